// Copyright (c) 2024, Jay Shah, Ganesh Bikshandi, Ying Zhang, Vijay Thakkar, Pradeep Ramani, Tri Dao.
// Splitting the different template instantiations to different files to speed up compilation.
// This file is auto-generated. See "generate_kernels.py"

#include "flash_fwd_launch_template.h"

#ifndef FLASHATTENTION_DISABLE_HDIM192
template void run_mha_fwd_<90, cutlass::bfloat16_t, 192, 128, false, false, true, false>(Flash_fwd_params &params, cudaStream_t stream);
#endif


// ===== COMPILED SASS (sm_90a) =====

	.target	sm_90a

	.elftype	@"ET_EXEC"


//--------------------- .note.nv.tkinfo           --------------------------
	.section	.note.nv.tkinfo,"",@"SHT_NOTE"
	.sectionflags	@"SHF_NOTE_NV_TKINFO"
	.tkinfo
        /*0018*/ 	.word	0x00000002
        /*0030*/ 	.string	""
        /*0030*/ 	.string	"ptxas"
        /*0030*/ 	.string	"Cuda compilation tools, release 13.0, V13.0.88"
        /*0030*/ 	.string	"Build cuda_13.0.r13.0/compiler.36424714_0"
        /*0030*/ 	.string	"-arch sm_90a -m 64 "



//--------------------- .note.nv.cuinfo           --------------------------
	.section	.note.nv.cuinfo,"",@"SHT_NOTE"
	.sectionflags	@"SHF_NOTE_NV_CUINFO"
        /*0018*/ 	.short	0x0002
        /*001a*/ 	.short	0x005a
        /*001c*/ 	.short	0x0082
	.zero		2


//--------------------- .nv.info                  --------------------------
	.section	.nv.info,"",@"SHT_CUDA_INFO"
	.align	4


	//----- nvinfo : EIATTR_REGCOUNT
	.align		4
        /*0000*/ 	.byte	0x04, 0x2f
        /*0002*/ 	.short	(.L_25 - .L_24)
	.align		4
.L_24:
        /*0004*/ 	.word	index@(_ZN7cutlass13device_kernelIN5flash11enable_sm90INS1_16FlashAttnFwdSm90INS1_25CollectiveMainloopFwdSm90ILi2EN4cute5tupleIJNS5_1CILi1EEES8_S8_EEENS6_IJNS7_ILi128EEESA_NS7_ILi192EEEEEELi128ENS_10bfloat16_tEfNS_4arch4Sm90ELb1ELb0ELb1ELb1ELb0ELb1ELb0ELb1ELb1ELb0ELb0ELb0EEENS1_21CollectiveEpilogueFwdINS6_IJSA_SA_SA_EEES9_SD_SF_Li256ELb1ELb0ELb0ELb0EEENS1_36VarlenDynamicPersistentTileSchedulerILi128ELi128ELi256ELi32ELb0ELb0ELb1ELb1ELb1ELb1EEEEEEEEEvNT_6ParamsE)
        /*0008*/ 	.word	0x000000a8


	//----- nvinfo : EIATTR_FRAME_SIZE
	.align		4
.L_25:
        /*000c*/ 	.byte	0x04, 0x11
        /*000e*/ 	.short	(.L_27 - .L_26)
	.align		4
.L_26:
        /*0010*/ 	.word	index@(_ZN7cutlass13device_kernelIN5flash11enable_sm90INS1_16FlashAttnFwdSm90INS1_25CollectiveMainloopFwdSm90ILi2EN4cute5tupleIJNS5_1CILi1EEES8_S8_EEENS6_IJNS7_ILi128EEESA_NS7_ILi192EEEEEELi128ENS_10bfloat16_tEfNS_4arch4Sm90ELb1ELb0ELb1ELb1ELb0ELb1ELb0ELb1ELb1ELb0ELb0ELb0EEENS1_21CollectiveEpilogueFwdINS6_IJSA_SA_SA_EEES9_SD_SF_Li256ELb1ELb0ELb0ELb0EEENS1_36VarlenDynamicPersistentTileSchedulerILi128ELi128ELi256ELi32ELb0ELb0ELb1ELb1ELb1ELb1EEEEEEEEEvNT_6ParamsE)
        /*0014*/ 	.word	0x00000038


	//----- nvinfo : EIATTR_REGCOUNT
	.align		4
.L_27:
        /*0018*/ 	.byte	0x04, 0x2f
        /*001a*/ 	.short	(.L_29 - .L_28)
	.align		4
.L_28:
        /*001c*/ 	.word	index@(_ZN7cutlass13device_kernelIN5flash11enable_sm90INS1_16FlashAttnFwdSm90INS1_25CollectiveMainloopFwdSm90ILi2EN4cute5tupleIJNS5_1CILi1EEES8_S8_EEENS6_IJNS7_ILi128EEESA_NS7_ILi192EEEEEELi128ENS_10bfloat16_tEfNS_4arch4Sm90ELb1ELb0ELb1ELb1ELb0ELb0ELb0ELb1ELb1ELb0ELb0ELb0EEENS1_21CollectiveEpilogueFwdINS6_IJSA_SA_SA_EEES9_SD_SF_Li256ELb1ELb0ELb0ELb0EEENS1_36VarlenDynamicPersistentTileSchedulerILi128ELi128ELi256ELi32ELb0ELb0ELb1ELb1ELb1ELb1EEEEEEEEEvNT_6ParamsE)
        /*0020*/ 	.word	0x000000a8


	//----- nvinfo : EIATTR_FRAME_SIZE
	.align		4
.L_29:
        /*0024*/ 	.byte	0x04, 0x11
        /*0026*/ 	.short	(.L_31 - .L_30)
	.align		4
.L_30:
        /*0028*/ 	.word	index@(_ZN7cutlass13device_kernelIN5flash11enable_sm90INS1_16FlashAttnFwdSm90INS1_25CollectiveMainloopFwdSm90ILi2EN4cute5tupleIJNS5_1CILi1EEES8_S8_EEENS6_IJNS7_ILi128EEESA_NS7_ILi192EEEEEELi128ENS_10bfloat16_tEfNS_4arch4Sm90ELb1ELb0ELb1ELb1ELb0ELb0ELb0ELb1ELb1ELb0ELb0ELb0EEENS1_21CollectiveEpilogueFwdINS6_IJSA_SA_SA_EEES9_SD_SF_Li256ELb1ELb0ELb0ELb0EEENS1_36VarlenDynamicPersistentTileSchedulerILi128ELi128ELi256ELi32ELb0ELb0ELb1ELb1ELb1ELb1EEEEEEEEEvNT_6ParamsE)
        /*002c*/ 	.word	0x00000030


	//----- nvinfo : EIATTR_REGCOUNT
	.align		4
.L_31:
        /*0030*/ 	.byte	0x04, 0x2f
        /*0032*/ 	.short	(.L_33 - .L_32)
	.align		4
.L_32:
        /*0034*/ 	.word	index@(_ZN7cutlass13device_kernelIN5flash11enable_sm90INS1_16FlashAttnFwdSm90INS1_25CollectiveMainloopFwdSm90ILi2EN4cute5tupleIJNS5_1CILi1EEES8_S8_EEENS6_IJNS7_ILi128EEESA_NS7_ILi192EEEEEELi128ENS_10bfloat16_tEfNS_4arch4Sm90ELb1ELb0ELb1ELb0ELb0ELb0ELb0ELb1ELb1ELb0ELb0ELb0EEENS1_21CollectiveEpilogueFwdINS6_IJSA_SA_SA_EEES9_SD_SF_Li256ELb0ELb0ELb0ELb0EEENS1_30DynamicPersistentTileSchedulerILi256ELi32ELb0ELb0ELb1EEEEEEEEEvNT_6ParamsE)
        /*0038*/ 	.word	0x000000a8


	//----- nvinfo : EIATTR_FRAME_SIZE
	.align		4
.L_33:
        /*003c*/ 	.byte	0x04, 0x11
        /*003e*/ 	.short	(.L_35 - .L_34)
	.align		4
.L_34:
        /*0040*/ 	.word	index@(_ZN7cutlass13device_kernelIN5flash11enable_sm90INS1_16FlashAttnFwdSm90INS1_25CollectiveMainloopFwdSm90ILi2EN4cute5tupleIJNS5_1CILi1EEES8_S8_EEENS6_IJNS7_ILi128EEESA_NS7_ILi192EEEEEELi128ENS_10bfloat16_tEfNS_4arch4Sm90ELb1ELb0ELb1ELb0ELb0ELb0ELb0ELb1ELb1ELb0ELb0ELb0EEENS1_21CollectiveEpilogueFwdINS6_IJSA_SA_SA_EEES9_SD_SF_Li256ELb0ELb0ELb0ELb0EEENS1_30DynamicPersistentTileSchedulerILi256ELi32ELb0ELb0ELb1EEEEEEEEEvNT_6ParamsE)
        /*0044*/ 	.word	0x00000008


	//----- nvinfo : EIATTR_REGCOUNT
	.align		4
.L_35:
        /*0048*/ 	.byte	0x04, 0x2f
        /*004a*/ 	.short	(.L_37 - .L_36)
	.align		4
.L_36:
        /*004c*/ 	.word	index@(_ZN7cutlass13device_kernelIN5flash11enable_sm90INS1_16FlashAttnFwdSm90INS1_25CollectiveMainloopFwdSm90ILi2EN4cute5tupleIJNS5_1CILi1EEES8_S8_EEENS6_IJNS7_ILi128EEENS7_ILi96EEENS7_ILi192EEEEEELi128ENS_10bfloat16_tEfNS_4arch4Sm90ELb0ELb1ELb1ELb1ELb0ELb1ELb0ELb1ELb1ELb0ELb0ELb0EEENS1_21CollectiveEpilogueFwdINS6_IJSA_SA_SB_EEES9_SE_SG_Li256ELb1ELb0ELb0ELb0EEENS1_36VarlenDynamicPersistentTileSchedulerILi128ELi96ELi256ELi32ELb0ELb0ELb1ELb1ELb0ELb1EEEEEEEEEvNT_6ParamsE)
        /*0050*/ 	.word	0x000000a8


	//----- nvinfo : EIATTR_FRAME_SIZE
	.align		4
.L_37:
        /*0054*/ 	.byte	0x04, 0x11
        /*0056*/ 	.short	(.L_39 - .L_38)
	.align		4
.L_38:
        /*0058*/ 	.word	index@(_ZN7cutlass13device_kernelIN5flash11enable_sm90INS1_16FlashAttnFwdSm90INS1_25CollectiveMainloopFwdSm90ILi2EN4cute5tupleIJNS5_1CILi1EEES8_S8_EEENS6_IJNS7_ILi128EEENS7_ILi96EEENS7_ILi192EEEEEELi128ENS_10bfloat16_tEfNS_4arch4Sm90ELb0ELb1ELb1ELb1ELb0ELb1ELb0ELb1ELb1ELb0ELb0ELb0EEENS1_21CollectiveEpilogueFwdINS6_IJSA_SA_SB_EEES9_SE_SG_Li256ELb1ELb0ELb0ELb0EEENS1_36VarlenDynamicPersistentTileSchedulerILi128ELi96ELi256ELi32ELb0ELb0ELb1ELb1ELb0ELb1EEEEEEEEEvNT_6ParamsE)
        /*005c*/ 	.word	0x00000048


	//----- nvinfo : EIATTR_REGCOUNT
	.align		4
.L_39:
        /*0060*/ 	.byte	0x04, 0x2f
        /*0062*/ 	.short	(.L_41 - .L_40)
	.align		4
.L_40:
        /*0064*/ 	.word	index@(_ZN7cutlass13device_kernelIN5flash11enable_sm90INS1_16FlashAttnFwdSm90INS1_25CollectiveMainloopFwdSm90ILi2EN4cute5tupleIJNS5_1CILi1EEES8_S8_EEENS6_IJNS7_ILi128EEENS7_ILi96EEENS7_ILi192EEEEEELi128ENS_10bfloat16_tEfNS_4arch4Sm90ELb0ELb1ELb1ELb1ELb0ELb0ELb0ELb1ELb1ELb0ELb0ELb0EEENS1_21CollectiveEpilogueFwdINS6_IJSA_SA_SB_EEES9_SE_SG_Li256ELb1ELb0ELb0ELb0EEENS1_36VarlenDynamicPersistentTileSchedulerILi128ELi96ELi256ELi32ELb0ELb0ELb1ELb1ELb0ELb1EEEEEEEEEvNT_6ParamsE)
        /*0068*/ 	.word	0x000000a8


	//----- nvinfo : EIATTR_FRAME_SIZE
	.align		4
.L_41:
        /*006c*/ 	.byte	0x04, 0x11
        /*006e*/ 	.short	(.L_43 - .L_42)
	.align		4
.L_42:
        /*0070*/ 	.word	index@(_ZN7cutlass13device_kernelIN5flash11enable_sm90INS1_16FlashAttnFwdSm90INS1_25CollectiveMainloopFwdSm90ILi2EN4cute5tupleIJNS5_1CILi1EEES8_S8_EEENS6_IJNS7_ILi128EEENS7_ILi96EEENS7_ILi192EEEEEELi128ENS_10bfloat16_tEfNS_4arch4Sm90ELb0ELb1ELb1ELb1ELb0ELb0ELb0ELb1ELb1ELb0ELb0ELb0EEENS1_21CollectiveEpilogueFwdINS6_IJSA_SA_SB_EEES9_SE_SG_Li256ELb1ELb0ELb0ELb0EEENS1_36VarlenDynamicPersistentTileSchedulerILi128ELi96ELi256ELi32ELb0ELb0ELb1ELb1ELb0ELb1EEEEEEEEEvNT_6ParamsE)
        /*0074*/ 	.word	0x00000028


	//----- nvinfo : EIATTR_REGCOUNT
	.align		4
.L_43:
        /*0078*/ 	.byte	0x04, 0x2f
        /*007a*/ 	.short	(.L_45 - .L_44)
	.align		4
.L_44:
        /*007c*/ 	.word	index@(_ZN7cutlass13device_kernelIN5flash11enable_sm90INS1_16FlashAttnFwdSm90INS1_25CollectiveMainloopFwdSm90ILi2EN4cute5tupleIJNS5_1CILi1EEES8_S8_EEENS6_IJNS7_ILi128EEENS7_ILi96EEENS7_ILi192EEEEEELi128ENS_10bfloat16_tEfNS_4arch4Sm90ELb0ELb1ELb1ELb0ELb0ELb0ELb0ELb1ELb1ELb0ELb0ELb0EEENS1_21CollectiveEpilogueFwdINS6_IJSA_SA_SB_EEES9_SE_SG_Li256ELb0ELb0ELb0ELb0EEENS1_30DynamicPersistentTileSchedulerILi256ELi32ELb0ELb0ELb1EEEEEEEEEvNT_6ParamsE)
        /*0080*/ 	.word	0x000000a8


	//----- nvinfo : EIATTR_FRAME_SIZE
	.align		4
.L_45:
        /*0084*/ 	.byte	0x04, 0x11
        /*0086*/ 	.short	(.L_47 - .L_46)
	.align		4
.L_46:
        /*0088*/ 	.word	index@(_ZN7cutlass13device_kernelIN5flash11enable_sm90INS1_16FlashAttnFwdSm90INS1_25CollectiveMainloopFwdSm90ILi2EN4cute5tupleIJNS5_1CILi1EEES8_S8_EEENS6_IJNS7_ILi128EEENS7_ILi96EEENS7_ILi192EEEEEELi128ENS_10bfloat16_tEfNS_4arch4Sm90ELb0ELb1ELb1ELb0ELb0ELb0ELb0ELb1ELb1ELb0ELb0ELb0EEENS1_21CollectiveEpilogueFwdINS6_IJSA_SA_SB_EEES9_SE_SG_Li256ELb0ELb0ELb0ELb0EEENS1_30DynamicPersistentTileSchedulerILi256ELi32ELb0ELb0ELb1EEEEEEEEEvNT_6ParamsE)
        /*008c*/ 	.word	0x00000008


	//----- nvinfo : EIATTR_REGCOUNT
	.align		4
.L_47:
        /*0090*/ 	.byte	0x04, 0x2f
        /*0092*/ 	.short	(.L_49 - .L_48)
	.align		4
.L_48:
        /*0094*/ 	.word	index@(_ZN7cutlass13device_kernelIN5flash11enable_sm90INS1_16FlashAttnFwdSm90INS1_25CollectiveMainloopFwdSm90ILi2EN4cute5tupleIJNS5_1CILi1EEES8_S8_EEENS6_IJNS7_ILi128EEESA_NS7_ILi192EEEEEELi128ENS_10bfloat16_tEfNS_4arch4Sm90ELb0ELb0ELb1ELb1ELb0ELb1ELb0ELb1ELb1ELb0ELb0ELb0EEENS1_21CollectiveEpilogueFwdINS6_IJSA_SA_SA_EEES9_SD_SF_Li256ELb1ELb0ELb0ELb0EEENS1_36VarlenDynamicPersistentTileSchedulerILi128ELi128ELi256ELi32ELb0ELb0ELb1ELb0ELb1ELb1EEEEEEEEEvNT_6ParamsE)
        /*0098*/ 	.word	0x000000a8


	//----- nvinfo : EIATTR_FRAME_SIZE
	.align		4
.L_49:
        /*009c*/ 	.byte	0x04, 0x11
        /*009e*/ 	.short	(.L_51 - .L_50)
	.align		4
.L_50:
        /*00a0*/ 	.word	index@(_ZN7cutlass13device_kernelIN5flash11enable_sm90INS1_16FlashAttnFwdSm90INS1_25CollectiveMainloopFwdSm90ILi2EN4cute5tupleIJNS5_1CILi1EEES8_S8_EEENS6_IJNS7_ILi128EEESA_NS7_ILi192EEEEEELi128ENS_10bfloat16_tEfNS_4arch4Sm90ELb0ELb0ELb1ELb1ELb0ELb1ELb0ELb1ELb1ELb0ELb0ELb0EEENS1_21CollectiveEpilogueFwdINS6_IJSA_SA_SA_EEES9_SD_SF_Li256ELb1ELb0ELb0ELb0EEENS1_36VarlenDynamicPersistentTileSchedulerILi128ELi128ELi256ELi32ELb0ELb0ELb1ELb0ELb1ELb1EEEEEEEEEvNT_6ParamsE)
        /*00a4*/ 	.word	0x00000040


	//----- nvinfo : EIATTR_REGCOUNT
	.align		4
.L_51:
        /*00a8*/ 	.byte	0x04, 0x2f
        /*00aa*/ 	.short	(.L_53 - .L_52)
	.align		4
.L_52:
        /*00ac*/ 	.word	index@(_ZN7cutlass13device_kernelIN5flash11enable_sm90INS1_16FlashAttnFwdSm90INS1_25CollectiveMainloopFwdSm90ILi2EN4cute5tupleIJNS5_1CILi1EEES8_S8_EEENS6_IJNS7_ILi128EEESA_NS7_ILi192EEEEEELi128ENS_10bfloat16_tEfNS_4arch4Sm90ELb0ELb0ELb1ELb1ELb0ELb0ELb0ELb1ELb1ELb0ELb0ELb0EEENS1_21CollectiveEpilogueFwdINS6_IJSA_SA_SA_EEES9_SD_SF_Li256ELb1ELb0ELb0ELb0EEENS1_36VarlenDynamicPersistentTileSchedulerILi128ELi128ELi256ELi32ELb0ELb0ELb1ELb0ELb1ELb1EEEEEEEEEvNT_6ParamsE)
        /*00b0*/ 	.word	0x000000a8


	//----- nvinfo : EIATTR_FRAME_SIZE
	.align		4
.L_53:
        /*00b4*/ 	.byte	0x04, 0x11
        /*00b6*/ 	.short	(.L_55 - .L_54)
	.align		4
.L_54:
        /*00b8*/ 	.word	index@(_ZN7cutlass13device_kernelIN5flash11enable_sm90INS1_16FlashAttnFwdSm90INS1_25CollectiveMainloopFwdSm90ILi2EN4cute5tupleIJNS5_1CILi1EEES8_S8_EEENS6_IJNS7_ILi128EEESA_NS7_ILi192EEEEEELi128ENS_10bfloat16_tEfNS_4arch4Sm90ELb0ELb0ELb1ELb1ELb0ELb0ELb0ELb1ELb1ELb0ELb0ELb0EEENS1_21CollectiveEpilogueFwdINS6_IJSA_SA_SA_EEES9_SD_SF_Li256ELb1ELb0ELb0ELb0EEENS1_36VarlenDynamicPersistentTileSchedulerILi128ELi128ELi256ELi32ELb0ELb0ELb1ELb0ELb1ELb1EEEEEEEEEvNT_6ParamsE)
        /*00bc*/ 	.word	0x00000038


	//----- nvinfo : EIATTR_REGCOUNT
	.align		4
.L_55:
        /*00c0*/ 	.byte	0x04, 0x2f
        /*00c2*/ 	.short	(.L_57 - .L_56)
	.align		4
.L_56:
        /*00c4*/ 	.word	index@(_ZN7cutlass13device_kernelIN5flash11enable_sm90INS1_16FlashAttnFwdSm90INS1_25CollectiveMainloopFwdSm90ILi2EN4cute5tupleIJNS5_1CILi2EEENS7_ILi1EEES9_EEENS6_IJNS7_ILi128EEESB_NS7_ILi192EEEEEELi128ENS_10bfloat16_tEfNS_4arch4Sm90ELb0ELb0ELb1ELb0ELb0ELb0ELb0ELb1ELb1ELb0ELb0ELb0EEENS1_21CollectiveEpilogueFwdINS6_IJSB_SB_SB_EEESA_SE_SG_Li256ELb0ELb0ELb0ELb0EEENS1_29StaticPersistentTileSchedulerILb0EEEEEEEEEvNT_6ParamsE)
        /*00c8*/ 	.word	0x000000a8


	//----- nvinfo : EIATTR_FRAME_SIZE
	.align		4
.L_57:
        /*00cc*/ 	.byte	0x04, 0x11
        /*00ce*/ 	.short	(.L_59 - .L_58)
	.align		4
.L_58:
        /*00d0*/ 	.word	index@(_ZN7cutlass13device_kernelIN5flash11enable_sm90INS1_16FlashAttnFwdSm90INS1_25CollectiveMainloopFwdSm90ILi2EN4cute5tupleIJNS5_1CILi2EEENS7_ILi1EEES9_EEENS6_IJNS7_ILi128EEESB_NS7_ILi192EEEEEELi128ENS_10bfloat16_tEfNS_4arch4Sm90ELb0ELb0ELb1ELb0ELb0ELb0ELb0ELb1ELb1ELb0ELb0ELb0EEENS1_21CollectiveEpilogueFwdINS6_IJSB_SB_SB_EEESA_SE_SG_Li256ELb0ELb0ELb0ELb0EEENS1_29StaticPersistentTileSchedulerILb0EEEEEEEEEvNT_6ParamsE)
        /*00d4*/ 	.word	0x00000028


	//----- nvinfo : EIATTR_REGCOUNT
	.align		4
.L_59:
        /*00d8*/ 	.byte	0x04, 0x2f
        /*00da*/ 	.short	(.L_61 - .L_60)
	.align		4
.L_60:
        /*00dc*/ 	.word	index@(_ZN7cutlass13device_kernelIN5flash11enable_sm90INS1_16FlashAttnFwdSm90INS1_25CollectiveMainloopFwdSm90ILi2EN4cute5tupleIJNS5_1CILi1EEES8_S8_EEENS6_IJNS7_ILi128EEESA_NS7_ILi192EEEEEELi128ENS_10bfloat16_tEfNS_4arch4Sm90ELb0ELb0ELb1ELb0ELb0ELb0ELb0ELb1ELb1ELb0ELb0ELb0EEENS1_21CollectiveEpilogueFwdINS6_IJSA_SA_SA_EEES9_SD_SF_Li256ELb0ELb0ELb0ELb0EEENS1_29StaticPersistentTileSchedulerILb0EEEEEEEEEvNT_6ParamsE)
        /*00e0*/ 	.word	0x000000a8


	//----- nvinfo : EIATTR_FRAME_SIZE
	.align		4
.L_61:
        /*00e4*/ 	.byte	0x04, 0x11
        /*00e6*/ 	.short	(.L_63 - .L_62)
	.align		4
.L_62:
        /*00e8*/ 	.word	index@(_ZN7cutlass13device_kernelIN5flash11enable_sm90INS1_16FlashAttnFwdSm90INS1_25CollectiveMainloopFwdSm90ILi2EN4cute5tupleIJNS5_1CILi1EEES8_S8_EEENS6_IJNS7_ILi128EEESA_NS7_ILi192EEEEEELi128ENS_10bfloat16_tEfNS_4arch4Sm90ELb0ELb0ELb1ELb0ELb0ELb0ELb0ELb1ELb1ELb0ELb0ELb0EEENS1_21CollectiveEpilogueFwdINS6_IJSA_SA_SA_EEES9_SD_SF_Li256ELb0ELb0ELb0ELb0EEENS1_29StaticPersistentTileSchedulerILb0EEEEEEEEEvNT_6ParamsE)
        /*00ec*/ 	.word	0x00000020


	//----- nvinfo : EIATTR_MIN_STACK_SIZE
	.align		4
.L_63:
        /*00f0*/ 	.byte	0x04, 0x12
        /*00f2*/ 	.short	(.L_65 - .L_64)
	.align		4
.L_64:
        /*00f4*/ 	.word	index@(_ZN7cutlass13device_kernelIN5flash11enable_sm90INS1_16FlashAttnFwdSm90INS1_25CollectiveMainloopFwdSm90ILi2EN4cute5tupleIJNS5_1CILi1EEES8_S8_EEENS6_IJNS7_ILi128EEESA_NS7_ILi192EEEEEELi128ENS_10bfloat16_tEfNS_4arch4Sm90ELb0ELb0ELb1ELb0ELb0ELb0ELb0ELb1ELb1ELb0ELb0ELb0EEENS1_21CollectiveEpilogueFwdINS6_IJSA_SA_SA_EEES9_SD_SF_Li256ELb0ELb0ELb0ELb0EEENS1_29StaticPersistentTileSchedulerILb0EEEEEEEEEvNT_6ParamsE)
        /*00f8*/ 	.word	0x00000020


	//----- nvinfo : EIATTR_MIN_STACK_SIZE
	.align		4
.L_65:
        /*00fc*/ 	.byte	0x04, 0x12
        /*00fe*/ 	.short	(.L_67 - .L_66)
	.align		4
.L_66:
        /*0100*/ 	.word	index@(_ZN7cutlass13device_kernelIN5flash11enable_sm90INS1_16FlashAttnFwdSm90INS1_25CollectiveMainloopFwdSm90ILi2EN4cute5tupleIJNS5_1CILi2EEENS7_ILi1EEES9_EEENS6_IJNS7_ILi128EEESB_NS7_ILi192EEEEEELi128ENS_10bfloat16_tEfNS_4arch4Sm90ELb0ELb0ELb1ELb0ELb0ELb0ELb0ELb1ELb1ELb0ELb0ELb0EEENS1_21CollectiveEpilogueFwdINS6_IJSB_SB_SB_EEESA_SE_SG_Li256ELb0ELb0ELb0ELb0EEENS1_29StaticPersistentTileSchedulerILb0EEEEEEEEEvNT_6ParamsE)
        /*0104*/ 	.word	0x00000028


	//----- nvinfo : EIATTR_MIN_STACK_SIZE
	.align		4
.L_67:
        /*0108*/ 	.byte	0x04, 0x12
        /*010a*/ 	.short	(.L_69 - .L_68)
	.align		4
.L_68:
        /*010c*/ 	.word	index@(_ZN7cutlass13device_kernelIN5flash11enable_sm90INS1_16FlashAttnFwdSm90INS1_25CollectiveMainloopFwdSm90ILi2EN4cute5tupleIJNS5_1CILi1EEES8_S8_EEENS6_IJNS7_ILi128EEESA_NS7_ILi192EEEEEELi128ENS_10bfloat16_tEfNS_4arch4Sm90ELb0ELb0ELb1ELb1ELb0ELb0ELb0ELb1ELb1ELb0ELb0ELb0EEENS1_21CollectiveEpilogueFwdINS6_IJSA_SA_SA_EEES9_SD_SF_Li256ELb1ELb0ELb0ELb0EEENS1_36VarlenDynamicPersistentTileSchedulerILi128ELi128ELi256ELi32ELb0ELb0ELb1ELb0ELb1ELb1EEEEEEEEEvNT_6ParamsE)
        /*0110*/ 	.word	0x00000038


	//----- nvinfo : EIATTR_MIN_STACK_SIZE
	.align		4
.L_69:
        /*0114*/ 	.byte	0x04, 0x12
        /*0116*/ 	.short	(.L_71 - .L_70)
	.align		4
.L_70:
        /*0118*/ 	.word	index@(_ZN7cutlass13device_kernelIN5flash11enable_sm90INS1_16FlashAttnFwdSm90INS1_25CollectiveMainloopFwdSm90ILi2EN4cute5tupleIJNS5_1CILi1EEES8_S8_EEENS6_IJNS7_ILi128EEESA_NS7_ILi192EEEEEELi128ENS_10bfloat16_tEfNS_4arch4Sm90ELb0ELb0ELb1ELb1ELb0ELb1ELb0ELb1ELb1ELb0ELb0ELb0EEENS1_21CollectiveEpilogueFwdINS6_IJSA_SA_SA_EEES9_SD_SF_Li256ELb1ELb0ELb0ELb0EEENS1_36VarlenDynamicPersistentTileSchedulerILi128ELi128ELi256ELi32ELb0ELb0ELb1ELb0ELb1ELb1EEEEEEEEEvNT_6ParamsE)
        /*011c*/ 	.word	0x00000040


	//----- nvinfo : EIATTR_MIN_STACK_SIZE
	.align		4
.L_71:
        /*0120*/ 	.byte	0x04, 0x12
        /*0122*/ 	.short	(.L_73 - .L_72)
	.align		4
.L_72:
        /*0124*/ 	.word	index@(_ZN7cutlass13device_kernelIN5flash11enable_sm90INS1_16FlashAttnFwdSm90INS1_25CollectiveMainloopFwdSm90ILi2EN4cute5tupleIJNS5_1CILi1EEES8_S8_EEENS6_IJNS7_ILi128EEENS7_ILi96EEENS7_ILi192EEEEEELi128ENS_10bfloat16_tEfNS_4arch4Sm90ELb0ELb1ELb1ELb0ELb0ELb0ELb0ELb1ELb1ELb0ELb0ELb0EEENS1_21CollectiveEpilogueFwdINS6_IJSA_SA_SB_EEES9_SE_SG_Li256ELb0ELb0ELb0ELb0EEENS1_30DynamicPersistentTileSchedulerILi256ELi32ELb0ELb0ELb1EEEEEEEEEvNT_6ParamsE)
        /*0128*/ 	.word	0x00000008


	//----- nvinfo : EIATTR_MIN_STACK_SIZE
	.align		4
.L_73:
        /*012c*/ 	.byte	0x04, 0x12
        /*012e*/ 	.short	(.L_75 - .L_74)
	.align		4
.L_74:
        /*0130*/ 	.word	index@(_ZN7cutlass13device_kernelIN5flash11enable_sm90INS1_16FlashAttnFwdSm90INS1_25CollectiveMainloopFwdSm90ILi2EN4cute5tupleIJNS5_1CILi1EEES8_S8_EEENS6_IJNS7_ILi128EEENS7_ILi96EEENS7_ILi192EEEEEELi128ENS_10bfloat16_tEfNS_4arch4Sm90ELb0ELb1ELb1ELb1ELb0ELb0ELb0ELb1ELb1ELb0ELb0ELb0EEENS1_21CollectiveEpilogueFwdINS6_IJSA_SA_SB_EEES9_SE_SG_Li256ELb1ELb0ELb0ELb0EEENS1_36VarlenDynamicPersistentTileSchedulerILi128ELi96ELi256ELi32ELb0ELb0ELb1ELb1ELb0ELb1EEEEEEEEEvNT_6ParamsE)
        /*0134*/ 	.word	0x00000028


	//----- nvinfo : EIATTR_MIN_STACK_SIZE
	.align		4
.L_75:
        /*0138*/ 	.byte	0x04, 0x12
        /*013a*/ 	.short	(.L_77 - .L_76)
	.align		4
.L_76:
        /*013c*/ 	.word	index@(_ZN7cutlass13device_kernelIN5flash11enable_sm90INS1_16FlashAttnFwdSm90INS1_25CollectiveMainloopFwdSm90ILi2EN4cute5tupleIJNS5_1CILi1EEES8_S8_EEENS6_IJNS7_ILi128EEENS7_ILi96EEENS7_ILi192EEEEEELi128ENS_10bfloat16_tEfNS_4arch4Sm90ELb0ELb1ELb1ELb1ELb0ELb1ELb0ELb1ELb1ELb0ELb0ELb0EEENS1_21CollectiveEpilogueFwdINS6_IJSA_SA_SB_EEES9_SE_SG_Li256ELb1ELb0ELb0ELb0EEENS1_36VarlenDynamicPersistentTileSchedulerILi128ELi96ELi256ELi32ELb0ELb0ELb1ELb1ELb0ELb1EEEEEEEEEvNT_6ParamsE)
        /*0140*/ 	.word	0x00000048


	//----- nvinfo : EIATTR_MIN_STACK_SIZE
	.align		4
.L_77:
        /*0144*/ 	.byte	0x04, 0x12
        /*0146*/ 	.short	(.L_79 - .L_78)
	.align		4
.L_78:
        /*0148*/ 	.word	index@(_ZN7cutlass13device_kernelIN5flash11enable_sm90INS1_16FlashAttnFwdSm90INS1_25CollectiveMainloopFwdSm90ILi2EN4cute5tupleIJNS5_1CILi1EEES8_S8_EEENS6_IJNS7_ILi128EEESA_NS7_ILi192EEEEEELi128ENS_10bfloat16_tEfNS_4arch4Sm90ELb1ELb0ELb1ELb0ELb0ELb0ELb0ELb1ELb1ELb0ELb0ELb0EEENS1_21CollectiveEpilogueFwdINS6_IJSA_SA_SA_EEES9_SD_SF_Li256ELb0ELb0ELb0ELb0EEENS1_30DynamicPersistentTileSchedulerILi256ELi32ELb0ELb0ELb1EEEEEEEEEvNT_6ParamsE)
        /*014c*/ 	.word	0x00000008


	//----- nvinfo : EIATTR_MIN_STACK_SIZE
	.align		4
.L_79:
        /*0150*/ 	.byte	0x04, 0x12
        /*0152*/ 	.short	(.L_81 - .L_80)
	.align		4
.L_80:
        /*0154*/ 	.word	index@(_ZN7cutlass13device_kernelIN5flash11enable_sm90INS1_16FlashAttnFwdSm90INS1_25CollectiveMainloopFwdSm90ILi2EN4cute5tupleIJNS5_1CILi1EEES8_S8_EEENS6_IJNS7_ILi128EEESA_NS7_ILi192EEEEEELi128ENS_10bfloat16_tEfNS_4arch4Sm90ELb1ELb0ELb1ELb1ELb0ELb0ELb0ELb1ELb1ELb0ELb0ELb0EEENS1_21CollectiveEpilogueFwdINS6_IJSA_SA_SA_EEES9_SD_SF_Li256ELb1ELb0ELb0ELb0EEENS1_36VarlenDynamicPersistentTileSchedulerILi128ELi128ELi256ELi32ELb0ELb0ELb1ELb1ELb1ELb1EEEEEEEEEvNT_6ParamsE)
        /*0158*/ 	.word	0x00000030


	//----- nvinfo : EIATTR_MIN_STACK_SIZE
	.align		4
.L_81:
        /*015c*/ 	.byte	0x04, 0x12
        /*015e*/ 	.short	(.L_83 - .L_82)
	.align		4
.L_82:
        /*0160*/ 	.word	index@(_ZN7cutlass13device_kernelIN5flash11enable_sm90INS1_16FlashAttnFwdSm90INS1_25CollectiveMainloopFwdSm90ILi2EN4cute5tupleIJNS5_1CILi1EEES8_S8_EEENS6_IJNS7_ILi128EEESA_NS7_ILi192EEEEEELi128ENS_10bfloat16_tEfNS_4arch4Sm90ELb1ELb0ELb1ELb1ELb0ELb1ELb0ELb1ELb1ELb0ELb0ELb0EEENS1_21CollectiveEpilogueFwdINS6_IJSA_SA_SA_EEES9_SD_SF_Li256ELb1ELb0ELb0ELb0EEENS1_36VarlenDynamicPersistentTileSchedulerILi128ELi128ELi256ELi32ELb0ELb0ELb1ELb1ELb1ELb1EEEEEEEEEvNT_6ParamsE)
        /*0164*/ 	.word	0x00000038
.L_83:


//--------------------- .nv.compat                --------------------------
	.section	.nv.compat,"",@"SHT_CUDA_COMPAT_INFO"
	.align	4
        /*0000*/ 	.byte	0x02, 0x09, 0x01, 0x00, 0x02, 0x02, 0x04, 0x00, 0x02, 0x05, 0x05, 0x00, 0x03, 0x07, 0x01, 0x01
        /*0010*/ 	.byte	0x02, 0x03, 0x01, 0x00, 0x02, 0x06, 0x01, 0x00, 0x04, 0x0b, 0x08, 0x00, 0x00, 0x00, 0x00, 0x00
        /*0020*/ 	.byte	0x00, 0x00, 0x00, 0x00


//--------------------- .nv.info._ZN7cutlass13device_kernelIN5flash11enable_sm90INS1_16FlashAttnFwdSm90INS1_25CollectiveMainloopFwdSm90ILi2EN4cute5tupleIJNS5_1CILi1EEES8_S8_EEENS6_IJNS7_ILi128EEESA_NS7_ILi192EEEEEELi128ENS_10bfloat16_tEfNS_4arch4Sm90ELb0ELb0ELb1ELb0ELb0ELb0ELb0ELb1ELb1ELb0ELb0ELb0EEENS1_21CollectiveEpilogueFwdINS6_IJSA_SA_SA_EEES9_SD_SF_Li256ELb0ELb0ELb0ELb0EEENS1_29StaticPersistentTileSchedulerILb0EEEEEEEEEvNT_6ParamsE --------------------------
	.section	.nv.info._ZN7cutlass13device_kernelIN5flash11enable_sm90INS1_16FlashAttnFwdSm90INS1_25CollectiveMainloopFwdSm90ILi2EN4cute5tupleIJNS5_1CILi1EEES8_S8_EEENS6_IJNS7_ILi128EEESA_NS7_ILi192EEEEEELi128ENS_10bfloat16_tEfNS_4arch4Sm90ELb0ELb0ELb1ELb0ELb0ELb0ELb0ELb1ELb1ELb0ELb0ELb0EEENS1_21CollectiveEpilogueFwdINS6_IJSA_SA_SA_EEES9_SD_SF_Li256ELb0ELb0ELb0ELb0EEENS1_29StaticPersistentTileSchedulerILb0EEEEEEEEEvNT_6ParamsE,"",@"SHT_CUDA_INFO"
	.sectionflags	@""
	.align	4


	//----- nvinfo : EIATTR_CUDA_API_VERSION
	.align		4
        /*0000*/ 	.byte	0x04, 0x37
        /*0002*/ 	.short	(.L_85 - .L_84)
.L_84:
        /*0004*/ 	.word	0x00000082


	//----- nvinfo : EIATTR_KPARAM_INFO
	.align		4
.L_85:
        /*0008*/ 	.byte	0x04, 0x17
        /*000a*/ 	.short	(.L_87 - .L_86)
.L_86:
        /*000c*/ 	.word	0x00000000
        /*0010*/ 	.short	0x0000
        /*0012*/ 	.short	0x0070
        /*0014*/ 	.byte	0x00, 0xf0, 0x01, 0x2e


	//----- nvinfo : EIATTR_SPARSE_MMA_MASK
	.align		4
.L_87:
        /*0018*/ 	.byte	0x03, 0x50
        /*001a*/ 	.short	0x0000


	//----- nvinfo : EIATTR_MAXREG_COUNT
	.align		4
        /*001c*/ 	.byte	0x03, 0x1b
        /*001e*/ 	.short	0x00a8


	//----- nvinfo : EIATTR_NUM_BARRIERS
	.align		4
        /*0020*/ 	.byte	0x02, 0x4c
        /*0022*/ 	.byte	0x09
	.zero		1


	//----- nvinfo : EIATTR_EXTERNS
	.align		4
        /*0024*/ 	.byte	0x04, 0x0f
        /*0026*/ 	.short	(.L_89 - .L_88)


	//   ....[0]....
	.align		4
.L_88:
        /*0028*/ 	.word	index@(__assertfail)


	//----- nvinfo : EIATTR_ANNOTATIONS
	.align		4
.L_89:
        /*002c*/ 	.byte	0x04, 0x55
        /*002e*/ 	.short	(.L_91 - .L_90)


	//   ....[0]....
.L_90:
        /*0030*/ 	.word	0x00000001
        /*0034*/ 	.byte	0x40, 0x09, 0x00, 0x00, 0x01, 0x00, 0x00, 0x00, 0x00, 0x0a, 0x00, 0x00, 0x01, 0x00, 0x00, 0x00
        /* <DEDUP_REMOVED lines=12> */
        /*0104*/ 	.byte	0x80, 0xaf, 0x00, 0x00, 0x01, 0x00, 0x00, 0x00, 0x20, 0xb1, 0x00, 0x00


	//----- nvinfo : EIATTR_MERCURY_ISA_VERSION
	.align		4
.L_91:
        /*0110*/ 	.byte	0x03, 0x5f
        /*0112*/ 	.short	0x0101


	//----- nvinfo : EIATTR_INT_WARP_WIDE_INSTR_OFFSETS
	.align		4
        /*0114*/ 	.byte	0x04, 0x31
        /*0116*/ 	.short	(.L_93 - .L_92)


	//   ....[0]....
.L_92:
        /*0118*/ 	.word	0x00000180


	//   ....[1]....
        /*011c*/ 	.word	0x000001b0


	//   ....[2]....
        /*0120*/ 	.word	0x00000240


	//   ....[3]....
        /*0124*/ 	.word	0x00008a30


	//   ....[4]....
        /*0128*/ 	.word	0x00008a60


	//   ....[5]....
        /*012c*/ 	.word	0x00008b30


	//   ....[6]....
        /*0130*/ 	.word	0x00008c00


	//----- nvinfo : EIATTR_COOP_GROUP_MASK_REGIDS
	.align		4
.L_93:
        /*0134*/ 	.byte	0x04, 0x29
        /*0136*/ 	.short	(.L_95 - .L_94)


	//   ....[0]....
.L_94:
        /*0138*/ 	.word	0xffffffff


	//   ....[1]....
        /*013c*/ 	.word	0xffffffff


	//   ....[2]....
        /*0140*/ 	.word	0xffffffff


	//   ....[3]....
        /*0144*/ 	.word	0xffffffff


	//   ....[4]....
        /*0148*/ 	.word	0xffffffff


	//   ....[5]....
        /*014c*/ 	.word	0xffffffff


	//   ....[6]....
        /*0150*/ 	.word	0xffffffff


	//   ....[7]....
        /*0154*/ 	.word	0xffffffff


	//   ....[8]....
        /*0158*/ 	.word	0xffffffff


	//   ....[9]....
        /*015c*/ 	.word	0xffffffff


	//   ....[10]....
        /*0160*/ 	.word	0xffffffff


	//   ....[11]....
        /*0164*/ 	.word	0xffffffff


	//   ....[12]....
        /*0168*/ 	.word	0xffffffff


	//   ....[13]....
        /*016c*/ 	.word	0xffffffff


	//   ....[14]....
        /*0170*/ 	.word	0xffffffff


	//   ....[15]....
        /*0174*/ 	.word	0xffffffff


	//   ....[16]....
        /*0178*/ 	.word	0xffffffff


	//   ....[17]....
        /*017c*/ 	.word	0xffffffff


	//   ....[18]....
        /*0180*/ 	.word	0xffffffff


	//   ....[19]....
        /*0184*/ 	.word	0xffffffff


	//   ....[20]....
        /*0188*/ 	.word	0xffffffff


	//   ....[21]....
        /*018c*/ 	.word	0xffffffff


	//   ....[22]....
        /*0190*/ 	.word	0xffffffff


	//   ....[23]....
        /*0194*/ 	.word	0x0500000f


	//   ....[24]....
        /*0198*/ 	.word	0x0500000f


	//----- nvinfo : EIATTR_COOP_GROUP_INSTR_OFFSETS
	.align		4
.L_95:
        /*019c*/ 	.byte	0x04, 0x28
        /*019e*/ 	.short	(.L_97 - .L_96)


	//   ....[0]....
.L_96:
        /*01a0*/ 	.word	0x00000060


	//   ....[1]....
        /*01a4*/ 	.word	0x00000190


	//   ....[2]....
        /*01a8*/ 	.word	0x00000250


	//   ....[3]....
        /*01ac*/ 	.word	0x000003c0


	//   ....[4]....
        /*01b0*/ 	.word	0x00000520


	//   ....[5]....
        /*01b4*/ 	.word	0x00000640


	//   ....[6]....
        /*01b8*/ 	.word	0x000007a0


	//   ....[7]....
        /*01bc*/ 	.word	0x00000d30


	//   ....[8]....
        /*01c0*/ 	.word	0x00002a50


	//   ....[9]....
        /*01c4*/ 	.word	0x00002ab0


	//   ....[10]....
        /*01c8*/ 	.word	0x000030c0


	//   ....[11]....
        /*01cc*/ 	.word	0x00003130


	//   ....[12]....
        /*01d0*/ 	.word	0x00005790


	//   ....[13]....
        /*01d4*/ 	.word	0x000057c0


	//   ....[14]....
        /*01d8*/ 	.word	0x00005aa0


	//   ....[15]....
        /*01dc*/ 	.word	0x00005b40


	//   ....[16]....
        /*01e0*/ 	.word	0x00006e10


	//   ....[17]....
        /*01e4*/ 	.word	0x00006e50


	//   ....[18]....
        /*01e8*/ 	.word	0x00006ff0


	//   ....[19]....
        /*01ec*/ 	.word	0x00007020


	//   ....[20]....
        /*01f0*/ 	.word	0x00007f30


	//   ....[21]....
        /*01f4*/ 	.word	0x000081e0


	//   ....[22]....
        /*01f8*/ 	.word	0x0000b0a0


	//   ....[23]....
        /*01fc*/ 	.word	0x0000b580


	//   ....[24]....
        /*0200*/ 	.word	0x0000ba20


	//----- nvinfo : EIATTR_REG_RECONFIG
	.align		4
.L_97:
        /*0204*/ 	.byte	0x01, 0x54
	.zero		2


	//----- nvinfo : EIATTR_SYSCALL_OFFSETS
	.align		4
        /*0208*/ 	.byte	0x04, 0x46
        /*020a*/ 	.short	(.L_99 - .L_98)


	//   ....[0]....
.L_98:
        /*020c*/ 	.word	0x00001090


	//   ....[1]....
        /*0210*/ 	.word	0x00008640


	//   ....[2]....
        /*0214*/ 	.word	0x00008780


	//   ....[3]....
        /*0218*/ 	.word	0x00008880


	//----- nvinfo : EIATTR_MBARRIER_INSTR_OFFSETS
	.align		4
.L_99:
        /*021c*/ 	.byte	0x04, 0x39
        /*021e*/ 	.short	(.L_101 - .L_100)


	//   ....[0]....
.L_100:
        /*0220*/ 	.word	0x00000270
        /*0224*/ 	.word	0x000000ff
        /*0228*/ 	.word	0x00034800
        /*022c*/ 	.short	0x0100
        /*022e*/ 	.byte	0x06
	.zero		1


	//   ....[1]....
        /*0230*/ 	.word	0x00000280
        /*0234*/ 	.word	0x000000ff
        /*0238*/ 	.word	0x00034820
        /*023c*/ 	.short	0x0100
        /*023e*/ 	.byte	0x06
	.zero		1


	//   ....[2]....
        /*0240*/ 	.word	0x00000370
        /*0244*/ 	.word	0x000000ff
        /*0248*/ 	.word	0x00034830
        /*024c*/ 	.short	0x0100
        /*024e*/ 	.byte	0x08
	.zero		1


	//   ....[3]....
        /*0250*/ 	.word	0x00000380
        /*0254*/ 	.word	0x000000ff
        /*0258*/ 	.word	0x00034840
        /*025c*/ 	.short	0x0100
        /*025e*/ 	.byte	0x08
	.zero		1


	//   ....[4]....
        /*0260*/ 	.word	0x00000390
        /*0264*/ 	.word	0x000000ff
        /*0268*/ 	.word	0x00034838
        /*026c*/ 	.short	0x0100
        /*026e*/ 	.byte	0x08
	.zero		1


	//   ....[5]....
        /*0270*/ 	.word	0x000003a0
        /*0274*/ 	.word	0x000000ff
        /*0278*/ 	.word	0x00034848
        /*027c*/ 	.short	0x0100
        /*027e*/ 	.byte	0x08
	.zero		1


	//   ....[6]....
        /*0280*/ 	.word	0x000004d0
        /*0284*/ 	.word	0x000000ff
        /*0288*/ 	.word	0x00034850
        /*028c*/ 	.short	0x0100
        /*028e*/ 	.byte	0x08
	.zero		1


	//   ....[7]....
        /*0290*/ 	.word	0x000004e0
        /*0294*/ 	.word	0x000000ff
        /*0298*/ 	.word	0x00034860
        /*029c*/ 	.short	0x0100
        /*029e*/ 	.byte	0x08
	.zero		1


	//   ....[8]....
        /*02a0*/ 	.word	0x000004f0
        /*02a4*/ 	.word	0x000000ff
        /*02a8*/ 	.word	0x00034858
        /*02ac*/ 	.short	0x0100
        /*02ae*/ 	.byte	0x08
	.zero		1


	//   ....[9]....
        /*02b0*/ 	.word	0x00000500
        /*02b4*/ 	.word	0x000000ff
        /*02b8*/ 	.word	0x00034868
        /*02bc*/ 	.short	0x0100
        /*02be*/ 	.byte	0x08
	.zero		1


	//   ....[10]....
        /*02c0*/ 	.word	0x000005f0
        /*02c4*/ 	.word	0x000000ff
        /*02c8*/ 	.word	0x00034870
        /*02cc*/ 	.short	0x0100
        /*02ce*/ 	.byte	0x06
	.zero		1


	//   ....[11]....
        /*02d0*/ 	.word	0x00000600
        /*02d4*/ 	.word	0x000000ff
        /*02d8*/ 	.word	0x00034880
        /*02dc*/ 	.short	0x0100
        /*02de*/ 	.byte	0x06
	.zero		1


	//   ....[12]....
        /*02e0*/ 	.word	0x00000610
        /*02e4*/ 	.word	0x000000ff
        /*02e8*/ 	.word	0x00034878
        /*02ec*/ 	.short	0x0100
        /*02ee*/ 	.byte	0x06
	.zero		1


	//   ....[13]....
        /*02f0*/ 	.word	0x00000620
        /*02f4*/ 	.word	0x000000ff
        /*02f8*/ 	.word	0x00034888
        /*02fc*/ 	.short	0x0100
        /*02fe*/ 	.byte	0x06
	.zero		1


	//   ....[14]....
        /*0300*/ 	.word	0x00000750
        /*0304*/ 	.word	0x000000ff
        /*0308*/ 	.word	0x00034890
        /*030c*/ 	.short	0x0100
        /*030e*/ 	.byte	0x08
	.zero		1


	//   ....[15]....
        /*0310*/ 	.word	0x00000760
        /*0314*/ 	.word	0x000000ff
        /*0318*/ 	.word	0x000348a0
        /*031c*/ 	.short	0x0100
        /*031e*/ 	.byte	0x08
	.zero		1


	//   ....[16]....
        /*0320*/ 	.word	0x00000770
        /*0324*/ 	.word	0x000000ff
        /*0328*/ 	.word	0x00034898
        /*032c*/ 	.short	0x0100
        /*032e*/ 	.byte	0x08
	.zero		1


	//   ....[17]....
        /*0330*/ 	.word	0x00000780
        /*0334*/ 	.word	0x000000ff
        /*0338*/ 	.word	0x000348a8
        /*033c*/ 	.short	0x0100
        /*033e*/ 	.byte	0x08
	.zero		1


	//   ....[18]....
        /*0340*/ 	.word	0x000008b0
        /*0344*/ 	.word	0x000000ff
        /*0348*/ 	.word	0x000348b0
        /*034c*/ 	.short	0x0100
        /*034e*/ 	.byte	0x08
	.zero		1


	//   ....[19]....
        /*0350*/ 	.word	0x000008c0
        /*0354*/ 	.word	0x000000ff
        /*0358*/ 	.word	0x000348c0
        /*035c*/ 	.short	0x0100
        /*035e*/ 	.byte	0x08
	.zero		1


	//   ....[20]....
        /*0360*/ 	.word	0x000008d0
        /*0364*/ 	.word	0x000000ff
        /*0368*/ 	.word	0x000348b8
        /*036c*/ 	.short	0x0100
        /*036e*/ 	.byte	0x08
	.zero		1


	//   ....[21]....
        /*0370*/ 	.word	0x000008e0
        /*0374*/ 	.word	0x000000ff
        /*0378*/ 	.word	0x000348c8
        /*037c*/ 	.short	0x0100
        /*037e*/ 	.byte	0x08
	.zero		1


	//   ....[22]....
        /*0380*/ 	.word	0x000010d0
        /*0384*/ 	.word	0x000000ff
        /*0388*/ 	.word	0x00034800
        /*038c*/ 	.short	0x010a
        /*038e*/ 	.byte	0x3c
	.zero		1


	//   ....[23]....
        /*0390*/ 	.word	0x00001150
        /*0394*/ 	.word	0x00000000
        /*0398*/ 	.word	0x00034830
        /*039c*/ 	.short	0x010a
        /*039e*/ 	.byte	0x3f
	.zero		1


	//   ....[24]....
        /*03a0*/ 	.word	0x000011d0
        /*03a4*/ 	.word	0x00000000
        /*03a8*/ 	.word	0x00034830
        /*03ac*/ 	.short	0x010a
        /*03ae*/ 	.byte	0x3f
	.zero		1


	//   ....[25]....
        /*03b0*/ 	.word	0x000020c0
        /*03b4*/ 	.word	0x00000000
        /*03b8*/ 	.word	0x00000000
        /*03bc*/ 	.short	0x0101
        /*03be*/ 	.byte	0x3f
	.zero		1


	//   ....[26]....
        /*03c0*/ 	.word	0x00004040
        /*03c4*/ 	.word	0x000000ff
        /*03c8*/ 	.word	0x00034830
        /*03cc*/ 	.short	0x010a
        /*03ce*/ 	.byte	0x07
	.zero		1


	//   ....[27]....
        /*03d0*/ 	.word	0x00004080
        /*03d4*/ 	.word	0x000000ff
        /*03d8*/ 	.word	0x00034830
        /*03dc*/ 	.short	0x010a
        /*03de*/ 	.byte	0x07
	.zero		1


	//   ....[28]....
        /*03e0*/ 	.word	0x00004980
        /*03e4*/ 	.word	0x000000ff
        /*03e8*/ 	.word	0x00034850
        /*03ec*/ 	.short	0x010a
        /*03ee*/ 	.byte	0x0b
	.zero		1


	//   ....[29]....
        /*03f0*/ 	.word	0x000049c0
        /*03f4*/ 	.word	0x000000ff
        /*03f8*/ 	.word	0x00034850
        /*03fc*/ 	.short	0x010a
        /*03fe*/ 	.byte	0x0b
	.zero		1


	//   ....[30]....
        /*0400*/ 	.word	0x000062f0
        /*0404*/ 	.word	0x00000009
        /*0408*/ 	.word	0x00000000
        /*040c*/ 	.short	0x0101
        /*040e*/ 	.byte	0x3f
	.zero		1


	//   ....[31]....
        /*0410*/ 	.word	0x00006350
        /*0414*/ 	.word	0x00000026
        /*0418*/ 	.word	0x00000000
        /*041c*/ 	.short	0x0101
        /*041e*/ 	.byte	0x3f
	.zero		1


	//   ....[32]....
        /*0420*/ 	.word	0x00006d80
        /*0424*/ 	.word	0x000000ff
        /*0428*/ 	.word	0x00034850
        /*042c*/ 	.short	0x010a
        /*042e*/ 	.byte	0x07
	.zero		1


	//   ....[33]....
        /*0430*/ 	.word	0x00006dc0
        /*0434*/ 	.word	0x000000ff
        /*0438*/ 	.word	0x00034850
        /*043c*/ 	.short	0x010a
        /*043e*/ 	.byte	0x07
	.zero		1


	//   ....[34]....
        /*0440*/ 	.word	0x000077a0
        /*0444*/ 	.word	0x00000009
        /*0448*/ 	.word	0x00000000
        /*044c*/ 	.short	0x0101
        /*044e*/ 	.byte	0x3f
	.zero		1


	//   ....[35]....
        /*0450*/ 	.word	0x000080e0
        /*0454*/ 	.word	0x000000ff
        /*0458*/ 	.word	0x00000000
        /*045c*/ 	.short	0x0101
        /*045e*/ 	.byte	0x06
	.zero		1


	//   ....[36]....
        /*0460*/ 	.word	0x00008f40
        /*0464*/ 	.word	0x00000006
        /*0468*/ 	.word	0x00034840
        /*046c*/ 	.short	0x010a
        /*046e*/ 	.byte	0x3f
	.zero		1


	//   ....[37]....
        /*0470*/ 	.word	0x000094a0
        /*0474*/ 	.word	0x00000009
        /*0478*/ 	.word	0x00034820
        /*047c*/ 	.short	0x010a
        /*047e*/ 	.byte	0x3f
	.zero		1


	//   ....[38]....
        /*0480*/ 	.word	0x00009780
        /*0484*/ 	.word	0x00000002
        /*0488*/ 	.word	0x00034840
        /*048c*/ 	.short	0x010a
        /*048e*/ 	.byte	0x3f
	.zero		1


	//   ....[39]....
        /*0490*/ 	.word	0x00009a40
        /*0494*/ 	.word	0x00000002
        /*0498*/ 	.word	0x00000060
        /*049c*/ 	.short	0x010a
        /*049e*/ 	.byte	0x3f
	.zero		1


	//   ....[40]....
        /*04a0*/ 	.word	0x00009f80
        /*04a4*/ 	.word	0x00000002
        /*04a8*/ 	.word	0x00034840
        /*04ac*/ 	.short	0x010a
        /*04ae*/ 	.byte	0x3f
	.zero		1


	//   ....[41]....
        /*04b0*/ 	.word	0x0000a240
        /*04b4*/ 	.word	0x00000002
        /*04b8*/ 	.word	0x00000060
        /*04bc*/ 	.short	0x010a
        /*04be*/ 	.byte	0x3f
	.zero		1


	//   ....[42]....
        /*04c0*/ 	.word	0x0000a6a0
        /*04c4*/ 	.word	0x00000002
        /*04c8*/ 	.word	0x00034840
        /*04cc*/ 	.short	0x010a
        /*04ce*/ 	.byte	0x3f
	.zero		1


	//   ....[43]....
        /*04d0*/ 	.word	0x0000a980
        /*04d4*/ 	.word	0x00000002
        /*04d8*/ 	.word	0x00000060
        /*04dc*/ 	.short	0x010a
        /*04de*/ 	.byte	0x3f
	.zero		1


	//   ....[44]....
        /*04e0*/ 	.word	0x0000acb0
        /*04e4*/ 	.word	0x00000003
        /*04e8*/ 	.word	0x00034860
        /*04ec*/ 	.short	0x010a
        /*04ee*/ 	.byte	0x3f
	.zero		1


	//   ....[45]....
        /*04f0*/ 	.word	0x0000b020
        /*04f4*/ 	.word	0x00000000
        /*04f8*/ 	.word	0x00034820
        /*04fc*/ 	.short	0x010a
        /*04fe*/ 	.byte	0x3f
	.zero		1


	//   ....[46]....
        /*0500*/ 	.word	0x0000b1c0
        /*0504*/ 	.word	0x00000006
        /*0508*/ 	.word	0x00000000
        /*050c*/ 	.short	0x010a
        /*050e*/ 	.byte	0x3f
	.zero		1


	//   ....[47]....
        /*0510*/ 	.word	0x0000b230
        /*0514*/ 	.word	0x00000003
        /*0518*/ 	.word	0x00000000
        /*051c*/ 	.short	0x010a
        /*051e*/ 	.byte	0x3f
	.zero		1


	//   ....[48]....
        /*0520*/ 	.word	0x0000b290
        /*0524*/ 	.word	0x00000010
        /*0528*/ 	.word	0x00000000
        /*052c*/ 	.short	0x010a
        /*052e*/ 	.byte	0x3f
	.zero		1


	//   ....[49]....
        /*0530*/ 	.word	0x0000b2c0
        /*0534*/ 	.word	0x00000003
        /*0538*/ 	.word	0x00000000
        /*053c*/ 	.short	0x010a
        /*053e*/ 	.byte	0x3f
	.zero		1


	//   ....[50]....
        /*0540*/ 	.word	0x0000b330
        /*0544*/ 	.word	0x00000003
        /*0548*/ 	.word	0x00034800
        /*054c*/ 	.short	0x010a
        /*054e*/ 	.byte	0x3f
	.zero		1


	//   ....[51]....
        /*0550*/ 	.word	0x0000b380
        /*0554*/ 	.word	0x00000000
        /*0558*/ 	.word	0x00034830
        /*055c*/ 	.short	0x010a
        /*055e*/ 	.byte	0x3f
	.zero		1


	//   ....[52]....
        /*0560*/ 	.word	0x0000b3e0
        /*0564*/ 	.word	0x0000000a
        /*0568*/ 	.word	0x00034830
        /*056c*/ 	.short	0x010a
        /*056e*/ 	.byte	0x3f
	.zero		1


	//   ....[53]....
        /*0570*/ 	.word	0x0000b440
        /*0574*/ 	.word	0x00000007
        /*0578*/ 	.word	0x00034850
        /*057c*/ 	.short	0x010a
        /*057e*/ 	.byte	0x3f
	.zero		1


	//   ....[54]....
        /*0580*/ 	.word	0x0000b4a0
        /*0584*/ 	.word	0x00000005
        /*0588*/ 	.word	0x00034850
        /*058c*/ 	.short	0x010a
        /*058e*/ 	.byte	0x3f
	.zero		1


	//   ....[55]....
        /*0590*/ 	.word	0x0000b640
        /*0594*/ 	.word	0x00000006
        /*0598*/ 	.word	0x00034840
        /*059c*/ 	.short	0x010a
        /*059e*/ 	.byte	0x3f
	.zero		1


	//   ....[56]....
        /*05a0*/ 	.word	0x0000b6c0
        /*05a4*/ 	.word	0x00000007
        /*05a8*/ 	.word	0x00034820
        /*05ac*/ 	.short	0x010a
        /*05ae*/ 	.byte	0x3f
	.zero		1


	//   ....[57]....
        /*05b0*/ 	.word	0x0000b710
        /*05b4*/ 	.word	0x00000002
        /*05b8*/ 	.word	0x00034840
        /*05bc*/ 	.short	0x010a
        /*05be*/ 	.byte	0x3f
	.zero		1


	//   ....[58]....
        /*05c0*/ 	.word	0x0000b760
        /*05c4*/ 	.word	0x00000002
        /*05c8*/ 	.word	0x00000060
        /*05cc*/ 	.short	0x010a
        /*05ce*/ 	.byte	0x3f
	.zero		1


	//   ....[59]....
        /*05d0*/ 	.word	0x0000b7b0
        /*05d4*/ 	.word	0x00000002
        /*05d8*/ 	.word	0x00034840
        /*05dc*/ 	.short	0x010a
        /*05de*/ 	.byte	0x3f
	.zero		1


	//   ....[60]....
        /*05e0*/ 	.word	0x0000b800
        /*05e4*/ 	.word	0x00000002
        /*05e8*/ 	.word	0x00000060
        /*05ec*/ 	.short	0x010a
        /*05ee*/ 	.byte	0x3f
	.zero		1


	//   ....[61]....
        /*05f0*/ 	.word	0x0000b850
        /*05f4*/ 	.word	0x00000002
        /*05f8*/ 	.word	0x00034840
        /*05fc*/ 	.short	0x010a
        /*05fe*/ 	.byte	0x3f
	.zero		1


	//   ....[62]....
        /*0600*/ 	.word	0x0000b8a0
        /*0604*/ 	.word	0x00000002
        /*0608*/ 	.word	0x00000060
        /*060c*/ 	.short	0x010a
        /*060e*/ 	.byte	0x3f
	.zero		1


	//   ....[63]....
        /*0610*/ 	.word	0x0000b8f0
        /*0614*/ 	.word	0x00000003
        /*0618*/ 	.word	0x00034860
        /*061c*/ 	.short	0x010a
        /*061e*/ 	.byte	0x3f
	.zero		1


	//   ....[64]....
        /*0620*/ 	.word	0x0000b940
        /*0624*/ 	.word	0x00000000
        /*0628*/ 	.word	0x00034820
        /*062c*/ 	.short	0x010a
        /*062e*/ 	.byte	0x3f
	.zero		1


	//   ....[65]....
        /*0630*/ 	.word	0x0000bae0
        /*0634*/ 	.word	0x00000006
        /*0638*/ 	.word	0x00000000
        /*063c*/ 	.short	0x010a
        /*063e*/ 	.byte	0x3f
	.zero		1


	//   ....[66]....
        /*0640*/ 	.word	0x0000bb30
        /*0644*/ 	.word	0x00000003
        /*0648*/ 	.word	0x00000000
        /*064c*/ 	.short	0x010a
        /*064e*/ 	.byte	0x3f
	.zero		1


	//   ....[67]....
        /*0650*/ 	.word	0x0000bb80
        /*0654*/ 	.word	0x00000010
        /*0658*/ 	.word	0x00000000
        /*065c*/ 	.short	0x010a
        /*065e*/ 	.byte	0x3f
	.zero		1


	//----- nvinfo : EIATTR_NUM_MBARRIERS
	.align		4
.L_101:
        /*0660*/ 	.byte	0x03, 0x38
        /*0662*/ 	.short	0x0016


	//----- nvinfo : EIATTR_EXIT_INSTR_OFFSETS
	.align		4
        /*0664*/ 	.byte	0x04, 0x1c
        /*0666*/ 	.short	(.L_103 - .L_102)


	//   ....[0]....
.L_102:
        /*0668*/ 	.word	0x000009f0


	//   ....[1]....
        /*066c*/ 	.word	0x000081a0


	//   ....[2]....
        /*0670*/ 	.word	0x00008200


	//   ....[3]....
        /*0674*/ 	.word	0x0000b310


	//----- nvinfo : EIATTR_MAX_THREADS
	.align		4
.L_103:
        /*0678*/ 	.byte	0x04, 0x05
        /*067a*/ 	.short	(.L_105 - .L_104)
.L_104:
        /*067c*/ 	.word	0x00000180
        /*0680*/ 	.word	0x00000001
        /*0684*/ 	.word	0x00000001


	//----- nvinfo : EIATTR_CRS_STACK_SIZE
	.align		4
.L_105:
        /*0688*/ 	.byte	0x04, 0x1e
        /*068a*/ 	.short	(.L_107 - .L_106)
.L_106:
        /*068c*/ 	.word	0x00000000


	//----- nvinfo : EIATTR_CBANK_PARAM_SIZE
	.align		4
.L_107:
        /*0690*/ 	.byte	0x03, 0x19
        /*0692*/ 	.short	0x0bf0


	//----- nvinfo : EIATTR_PARAM_CBANK
	.align		4
        /*0694*/ 	.byte	0x04, 0x0a
        /*0696*/ 	.short	(.L_109 - .L_108)
	.align		4
.L_108:
        /*0698*/ 	.word	index@(.nv.constant0._ZN7cutlass13device_kernelIN5flash11enable_sm90INS1_16FlashAttnFwdSm90INS1_25CollectiveMainloopFwdSm90ILi2EN4cute5tupleIJNS5_1CILi1EEES8_S8_EEENS6_IJNS7_ILi128EEESA_NS7_ILi192EEEEEELi128ENS_10bfloat16_tEfNS_4arch4Sm90ELb0ELb0ELb1ELb0ELb0ELb0ELb0ELb1ELb1ELb0ELb0ELb0EEENS1_21CollectiveEpilogueFwdINS6_IJSA_SA_SA_EEES9_SD_SF_Li256ELb0ELb0ELb0ELb0EEENS1_29StaticPersistentTileSchedulerILb0EEEEEEEEEvNT_6ParamsE)
        /*069c*/ 	.short	0x0210
        /*069e*/ 	.short	0x0bf0


	//----- nvinfo : EIATTR_SW_WAR
	.align		4
.L_109:
        /*06a0*/ 	.byte	0x04, 0x36
        /*06a2*/ 	.short	(.L_111 - .L_110)
.L_110:
        /*06a4*/ 	.word	0x00000008
.L_111:


//--------------------- .nv.info._ZN7cutlass13device_kernelIN5flash11enable_sm90INS1_16FlashAttnFwdSm90INS1_25CollectiveMainloopFwdSm90ILi2EN4cute5tupleIJNS5_1CILi2EEENS7_ILi1EEES9_EEENS6_IJNS7_ILi128EEESB_NS7_ILi192EEEEEELi128ENS_10bfloat16_tEfNS_4arch4Sm90ELb0ELb0ELb1ELb0ELb0ELb0ELb0ELb1ELb1ELb0ELb0ELb0EEENS1_21CollectiveEpilogueFwdINS6_IJSB_SB_SB_EEESA_SE_SG_Li256ELb0ELb0ELb0ELb0EEENS1_29StaticPersistentTileSchedulerILb0EEEEEEEEEvNT_6ParamsE --------------------------
	.section	.nv.info._ZN7cutlass13device_kernelIN5flash11enable_sm90INS1_16FlashAttnFwdSm90INS1_25CollectiveMainloopFwdSm90ILi2EN4cute5tupleIJNS5_1CILi2EEENS7_ILi1EEES9_EEENS6_IJNS7_ILi128EEESB_NS7_ILi192EEEEEELi128ENS_10bfloat16_tEfNS_4arch4Sm90ELb0ELb0ELb1ELb0ELb0ELb0ELb0ELb1ELb1ELb0ELb0ELb0EEENS1_21CollectiveEpilogueFwdINS6_IJSB_SB_SB_EEESA_SE_SG_Li256ELb0ELb0ELb0ELb0EEENS1_29StaticPersistentTileSchedulerILb0EEEEEEEEEvNT_6ParamsE,"",@"SHT_CUDA_INFO"
	.sectionflags	@""
	.align	4


	//----- nvinfo : EIATTR_CUDA_API_VERSION
	.align		4
        /*0000*/ 	.byte	0x04, 0x37
        /*0002*/ 	.short	(.L_113 - .L_112)
.L_112:
        /*0004*/ 	.word	0x00000082


	//----- nvinfo : EIATTR_KPARAM_INFO
	.align		4
.L_113:
        /*0008*/ 	.byte	0x04, 0x17
        /*000a*/ 	.short	(.L_115 - .L_114)
.L_114:
        /*000c*/ 	.word	0x00000000
        /*0010*/ 	.short	0x0000
        /*0012*/ 	.short	0x0070
        /*0014*/ 	.byte	0x00, 0xf0, 0x01, 0x2e


	//----- nvinfo : EIATTR_SPARSE_MMA_MASK
	.align		4
.L_115:
        /*0018*/ 	.byte	0x03, 0x50
        /*001a*/ 	.short	0x0000


	//----- nvinfo : EIATTR_MAXREG_COUNT
	.align		4
        /*001c*/ 	.byte	0x03, 0x1b
        /*001e*/ 	.short	0x00a8


	//----- nvinfo : EIATTR_NUM_BARRIERS
	.align		4
        /*0020*/ 	.byte	0x02, 0x4c
        /*0022*/ 	.byte	0x09
	.zero		1


	//----- nvinfo : EIATTR_EXTERNS
	.align		4
        /*0024*/ 	.byte	0x04, 0x0f
        /*0026*/ 	.short	(.L_117 - .L_116)


	//   ....[0]....
	.align		4
.L_116:
        /*0028*/ 	.word	index@(__assertfail)


	//----- nvinfo : EIATTR_ANNOTATIONS
	.align		4
.L_117:
        /*002c*/ 	.byte	0x04, 0x55
        /*002e*/ 	.short	(.L_119 - .L_118)


	//   ....[0]....
.L_118:
        /* <DEDUP_REMOVED lines=19> */
        /*0154*/ 	.byte	0xb0, 0xb5, 0x00, 0x00


	//----- nvinfo : EIATTR_MERCURY_ISA_VERSION
	.align		4
.L_119:
        /*0158*/ 	.byte	0x03, 0x5f
        /*015a*/ 	.short	0x0101


	//----- nvinfo : EIATTR_INT_WARP_WIDE_INSTR_OFFSETS
	.align		4
        /*015c*/ 	.byte	0x04, 0x31
        /*015e*/ 	.short	(.L_121 - .L_120)


	//   ....[0]....
.L_120:
        /*0160*/ 	.word	0x00000190


	//   ....[1]....
        /*0164*/ 	.word	0x000001d0


	//   ....[2]....
        /*0168*/ 	.word	0x00000240


	//   ....[3]....
        /*016c*/ 	.word	0x00008c70


	//   ....[4]....
        /*0170*/ 	.word	0x00008cc0


	//   ....[5]....
        /*0174*/ 	.word	0x00008da0


	//   ....[6]....
        /*0178*/ 	.word	0x00008e80


	//----- nvinfo : EIATTR_COOP_GROUP_MASK_REGIDS
	.align		4
.L_121:
        /*017c*/ 	.byte	0x04, 0x29
        /*017e*/ 	.short	(.L_123 - .L_122)


	//   ....[0]....
.L_122:
        /*0180*/ 	.word	0xffffffff


	//   ....[1]....
        /*0184*/ 	.word	0xffffffff


	//   ....[2]....
        /*0188*/ 	.word	0xffffffff


	//   ....[3]....
        /*018c*/ 	.word	0xffffffff


	//   ....[4]....
        /*0190*/ 	.word	0xffffffff


	//   ....[5]....
        /*0194*/ 	.word	0xffffffff


	//   ....[6]....
        /*0198*/ 	.word	0xffffffff


	//   ....[7]....
        /*019c*/ 	.word	0xffffffff


	//   ....[8]....
        /*01a0*/ 	.word	0xffffffff


	//   ....[9]....
        /*01a4*/ 	.word	0xffffffff


	//   ....[10]....
        /*01a8*/ 	.word	0xffffffff


	//   ....[11]....
        /*01ac*/ 	.word	0xffffffff


	//   ....[12]....
        /*01b0*/ 	.word	0xffffffff


	//   ....[13]....
        /*01b4*/ 	.word	0xffffffff


	//   ....[14]....
        /*01b8*/ 	.word	0xffffffff


	//   ....[15]....
        /*01bc*/ 	.word	0xffffffff


	//   ....[16]....
        /*01c0*/ 	.word	0xffffffff


	//   ....[17]....
        /*01c4*/ 	.word	0xffffffff


	//   ....[18]....
        /*01c8*/ 	.word	0xffffffff


	//   ....[19]....
        /*01cc*/ 	.word	0xffffffff


	//   ....[20]....
        /*01d0*/ 	.word	0xffffffff


	//   ....[21]....
        /*01d4*/ 	.word	0xffffffff


	//   ....[22]....
        /*01d8*/ 	.word	0xffffffff


	//   ....[23]....
        /*01dc*/ 	.word	0xffffffff


	//   ....[24]....
        /*01e0*/ 	.word	0x0500000f


	//   ....[25]....
        /*01e4*/ 	.word	0x0500000f


	//----- nvinfo : EIATTR_COOP_GROUP_INSTR_OFFSETS
	.align		4
.L_123:
        /*01e8*/ 	.byte	0x04, 0x28
        /*01ea*/ 	.short	(.L_125 - .L_124)


	//   ....[0]....
.L_124:
        /*01ec*/ 	.word	0x00000060


	//   ....[1]....
        /*01f0*/ 	.word	0x000001a0


	//   ....[2]....
        /*01f4*/ 	.word	0x000001f0


	//   ....[3]....
        /*01f8*/ 	.word	0x00000430


	//   ....[4]....
        /*01fc*/ 	.word	0x00000660


	//   ....[5]....
        /*0200*/ 	.word	0x00000890


	//   ....[6]....
        /*0204*/ 	.word	0x00000b20


	//   ....[7]....
        /*0208*/ 	.word	0x00000e30


	//   ....[8]....
        /*020c*/ 	.word	0x000012e0


	//   ....[9]....
        /*0210*/ 	.word	0x00002d80


	//   ....[10]....
        /*0214*/ 	.word	0x00002dd0


	//   ....[11]....
        /*0218*/ 	.word	0x00003430


	//   ....[12]....
        /*021c*/ 	.word	0x000034a0


	//   ....[13]....
        /*0220*/ 	.word	0x00005aa0


	//   ....[14]....
        /*0224*/ 	.word	0x00005ae0


	//   ....[15]....
        /*0228*/ 	.word	0x00005b00


	//   ....[16]....
        /*022c*/ 	.word	0x00005b20


	//   ....[17]....
        /*0230*/ 	.word	0x00006fe0


	//   ....[18]....
        /*0234*/ 	.word	0x00007010


	//   ....[19]....
        /*0238*/ 	.word	0x000070d0


	//   ....[20]....
        /*023c*/ 	.word	0x000070e0


	//   ....[21]....
        /*0240*/ 	.word	0x00007f40


	//   ....[22]....
        /*0244*/ 	.word	0x00008390


	//   ....[23]....
        /*0248*/ 	.word	0x0000b530


	//   ....[24]....
        /*024c*/ 	.word	0x0000ba30


	//   ....[25]....
        /*0250*/ 	.word	0x0000bed0


	//----- nvinfo : EIATTR_REG_RECONFIG
	.align		4
.L_125:
        /*0254*/ 	.byte	0x01, 0x54
	.zero		2


	//----- nvinfo : EIATTR_SYSCALL_OFFSETS
	.align		4
        /*0258*/ 	.byte	0x04, 0x46
        /*025a*/ 	.short	(.L_127 - .L_126)


	//   ....[0]....
.L_126:
        /*025c*/ 	.word	0x00001640


	//   ....[1]....
        /*0260*/ 	.word	0x000088a0


	//   ....[2]....
        /*0264*/ 	.word	0x000089e0


	//   ....[3]....
        /*0268*/ 	.word	0x00008ae0


	//----- nvinfo : EIATTR_MBARRIER_INSTR_OFFSETS
	.align		4
.L_127:
        /*026c*/ 	.byte	0x04, 0x39
        /*026e*/ 	.short	(.L_129 - .L_128)


	//   ....[0]....
.L_128:
        /*0270*/ 	.word	0x000002d0
        /*0274*/ 	.word	0x000000ff
        /*0278*/ 	.word	0x00034800
        /*027c*/ 	.short	0x0100
        /*027e*/ 	.byte	0x08
	.zero		1


	//   ....[1]....
        /*0280*/ 	.word	0x000002e0
        /*0284*/ 	.word	0x000000ff
        /*0288*/ 	.word	0x00034820
        /*028c*/ 	.short	0x0100
        /*028e*/ 	.byte	0x08
	.zero		1


	//   ....[2]....
        /*0290*/ 	.word	0x000003d0
        /*0294*/ 	.word	0x000000ff
        /*0298*/ 	.word	0x00034830
        /*029c*/ 	.short	0x0100
        /*029e*/ 	.byte	0x08
	.zero		1


	//   ....[3]....
        /*02a0*/ 	.word	0x000003e0
        /*02a4*/ 	.word	0x000000ff
        /*02a8*/ 	.word	0x00034840
        /*02ac*/ 	.short	0x0100
        /*02ae*/ 	.byte	0x08
	.zero		1


	//   ....[4]....
        /*02b0*/ 	.word	0x000003f0
        /*02b4*/ 	.word	0x000000ff
        /*02b8*/ 	.word	0x00034838
        /*02bc*/ 	.short	0x0100
        /*02be*/ 	.byte	0x08
	.zero		1


	//   ....[5]....
        /*02c0*/ 	.word	0x00000400
        /*02c4*/ 	.word	0x000000ff
        /*02c8*/ 	.word	0x00034848
        /*02cc*/ 	.short	0x0100
        /*02ce*/ 	.byte	0x08
	.zero		1


	//   ....[6]....
        /*02d0*/ 	.word	0x00000610
        /*02d4*/ 	.word	0x000000ff
        /*02d8*/ 	.word	0x00034850
        /*02dc*/ 	.short	0x0100
        /*02de*/ 	.byte	0x08
	.zero		1


	//   ....[7]....
        /*02e0*/ 	.word	0x00000620
        /*02e4*/ 	.word	0x000000ff
        /*02e8*/ 	.word	0x00034860
        /*02ec*/ 	.short	0x0100
        /*02ee*/ 	.byte	0x08
	.zero		1


	//   ....[8]....
        /*02f0*/ 	.word	0x00000630
        /*02f4*/ 	.word	0x000000ff
        /*02f8*/ 	.word	0x00034858
        /*02fc*/ 	.short	0x0100
        /*02fe*/ 	.byte	0x08
	.zero		1


	//   ....[9]....
        /*0300*/ 	.word	0x00000640
        /*0304*/ 	.word	0x000000ff
        /*0308*/ 	.word	0x00034868
        /*030c*/ 	.short	0x0100
        /*030e*/ 	.byte	0x08
	.zero		1


	//   ....[10]....
        /*0310*/ 	.word	0x00000840
        /*0314*/ 	.word	0x000000ff
        /*0318*/ 	.word	0x00034870
        /*031c*/ 	.short	0x0100
        /*031e*/ 	.byte	0x08
	.zero		1


	//   ....[11]....
        /*0320*/ 	.word	0x00000850
        /*0324*/ 	.word	0x000000ff
        /*0328*/ 	.word	0x00034880
        /*032c*/ 	.short	0x0100
        /*032e*/ 	.byte	0x08
	.zero		1


	//   ....[12]....
        /*0330*/ 	.word	0x00000860
        /*0334*/ 	.word	0x000000ff
        /*0338*/ 	.word	0x00034878
        /*033c*/ 	.short	0x0100
        /*033e*/ 	.byte	0x08
	.zero		1


	//   ....[13]....
        /*0340*/ 	.word	0x00000870
        /*0344*/ 	.word	0x000000ff
        /*0348*/ 	.word	0x00034888
        /*034c*/ 	.short	0x0100
        /*034e*/ 	.byte	0x08
	.zero		1


	//   ....[14]....
        /*0350*/ 	.word	0x00000ad0
        /*0354*/ 	.word	0x000000ff
        /*0358*/ 	.word	0x00034890
        /*035c*/ 	.short	0x0100
        /*035e*/ 	.byte	0x08
	.zero		1


	//   ....[15]....
        /*0360*/ 	.word	0x00000ae0
        /*0364*/ 	.word	0x000000ff
        /*0368*/ 	.word	0x000348a0
        /*036c*/ 	.short	0x0100
        /*036e*/ 	.byte	0x08
	.zero		1


	//   ....[16]....
        /*0370*/ 	.word	0x00000af0
        /*0374*/ 	.word	0x000000ff
        /*0378*/ 	.word	0x00034898
        /*037c*/ 	.short	0x0100
        /*037e*/ 	.byte	0x08
	.zero		1


	//   ....[17]....
        /*0380*/ 	.word	0x00000b00
        /*0384*/ 	.word	0x000000ff
        /*0388*/ 	.word	0x000348a8
        /*038c*/ 	.short	0x0100
        /*038e*/ 	.byte	0x08
	.zero		1


	//   ....[18]....
        /*0390*/ 	.word	0x00000d80
        /*0394*/ 	.word	0x000000ff
        /*0398*/ 	.word	0x000348b0
        /*039c*/ 	.short	0x0100
        /*039e*/ 	.byte	0x08
	.zero		1


	//   ....[19]....
        /*03a0*/ 	.word	0x00000d90
        /*03a4*/ 	.word	0x000000ff
        /*03a8*/ 	.word	0x000348c0
        /*03ac*/ 	.short	0x0100
        /*03ae*/ 	.byte	0x08
	.zero		1


	//   ....[20]....
        /*03b0*/ 	.word	0x00000da0
        /*03b4*/ 	.word	0x000000ff
        /*03b8*/ 	.word	0x000348b8
        /*03bc*/ 	.short	0x0100
        /*03be*/ 	.byte	0x08
	.zero		1


	//   ....[21]....
        /*03c0*/ 	.word	0x00000db0
        /*03c4*/ 	.word	0x000000ff
        /*03c8*/ 	.word	0x000348c8
        /*03cc*/ 	.short	0x0100
        /*03ce*/ 	.byte	0x08
	.zero		1


	//   ....[22]....
        /*03d0*/ 	.word	0x00001680
        /*03d4*/ 	.word	0x000000ff
        /*03d8*/ 	.word	0x00034800
        /*03dc*/ 	.short	0x010a
        /*03de*/ 	.byte	0x3c
	.zero		1


	//   ....[23]....
        /*03e0*/ 	.word	0x00001720
        /*03e4*/ 	.word	0x00000000
        /*03e8*/ 	.word	0x00034830
        /*03ec*/ 	.short	0x010a
        /*03ee*/ 	.byte	0x3f
	.zero		1


	//   ....[24]....
        /*03f0*/ 	.word	0x00001760
        /*03f4*/ 	.word	0x00000000
        /*03f8*/ 	.word	0x00034830
        /*03fc*/ 	.short	0x010a
        /*03fe*/ 	.byte	0x3f
	.zero		1


	//   ....[25]....
        /*0400*/ 	.word	0x00003a00
        /*0404*/ 	.word	0x00000003
        /*0408*/ 	.word	0x00000000
        /*040c*/ 	.short	0x0101
        /*040e*/ 	.byte	0x3f
	.zero		1


	//   ....[26]....
        /*0410*/ 	.word	0x00004220
        /*0414*/ 	.word	0x000000ff
        /*0418*/ 	.word	0x00034830
        /*041c*/ 	.short	0x010a
        /*041e*/ 	.byte	0x07
	.zero		1


	//   ....[27]....
        /*0420*/ 	.word	0x00004260
        /*0424*/ 	.word	0x000000ff
        /*0428*/ 	.word	0x00034830
        /*042c*/ 	.short	0x010a
        /*042e*/ 	.byte	0x07
	.zero		1


	//   ....[28]....
        /*0430*/ 	.word	0x00004b60
        /*0434*/ 	.word	0x000000ff
        /*0438*/ 	.word	0x00034850
        /*043c*/ 	.short	0x010a
        /*043e*/ 	.byte	0x0a
	.zero		1


	//   ....[29]....
        /*0440*/ 	.word	0x00004ba0
        /*0444*/ 	.word	0x000000ff
        /*0448*/ 	.word	0x00034850
        /*044c*/ 	.short	0x010a
        /*044e*/ 	.byte	0x0a
	.zero		1


	//   ....[30]....
        /*0450*/ 	.word	0x00006640
        /*0454*/ 	.word	0x00000003
        /*0458*/ 	.word	0x00000000
        /*045c*/ 	.short	0x0101
        /*045e*/ 	.byte	0x3f
	.zero		1


	//   ....[31]....
        /*0460*/ 	.word	0x00006920
        /*0464*/ 	.word	0x0000000c
        /*0468*/ 	.word	0x00000000
        /*046c*/ 	.short	0x0101
        /*046e*/ 	.byte	0x3f
	.zero		1


	//   ....[32]....
        /*0470*/ 	.word	0x00006f50
        /*0474*/ 	.word	0x000000ff
        /*0478*/ 	.word	0x00034850
        /*047c*/ 	.short	0x010a
        /*047e*/ 	.byte	0x05
	.zero		1


	//   ....[33]....
        /*0480*/ 	.word	0x00006f90
        /*0484*/ 	.word	0x000000ff
        /*0488*/ 	.word	0x00034850
        /*048c*/ 	.short	0x010a
        /*048e*/ 	.byte	0x05
	.zero		1


	//   ....[34]....
        /*0490*/ 	.word	0x00007790
        /*0494*/ 	.word	0x00000004
        /*0498*/ 	.word	0x00000000
        /*049c*/ 	.short	0x0101
        /*049e*/ 	.byte	0x3f
	.zero		1


	//   ....[35]....
        /*04a0*/ 	.word	0x00008280
        /*04a4*/ 	.word	0x000000ff
        /*04a8*/ 	.word	0x00000000
        /*04ac*/ 	.short	0x0101
        /*04ae*/ 	.byte	0x07
	.zero		1


	//   ....[36]....
        /*04b0*/ 	.word	0x00008290
        /*04b4*/ 	.word	0x000000ff
        /*04b8*/ 	.word	0x00000000
        /*04bc*/ 	.short	0x0101
        /*04be*/ 	.byte	0x06
	.zero		1


	//   ....[37]....
        /*04c0*/ 	.word	0x00009210
        /*04c4*/ 	.word	0x00000005
        /*04c8*/ 	.word	0x00034840
        /*04cc*/ 	.short	0x010a
        /*04ce*/ 	.byte	0x3f
	.zero		1


	//   ....[38]....
        /*04d0*/ 	.word	0x000097d0
        /*04d4*/ 	.word	0x0000000a
        /*04d8*/ 	.word	0x00034820
        /*04dc*/ 	.short	0x010a
        /*04de*/ 	.byte	0x3f
	.zero		1


	//   ....[39]....
        /*04e0*/ 	.word	0x00009ac0
        /*04e4*/ 	.word	0x00000002
        /*04e8*/ 	.word	0x00034840
        /*04ec*/ 	.short	0x010a
        /*04ee*/ 	.byte	0x3f
	.zero		1


	//   ....[40]....
        /*04f0*/ 	.word	0x00009dc0
        /*04f4*/ 	.word	0x00000002
        /*04f8*/ 	.word	0x00034860
        /*04fc*/ 	.short	0x010a
        /*04fe*/ 	.byte	0x3f
	.zero		1


	//   ....[41]....
        /*0500*/ 	.word	0x0000a2f0
        /*0504*/ 	.word	0x00000002
        /*0508*/ 	.word	0x00034840
        /*050c*/ 	.short	0x010a
        /*050e*/ 	.byte	0x3f
	.zero		1


	//   ....[42]....
        /*0510*/ 	.word	0x0000a5f0
        /*0514*/ 	.word	0x00000002
        /*0518*/ 	.word	0x00034860
        /*051c*/ 	.short	0x010a
        /*051e*/ 	.byte	0x3f
	.zero		1


	//   ....[43]....
        /*0520*/ 	.word	0x0000aa90
        /*0524*/ 	.word	0x00000002
        /*0528*/ 	.word	0x00034840
        /*052c*/ 	.short	0x010a
        /*052e*/ 	.byte	0x3f
	.zero		1


	//   ....[44]....
        /*0530*/ 	.word	0x0000ad90
        /*0534*/ 	.word	0x00000002
        /*0538*/ 	.word	0x00034860
        /*053c*/ 	.short	0x010a
        /*053e*/ 	.byte	0x3f
	.zero		1


	//   ....[45]....
        /*0540*/ 	.word	0x0000b0d0
        /*0544*/ 	.word	0x00000003
        /*0548*/ 	.word	0x00034860
        /*054c*/ 	.short	0x010a
        /*054e*/ 	.byte	0x3f
	.zero		1


	//   ....[46]....
        /*0550*/ 	.word	0x0000b4b0
        /*0554*/ 	.word	0x00000000
        /*0558*/ 	.word	0x00034820
        /*055c*/ 	.short	0x010a
        /*055e*/ 	.byte	0x3f
	.zero		1


	//   ....[47]....
        /*0560*/ 	.word	0x0000b670
        /*0564*/ 	.word	0x00000006
        /*0568*/ 	.word	0x00000000
        /*056c*/ 	.short	0x010a
        /*056e*/ 	.byte	0x3f
	.zero		1


	//   ....[48]....
        /*0570*/ 	.word	0x0000b6e0
        /*0574*/ 	.word	0x00000003
        /*0578*/ 	.word	0x00000000
        /*057c*/ 	.short	0x010a
        /*057e*/ 	.byte	0x3f
	.zero		1


	//   ....[49]....
        /*0580*/ 	.word	0x0000b740
        /*0584*/ 	.word	0x00000010
        /*0588*/ 	.word	0x00000000
        /*058c*/ 	.short	0x010a
        /*058e*/ 	.byte	0x3f
	.zero		1


	//   ....[50]....
        /*0590*/ 	.word	0x0000b770
        /*0594*/ 	.word	0x00000003
        /*0598*/ 	.word	0x00000000
        /*059c*/ 	.short	0x010a
        /*059e*/ 	.byte	0x3f
	.zero		1


	//   ....[51]....
        /*05a0*/ 	.word	0x0000b7e0
        /*05a4*/ 	.word	0x00000003
        /*05a8*/ 	.word	0x00034800
        /*05ac*/ 	.short	0x010a
        /*05ae*/ 	.byte	0x3f
	.zero		1


	//   ....[52]....
        /*05b0*/ 	.word	0x0000b830
        /*05b4*/ 	.word	0x00000000
        /*05b8*/ 	.word	0x00034830
        /*05bc*/ 	.short	0x010a
        /*05be*/ 	.byte	0x3f
	.zero		1


	//   ....[53]....
        /*05c0*/ 	.word	0x0000b890
        /*05c4*/ 	.word	0x00000008
        /*05c8*/ 	.word	0x00034830
        /*05cc*/ 	.short	0x010a
        /*05ce*/ 	.byte	0x3f
	.zero		1


	//   ....[54]....
        /*05d0*/ 	.word	0x0000b8f0
        /*05d4*/ 	.word	0x00000007
        /*05d8*/ 	.word	0x00034850
        /*05dc*/ 	.short	0x010a
        /*05de*/ 	.byte	0x3f
	.zero		1


	//   ....[55]....
        /*05e0*/ 	.word	0x0000b950
        /*05e4*/ 	.word	0x00000005
        /*05e8*/ 	.word	0x00034850
        /*05ec*/ 	.short	0x010a
        /*05ee*/ 	.byte	0x3f
	.zero		1


	//   ....[56]....
        /*05f0*/ 	.word	0x0000baf0
        /*05f4*/ 	.word	0x00000005
        /*05f8*/ 	.word	0x00034840
        /*05fc*/ 	.short	0x010a
        /*05fe*/ 	.byte	0x3f
	.zero		1


	//   ....[57]....
        /*0600*/ 	.word	0x0000bb70
        /*0604*/ 	.word	0x00000007
        /*0608*/ 	.word	0x00034820
        /*060c*/ 	.short	0x010a
        /*060e*/ 	.byte	0x3f
	.zero		1


	//   ....[58]....
        /*0610*/ 	.word	0x0000bbc0
        /*0614*/ 	.word	0x00000002
        /*0618*/ 	.word	0x00034840
        /*061c*/ 	.short	0x010a
        /*061e*/ 	.byte	0x3f
	.zero		1


	//   ....[59]....
        /*0620*/ 	.word	0x0000bc10
        /*0624*/ 	.word	0x00000002
        /*0628*/ 	.word	0x00034860
        /*062c*/ 	.short	0x010a
        /*062e*/ 	.byte	0x3f
	.zero		1


	//   ....[60]....
        /*0630*/ 	.word	0x0000bc60
        /*0634*/ 	.word	0x00000002
        /*0638*/ 	.word	0x00034840
        /*063c*/ 	.short	0x010a
        /*063e*/ 	.byte	0x3f
	.zero		1


	//   ....[61]....
        /*0640*/ 	.word	0x0000bcb0
        /*0644*/ 	.word	0x00000002
        /*0648*/ 	.word	0x00034860
        /*064c*/ 	.short	0x010a
        /*064e*/ 	.byte	0x3f
	.zero		1


	//   ....[62]....
        /*0650*/ 	.word	0x0000bd00
        /*0654*/ 	.word	0x00000002
        /*0658*/ 	.word	0x00034840
        /*065c*/ 	.short	0x010a
        /*065e*/ 	.byte	0x3f
	.zero		1


	//   ....[63]....
        /*0660*/ 	.word	0x0000bd50
        /*0664*/ 	.word	0x00000002
        /*0668*/ 	.word	0x00034860
        /*066c*/ 	.short	0x010a
        /*066e*/ 	.byte	0x3f
	.zero		1


	//   ....[64]....
        /*0670*/ 	.word	0x0000bda0
        /*0674*/ 	.word	0x00000003
        /*0678*/ 	.word	0x00034860
        /*067c*/ 	.short	0x010a
        /*067e*/ 	.byte	0x3f
	.zero		1


	//   ....[65]....
        /*0680*/ 	.word	0x0000bdf0
        /*0684*/ 	.word	0x00000000
        /*0688*/ 	.word	0x00034820
        /*068c*/ 	.short	0x010a
        /*068e*/ 	.byte	0x3f
	.zero		1


	//   ....[66]....
        /*0690*/ 	.word	0x0000bf90
        /*0694*/ 	.word	0x00000006
        /*0698*/ 	.word	0x00000000
        /*069c*/ 	.short	0x010a
        /*069e*/ 	.byte	0x3f
	.zero		1


	//   ....[67]....
        /*06a0*/ 	.word	0x0000bfe0
        /*06a4*/ 	.word	0x00000003
        /*06a8*/ 	.word	0x00000000
        /*06ac*/ 	.short	0x010a
        /*06ae*/ 	.byte	0x3f
	.zero		1


	//   ....[68]....
        /*06b0*/ 	.word	0x0000c030
        /*06b4*/ 	.word	0x00000010
        /*06b8*/ 	.word	0x00000000
        /*06bc*/ 	.short	0x010a
        /*06be*/ 	.byte	0x3f
	.zero		1


	//----- nvinfo : EIATTR_NUM_MBARRIERS
	.align		4
.L_129:
        /*06c0*/ 	.byte	0x03, 0x38
        /*06c2*/ 	.short	0x0016


	//----- nvinfo : EIATTR_EXIT_INSTR_OFFSETS
	.align		4
        /*06c4*/ 	.byte	0x04, 0x1c
        /*06c6*/ 	.short	(.L_131 - .L_130)


	//   ....[0]....
.L_130:
        /*06c8*/ 	.word	0x00000f70


	//   ....[1]....
        /*06cc*/ 	.word	0x00008350


	//   ....[2]....
        /*06d0*/ 	.word	0x000083b0


	//   ....[3]....
        /*06d4*/ 	.word	0x0000b7c0


	//----- nvinfo : EIATTR_MAX_THREADS
	.align		4
.L_131:
        /*06d8*/ 	.byte	0x04, 0x05
        /*06da*/ 	.short	(.L_133 - .L_132)
.L_132:
        /*06dc*/ 	.word	0x00000180
        /*06e0*/ 	.word	0x00000001
        /*06e4*/ 	.word	0x00000001


	//----- nvinfo : EIATTR_CRS_STACK_SIZE
	.align		4
.L_133:
        /*06e8*/ 	.byte	0x04, 0x1e
        /*06ea*/ 	.short	(.L_135 - .L_134)
.L_134:
        /*06ec*/ 	.word	0x00000000


	//----- nvinfo : EIATTR_CBANK_PARAM_SIZE
	.align		4
.L_135:
        /*06f0*/ 	.byte	0x03, 0x19
        /*06f2*/ 	.short	0x0bf0


	//----- nvinfo : EIATTR_PARAM_CBANK
	.align		4
        /*06f4*/ 	.byte	0x04, 0x0a
        /*06f6*/ 	.short	(.L_137 - .L_136)
	.align		4
.L_136:
        /*06f8*/ 	.word	index@(.nv.constant0._ZN7cutlass13device_kernelIN5flash11enable_sm90INS1_16FlashAttnFwdSm90INS1_25CollectiveMainloopFwdSm90ILi2EN4cute5tupleIJNS5_1CILi2EEENS7_ILi1EEES9_EEENS6_IJNS7_ILi128EEESB_NS7_ILi192EEEEEELi128ENS_10bfloat16_tEfNS_4arch4Sm90ELb0ELb0ELb1ELb0ELb0ELb0ELb0ELb1ELb1ELb0ELb0ELb0EEENS1_21CollectiveEpilogueFwdINS6_IJSB_SB_SB_EEESA_SE_SG_Li256ELb0ELb0ELb0ELb0EEENS1_29StaticPersistentTileSchedulerILb0EEEEEEEEEvNT_6ParamsE)
        /*06fc*/ 	.short	0x0210
        /*06fe*/ 	.short	0x0bf0


	//----- nvinfo : EIATTR_SW_WAR
	.align		4
.L_137:
        /*0700*/ 	.byte	0x04, 0x36
        /*0702*/ 	.short	(.L_139 - .L_138)
.L_138:
        /*0704*/ 	.word	0x00000008
.L_139:


//--------------------- .nv.info._ZN7cutlass13device_kernelIN5flash11enable_sm90INS1_16FlashAttnFwdSm90INS1_25CollectiveMainloopFwdSm90ILi2EN4cute5tupleIJNS5_1CILi1EEES8_S8_EEENS6_IJNS7_ILi128EEESA_NS7_ILi192EEEEEELi128ENS_10bfloat16_tEfNS_4arch4Sm90ELb0ELb0ELb1ELb1ELb0ELb0ELb0ELb1ELb1ELb0ELb0ELb0EEENS1_21CollectiveEpilogueFwdINS6_IJSA_SA_SA_EEES9_SD_SF_Li256ELb1ELb0ELb0ELb0EEENS1_36VarlenDynamicPersistentTileSchedulerILi128ELi128ELi256ELi32ELb0ELb0ELb1ELb0ELb1ELb1EEEEEEEEEvNT_6ParamsE --------------------------
	.section	.nv.info._ZN7cutlass13device_kernelIN5flash11enable_sm90INS1_16FlashAttnFwdSm90INS1_25CollectiveMainloopFwdSm90ILi2EN4cute5tupleIJNS5_1CILi1EEES8_S8_EEENS6_IJNS7_ILi128EEESA_NS7_ILi192EEEEEELi128ENS_10bfloat16_tEfNS_4arch4Sm90ELb0ELb0ELb1ELb1ELb0ELb0ELb0ELb1ELb1ELb0ELb0ELb0EEENS1_21CollectiveEpilogueFwdINS6_IJSA_SA_SA_EEES9_SD_SF_Li256ELb1ELb0ELb0ELb0EEENS1_36VarlenDynamicPersistentTileSchedulerILi128ELi128ELi256ELi32ELb0ELb0ELb1ELb0ELb1ELb1EEEEEEEEEvNT_6ParamsE,"",@"SHT_CUDA_INFO"
	.sectionflags	@""
	.align	4


	//----- nvinfo : EIATTR_CUDA_API_VERSION
	.align		4
        /*0000*/ 	.byte	0x04, 0x37
        /*0002*/ 	.short	(.L_141 - .L_140)
.L_140:
        /*0004*/ 	.word	0x00000082


	//----- nvinfo : EIATTR_KPARAM_INFO
	.align		4
.L_141:
        /*0008*/ 	.byte	0x04, 0x17
        /*000a*/ 	.short	(.L_143 - .L_142)
.L_142:
        /*000c*/ 	.word	0x00000000
        /*0010*/ 	.short	0x0000
        /*0012*/ 	.short	0x0070
        /*0014*/ 	.byte	0x00, 0xf0, 0x01, 0x28


	//----- nvinfo : EIATTR_SPARSE_MMA_MASK
	.align		4
.L_143:
        /*0018*/ 	.byte	0x03, 0x50
        /*001a*/ 	.short	0x0000


	//----- nvinfo : EIATTR_MAXREG_COUNT
	.align		4
        /*001c*/ 	.byte	0x03, 0x1b
        /*001e*/ 	.short	0x00a8


	//----- nvinfo : EIATTR_NUM_BARRIERS
	.align		4
        /*0020*/ 	.byte	0x02, 0x4c
        /*0022*/ 	.byte	0x09
	.zero		1


	//----- nvinfo : EIATTR_EXTERNS
	.align		4
        /*0024*/ 	.byte	0x04, 0x0f
        /*0026*/ 	.short	(.L_145 - .L_144)


	//   ....[0]....
	.align		4
.L_144:
        /*0028*/ 	.word	index@(__assertfail)


	//----- nvinfo : EIATTR_ANNOTATIONS
	.align		4
.L_145:
        /*002c*/ 	.byte	0x04, 0x55
        /*002e*/ 	.short	(.L_147 - .L_146)


	//   ....[0]....
.L_146:
        /* <DEDUP_REMOVED lines=39> */


	//----- nvinfo : EIATTR_MERCURY_ISA_VERSION
	.align		4
.L_147:
        /*0290*/ 	.byte	0x03, 0x5f
        /*0292*/ 	.short	0x0101


	//----- nvinfo : EIATTR_UNUSED_LOAD_BYTE_OFFSET
	.align		4
        /*0294*/ 	.byte	0x04, 0x44
        /*0296*/ 	.short	(.L_149 - .L_148)


	//   ....[0]....
.L_148:
        /*0298*/ 	.word	0x00000a40
        /*029c*/ 	.word	0x0000fff0


	//   ....[1]....
        /*02a0*/ 	.word	0x00007d60
        /*02a4*/ 	.word	0x0000fff0


	//----- nvinfo : EIATTR_INT_WARP_WIDE_INSTR_OFFSETS
	.align		4
.L_149:
        /*02a8*/ 	.byte	0x04, 0x31
        /*02aa*/ 	.short	(.L_151 - .L_150)


	//   ....[0]....
.L_150:
        /*02ac*/ 	.word	0x00000160


	//   ....[1]....
        /*02b0*/ 	.word	0x000001a0


	//   ....[2]....
        /*02b4*/ 	.word	0x00000210


	//   ....[3]....
        /*02b8*/ 	.word	0x0000ace0


	//   ....[4]....
        /*02bc*/ 	.word	0x0000ad80


	//   ....[5]....
        /*02c0*/ 	.word	0x0000b210


	//   ....[6]....
        /*02c4*/ 	.word	0x0000b240


	//   ....[7]....
        /*02c8*/ 	.word	0x0000b450


	//   ....[8]....
        /*02cc*/ 	.word	0x0000b540


	//   ....[9]....
        /*02d0*/ 	.word	0x0000d8c0


	//   ....[10]....
        /*02d4*/ 	.word	0x0000d960


	//----- nvinfo : EIATTR_COOP_GROUP_MASK_REGIDS
	.align		4
.L_151:
        /*02d8*/ 	.byte	0x04, 0x29
        /*02da*/ 	.short	(.L_153 - .L_152)


	//   ....[0]....
.L_152:
        /*02dc*/ 	.word	0xffffffff


	//   ....[1]....
        /*02e0*/ 	.word	0xffffffff


	//   ....[2]....
        /*02e4*/ 	.word	0xffffffff


	//   ....[3]....
        /*02e8*/ 	.word	0xffffffff


	//   ....[4]....
        /*02ec*/ 	.word	0xffffffff


	//   ....[5]....
        /*02f0*/ 	.word	0xffffffff


	//   ....[6]....
        /*02f4*/ 	.word	0xffffffff


	//   ....[7]....
        /*02f8*/ 	.word	0xffffffff


	//   ....[8]....
        /*02fc*/ 	.word	0xffffffff


	//   ....[9]....
        /*0300*/ 	.word	0xffffffff


	//   ....[10]....
        /*0304*/ 	.word	0xffffffff


	//   ....[11]....
        /*0308*/ 	.word	0xffffffff


	//   ....[12]....
        /*030c*/ 	.word	0xffffffff


	//   ....[13]....
        /*0310*/ 	.word	0xffffffff


	//   ....[14]....
        /*0314*/ 	.word	0xffffffff


	//   ....[15]....
        /*0318*/ 	.word	0xffffffff


	//   ....[16]....
        /*031c*/ 	.word	0xffffffff


	//   ....[17]....
        /*0320*/ 	.word	0xffffffff


	//   ....[18]....
        /*0324*/ 	.word	0xffffffff


	//   ....[19]....
        /*0328*/ 	.word	0xffffffff


	//   ....[20]....
        /*032c*/ 	.word	0xffffffff


	//   ....[21]....
        /*0330*/ 	.word	0xffffffff


	//   ....[22]....
        /*0334*/ 	.word	0xffffffff


	//   ....[23]....
        /*0338*/ 	.word	0xffffffff


	//   ....[24]....
        /*033c*/ 	.word	0xffffffff


	//   ....[25]....
        /*0340*/ 	.word	0xffffffff


	//   ....[26]....
        /*0344*/ 	.word	0xffffffff


	//   ....[27]....
        /*0348*/ 	.word	0xffffffff


	//   ....[28]....
        /*034c*/ 	.word	0xffffffff


	//   ....[29]....
        /*0350*/ 	.word	0xffffffff


	//   ....[30]....
        /*0354*/ 	.word	0xffffffff


	//   ....[31]....
        /*0358*/ 	.word	0xffffffff


	//   ....[32]....
        /*035c*/ 	.word	0xffffffff


	//   ....[33]....
        /*0360*/ 	.word	0xffffffff


	//   ....[34]....
        /*0364*/ 	.word	0xffffffff


	//   ....[35]....
        /*0368*/ 	.word	0xffffffff


	//   ....[36]....
        /*036c*/ 	.word	0xffffffff


	//   ....[37]....
        /*0370*/ 	.word	0xffffffff


	//   ....[38]....
        /*0374*/ 	.word	0xffffffff


	//   ....[39]....
        /*0378*/ 	.word	0xffffffff


	//   ....[40]....
        /*037c*/ 	.word	0xffffffff


	//   ....[41]....
        /*0380*/ 	.word	0xffffffff


	//   ....[42]....
        /*0384*/ 	.word	0xffffffff


	//   ....[43]....
        /*0388*/ 	.word	0xffffffff


	//   ....[44]....
        /*038c*/ 	.word	0xffffffff


	//   ....[45]....
        /*0390*/ 	.word	0xffffffff


	//   ....[46]....
        /*0394*/ 	.word	0xffffffff


	//   ....[47]....
        /*0398*/ 	.word	0xffffffff


	//   ....[48]....
        /*039c*/ 	.word	0xffffffff


	//   ....[49]....
        /*03a0*/ 	.word	0xffffffff


	//   ....[50]....
        /*03a4*/ 	.word	0xffffffff


	//   ....[51]....
        /*03a8*/ 	.word	0xffffffff


	//   ....[52]....
        /*03ac*/ 	.word	0xffffffff


	//   ....[53]....
        /*03b0*/ 	.word	0xffffffff


	//   ....[54]....
        /*03b4*/ 	.word	0x0500000f


	//   ....[55]....
        /*03b8*/ 	.word	0x0500000f


	//   ....[56]....
        /*03bc*/ 	.word	0x0500000f


	//   ....[57]....
        /*03c0*/ 	.word	0x0500000f


	//   ....[58]....
        /*03c4*/ 	.word	0x0500000f


	//   ....[59]....
        /*03c8*/ 	.word	0x0500000f


	//   ....[60]....
        /*03cc*/ 	.word	0x0500000f


	//   ....[61]....
        /*03d0*/ 	.word	0x0500000f


	//   ....[62]....
        /*03d4*/ 	.word	0x0500000f


	//   ....[63]....
        /*03d8*/ 	.word	0x0500000f


	//   ....[64]....
        /*03dc*/ 	.word	0x0500000f


	//   ....[65]....
        /*03e0*/ 	.word	0x0500000f


	//   ....[66]....
        /*03e4*/ 	.word	0x0500000f


	//   ....[67]....
        /*03e8*/ 	.word	0x0500000f


	//   ....[68]....
        /*03ec*/ 	.word	0x0500000f


	//   ....[69]....
        /*03f0*/ 	.word	0x0500000f


	//   ....[70]....
        /*03f4*/ 	.word	0x0500000f


	//   ....[71]....
        /*03f8*/ 	.word	0x0500000f


	//   ....[72]....
        /*03fc*/ 	.word	0x0500000f


	//----- nvinfo : EIATTR_COOP_GROUP_INSTR_OFFSETS
	.align		4
.L_153:
        /*0400*/ 	.byte	0x04, 0x28
        /*0402*/ 	.short	(.L_155 - .L_154)


	//   ....[0]....
.L_154:
        /*0404*/ 	.word	0x00000060


	//   ....[1]....
        /*0408*/ 	.word	0x00000170


	//   ....[2]....
        /*040c*/ 	.word	0x000001c0


	//   ....[3]....
        /*0410*/ 	.word	0x000003f0


	//   ....[4]....
        /*0414*/ 	.word	0x00000550


	//   ....[5]....
        /*0418*/ 	.word	0x00000670


	//   ....[6]....
        /*041c*/ 	.word	0x000007d0


	//   ....[7]....
        /*0420*/ 	.word	0x000013c0


	//   ....[8]....
        /*0424*/ 	.word	0x00002f70


	//   ....[9]....
        /*0428*/ 	.word	0x00002fb0


	//   ....[10]....
        /*042c*/ 	.word	0x00003640


	//   ....[11]....
        /*0430*/ 	.word	0x000036a0


	//   ....[12]....
        /*0434*/ 	.word	0x00005b40


	//   ....[13]....
        /*0438*/ 	.word	0x00005b70


	//   ....[14]....
        /*043c*/ 	.word	0x00006080


	//   ....[15]....
        /*0440*/ 	.word	0x000060e0


	//   ....[16]....
        /*0444*/ 	.word	0x00007360


	//   ....[17]....
        /*0448*/ 	.word	0x000073b0


	//   ....[18]....
        /*044c*/ 	.word	0x00007490


	//   ....[19]....
        /*0450*/ 	.word	0x000074a0


	//   ....[20]....
        /*0454*/ 	.word	0x00009e00


	//   ....[21]....
        /*0458*/ 	.word	0x00009fa0


	//   ....[22]....
        /*045c*/ 	.word	0x00009fd0


	//   ....[23]....
        /*0460*/ 	.word	0x0000a010


	//   ....[24]....
        /*0464*/ 	.word	0x0000a070


	//   ....[25]....
        /*0468*/ 	.word	0x0000a0d0


	//   ....[26]....
        /*046c*/ 	.word	0x0000a110


	//   ....[27]....
        /*0470*/ 	.word	0x0000a2d0


	//   ....[28]....
        /*0474*/ 	.word	0x0000a330


	//   ....[29]....
        /*0478*/ 	.word	0x0000a370


	//   ....[30]....
        /*047c*/ 	.word	0x0000a3b0


	//   ....[31]....
        /*0480*/ 	.word	0x0000a3e0


	//   ....[32]....
        /*0484*/ 	.word	0x0000a410


	//   ....[33]....
        /*0488*/ 	.word	0x0000a4a0


	//   ....[34]....
        /*048c*/ 	.word	0x0000a4d0


	//   ....[35]....
        /*0490*/ 	.word	0x0000a560


	//   ....[36]....
        /*0494*/ 	.word	0x0000dd80


	//   ....[37]....
        /*0498*/ 	.word	0x0000dd90


	//   ....[38]....
        /*049c*/ 	.word	0x0000deb0


	//   ....[39]....
        /*04a0*/ 	.word	0x0000df10


	//   ....[40]....
        /*04a4*/ 	.word	0x0000df50


	//   ....[41]....
        /*04a8*/ 	.word	0x0000df90


	//   ....[42]....
        /*04ac*/ 	.word	0x0000dfc0


	//   ....[43]....
        /*04b0*/ 	.word	0x0000dff0


	//   ....[44]....
        /*04b4*/ 	.word	0x0000e190


	//   ....[45]....
        /*04b8*/ 	.word	0x0000e1f0


	//   ....[46]....
        /*04bc*/ 	.word	0x0000e230


	//   ....[47]....
        /*04c0*/ 	.word	0x0000e270


	//   ....[48]....
        /*04c4*/ 	.word	0x0000e2a0


	//   ....[49]....
        /*04c8*/ 	.word	0x0000e2d0


	//   ....[50]....
        /*04cc*/ 	.word	0x0000e390


	//   ....[51]....
        /*04d0*/ 	.word	0x0000e3b0


	//   ....[52]....
        /*04d4*/ 	.word	0x0000e420


	//   ....[53]....
        /*04d8*/ 	.word	0x0000e870


	//   ....[54]....
        /*04dc*/ 	.word	0x0000ed70


	//   ....[55]....
        /*04e0*/ 	.word	0x0000f190


	//   ....[56]....
        /*04e4*/ 	.word	0x0000f220


	//   ....[57]....
        /*04e8*/ 	.word	0x0000f2c0


	//   ....[58]....
        /*04ec*/ 	.word	0x0000f370


	//   ....[59]....
        /*04f0*/ 	.word	0x0000f3f0


	//   ....[60]....
        /*04f4*/ 	.word	0x0000f470


	//   ....[61]....
        /*04f8*/ 	.word	0x0000f4f0


	//   ....[62]....
        /*04fc*/ 	.word	0x0000f570


	//   ....[63]....
        /*0500*/ 	.word	0x0000f600


	//   ....[64]....
        /*0504*/ 	.word	0x0000f6b0


	//   ....[65]....
        /*0508*/ 	.word	0x0000f730


	//   ....[66]....
        /*050c*/ 	.word	0x0000f7b0


	//   ....[67]....
        /*0510*/ 	.word	0x0000f830


	//   ....[68]....
        /*0514*/ 	.word	0x0000f8b0


	//   ....[69]....
        /*0518*/ 	.word	0x0000f920


	//   ....[70]....
        /*051c*/ 	.word	0x0000f9c0


	//   ....[71]....
        /*0520*/ 	.word	0x0000fa50


	//   ....[72]....
        /*0524*/ 	.word	0x0000fb70


	//----- nvinfo : EIATTR_REG_RECONFIG
	.align		4
.L_155:
        /*0528*/ 	.byte	0x01, 0x54
	.zero		2


	//----- nvinfo : EIATTR_SYSCALL_OFFSETS
	.align		4
        /*052c*/ 	.byte	0x04, 0x46
        /*052e*/ 	.short	(.L_157 - .L_156)


	//   ....[0]....
.L_156:
        /*0530*/ 	.word	0x000015b0


	//   ....[1]....
        /*0534*/ 	.word	0x0000af10


	//   ....[2]....
        /*0538*/ 	.word	0x0000b050


	//   ....[3]....
        /*053c*/ 	.word	0x0000b150


	//----- nvinfo : EIATTR_MBARRIER_INSTR_OFFSETS
	.align		4
.L_157:
        /*0540*/ 	.byte	0x04, 0x39
        /*0542*/ 	.short	(.L_159 - .L_158)


	//   ....[0]....
.L_158:
        /*0544*/ 	.word	0x000002a0
        /*0548*/ 	.word	0x000000ff
        /*054c*/ 	.word	0x00034800
        /*0550*/ 	.short	0x0100
        /*0552*/ 	.byte	0x08
	.zero		1


	//   ....[1]....
        /*0554*/ 	.word	0x000002b0
        /*0558*/ 	.word	0x000000ff
        /*055c*/ 	.word	0x00034820
        /*0560*/ 	.short	0x0100
        /*0562*/ 	.byte	0x08
	.zero		1


	//   ....[2]....
        /*0564*/ 	.word	0x000003a0
        /*0568*/ 	.word	0x000000ff
        /*056c*/ 	.word	0x00034830
        /*0570*/ 	.short	0x0100
        /*0572*/ 	.byte	0x08
	.zero		1


	//   ....[3]....
        /*0574*/ 	.word	0x000003b0
        /*0578*/ 	.word	0x000000ff
        /*057c*/ 	.word	0x00034840
        /*0580*/ 	.short	0x0100
        /*0582*/ 	.byte	0x08
	.zero		1


	//   ....[4]....
        /*0584*/ 	.word	0x000003c0
        /*0588*/ 	.word	0x000000ff
        /*058c*/ 	.word	0x00034838
        /*0590*/ 	.short	0x0100
        /*0592*/ 	.byte	0x08
	.zero		1


	//   ....[5]....
        /*0594*/ 	.word	0x000003d0
        /*0598*/ 	.word	0x000000ff
        /*059c*/ 	.word	0x00034848
        /*05a0*/ 	.short	0x0100
        /*05a2*/ 	.byte	0x08
	.zero		1


	//   ....[6]....
        /*05a4*/ 	.word	0x00000500
        /*05a8*/ 	.word	0x000000ff
        /*05ac*/ 	.word	0x00034850
        /*05b0*/ 	.short	0x0100
        /*05b2*/ 	.byte	0x08
	.zero		1


	//   ....[7]....
        /*05b4*/ 	.word	0x00000510
        /*05b8*/ 	.word	0x000000ff
        /*05bc*/ 	.word	0x00034860
        /*05c0*/ 	.short	0x0100
        /*05c2*/ 	.byte	0x08
	.zero		1


	//   ....[8]....
        /*05c4*/ 	.word	0x00000520
        /*05c8*/ 	.word	0x000000ff
        /*05cc*/ 	.word	0x00034858
        /*05d0*/ 	.short	0x0100
        /*05d2*/ 	.byte	0x08
	.zero		1


	//   ....[9]....
        /*05d4*/ 	.word	0x00000530
        /*05d8*/ 	.word	0x000000ff
        /*05dc*/ 	.word	0x00034868
        /*05e0*/ 	.short	0x0100
        /*05e2*/ 	.byte	0x08
	.zero		1


	//   ....[10]....
        /*05e4*/ 	.word	0x00000620
        /*05e8*/ 	.word	0x000000ff
        /*05ec*/ 	.word	0x00034870
        /*05f0*/ 	.short	0x0100
        /*05f2*/ 	.byte	0x06
	.zero		1


	//   ....[11]....
        /*05f4*/ 	.word	0x00000630
        /*05f8*/ 	.word	0x000000ff
        /*05fc*/ 	.word	0x00034880
        /*0600*/ 	.short	0x0100
        /*0602*/ 	.byte	0x06
	.zero		1


	//   ....[12]....
        /*0604*/ 	.word	0x00000640
        /*0608*/ 	.word	0x000000ff
        /*060c*/ 	.word	0x00034878
        /*0610*/ 	.short	0x0100
        /*0612*/ 	.byte	0x06
	.zero		1


	//   ....[13]....
        /*0614*/ 	.word	0x00000650
        /*0618*/ 	.word	0x000000ff
        /*061c*/ 	.word	0x00034888
        /*0620*/ 	.short	0x0100
        /*0622*/ 	.byte	0x06
	.zero		1


	//   ....[14]....
        /*0624*/ 	.word	0x00000780
        /*0628*/ 	.word	0x000000ff
        /*062c*/ 	.word	0x00034890
        /*0630*/ 	.short	0x0100
        /*0632*/ 	.byte	0x08
	.zero		1


	//   ....[15]....
        /*0634*/ 	.word	0x00000790
        /*0638*/ 	.word	0x000000ff
        /*063c*/ 	.word	0x000348a0
        /*0640*/ 	.short	0x0100
        /*0642*/ 	.byte	0x08
	.zero		1


	//   ....[16]....
        /*0644*/ 	.word	0x000007a0
        /*0648*/ 	.word	0x000000ff
        /*064c*/ 	.word	0x00034898
        /*0650*/ 	.short	0x0100
        /*0652*/ 	.byte	0x08
	.zero		1


	//   ....[17]....
        /*0654*/ 	.word	0x000007b0
        /*0658*/ 	.word	0x000000ff
        /*065c*/ 	.word	0x000348a8
        /*0660*/ 	.short	0x0100
        /*0662*/ 	.byte	0x08
	.zero		1


	//   ....[18]....
        /*0664*/ 	.word	0x000008e0
        /*0668*/ 	.word	0x000000ff
        /*066c*/ 	.word	0x000348b0
        /*0670*/ 	.short	0x0100
        /*0672*/ 	.byte	0x08
	.zero		1


	//   ....[19]....
        /*0674*/ 	.word	0x000008f0
        /*0678*/ 	.word	0x000000ff
        /*067c*/ 	.word	0x000348c0
        /*0680*/ 	.short	0x0100
        /*0682*/ 	.byte	0x08
	.zero		1


	//   ....[20]....
        /*0684*/ 	.word	0x00000900
        /*0688*/ 	.word	0x000000ff
        /*068c*/ 	.word	0x000348b8
        /*0690*/ 	.short	0x0100
        /*0692*/ 	.byte	0x08
	.zero		1


	//   ....[21]....
        /*0694*/ 	.word	0x00000910
        /*0698*/ 	.word	0x000000ff
        /*069c*/ 	.word	0x000348c8
        /*06a0*/ 	.short	0x0100
        /*06a2*/ 	.byte	0x08
	.zero		1


	//   ....[22]....
        /*06a4*/ 	.word	0x00001680
        /*06a8*/ 	.word	0x00000000
        /*06ac*/ 	.word	0x00034800
        /*06b0*/ 	.short	0x010a
        /*06b2*/ 	.byte	0x3f
	.zero		1


	//   ....[23]....
        /*06b4*/ 	.word	0x000016f0
        /*06b8*/ 	.word	0x00000003
        /*06bc*/ 	.word	0x00034830
        /*06c0*/ 	.short	0x010a
        /*06c2*/ 	.byte	0x3f
	.zero		1


	//   ....[24]....
        /*06c4*/ 	.word	0x00001760
        /*06c8*/ 	.word	0x00000003
        /*06cc*/ 	.word	0x00034830
        /*06d0*/ 	.short	0x010a
        /*06d2*/ 	.byte	0x3f
	.zero		1


	//   ....[25]....
        /*06d4*/ 	.word	0x000025e0
        /*06d8*/ 	.word	0x00000003
        /*06dc*/ 	.word	0x00000000
        /*06e0*/ 	.short	0x0101
        /*06e2*/ 	.byte	0x3f
	.zero		1


	//   ....[26]....
        /*06e4*/ 	.word	0x00004620
        /*06e8*/ 	.word	0x000000ff
        /*06ec*/ 	.word	0x00034830
        /*06f0*/ 	.short	0x010a
        /*06f2*/ 	.byte	0x07
	.zero		1


	//   ....[27]....
        /*06f4*/ 	.word	0x00004660
        /*06f8*/ 	.word	0x000000ff
        /*06fc*/ 	.word	0x00034830
        /*0700*/ 	.short	0x010a
        /*0702*/ 	.byte	0x07
	.zero		1


	//   ....[28]....
        /*0704*/ 	.word	0x00004f30
        /*0708*/ 	.word	0x0000000a
        /*070c*/ 	.word	0x00034850
        /*0710*/ 	.short	0x010a
        /*0712*/ 	.byte	0x3f
	.zero		1


	//   ....[29]....
        /*0714*/ 	.word	0x00004f70
        /*0718*/ 	.word	0x0000000a
        /*071c*/ 	.word	0x00034850
        /*0720*/ 	.short	0x010a
        /*0722*/ 	.byte	0x3f
	.zero		1


	//   ....[30]....
        /*0724*/ 	.word	0x00006860
        /*0728*/ 	.word	0x0000001b
        /*072c*/ 	.word	0x00000000
        /*0730*/ 	.short	0x0101
        /*0732*/ 	.byte	0x3f
	.zero		1


	//   ....[31]....
        /*0734*/ 	.word	0x000068b0
        /*0738*/ 	.word	0x0000001f
        /*073c*/ 	.word	0x00000000
        /*0740*/ 	.short	0x0101
        /*0742*/ 	.byte	0x3f
	.zero		1


	//   ....[32]....
        /*0744*/ 	.word	0x000072c0
        /*0748*/ 	.word	0x00000014
        /*074c*/ 	.word	0x00034850
        /*0750*/ 	.short	0x010a
        /*0752*/ 	.byte	0x3f
	.zero		1


	//   ....[33]....
        /*0754*/ 	.word	0x00007300
        /*0758*/ 	.word	0x00000014
        /*075c*/ 	.word	0x00034850
        /*0760*/ 	.short	0x010a
        /*0762*/ 	.byte	0x3f
	.zero		1


	//   ....[34]....
        /*0764*/ 	.word	0x00007910
        /*0768*/ 	.word	0x00000007
        /*076c*/ 	.word	0x00000000
        /*0770*/ 	.short	0x0101
        /*0772*/ 	.byte	0x3f
	.zero		1


	//   ....[35]....
        /*0774*/ 	.word	0x00008c90
        /*0778*/ 	.word	0x00000000
        /*077c*/ 	.word	0x00000000
        /*0780*/ 	.short	0x0101
        /*0782*/ 	.byte	0x3f
	.zero		1


	//   ....[36]....
        /*0784*/ 	.word	0x0000b8b0
        /*0788*/ 	.word	0x00000008
        /*078c*/ 	.word	0x00034840
        /*0790*/ 	.short	0x010a
        /*0792*/ 	.byte	0x3f
	.zero		1


	//   ....[37]....
        /*0794*/ 	.word	0x0000be70
        /*0798*/ 	.word	0x00000009
        /*079c*/ 	.word	0x00034820
        /*07a0*/ 	.short	0x010a
        /*07a2*/ 	.byte	0x3f
	.zero		1


	//   ....[38]....
        /*07a4*/ 	.word	0x0000c1c0
        /*07a8*/ 	.word	0x00000002
        /*07ac*/ 	.word	0x00034840
        /*07b0*/ 	.short	0x010a
        /*07b2*/ 	.byte	0x3f
	.zero		1


	//   ....[39]....
        /*07b4*/ 	.word	0x0000c4c0
        /*07b8*/ 	.word	0x00000003
        /*07bc*/ 	.word	0x00000060
        /*07c0*/ 	.short	0x010a
        /*07c2*/ 	.byte	0x3f
	.zero		1


	//   ....[40]....
        /*07c4*/ 	.word	0x0000caa0
        /*07c8*/ 	.word	0x00000002
        /*07cc*/ 	.word	0x00034840
        /*07d0*/ 	.short	0x010a
        /*07d2*/ 	.byte	0x3f
	.zero		1


	//   ....[41]....
        /*07d4*/ 	.word	0x0000cda0
        /*07d8*/ 	.word	0x00000002
        /*07dc*/ 	.word	0x00000060
        /*07e0*/ 	.short	0x010a
        /*07e2*/ 	.byte	0x3f
	.zero		1


	//   ....[42]....
        /*07e4*/ 	.word	0x0000d280
        /*07e8*/ 	.word	0x00000002
        /*07ec*/ 	.word	0x00034840
        /*07f0*/ 	.short	0x010a
        /*07f2*/ 	.byte	0x3f
	.zero		1


	//   ....[43]....
        /*07f4*/ 	.word	0x0000d590
        /*07f8*/ 	.word	0x00000002
        /*07fc*/ 	.word	0x00000060
        /*0800*/ 	.short	0x010a
        /*0802*/ 	.byte	0x3f
	.zero		1


	//   ....[44]....
        /*0804*/ 	.word	0x0000da20
        /*0808*/ 	.word	0x00000003
        /*080c*/ 	.word	0x00034860
        /*0810*/ 	.short	0x010a
        /*0812*/ 	.byte	0x3f
	.zero		1


	//   ....[45]....
        /*0814*/ 	.word	0x0000e7f0
        /*0818*/ 	.word	0x00000000
        /*081c*/ 	.word	0x00034820
        /*0820*/ 	.short	0x010a
        /*0822*/ 	.byte	0x3f
	.zero		1


	//   ....[46]....
        /*0824*/ 	.word	0x0000e9d0
        /*0828*/ 	.word	0x00000006
        /*082c*/ 	.word	0x00000000
        /*0830*/ 	.short	0x010a
        /*0832*/ 	.byte	0x3f
	.zero		1


	//   ....[47]....
        /*0834*/ 	.word	0x0000ea40
        /*0838*/ 	.word	0x00000007
        /*083c*/ 	.word	0x00000000
        /*0840*/ 	.short	0x010a
        /*0842*/ 	.byte	0x3f
	.zero		1


	//   ....[48]....
        /*0844*/ 	.word	0x0000eab0
        /*0848*/ 	.word	0x00000004
        /*084c*/ 	.word	0x00000000
        /*0850*/ 	.short	0x010a
        /*0852*/ 	.byte	0x3f
	.zero		1


	//   ....[49]....
        /*0854*/ 	.word	0x0000eae0
        /*0858*/ 	.word	0x00000003
        /*085c*/ 	.word	0x00000000
        /*0860*/ 	.short	0x010a
        /*0862*/ 	.byte	0x3f
	.zero		1


	//   ....[50]....
        /*0864*/ 	.word	0x0000eb40
        /*0868*/ 	.word	0x00000000
        /*086c*/ 	.word	0x00034800
        /*0870*/ 	.short	0x010a
        /*0872*/ 	.byte	0x3f
	.zero		1


	//   ....[51]....
        /*0874*/ 	.word	0x0000eb90
        /*0878*/ 	.word	0x00000003
        /*087c*/ 	.word	0x00034830
        /*0880*/ 	.short	0x010a
        /*0882*/ 	.byte	0x3f
	.zero		1


	//   ....[52]....
        /*0884*/ 	.word	0x0000ebf0
        /*0888*/ 	.word	0x00000009
        /*088c*/ 	.word	0x00034830
        /*0890*/ 	.short	0x010a
        /*0892*/ 	.byte	0x3f
	.zero		1


	//   ....[53]....
        /*0894*/ 	.word	0x0000ec40
        /*0898*/ 	.word	0x0000000a
        /*089c*/ 	.word	0x00034850
        /*08a0*/ 	.short	0x010a
        /*08a2*/ 	.byte	0x3f
	.zero		1


	//   ....[54]....
        /*08a4*/ 	.word	0x0000ec90
        /*08a8*/ 	.word	0x00000014
        /*08ac*/ 	.word	0x00034850
        /*08b0*/ 	.short	0x010a
        /*08b2*/ 	.byte	0x3f
	.zero		1


	//   ....[55]....
        /*08b4*/ 	.word	0x0000ee30
        /*08b8*/ 	.word	0x00000008
        /*08bc*/ 	.word	0x00034840
        /*08c0*/ 	.short	0x010a
        /*08c2*/ 	.byte	0x3f
	.zero		1


	//   ....[56]....
        /*08c4*/ 	.word	0x0000eeb0
        /*08c8*/ 	.word	0x00000008
        /*08cc*/ 	.word	0x00034820
        /*08d0*/ 	.short	0x010a
        /*08d2*/ 	.byte	0x3f
	.zero		1


	//   ....[57]....
        /*08d4*/ 	.word	0x0000ef00
        /*08d8*/ 	.word	0x00000002
        /*08dc*/ 	.word	0x00034840
        /*08e0*/ 	.short	0x010a
        /*08e2*/ 	.byte	0x3f
	.zero		1


	//   ....[58]....
        /*08e4*/ 	.word	0x0000ef50
        /*08e8*/ 	.word	0x00000003
        /*08ec*/ 	.word	0x00000060
        /*08f0*/ 	.short	0x010a
        /*08f2*/ 	.byte	0x3f
	.zero		1


	//   ....[59]....
        /*08f4*/ 	.word	0x0000efa0
        /*08f8*/ 	.word	0x00000002
        /*08fc*/ 	.word	0x00034840
        /*0900*/ 	.short	0x010a
        /*0902*/ 	.byte	0x3f
	.zero		1


	//   ....[60]....
        /*0904*/ 	.word	0x0000eff0
        /*0908*/ 	.word	0x00000002
        /*090c*/ 	.word	0x00000060
        /*0910*/ 	.short	0x010a
        /*0912*/ 	.byte	0x3f
	.zero		1


	//   ....[61]....
        /*0914*/ 	.word	0x0000f040
        /*0918*/ 	.word	0x00000002
        /*091c*/ 	.word	0x00034840
        /*0920*/ 	.short	0x010a
        /*0922*/ 	.byte	0x3f
	.zero		1


	//   ....[62]....
        /*0924*/ 	.word	0x0000f090
        /*0928*/ 	.word	0x00000002
        /*092c*/ 	.word	0x00000060
        /*0930*/ 	.short	0x010a
        /*0932*/ 	.byte	0x3f
	.zero		1


	//   ....[63]....
        /*0934*/ 	.word	0x0000f0e0
        /*0938*/ 	.word	0x00000003
        /*093c*/ 	.word	0x00034860
        /*0940*/ 	.short	0x010a
        /*0942*/ 	.byte	0x3f
	.zero		1


	//   ....[64]....
        /*0944*/ 	.word	0x0000fa90
        /*0948*/ 	.word	0x00000000
        /*094c*/ 	.word	0x00034820
        /*0950*/ 	.short	0x010a
        /*0952*/ 	.byte	0x3f
	.zero		1


	//   ....[65]....
        /*0954*/ 	.word	0x0000fc30
        /*0958*/ 	.word	0x00000006
        /*095c*/ 	.word	0x00000000
        /*0960*/ 	.short	0x010a
        /*0962*/ 	.byte	0x3f
	.zero		1


	//   ....[66]....
        /*0964*/ 	.word	0x0000fc80
        /*0968*/ 	.word	0x00000007
        /*096c*/ 	.word	0x00000000
        /*0970*/ 	.short	0x010a
        /*0972*/ 	.byte	0x3f
	.zero		1


	//   ....[67]....
        /*0974*/ 	.word	0x0000fcd0
        /*0978*/ 	.word	0x00000004
        /*097c*/ 	.word	0x00000000
        /*0980*/ 	.short	0x010a
        /*0982*/ 	.byte	0x3f
	.zero		1


	//----- nvinfo : EIATTR_NUM_MBARRIERS
	.align		4
.L_159:
        /*0984*/ 	.byte	0x03, 0x38
        /*0986*/ 	.short	0x0016


	//----- nvinfo : EIATTR_EXIT_INSTR_OFFSETS
	.align		4
        /*0988*/ 	.byte	0x04, 0x1c
        /*098a*/ 	.short	(.L_161 - .L_160)


	//   ....[0]....
.L_160:
        /*098c*/ 	.word	0x00000a80


	//   ....[1]....
        /*0990*/ 	.word	0x00009dc0


	//   ....[2]....
        /*0994*/ 	.word	0x00009e20


	//   ....[3]....
        /*0998*/ 	.word	0x0000eb30


	//----- nvinfo : EIATTR_MAX_THREADS
	.align		4
.L_161:
        /*099c*/ 	.byte	0x04, 0x05
        /*099e*/ 	.short	(.L_163 - .L_162)
.L_162:
        /*09a0*/ 	.word	0x00000180
        /*09a4*/ 	.word	0x00000001
        /*09a8*/ 	.word	0x00000001


	//----- nvinfo : EIATTR_CRS_STACK_SIZE
	.align		4
.L_163:
        /*09ac*/ 	.byte	0x04, 0x1e
        /*09ae*/ 	.short	(.L_165 - .L_164)
.L_164:
        /*09b0*/ 	.word	0x00000000


	//----- nvinfo : EIATTR_CBANK_PARAM_SIZE
	.align		4
.L_165:
        /*09b4*/ 	.byte	0x03, 0x19
        /*09b6*/ 	.short	0x0a70


	//----- nvinfo : EIATTR_PARAM_CBANK
	.align		4
        /*09b8*/ 	.byte	0x04, 0x0a
        /*09ba*/ 	.short	(.L_167 - .L_166)
	.align		4
.L_166:
        /*09bc*/ 	.word	index@(.nv.constant0._ZN7cutlass13device_kernelIN5flash11enable_sm90INS1_16FlashAttnFwdSm90INS1_25CollectiveMainloopFwdSm90ILi2EN4cute5tupleIJNS5_1CILi1EEES8_S8_EEENS6_IJNS7_ILi128EEESA_NS7_ILi192EEEEEELi128ENS_10bfloat16_tEfNS_4arch4Sm90ELb0ELb0ELb1ELb1ELb0ELb0ELb0ELb1ELb1ELb0ELb0ELb0EEENS1_21CollectiveEpilogueFwdINS6_IJSA_SA_SA_EEES9_SD_SF_Li256ELb1ELb0ELb0ELb0EEENS1_36VarlenDynamicPersistentTileSchedulerILi128ELi128ELi256ELi32ELb0ELb0ELb1ELb0ELb1ELb1EEEEEEEEEvNT_6ParamsE)
        /*09c0*/ 	.short	0x0210
        /*09c2*/ 	.short	0x0a70


	//----- nvinfo : EIATTR_SW_WAR
	.align		4
.L_167:
        /*09c4*/ 	.byte	0x04, 0x36
        /*09c6*/ 	.short	(.L_169 - .L_168)
.L_168:
        /*09c8*/ 	.word	0x00000008
.L_169:


//--------------------- .nv.info._ZN7cutlass13device_kernelIN5flash11enable_sm90INS1_16FlashAttnFwdSm90INS1_25CollectiveMainloopFwdSm90ILi2EN4cute5tupleIJNS5_1CILi1EEES8_S8_EEENS6_IJNS7_ILi128EEESA_NS7_ILi192EEEEEELi128ENS_10bfloat16_tEfNS_4arch4Sm90ELb0ELb0ELb1ELb1ELb0ELb1ELb0ELb1ELb1ELb0ELb0ELb0EEENS1_21CollectiveEpilogueFwdINS6_IJSA_SA_SA_EEES9_SD_SF_Li256ELb1ELb0ELb0ELb0EEENS1_36VarlenDynamicPersistentTileSchedulerILi128ELi128ELi256ELi32ELb0ELb0ELb1ELb0ELb1ELb1EEEEEEEEEvNT_6ParamsE --------------------------
	.section	.nv.info._ZN7cutlass13device_kernelIN5flash11enable_sm90INS1_16FlashAttnFwdSm90INS1_25CollectiveMainloopFwdSm90ILi2EN4cute5tupleIJNS5_1CILi1EEES8_S8_EEENS6_IJNS7_ILi128EEESA_NS7_ILi192EEEEEELi128ENS_10bfloat16_tEfNS_4arch4Sm90ELb0ELb0ELb1ELb1ELb0ELb1ELb0ELb1ELb1ELb0ELb0ELb0EEENS1_21CollectiveEpilogueFwdINS6_IJSA_SA_SA_EEES9_SD_SF_Li256ELb1ELb0ELb0ELb0EEENS1_36VarlenDynamicPersistentTileSchedulerILi128ELi128ELi256ELi32ELb0ELb0ELb1ELb0ELb1ELb1EEEEEEEEEvNT_6ParamsE,"",@"SHT_CUDA_INFO"
	.sectionflags	@""
	.align	4


	//----- nvinfo : EIATTR_CUDA_API_VERSION
	.align		4
        /*0000*/ 	.byte	0x04, 0x37
        /*0002*/ 	.short	(.L_171 - .L_170)
.L_170:
        /*0004*/ 	.word	0x00000082


	//----- nvinfo : EIATTR_KPARAM_INFO
	.align		4
.L_171:
        /*0008*/ 	.byte	0x04, 0x17
        /*000a*/ 	.short	(.L_173 - .L_172)
.L_172:
        /*000c*/ 	.word	0x00000000
        /*0010*/ 	.short	0x0000
        /*0012*/ 	.short	0x0070
        /*0014*/ 	.byte	0x00, 0xf0, 0x01, 0x28


	//----- nvinfo : EIATTR_SPARSE_MMA_MASK
	.align		4
.L_173:
        /*0018*/ 	.byte	0x03, 0x50
        /*001a*/ 	.short	0x0000


	//----- nvinfo : EIATTR_MAXREG_COUNT
	.align		4
        /*001c*/ 	.byte	0x03, 0x1b
        /*001e*/ 	.short	0x00a8


	//----- nvinfo : EIATTR_NUM_BARRIERS
	.align		4
        /*0020*/ 	.byte	0x02, 0x4c
        /*0022*/ 	.byte	0x10
	.zero		1


	//----- nvinfo : EIATTR_EXTERNS
	.align		4
        /*0024*/ 	.byte	0x04, 0x0f
        /*0026*/ 	.short	(.L_175 - .L_174)


	//   ....[0]....
	.align		4
.L_174:
        /*0028*/ 	.word	index@(__assertfail)


	//----- nvinfo : EIATTR_ANNOTATIONS
	.align		4
.L_175:
        /*002c*/ 	.byte	0x04, 0x55
        /*002e*/ 	.short	(.L_177 - .L_176)


	//   ....[0]....
.L_176:
        /* <DEDUP_REMOVED lines=56> */


	//----- nvinfo : EIATTR_MERCURY_ISA_VERSION
	.align		4
.L_177:
        /*03a0*/ 	.byte	0x03, 0x5f
        /*03a2*/ 	.short	0x0101


	//----- nvinfo : EIATTR_UNUSED_LOAD_BYTE_OFFSET
	.align		4
        /*03a4*/ 	.byte	0x04, 0x44
        /*03a6*/ 	.short	(.L_179 - .L_178)


	//   ....[0]....
.L_178:
        /*03a8*/ 	.word	0x00000ab0
        /*03ac*/ 	.word	0x0000fff0


	//   ....[1]....
        /*03b0*/ 	.word	0x00017470
        /*03b4*/ 	.word	0x0000fff0


	//----- nvinfo : EIATTR_INT_WARP_WIDE_INSTR_OFFSETS
	.align		4
.L_179:
        /*03b8*/ 	.byte	0x04, 0x31
        /*03ba*/ 	.short	(.L_181 - .L_180)


	//   ....[0]....
.L_180:
        /*03bc*/ 	.word	0x000001b0


	//   ....[1]....
        /*03c0*/ 	.word	0x000001f0


	//   ....[2]....
        /*03c4*/ 	.word	0x000002b0


	//   ....[3]....
        /*03c8*/ 	.word	0x0001b060


	//   ....[4]....
        /*03cc*/ 	.word	0x0001b0f0


	//   ....[5]....
        /*03d0*/ 	.word	0x0001b570


	//   ....[6]....
        /*03d4*/ 	.word	0x0001b5a0


	//   ....[7]....
        /*03d8*/ 	.word	0x0001b7b0


	//   ....[8]....
        /*03dc*/ 	.word	0x0001b8a0


	//   ....[9]....
        /*03e0*/ 	.word	0x0001dbe0


	//   ....[10]....
        /*03e4*/ 	.word	0x0001dc70


	//----- nvinfo : EIATTR_COOP_GROUP_MASK_REGIDS
	.align		4
.L_181:
        /*03e8*/ 	.byte	0x04, 0x29
        /*03ea*/ 	.short	(.L_183 - .L_182)


	//   ....[0]....
.L_182:
        /*03ec*/ 	.word	0xffffffff


	//   ....[1]....
        /*03f0*/ 	.word	0xffffffff


	//   ....[2]....
        /*03f4*/ 	.word	0xffffffff


	//   ....[3]....
        /*03f8*/ 	.word	0xffffffff


	//   ....[4]....
        /*03fc*/ 	.word	0xffffffff


	//   ....[5]....
        /*0400*/ 	.word	0xffffffff


	//   ....[6]....
        /*0404*/ 	.word	0xffffffff


	//   ....[7]....
        /*0408*/ 	.word	0xffffffff


	//   ....[8]....
        /*040c*/ 	.word	0xffffffff


	//   ....[9]....
        /*0410*/ 	.word	0xffffffff


	//   ....[10]....
        /*0414*/ 	.word	0xffffffff


	//   ....[11]....
        /*0418*/ 	.word	0xffffffff


	//   ....[12]....
        /*041c*/ 	.word	0xffffffff


	//   ....[13]....
        /*0420*/ 	.word	0xffffffff


	//   ....[14]....
        /*0424*/ 	.word	0xffffffff


	//   ....[15]....
        /*0428*/ 	.word	0xffffffff


	//   ....[16]....
        /*042c*/ 	.word	0xffffffff


	//   ....[17]....
        /*0430*/ 	.word	0xffffffff


	//   ....[18]....
        /*0434*/ 	.word	0xffffffff


	//   ....[19]....
        /*0438*/ 	.word	0xffffffff


	//   ....[20]....
        /*043c*/ 	.word	0xffffffff


	//   ....[21]....
        /*0440*/ 	.word	0xffffffff


	//   ....[22]....
        /*0444*/ 	.word	0xffffffff


	//   ....[23]....
        /*0448*/ 	.word	0xffffffff


	//   ....[24]....
        /*044c*/ 	.word	0xffffffff


	//   ....[25]....
        /*0450*/ 	.word	0xffffffff


	//   ....[26]....
        /*0454*/ 	.word	0xffffffff


	//   ....[27]....
        /*0458*/ 	.word	0xffffffff


	//   ....[28]....
        /*045c*/ 	.word	0xffffffff


	//   ....[29]....
        /*0460*/ 	.word	0xffffffff


	//   ....[30]....
        /*0464*/ 	.word	0xffffffff


	//   ....[31]....
        /*0468*/ 	.word	0xffffffff


	//   ....[32]....
        /*046c*/ 	.word	0xffffffff


	//   ....[33]....
        /*0470*/ 	.word	0xffffffff


	//   ....[34]....
        /*0474*/ 	.word	0xffffffff


	//   ....[35]....
        /*0478*/ 	.word	0xffffffff


	//   ....[36]....
        /*047c*/ 	.word	0xffffffff


	//   ....[37]....
        /*0480*/ 	.word	0xffffffff


	//   ....[38]....
        /*0484*/ 	.word	0xffffffff


	//   ....[39]....
        /*0488*/ 	.word	0xffffffff


	//   ....[40]....
        /*048c*/ 	.word	0xffffffff


	//   ....[41]....
        /*0490*/ 	.word	0xffffffff


	//   ....[42]....
        /*0494*/ 	.word	0xffffffff


	//   ....[43]....
        /*0498*/ 	.word	0xffffffff


	//   ....[44]....
        /*049c*/ 	.word	0xffffffff


	//   ....[45]....
        /*04a0*/ 	.word	0xffffffff


	//   ....[46]....
        /*04a4*/ 	.word	0xffffffff


	//   ....[47]....
        /*04a8*/ 	.word	0xffffffff


	//   ....[48]....
        /*04ac*/ 	.word	0xffffffff


	//   ....[49]....
        /*04b0*/ 	.word	0xffffffff


	//   ....[50]....
        /*04b4*/ 	.word	0xffffffff


	//   ....[51]....
        /*04b8*/ 	.word	0xffffffff


	//   ....[52]....
        /*04bc*/ 	.word	0xffffffff


	//   ....[53]....
        /*04c0*/ 	.word	0xffffffff


	//   ....[54]....
        /*04c4*/ 	.word	0x0500000f


	//   ....[55]....
        /*04c8*/ 	.word	0x0500000f


	//   ....[56]....
        /*04cc*/ 	.word	0x0500000f


	//   ....[57]....
        /*04d0*/ 	.word	0x0500000f


	//   ....[58]....
        /*04d4*/ 	.word	0x0500000f


	//   ....[59]....
        /*04d8*/ 	.word	0x0500000f


	//   ....[60]....
        /*04dc*/ 	.word	0x0500000f


	//   ....[61]....
        /*04e0*/ 	.word	0x0500000f


	//   ....[62]....
        /*04e4*/ 	.word	0x0500000f


	//   ....[63]....
        /*04e8*/ 	.word	0x0500000f


	//   ....[64]....
        /*04ec*/ 	.word	0x0500000f


	//   ....[65]....
        /*04f0*/ 	.word	0x0500000f


	//   ....[66]....
        /*04f4*/ 	.word	0x0500000f


	//   ....[67]....
        /*04f8*/ 	.word	0x0500000f


	//   ....[68]....
        /*04fc*/ 	.word	0x0500000f


	//   ....[69]....
        /*0500*/ 	.word	0x0500000f


	//   ....[70]....
        /*0504*/ 	.word	0x0500000f


	//   ....[71]....
        /*0508*/ 	.word	0x0500000f


	//   ....[72]....
        /*050c*/ 	.word	0x0500000f


	//   ....[73]....
        /*0510*/ 	.word	0x0500000f


	//   ....[74]....
        /*0514*/ 	.word	0x0500000f


	//   ....[75]....
        /*0518*/ 	.word	0x0500000f


	//   ....[76]....
        /*051c*/ 	.word	0x0500000f


	//   ....[77]....
        /*0520*/ 	.word	0x0500000f


	//   ....[78]....
        /*0524*/ 	.word	0x0500000f


	//   ....[79]....
        /*0528*/ 	.word	0x0500000f


	//   ....[80]....
        /*052c*/ 	.word	0x0500000f


	//   ....[81]....
        /*0530*/ 	.word	0x0500000f


	//----- nvinfo : EIATTR_COOP_GROUP_INSTR_OFFSETS
	.align		4
.L_183:
        /*0534*/ 	.byte	0x04, 0x28
        /*0536*/ 	.short	(.L_185 - .L_184)


	//   ....[0]....
.L_184:
        /*0538*/ 	.word	0x00000060


	//   ....[1]....
        /*053c*/ 	.word	0x000001c0


	//   ....[2]....
        /*0540*/ 	.word	0x000002c0


	//   ....[3]....
        /*0544*/ 	.word	0x00000430


	//   ....[4]....
        /*0548*/ 	.word	0x00000590


	//   ....[5]....
        /*054c*/ 	.word	0x000006b0


	//   ....[6]....
        /*0550*/ 	.word	0x00000810


	//   ....[7]....
        /*0554*/ 	.word	0x0000ab80


	//   ....[8]....
        /*0558*/ 	.word	0x00012390


	//   ....[9]....
        /*055c*/ 	.word	0x000123b0


	//   ....[10]....
        /*0560*/ 	.word	0x00012a20


	//   ....[11]....
        /*0564*/ 	.word	0x00012a80


	//   ....[12]....
        /*0568*/ 	.word	0x00015160


	//   ....[13]....
        /*056c*/ 	.word	0x000151c0


	//   ....[14]....
        /*0570*/ 	.word	0x00015790


	//   ....[15]....
        /*0574*/ 	.word	0x000157f0


	//   ....[16]....
        /*0578*/ 	.word	0x00016ad0


	//   ....[17]....
        /*057c*/ 	.word	0x00016e70


	//   ....[18]....
        /*0580*/ 	.word	0x00016ea0


	//   ....[19]....
        /*0584*/ 	.word	0x00016eb0


	//   ....[20]....
        /*0588*/ 	.word	0x00019220


	//   ....[21]....
        /*058c*/ 	.word	0x000193a0


	//   ....[22]....
        /*0590*/ 	.word	0x000193d0


	//   ....[23]....
        /*0594*/ 	.word	0x00019410


	//   ....[24]....
        /*0598*/ 	.word	0x00019470


	//   ....[25]....
        /*059c*/ 	.word	0x000194d0


	//   ....[26]....
        /*05a0*/ 	.word	0x00019510


	//   ....[27]....
        /*05a4*/ 	.word	0x000196c0


	//   ....[28]....
        /*05a8*/ 	.word	0x00019720


	//   ....[29]....
        /*05ac*/ 	.word	0x00019760


	//   ....[30]....
        /*05b0*/ 	.word	0x000197a0


	//   ....[31]....
        /*05b4*/ 	.word	0x000197d0


	//   ....[32]....
        /*05b8*/ 	.word	0x00019800


	//   ....[33]....
        /*05bc*/ 	.word	0x00019890


	//   ....[34]....
        /*05c0*/ 	.word	0x000198c0


	//   ....[35]....
        /*05c4*/ 	.word	0x00019950


	//   ....[36]....
        /*05c8*/ 	.word	0x0001e090


	//   ....[37]....
        /*05cc*/ 	.word	0x0001e0a0


	//   ....[38]....
        /*05d0*/ 	.word	0x0001e1b0


	//   ....[39]....
        /*05d4*/ 	.word	0x0001e210


	//   ....[40]....
        /*05d8*/ 	.word	0x0001e250


	//   ....[41]....
        /*05dc*/ 	.word	0x0001e290


	//   ....[42]....
        /*05e0*/ 	.word	0x0001e2c0


	//   ....[43]....
        /*05e4*/ 	.word	0x0001e2f0


	//   ....[44]....
        /*05e8*/ 	.word	0x0001e480


	//   ....[45]....
        /*05ec*/ 	.word	0x0001e4e0


	//   ....[46]....
        /*05f0*/ 	.word	0x0001e520


	//   ....[47]....
        /*05f4*/ 	.word	0x0001e560


	//   ....[48]....
        /*05f8*/ 	.word	0x0001e590


	//   ....[49]....
        /*05fc*/ 	.word	0x0001e5c0


	//   ....[50]....
        /*0600*/ 	.word	0x0001e680


	//   ....[51]....
        /*0604*/ 	.word	0x0001e6a0


	//   ....[52]....
        /*0608*/ 	.word	0x0001e710


	//   ....[53]....
        /*060c*/ 	.word	0x0001eb60


	//   ....[54]....
        /*0610*/ 	.word	0x0001efa0


	//   ....[55]....
        /*0614*/ 	.word	0x0001f040


	//   ....[56]....
        /*0618*/ 	.word	0x0001f0e0


	//   ....[57]....
        /*061c*/ 	.word	0x0001f180


	//   ....[58]....
        /*0620*/ 	.word	0x0001f270


	//   ....[59]....
        /*0624*/ 	.word	0x0001f310


	//   ....[60]....
        /*0628*/ 	.word	0x0001f3b0


	//   ....[61]....
        /*062c*/ 	.word	0x0001f450


	//   ....[62]....
        /*0630*/ 	.word	0x0001f6b0


	//   ....[63]....
        /*0634*/ 	.word	0x0001f990


	//   ....[64]....
        /*0638*/ 	.word	0x0001fdb0


	//   ....[65]....
        /*063c*/ 	.word	0x0001fe40


	//   ....[66]....
        /*0640*/ 	.word	0x0001fee0


	//   ....[67]....
        /*0644*/ 	.word	0x0001ff90


	//   ....[68]....
        /*0648*/ 	.word	0x00020010


	//   ....[69]....
        /*064c*/ 	.word	0x00020090


	//   ....[70]....
        /*0650*/ 	.word	0x00020110


	//   ....[71]....
        /*0654*/ 	.word	0x00020190


	//   ....[72]....
        /*0658*/ 	.word	0x00020220


	//   ....[73]....
        /*065c*/ 	.word	0x000202d0


	//   ....[74]....
        /*0660*/ 	.word	0x00020350


	//   ....[75]....
        /*0664*/ 	.word	0x000203d0


	//   ....[76]....
        /*0668*/ 	.word	0x00020450


	//   ....[77]....
        /*066c*/ 	.word	0x000204d0


	//   ....[78]....
        /*0670*/ 	.word	0x00020540


	//   ....[79]....
        /*0674*/ 	.word	0x000205e0


	//   ....[80]....
        /*0678*/ 	.word	0x00020670


	//   ....[81]....
        /*067c*/ 	.word	0x00020790


	//----- nvinfo : EIATTR_REG_RECONFIG
	.align		4
.L_185:
        /*0680*/ 	.byte	0x01, 0x54
	.zero		2


	//----- nvinfo : EIATTR_SYSCALL_OFFSETS
	.align		4
        /*0684*/ 	.byte	0x04, 0x46
        /*0686*/ 	.short	(.L_187 - .L_186)


	//   ....[0]....
.L_186:
        /*0688*/ 	.word	0x000018d0


	//   ....[1]....
        /*068c*/ 	.word	0x00001a20


	//   ....[2]....
        /*0690*/ 	.word	0x0000ad10


	//   ....[3]....
        /*0694*/ 	.word	0x0000b180


	//   ....[4]....
        /*0698*/ 	.word	0x0001b280


	//   ....[5]....
        /*069c*/ 	.word	0x0001b3c0


	//   ....[6]....
        /*06a0*/ 	.word	0x0001b4c0


	//----- nvinfo : EIATTR_MBARRIER_INSTR_OFFSETS
	.align		4
.L_187:
        /*06a4*/ 	.byte	0x04, 0x39
        /*06a6*/ 	.short	(.L_189 - .L_188)


	//   ....[0]....
.L_188:
        /*06a8*/ 	.word	0x000002e0
        /*06ac*/ 	.word	0x000000ff
        /*06b0*/ 	.word	0x00034800
        /*06b4*/ 	.short	0x0100
        /*06b6*/ 	.byte	0x08
	.zero		1


	//   ....[1]....
        /*06b8*/ 	.word	0x000002f0
        /*06bc*/ 	.word	0x000000ff
        /*06c0*/ 	.word	0x00034820
        /*06c4*/ 	.short	0x0100
        /*06c6*/ 	.byte	0x08
	.zero		1


	//   ....[2]....
        /*06c8*/ 	.word	0x000003e0
        /*06cc*/ 	.word	0x000000ff
        /*06d0*/ 	.word	0x00034830
        /*06d4*/ 	.short	0x0100
        /*06d6*/ 	.byte	0x08
	.zero		1


	//   ....[3]....
        /*06d8*/ 	.word	0x000003f0
        /*06dc*/ 	.word	0x000000ff
        /*06e0*/ 	.word	0x00034840
        /*06e4*/ 	.short	0x0100
        /*06e6*/ 	.byte	0x08
	.zero		1


	//   ....[4]....
        /*06e8*/ 	.word	0x00000400
        /*06ec*/ 	.word	0x000000ff
        /*06f0*/ 	.word	0x00034838
        /*06f4*/ 	.short	0x0100
        /*06f6*/ 	.byte	0x08
	.zero		1


	//   ....[5]....
        /*06f8*/ 	.word	0x00000410
        /*06fc*/ 	.word	0x000000ff
        /*0700*/ 	.word	0x00034848
        /*0704*/ 	.short	0x0100
        /*0706*/ 	.byte	0x08
	.zero		1


	//   ....[6]....
        /*0708*/ 	.word	0x00000540
        /*070c*/ 	.word	0x000000ff
        /*0710*/ 	.word	0x00034850
        /*0714*/ 	.short	0x0100
        /*0716*/ 	.byte	0x08
	.zero		1


	//   ....[7]....
        /*0718*/ 	.word	0x00000550
        /*071c*/ 	.word	0x000000ff
        /*0720*/ 	.word	0x00034860
        /*0724*/ 	.short	0x0100
        /*0726*/ 	.byte	0x08
	.zero		1


	//   ....[8]....
        /*0728*/ 	.word	0x00000560
        /*072c*/ 	.word	0x000000ff
        /*0730*/ 	.word	0x00034858
        /*0734*/ 	.short	0x0100
        /*0736*/ 	.byte	0x08
	.zero		1


	//   ....[9]....
        /*0738*/ 	.word	0x00000570
        /*073c*/ 	.word	0x000000ff
        /*0740*/ 	.word	0x00034868
        /*0744*/ 	.short	0x0100
        /*0746*/ 	.byte	0x08
	.zero		1


	//   ....[10]....
        /*0748*/ 	.word	0x00000660
        /*074c*/ 	.word	0x000000ff
        /*0750*/ 	.word	0x00034870
        /*0754*/ 	.short	0x0100
        /*0756*/ 	.byte	0x06
	.zero		1


	//   ....[11]....
        /*0758*/ 	.word	0x00000670
        /*075c*/ 	.word	0x000000ff
        /*0760*/ 	.word	0x00034880
        /*0764*/ 	.short	0x0100
        /*0766*/ 	.byte	0x06
	.zero		1


	//   ....[12]....
        /*0768*/ 	.word	0x00000680
        /*076c*/ 	.word	0x000000ff
        /*0770*/ 	.word	0x00034878
        /*0774*/ 	.short	0x0100
        /*0776*/ 	.byte	0x06
	.zero		1


	//   ....[13]....
        /*0778*/ 	.word	0x00000690
        /*077c*/ 	.word	0x000000ff
        /*0780*/ 	.word	0x00034888
        /*0784*/ 	.short	0x0100
        /*0786*/ 	.byte	0x06
	.zero		1


	//   ....[14]....
        /*0788*/ 	.word	0x000007c0
        /*078c*/ 	.word	0x000000ff
        /*0790*/ 	.word	0x00034890
        /*0794*/ 	.short	0x0100
        /*0796*/ 	.byte	0x08
	.zero		1


	//   ....[15]....
        /*0798*/ 	.word	0x000007d0
        /*079c*/ 	.word	0x000000ff
        /*07a0*/ 	.word	0x000348a0
        /*07a4*/ 	.short	0x0100
        /*07a6*/ 	.byte	0x08
	.zero		1


	//   ....[16]....
        /*07a8*/ 	.word	0x000007e0
        /*07ac*/ 	.word	0x000000ff
        /*07b0*/ 	.word	0x00034898
        /*07b4*/ 	.short	0x0100
        /*07b6*/ 	.byte	0x08
	.zero		1


	//   ....[17]....
        /*07b8*/ 	.word	0x000007f0
        /*07bc*/ 	.word	0x000000ff
        /*07c0*/ 	.word	0x000348a8
        /*07c4*/ 	.short	0x0100
        /*07c6*/ 	.byte	0x08
	.zero		1


	//   ....[18]....
        /*07c8*/ 	.word	0x00000920
        /*07cc*/ 	.word	0x000000ff
        /*07d0*/ 	.word	0x000348b0
        /*07d4*/ 	.short	0x0100
        /*07d6*/ 	.byte	0x08
	.zero		1


	//   ....[19]....
        /*07d8*/ 	.word	0x00000930
        /*07dc*/ 	.word	0x000000ff
        /*07e0*/ 	.word	0x000348c0
        /*07e4*/ 	.short	0x0100
        /*07e6*/ 	.byte	0x08
	.zero		1


	//   ....[20]....
        /*07e8*/ 	.word	0x00000940
        /*07ec*/ 	.word	0x000000ff
        /*07f0*/ 	.word	0x000348b8
        /*07f4*/ 	.short	0x0100
        /*07f6*/ 	.byte	0x08
	.zero		1


	//   ....[21]....
        /*07f8*/ 	.word	0x00000950
        /*07fc*/ 	.word	0x000000ff
        /*0800*/ 	.word	0x000348c8
        /*0804*/ 	.short	0x0100
        /*0806*/ 	.byte	0x08
	.zero		1


	//   ....[22]....
        /*0808*/ 	.word	0x00003690
        /*080c*/ 	.word	0x00000003
        /*0810*/ 	.word	0x00034890
        /*0814*/ 	.short	0x010a
        /*0816*/ 	.byte	0x3f
	.zero		1


	//   ....[23]....
        /*0818*/ 	.word	0x00006d60
        /*081c*/ 	.word	0x00000003
        /*0820*/ 	.word	0x00034890
        /*0824*/ 	.short	0x010a
        /*0826*/ 	.byte	0x3f
	.zero		1


	//   ....[24]....
        /*0828*/ 	.word	0x00009f70
        /*082c*/ 	.word	0x00000003
        /*0830*/ 	.word	0x00034890
        /*0834*/ 	.short	0x010a
        /*0836*/ 	.byte	0x3f
	.zero		1


	//   ....[25]....
        /*0838*/ 	.word	0x0000a340
        /*083c*/ 	.word	0x0000002c
        /*0840*/ 	.word	0x00000000
        /*0844*/ 	.short	0x0101
        /*0846*/ 	.byte	0x3f
	.zero		1


	//   ....[26]....
        /*0848*/ 	.word	0x0000a380
        /*084c*/ 	.word	0x00000003
        /*0850*/ 	.word	0x000348b0
        /*0854*/ 	.short	0x010a
        /*0856*/ 	.byte	0x3f
	.zero		1


	//   ....[27]....
        /*0858*/ 	.word	0x0000a830
        /*085c*/ 	.word	0x00000003
        /*0860*/ 	.word	0x00000000
        /*0864*/ 	.short	0x0101
        /*0866*/ 	.byte	0x3f
	.zero		1


	//   ....[28]....
        /*0868*/ 	.word	0x0000ad90
        /*086c*/ 	.word	0x00000002
        /*0870*/ 	.word	0x00034800
        /*0874*/ 	.short	0x010a
        /*0876*/ 	.byte	0x3f
	.zero		1


	//   ....[29]....
        /*0878*/ 	.word	0x0000ade0
        /*087c*/ 	.word	0x00000002
        /*0880*/ 	.word	0x00034800
        /*0884*/ 	.short	0x010a
        /*0886*/ 	.byte	0x3f
	.zero		1


	//   ....[30]....
        /*0888*/ 	.word	0x0000b9f0
        /*088c*/ 	.word	0x00000002
        /*0890*/ 	.word	0x00034800
        /*0894*/ 	.short	0x010a
        /*0896*/ 	.byte	0x3f
	.zero		1


	//   ....[31]....
        /*0898*/ 	.word	0x0000e280
        /*089c*/ 	.word	0x00000002
        /*08a0*/ 	.word	0x00034800
        /*08a4*/ 	.short	0x010a
        /*08a6*/ 	.byte	0x3f
	.zero		1


	//   ....[32]....
        /*08a8*/ 	.word	0x00010740
        /*08ac*/ 	.word	0x00000000
        /*08b0*/ 	.word	0x00034830
        /*08b4*/ 	.short	0x010a
        /*08b6*/ 	.byte	0x3f
	.zero		1


	//   ....[33]....
        /*08b8*/ 	.word	0x000107c0
        /*08bc*/ 	.word	0x00000000
        /*08c0*/ 	.word	0x00034830
        /*08c4*/ 	.short	0x010a
        /*08c6*/ 	.byte	0x3f
	.zero		1


	//   ....[34]....
        /*08c8*/ 	.word	0x00011930
        /*08cc*/ 	.word	0x00000000
        /*08d0*/ 	.word	0x00000000
        /*08d4*/ 	.short	0x0101
        /*08d6*/ 	.byte	0x3f
	.zero		1


	//   ....[35]....
        /*08d8*/ 	.word	0x00013950
        /*08dc*/ 	.word	0x0000000e
        /*08e0*/ 	.word	0x00034830
        /*08e4*/ 	.short	0x010a
        /*08e6*/ 	.byte	0x3f
	.zero		1


	//   ....[36]....
        /*08e8*/ 	.word	0x000139c0
        /*08ec*/ 	.word	0x0000000e
        /*08f0*/ 	.word	0x00034830
        /*08f4*/ 	.short	0x010a
        /*08f6*/ 	.byte	0x3f
	.zero		1


	//   ....[37]....
        /*08f8*/ 	.word	0x00014540
        /*08fc*/ 	.word	0x0000000f
        /*0900*/ 	.word	0x00034850
        /*0904*/ 	.short	0x010a
        /*0906*/ 	.byte	0x3f
	.zero		1


	//   ....[38]....
        /*0908*/ 	.word	0x00014590
        /*090c*/ 	.word	0x0000000f
        /*0910*/ 	.word	0x00034850
        /*0914*/ 	.short	0x010a
        /*0916*/ 	.byte	0x3f
	.zero		1


	//   ....[39]....
        /*0918*/ 	.word	0x00016020
        /*091c*/ 	.word	0x0000001a
        /*0920*/ 	.word	0x00000000
        /*0924*/ 	.short	0x0101
        /*0926*/ 	.byte	0x3f
	.zero		1


	//   ....[40]....
        /*0928*/ 	.word	0x00016070
        /*092c*/ 	.word	0x0000001b
        /*0930*/ 	.word	0x00000000
        /*0934*/ 	.short	0x0101
        /*0936*/ 	.byte	0x3f
	.zero		1


	//   ....[41]....
        /*0938*/ 	.word	0x000169c0
        /*093c*/ 	.word	0x0000000c
        /*0940*/ 	.word	0x00034850
        /*0944*/ 	.short	0x010a
        /*0946*/ 	.byte	0x3f
	.zero		1


	//   ....[42]....
        /*0948*/ 	.word	0x00016a60
        /*094c*/ 	.word	0x0000000c
        /*0950*/ 	.word	0x00034850
        /*0954*/ 	.short	0x010a
        /*0956*/ 	.byte	0x3f
	.zero		1


	//   ....[43]....
        /*0958*/ 	.word	0x00017010
        /*095c*/ 	.word	0x0000000c
        /*0960*/ 	.word	0x00000000
        /*0964*/ 	.short	0x0101
        /*0966*/ 	.byte	0x3f
	.zero		1


	//   ....[44]....
        /*0968*/ 	.word	0x00018240
        /*096c*/ 	.word	0x00000000
        /*0970*/ 	.word	0x00000000
        /*0974*/ 	.short	0x0101
        /*0976*/ 	.byte	0x3f
	.zero		1


	//   ....[45]....
        /*0978*/ 	.word	0x0001a370
        /*097c*/ 	.word	0x00000005
        /*0980*/ 	.word	0x00034820
        /*0984*/ 	.short	0x010a
        /*0986*/ 	.byte	0x3f
	.zero		1


	//   ....[46]....
        /*0988*/ 	.word	0x0001a400
        /*098c*/ 	.word	0x00000006
        /*0990*/ 	.word	0x000348a0
        /*0994*/ 	.short	0x010a
        /*0996*/ 	.byte	0x3f
	.zero		1


	//   ....[47]....
        /*0998*/ 	.word	0x0001a690
        /*099c*/ 	.word	0x00000006
        /*09a0*/ 	.word	0x000348c0
        /*09a4*/ 	.short	0x010a
        /*09a6*/ 	.byte	0x3f
	.zero		1


	//   ....[48]....
        /*09a8*/ 	.word	0x0001aa50
        /*09ac*/ 	.word	0x00000007
        /*09b0*/ 	.word	0x000348a0
        /*09b4*/ 	.short	0x010a
        /*09b6*/ 	.byte	0x3f
	.zero		1


	//   ....[49]....
        /*09b8*/ 	.word	0x0001acc0
        /*09bc*/ 	.word	0x00000007
        /*09c0*/ 	.word	0x000348c0
        /*09c4*/ 	.short	0x010a
        /*09c6*/ 	.byte	0x3f
	.zero		1


	//   ....[50]....
        /*09c8*/ 	.word	0x0001bc00
        /*09cc*/ 	.word	0x00000006
        /*09d0*/ 	.word	0x00034840
        /*09d4*/ 	.short	0x010a
        /*09d6*/ 	.byte	0x3f
	.zero		1


	//   ....[51]....
        /*09d8*/ 	.word	0x0001c1c0
        /*09dc*/ 	.word	0x00000007
        /*09e0*/ 	.word	0x00034820
        /*09e4*/ 	.short	0x010a
        /*09e6*/ 	.byte	0x3f
	.zero		1


	//   ....[52]....
        /*09e8*/ 	.word	0x0001c510
        /*09ec*/ 	.word	0x00000008
        /*09f0*/ 	.word	0x00034840
        /*09f4*/ 	.short	0x010a
        /*09f6*/ 	.byte	0x3f
	.zero		1


	//   ....[53]....
        /*09f8*/ 	.word	0x0001c810
        /*09fc*/ 	.word	0x00000009
        /*0a00*/ 	.word	0x00000060
        /*0a04*/ 	.short	0x010a
        /*0a06*/ 	.byte	0x3f
	.zero		1


	//   ....[54]....
        /*0a08*/ 	.word	0x0001cde0
        /*0a0c*/ 	.word	0x00000002
        /*0a10*/ 	.word	0x00034840
        /*0a14*/ 	.short	0x010a
        /*0a16*/ 	.byte	0x3f
	.zero		1


	//   ....[55]....
        /*0a18*/ 	.word	0x0001d0e0
        /*0a1c*/ 	.word	0x00000003
        /*0a20*/ 	.word	0x00000060
        /*0a24*/ 	.short	0x010a
        /*0a26*/ 	.byte	0x3f
	.zero		1


	//   ....[56]....
        /*0a28*/ 	.word	0x0001d5b0
        /*0a2c*/ 	.word	0x00000002
        /*0a30*/ 	.word	0x00034840
        /*0a34*/ 	.short	0x010a
        /*0a36*/ 	.byte	0x3f
	.zero		1


	//   ....[57]....
        /*0a38*/ 	.word	0x0001d8c0
        /*0a3c*/ 	.word	0x00000002
        /*0a40*/ 	.word	0x00000060
        /*0a44*/ 	.short	0x010a
        /*0a46*/ 	.byte	0x3f
	.zero		1


	//   ....[58]....
        /*0a48*/ 	.word	0x0001dd30
        /*0a4c*/ 	.word	0x00000003
        /*0a50*/ 	.word	0x00034860
        /*0a54*/ 	.short	0x010a
        /*0a56*/ 	.byte	0x3f
	.zero		1


	//   ....[59]....
        /*0a58*/ 	.word	0x0001eae0
        /*0a5c*/ 	.word	0x00000000
        /*0a60*/ 	.word	0x00034820
        /*0a64*/ 	.short	0x010a
        /*0a66*/ 	.byte	0x3f
	.zero		1


	//   ....[60]....
        /*0a68*/ 	.word	0x0001ec90
        /*0a6c*/ 	.word	0x00000006
        /*0a70*/ 	.word	0x00000000
        /*0a74*/ 	.short	0x010a
        /*0a76*/ 	.byte	0x3f
	.zero		1


	//   ....[61]....
        /*0a78*/ 	.word	0x0001ed00
        /*0a7c*/ 	.word	0x00000007
        /*0a80*/ 	.word	0x00000000
        /*0a84*/ 	.short	0x010a
        /*0a86*/ 	.byte	0x3f
	.zero		1


	//   ....[62]....
        /*0a88*/ 	.word	0x0001ed70
        /*0a8c*/ 	.word	0x00000004
        /*0a90*/ 	.word	0x00000000
        /*0a94*/ 	.short	0x010a
        /*0a96*/ 	.byte	0x3f
	.zero		1


	//   ....[63]....
        /*0a98*/ 	.word	0x0001eda0
        /*0a9c*/ 	.word	0x00000003
        /*0aa0*/ 	.word	0x00000000
        /*0aa4*/ 	.short	0x010a
        /*0aa6*/ 	.byte	0x3f
	.zero		1


	//   ....[64]....
        /*0aa8*/ 	.word	0x0001ee00
        /*0aac*/ 	.word	0x00000003
        /*0ab0*/ 	.word	0x00034890
        /*0ab4*/ 	.short	0x010a
        /*0ab6*/ 	.byte	0x3f
	.zero		1


	//   ....[65]....
        /*0ab8*/ 	.word	0x0001ee50
        /*0abc*/ 	.word	0x00000003
        /*0ac0*/ 	.word	0x00034890
        /*0ac4*/ 	.short	0x010a
        /*0ac6*/ 	.byte	0x3f
	.zero		1


	//   ....[66]....
        /*0ac8*/ 	.word	0x0001eea0
        /*0acc*/ 	.word	0x00000003
        /*0ad0*/ 	.word	0x00034890
        /*0ad4*/ 	.short	0x010a
        /*0ad6*/ 	.byte	0x3f
	.zero		1


	//   ....[67]....
        /*0ad8*/ 	.word	0x0001eef0
        /*0adc*/ 	.word	0x00000003
        /*0ae0*/ 	.word	0x000348b0
        /*0ae4*/ 	.short	0x010a
        /*0ae6*/ 	.byte	0x3f
	.zero		1


	//   ....[68]....
        /*0ae8*/ 	.word	0x0001f1c0
        /*0aec*/ 	.word	0x00000002
        /*0af0*/ 	.word	0x00034800
        /*0af4*/ 	.short	0x010a
        /*0af6*/ 	.byte	0x3f
	.zero		1


	//   ....[69]....
        /*0af8*/ 	.word	0x0001f490
        /*0afc*/ 	.word	0x00000002
        /*0b00*/ 	.word	0x00034800
        /*0b04*/ 	.short	0x010a
        /*0b06*/ 	.byte	0x3f
	.zero		1


	//   ....[70]....
        /*0b08*/ 	.word	0x0001f4e0
        /*0b0c*/ 	.word	0x00000000
        /*0b10*/ 	.word	0x00034830
        /*0b14*/ 	.short	0x010a
        /*0b16*/ 	.byte	0x3f
	.zero		1


	//   ....[71]....
        /*0b18*/ 	.word	0x0001f530
        /*0b1c*/ 	.word	0x0000000e
        /*0b20*/ 	.word	0x00034830
        /*0b24*/ 	.short	0x010a
        /*0b26*/ 	.byte	0x3f
	.zero		1


	//   ....[72]....
        /*0b28*/ 	.word	0x0001f580
        /*0b2c*/ 	.word	0x0000000f
        /*0b30*/ 	.word	0x00034850
        /*0b34*/ 	.short	0x010a
        /*0b36*/ 	.byte	0x3f
	.zero		1


	//   ....[73]....
        /*0b38*/ 	.word	0x0001f5d0
        /*0b3c*/ 	.word	0x0000000c
        /*0b40*/ 	.word	0x00034850
        /*0b44*/ 	.short	0x010a
        /*0b46*/ 	.byte	0x3f
	.zero		1


	//   ....[74]....
        /*0b48*/ 	.word	0x0001f770
        /*0b4c*/ 	.word	0x00000005
        /*0b50*/ 	.word	0x00034820
        /*0b54*/ 	.short	0x010a
        /*0b56*/ 	.byte	0x3f
	.zero		1


	//   ....[75]....
        /*0b58*/ 	.word	0x0001f7c0
        /*0b5c*/ 	.word	0x00000006
        /*0b60*/ 	.word	0x000348a0
        /*0b64*/ 	.short	0x010a
        /*0b66*/ 	.byte	0x3f
	.zero		1


	//   ....[76]....
        /*0b68*/ 	.word	0x0001f810
        /*0b6c*/ 	.word	0x00000006
        /*0b70*/ 	.word	0x000348c0
        /*0b74*/ 	.short	0x010a
        /*0b76*/ 	.byte	0x3f
	.zero		1


	//   ....[77]....
        /*0b78*/ 	.word	0x0001f860
        /*0b7c*/ 	.word	0x00000007
        /*0b80*/ 	.word	0x000348a0
        /*0b84*/ 	.short	0x010a
        /*0b86*/ 	.byte	0x3f
	.zero		1


	//   ....[78]....
        /*0b88*/ 	.word	0x0001f8b0
        /*0b8c*/ 	.word	0x00000007
        /*0b90*/ 	.word	0x000348c0
        /*0b94*/ 	.short	0x010a
        /*0b96*/ 	.byte	0x3f
	.zero		1


	//   ....[79]....
        /*0b98*/ 	.word	0x0001fa50
        /*0b9c*/ 	.word	0x00000006
        /*0ba0*/ 	.word	0x00034840
        /*0ba4*/ 	.short	0x010a
        /*0ba6*/ 	.byte	0x3f
	.zero		1


	//   ....[80]....
        /*0ba8*/ 	.word	0x0001fad0
        /*0bac*/ 	.word	0x00000006
        /*0bb0*/ 	.word	0x00034820
        /*0bb4*/ 	.short	0x010a
        /*0bb6*/ 	.byte	0x3f
	.zero		1


	//   ....[81]....
        /*0bb8*/ 	.word	0x0001fb20
        /*0bbc*/ 	.word	0x00000008
        /*0bc0*/ 	.word	0x00034840
        /*0bc4*/ 	.short	0x010a
        /*0bc6*/ 	.byte	0x3f
	.zero		1


	//   ....[82]....
        /*0bc8*/ 	.word	0x0001fb70
        /*0bcc*/ 	.word	0x00000009
        /*0bd0*/ 	.word	0x00000060
        /*0bd4*/ 	.short	0x010a
        /*0bd6*/ 	.byte	0x3f
	.zero		1


	//   ....[83]....
        /*0bd8*/ 	.word	0x0001fbc0
        /*0bdc*/ 	.word	0x00000002
        /*0be0*/ 	.word	0x00034840
        /*0be4*/ 	.short	0x010a
        /*0be6*/ 	.byte	0x3f
	.zero		1


	//   ....[84]....
        /*0be8*/ 	.word	0x0001fc10
        /*0bec*/ 	.word	0x00000003
        /*0bf0*/ 	.word	0x00000060
        /*0bf4*/ 	.short	0x010a
        /*0bf6*/ 	.byte	0x3f
	.zero		1


	//   ....[85]....
        /*0bf8*/ 	.word	0x0001fc60
        /*0bfc*/ 	.word	0x00000002
        /*0c00*/ 	.word	0x00034840
        /*0c04*/ 	.short	0x010a
        /*0c06*/ 	.byte	0x3f
	.zero		1


	//   ....[86]....
        /*0c08*/ 	.word	0x0001fcb0
        /*0c0c*/ 	.word	0x00000002
        /*0c10*/ 	.word	0x00000060
        /*0c14*/ 	.short	0x010a
        /*0c16*/ 	.byte	0x3f
	.zero		1


	//   ....[87]....
        /*0c18*/ 	.word	0x0001fd00
        /*0c1c*/ 	.word	0x00000003
        /*0c20*/ 	.word	0x00034860
        /*0c24*/ 	.short	0x010a
        /*0c26*/ 	.byte	0x3f
	.zero		1


	//   ....[88]....
        /*0c28*/ 	.word	0x000206b0
        /*0c2c*/ 	.word	0x00000000
        /*0c30*/ 	.word	0x00034820
        /*0c34*/ 	.short	0x010a
        /*0c36*/ 	.byte	0x3f
	.zero		1


	//   ....[89]....
        /*0c38*/ 	.word	0x00020850
        /*0c3c*/ 	.word	0x00000006
        /*0c40*/ 	.word	0x00000000
        /*0c44*/ 	.short	0x010a
        /*0c46*/ 	.byte	0x3f
	.zero		1


	//   ....[90]....
        /*0c48*/ 	.word	0x000208a0
        /*0c4c*/ 	.word	0x00000007
        /*0c50*/ 	.word	0x00000000
        /*0c54*/ 	.short	0x010a
        /*0c56*/ 	.byte	0x3f
	.zero		1


	//   ....[91]....
        /*0c58*/ 	.word	0x000208f0
        /*0c5c*/ 	.word	0x00000004
        /*0c60*/ 	.word	0x00000000
        /*0c64*/ 	.short	0x010a
        /*0c66*/ 	.byte	0x3f
	.zero		1


	//----- nvinfo : EIATTR_NUM_MBARRIERS
	.align		4
.L_189:
        /*0c68*/ 	.byte	0x03, 0x38
        /*0c6a*/ 	.short	0x0016


	//----- nvinfo : EIATTR_EXIT_INSTR_OFFSETS
	.align		4
        /*0c6c*/ 	.byte	0x04, 0x1c
        /*0c6e*/ 	.short	(.L_191 - .L_190)


	//   ....[0]....
.L_190:
        /*0c70*/ 	.word	0x0001edf0


	//----- nvinfo : EIATTR_MAX_THREADS
	.align		4
.L_191:
        /*0c74*/ 	.byte	0x04, 0x05
        /*0c76*/ 	.short	(.L_193 - .L_192)
.L_192:
        /*0c78*/ 	.word	0x00000180
        /*0c7c*/ 	.word	0x00000001
        /*0c80*/ 	.word	0x00000001


	//----- nvinfo : EIATTR_CRS_STACK_SIZE
	.align		4
.L_193:
        /*0c84*/ 	.byte	0x04, 0x1e
        /*0c86*/ 	.short	(.L_195 - .L_194)
.L_194:
        /*0c88*/ 	.word	0x00000000


	//----- nvinfo : EIATTR_CBANK_PARAM_SIZE
	.align		4
.L_195:
        /*0c8c*/ 	.byte	0x03, 0x19
        /*0c8e*/ 	.short	0x0a70


	//----- nvinfo : EIATTR_PARAM_CBANK
	.align		4
        /*0c90*/ 	.byte	0x04, 0x0a
        /*0c92*/ 	.short	(.L_197 - .L_196)
	.align		4
.L_196:
        /*0c94*/ 	.word	index@(.nv.constant0._ZN7cutlass13device_kernelIN5flash11enable_sm90INS1_16FlashAttnFwdSm90INS1_25CollectiveMainloopFwdSm90ILi2EN4cute5tupleIJNS5_1CILi1EEES8_S8_EEENS6_IJNS7_ILi128EEESA_NS7_ILi192EEEEEELi128ENS_10bfloat16_tEfNS_4arch4Sm90ELb0ELb0ELb1ELb1ELb0ELb1ELb0ELb1ELb1ELb0ELb0ELb0EEENS1_21CollectiveEpilogueFwdINS6_IJSA_SA_SA_EEES9_SD_SF_Li256ELb1ELb0ELb0ELb0EEENS1_36VarlenDynamicPersistentTileSchedulerILi128ELi128ELi256ELi32ELb0ELb0ELb1ELb0ELb1ELb1EEEEEEEEEvNT_6ParamsE)
        /*0c98*/ 	.short	0x0210
        /*0c9a*/ 	.short	0x0a70


	//----- nvinfo : EIATTR_SW_WAR
	.align		4
.L_197:
        /*0c9c*/ 	.byte	0x04, 0x36
        /*0c9e*/ 	.short	(.L_199 - .L_198)
.L_198:
        /*0ca0*/ 	.word	0x00000008
.L_199:


//--------------------- .nv.info._ZN7cutlass13device_kernelIN5flash11enable_sm90INS1_16FlashAttnFwdSm90INS1_25CollectiveMainloopFwdSm90ILi2EN4cute5tupleIJNS5_1CILi1EEES8_S8_EEENS6_IJNS7_ILi128EEENS7_ILi96EEENS7_ILi192EEEEEELi128ENS_10bfloat16_tEfNS_4arch4Sm90ELb0ELb1ELb1ELb0ELb0ELb0ELb0ELb1ELb1ELb0ELb0ELb0EEENS1_21CollectiveEpilogueFwdINS6_IJSA_SA_SB_EEES9_SE_SG_Li256ELb0ELb0ELb0ELb0EEENS1_30DynamicPersistentTileSchedulerILi256ELi32ELb0ELb0ELb1EEEEEEEEEvNT_6ParamsE --------------------------
	.section	.nv.info._ZN7cutlass13device_kernelIN5flash11enable_sm90INS1_16FlashAttnFwdSm90INS1_25CollectiveMainloopFwdSm90ILi2EN4cute5tupleIJNS5_1CILi1EEES8_S8_EEENS6_IJNS7_ILi128EEENS7_ILi96EEENS7_ILi192EEEEEELi128ENS_10bfloat16_tEfNS_4arch4Sm90ELb0ELb1ELb1ELb0ELb0ELb0ELb0ELb1ELb1ELb0ELb0ELb0EEENS1_21CollectiveEpilogueFwdINS6_IJSA_SA_SB_EEES9_SE_SG_Li256ELb0ELb0ELb0ELb0EEENS1_30DynamicPersistentTileSchedulerILi256ELi32ELb0ELb0ELb1EEEEEEEEEvNT_6ParamsE,"",@"SHT_CUDA_INFO"
	.sectionflags	@""
	.align	4


	//----- nvinfo : EIATTR_CUDA_API_VERSION
	.align		4
        /*0000*/ 	.byte	0x04, 0x37
        /*0002*/ 	.short	(.L_201 - .L_200)
.L_200:
        /*0004*/ 	.word	0x00000082


	//----- nvinfo : EIATTR_KPARAM_INFO
	.align		4
.L_201:
        /*0008*/ 	.byte	0x04, 0x17
        /*000a*/ 	.short	(.L_203 - .L_202)
.L_202:
        /*000c*/ 	.word	0x00000000
        /*0010*/ 	.short	0x0000
        /*0012*/ 	.short	0x0070
        /*0014*/ 	.byte	0x00, 0xf0, 0x01, 0x2e


	//----- nvinfo : EIATTR_SPARSE_MMA_MASK
	.align		4
.L_203:
        /*0018*/ 	.byte	0x03, 0x50
        /*001a*/ 	.short	0x0000


	//----- nvinfo : EIATTR_MAXREG_COUNT
	.align		4
        /*001c*/ 	.byte	0x03, 0x1b
        /*001e*/ 	.short	0x00a8


	//----- nvinfo : EIATTR_NUM_BARRIERS
	.align		4
        /*0020*/ 	.byte	0x02, 0x4c
        /*0022*/ 	.byte	0x09
	.zero		1


	//----- nvinfo : EIATTR_EXTERNS
	.align		4
        /*0024*/ 	.byte	0x04, 0x0f
        /*0026*/ 	.short	(.L_205 - .L_204)


	//   ....[0]....
	.align		4
.L_204:
        /*0028*/ 	.word	index@(__assertfail)


	//----- nvinfo : EIATTR_ANNOTATIONS
	.align		4
.L_205:
        /*002c*/ 	.byte	0x04, 0x55
        /*002e*/ 	.short	(.L_207 - .L_206)


	//   ....[0]....
.L_206:
        /*0030*/ 	.word	0x00000001
        /*0034*/ 	.byte	0x80, 0x09, 0x00, 0x00, 0x01, 0x00, 0x00, 0x00, 0x50, 0x0a, 0x00, 0x00, 0x01, 0x00, 0x00, 0x00
        /*0044*/ 	.byte	0x90, 0x26, 0x01, 0x00


	//----- nvinfo : EIATTR_MERCURY_ISA_VERSION
	.align		4
.L_207:
        /*0048*/ 	.byte	0x03, 0x5f
        /*004a*/ 	.short	0x0101


	//----- nvinfo : EIATTR_INT_WARP_WIDE_INSTR_OFFSETS
	.align		4
        /*004c*/ 	.byte	0x04, 0x31
        /*004e*/ 	.short	(.L_209 - .L_208)


	//   ....[0]....
.L_208:
        /*0050*/ 	.word	0x00000190


	//   ....[1]....
        /*0054*/ 	.word	0x000001c0


	//   ....[2]....
        /*0058*/ 	.word	0x000001d0


	//   ....[3]....
        /*005c*/ 	.word	0x0000fd90


	//   ....[4]....
        /*0060*/ 	.word	0x0000fe20


	//   ....[5]....
        /*0064*/ 	.word	0x00010390


	//   ....[6]....
        /*0068*/ 	.word	0x000120a0


	//   ....[7]....
        /*006c*/ 	.word	0x00012130


	//----- nvinfo : EIATTR_COOP_GROUP_MASK_REGIDS
	.align		4
.L_209:
        /*0070*/ 	.byte	0x04, 0x29
        /*0072*/ 	.short	(.L_211 - .L_210)


	//   ....[0]....
.L_210:
        /*0074*/ 	.word	0xffffffff


	//   ....[1]....
        /*0078*/ 	.word	0xffffffff


	//   ....[2]....
        /*007c*/ 	.word	0xffffffff


	//   ....[3]....
        /*0080*/ 	.word	0xffffffff


	//   ....[4]....
        /*0084*/ 	.word	0xffffffff


	//   ....[5]....
        /*0088*/ 	.word	0xffffffff


	//   ....[6]....
        /*008c*/ 	.word	0xffffffff


	//   ....[7]....
        /*0090*/ 	.word	0xffffffff


	//   ....[8]....
        /*0094*/ 	.word	0xffffffff


	//   ....[9]....
        /*0098*/ 	.word	0xffffffff


	//   ....[10]....
        /*009c*/ 	.word	0xffffffff


	//   ....[11]....
        /*00a0*/ 	.word	0xffffffff


	//   ....[12]....
        /*00a4*/ 	.word	0xffffffff


	//   ....[13]....
        /*00a8*/ 	.word	0xffffffff


	//   ....[14]....
        /*00ac*/ 	.word	0xffffffff


	//   ....[15]....
        /*00b0*/ 	.word	0xffffffff


	//   ....[16]....
        /*00b4*/ 	.word	0xffffffff


	//   ....[17]....
        /*00b8*/ 	.word	0xffffffff


	//   ....[18]....
        /*00bc*/ 	.word	0xffffffff


	//   ....[19]....
        /*00c0*/ 	.word	0xffffffff


	//   ....[20]....
        /*00c4*/ 	.word	0xffffffff


	//   ....[21]....
        /*00c8*/ 	.word	0xffffffff


	//   ....[22]....
        /*00cc*/ 	.word	0xffffffff


	//   ....[23]....
        /*00d0*/ 	.word	0xffffffff


	//   ....[24]....
        /*00d4*/ 	.word	0xffffffff


	//   ....[25]....
        /*00d8*/ 	.word	0xffffffff


	//   ....[26]....
        /*00dc*/ 	.word	0xffffffff


	//   ....[27]....
        /*00e0*/ 	.word	0xffffffff


	//   ....[28]....
        /*00e4*/ 	.word	0xffffffff


	//   ....[29]....
        /*00e8*/ 	.word	0xffffffff


	//   ....[30]....
        /*00ec*/ 	.word	0xffffffff


	//   ....[31]....
        /*00f0*/ 	.word	0xffffffff


	//   ....[32]....
        /*00f4*/ 	.word	0x0500000f


	//   ....[33]....
        /*00f8*/ 	.word	0x0500000f


	//----- nvinfo : EIATTR_COOP_GROUP_INSTR_OFFSETS
	.align		4
.L_211:
        /*00fc*/ 	.byte	0x04, 0x28
        /*00fe*/ 	.short	(.L_213 - .L_212)


	//   ....[0]....
.L_212:
        /*0100*/ 	.word	0x00000060


	//   ....[1]....
        /*0104*/ 	.word	0x000001a0


	//   ....[2]....
        /*0108*/ 	.word	0x000001f0


	//   ....[3]....
        /*010c*/ 	.word	0x000003e0


	//   ....[4]....
        /*0110*/ 	.word	0x00000540


	//   ....[5]....
        /*0114*/ 	.word	0x00000660


	//   ....[6]....
        /*0118*/ 	.word	0x000007c0


	//   ....[7]....
        /*011c*/ 	.word	0x000016f0


	//   ....[8]....
        /*0120*/ 	.word	0x000038d0


	//   ....[9]....
        /*0124*/ 	.word	0x00003900


	//   ....[10]....
        /*0128*/ 	.word	0x00003d20


	//   ....[11]....
        /*012c*/ 	.word	0x00003d90


	//   ....[12]....
        /*0130*/ 	.word	0x00006ca0


	//   ....[13]....
        /*0134*/ 	.word	0x00006dc0


	//   ....[14]....
        /*0138*/ 	.word	0x00007340


	//   ....[15]....
        /*013c*/ 	.word	0x000073d0


	//   ....[16]....
        /*0140*/ 	.word	0x00009260


	//   ....[17]....
        /*0144*/ 	.word	0x00009280


	//   ....[18]....
        /*0148*/ 	.word	0x000096b0


	//   ....[19]....
        /*014c*/ 	.word	0x00009720


	//   ....[20]....
        /*0150*/ 	.word	0x0000c460


	//   ....[21]....
        /*0154*/ 	.word	0x0000c580


	//   ....[22]....
        /*0158*/ 	.word	0x0000cb40


	//   ....[23]....
        /*015c*/ 	.word	0x0000cb90


	//   ....[24]....
        /*0160*/ 	.word	0x0000da00


	//   ....[25]....
        /*0164*/ 	.word	0x0000da30


	//   ....[26]....
        /*0168*/ 	.word	0x0000db30


	//   ....[27]....
        /*016c*/ 	.word	0x0000db40


	//   ....[28]....
        /*0170*/ 	.word	0x0000e910


	//   ....[29]....
        /*0174*/ 	.word	0x0000f4e0


	//   ....[30]....
        /*0178*/ 	.word	0x00012460


	//   ....[31]....
        /*017c*/ 	.word	0x00012630


	//   ....[32]....
        /*0180*/ 	.word	0x00012c80


	//   ....[33]....
        /*0184*/ 	.word	0x00013060


	//----- nvinfo : EIATTR_REG_RECONFIG
	.align		4
.L_213:
        /*0188*/ 	.byte	0x01, 0x54
	.zero		2


	//----- nvinfo : EIATTR_SYSCALL_OFFSETS
	.align		4
        /*018c*/ 	.byte	0x04, 0x46
        /*018e*/ 	.short	(.L_215 - .L_214)


	//   ....[0]....
.L_214:
        /*0190*/ 	.word	0x000018a0


	//   ....[1]....
        /*0194*/ 	.word	0x0000ffb0


	//   ....[2]....
        /*0198*/ 	.word	0x000100f0


	//   ....[3]....
        /*019c*/ 	.word	0x000101e0


	//----- nvinfo : EIATTR_MBARRIER_INSTR_OFFSETS
	.align		4
.L_215:
        /*01a0*/ 	.byte	0x04, 0x39
        /*01a2*/ 	.short	(.L_217 - .L_216)


	//   ....[0]....
.L_216:
        /*01a4*/ 	.word	0x00000290
        /*01a8*/ 	.word	0x000000ff
        /*01ac*/ 	.word	0x0002a800
        /*01b0*/ 	.short	0x0100
        /*01b2*/ 	.byte	0x06
	.zero		1


	//   ....[1]....
        /*01b4*/ 	.word	0x000002a0
        /*01b8*/ 	.word	0x000000ff
        /*01bc*/ 	.word	0x0002a820
        /*01c0*/ 	.short	0x0100
        /*01c2*/ 	.byte	0x06
	.zero		1


	//   ....[2]....
        /*01c4*/ 	.word	0x00000390
        /*01c8*/ 	.word	0x000000ff
        /*01cc*/ 	.word	0x0002a830
        /*01d0*/ 	.short	0x0100
        /*01d2*/ 	.byte	0x08
	.zero		1


	//   ....[3]....
        /*01d4*/ 	.word	0x000003a0
        /*01d8*/ 	.word	0x000000ff
        /*01dc*/ 	.word	0x0002a840
        /*01e0*/ 	.short	0x0100
        /*01e2*/ 	.byte	0x08
	.zero		1


	//   ....[4]....
        /*01e4*/ 	.word	0x000003b0
        /*01e8*/ 	.word	0x000000ff
        /*01ec*/ 	.word	0x0002a838
        /*01f0*/ 	.short	0x0100
        /*01f2*/ 	.byte	0x08
	.zero		1


	//   ....[5]....
        /*01f4*/ 	.word	0x000003c0
        /*01f8*/ 	.word	0x000000ff
        /*01fc*/ 	.word	0x0002a848
        /*0200*/ 	.short	0x0100
        /*0202*/ 	.byte	0x08
	.zero		1


	//   ....[6]....
        /*0204*/ 	.word	0x000004f0
        /*0208*/ 	.word	0x000000ff
        /*020c*/ 	.word	0x0002a850
        /*0210*/ 	.short	0x0100
        /*0212*/ 	.byte	0x08
	.zero		1


	//   ....[7]....
        /*0214*/ 	.word	0x00000500
        /*0218*/ 	.word	0x000000ff
        /*021c*/ 	.word	0x0002a860
        /*0220*/ 	.short	0x0100
        /*0222*/ 	.byte	0x08
	.zero		1


	//   ....[8]....
        /*0224*/ 	.word	0x00000510
        /*0228*/ 	.word	0x000000ff
        /*022c*/ 	.word	0x0002a858
        /*0230*/ 	.short	0x0100
        /*0232*/ 	.byte	0x08
	.zero		1


	//   ....[9]....
        /*0234*/ 	.word	0x00000520
        /*0238*/ 	.word	0x000000ff
        /*023c*/ 	.word	0x0002a868
        /*0240*/ 	.short	0x0100
        /*0242*/ 	.byte	0x08
	.zero		1


	//   ....[10]....
        /*0244*/ 	.word	0x00000610
        /*0248*/ 	.word	0x000000ff
        /*024c*/ 	.word	0x0002a870
        /*0250*/ 	.short	0x0100
        /*0252*/ 	.byte	0x06
	.zero		1


	//   ....[11]....
        /*0254*/ 	.word	0x00000620
        /*0258*/ 	.word	0x000000ff
        /*025c*/ 	.word	0x0002a880
        /*0260*/ 	.short	0x0100
        /*0262*/ 	.byte	0x06
	.zero		1


	//   ....[12]....
        /*0264*/ 	.word	0x00000630
        /*0268*/ 	.word	0x000000ff
        /*026c*/ 	.word	0x0002a878
        /*0270*/ 	.short	0x0100
        /*0272*/ 	.byte	0x06
	.zero		1


	//   ....[13]....
        /*0274*/ 	.word	0x00000640
        /*0278*/ 	.word	0x000000ff
        /*027c*/ 	.word	0x0002a888
        /*0280*/ 	.short	0x0100
        /*0282*/ 	.byte	0x06
	.zero		1


	//   ....[14]....
        /*0284*/ 	.word	0x00000770
        /*0288*/ 	.word	0x000000ff
        /*028c*/ 	.word	0x0002a890
        /*0290*/ 	.short	0x0100
        /*0292*/ 	.byte	0x08
	.zero		1


	//   ....[15]....
        /*0294*/ 	.word	0x00000780
        /*0298*/ 	.word	0x000000ff
        /*029c*/ 	.word	0x0002a8a0
        /*02a0*/ 	.short	0x0100
        /*02a2*/ 	.byte	0x08
	.zero		1


	//   ....[16]....
        /*02a4*/ 	.word	0x00000790
        /*02a8*/ 	.word	0x000000ff
        /*02ac*/ 	.word	0x0002a898
        /*02b0*/ 	.short	0x0100
        /*02b2*/ 	.byte	0x08
	.zero		1


	//   ....[17]....
        /*02b4*/ 	.word	0x000007a0
        /*02b8*/ 	.word	0x000000ff
        /*02bc*/ 	.word	0x0002a8a8
        /*02c0*/ 	.short	0x0100
        /*02c2*/ 	.byte	0x08
	.zero		1


	//   ....[18]....
        /*02c4*/ 	.word	0x000008d0
        /*02c8*/ 	.word	0x000000ff
        /*02cc*/ 	.word	0x0002a8b0
        /*02d0*/ 	.short	0x0100
        /*02d2*/ 	.byte	0x08
	.zero		1


	//   ....[19]....
        /*02d4*/ 	.word	0x000008e0
        /*02d8*/ 	.word	0x000000ff
        /*02dc*/ 	.word	0x0002a8c0
        /*02e0*/ 	.short	0x0100
        /*02e2*/ 	.byte	0x08
	.zero		1


	//   ....[20]....
        /*02e4*/ 	.word	0x000008f0
        /*02e8*/ 	.word	0x000000ff
        /*02ec*/ 	.word	0x0002a8b8
        /*02f0*/ 	.short	0x0100
        /*02f2*/ 	.byte	0x08
	.zero		1


	//   ....[21]....
        /*02f4*/ 	.word	0x00000900
        /*02f8*/ 	.word	0x000000ff
        /*02fc*/ 	.word	0x0002a8c8
        /*0300*/ 	.short	0x0100
        /*0302*/ 	.byte	0x08
	.zero		1


	//   ....[22]....
        /*0304*/ 	.word	0x00001910
        /*0308*/ 	.word	0x000000ff
        /*030c*/ 	.word	0x0002a800
        /*0310*/ 	.short	0x010a
        /*0312*/ 	.byte	0x25
	.zero		1


	//   ....[23]....
        /*0314*/ 	.word	0x000019a0
        /*0318*/ 	.word	0x00000003
        /*031c*/ 	.word	0x0002a830
        /*0320*/ 	.short	0x010a
        /*0322*/ 	.byte	0x3f
	.zero		1


	//   ....[24]....
        /*0324*/ 	.word	0x00001a20
        /*0328*/ 	.word	0x00000003
        /*032c*/ 	.word	0x0002a830
        /*0330*/ 	.short	0x010a
        /*0332*/ 	.byte	0x3f
	.zero		1


	//   ....[25]....
        /*0334*/ 	.word	0x000021a0
        /*0338*/ 	.word	0x00000003
        /*033c*/ 	.word	0x00000000
        /*0340*/ 	.short	0x0101
        /*0342*/ 	.byte	0x3f
	.zero		1


	//   ....[26]....
        /*0344*/ 	.word	0x00004b20
        /*0348*/ 	.word	0x000000ff
        /*034c*/ 	.word	0x0002a830
        /*0350*/ 	.short	0x010a
        /*0352*/ 	.byte	0x07
	.zero		1


	//   ....[27]....
        /*0354*/ 	.word	0x00004b60
        /*0358*/ 	.word	0x000000ff
        /*035c*/ 	.word	0x0002a830
        /*0360*/ 	.short	0x010a
        /*0362*/ 	.byte	0x07
	.zero		1


	//   ....[28]....
        /*0364*/ 	.word	0x00005420
        /*0368*/ 	.word	0x000000ff
        /*036c*/ 	.word	0x0002a850
        /*0370*/ 	.short	0x010a
        /*0372*/ 	.byte	0x06
	.zero		1


	//   ....[29]....
        /*0374*/ 	.word	0x00005460
        /*0378*/ 	.word	0x000000ff
        /*037c*/ 	.word	0x0002a850
        /*0380*/ 	.short	0x010a
        /*0382*/ 	.byte	0x06
	.zero		1


	//   ....[30]....
        /*0384*/ 	.word	0x00005d60
        /*0388*/ 	.word	0x0000006a
        /*038c*/ 	.word	0x00000000
        /*0390*/ 	.short	0x0101
        /*0392*/ 	.byte	0x3f
	.zero		1


	//   ....[31]....
        /*0394*/ 	.word	0x00007850
        /*0398*/ 	.word	0x00000062
        /*039c*/ 	.word	0x00000000
        /*03a0*/ 	.short	0x0101
        /*03a2*/ 	.byte	0x3f
	.zero		1


	//   ....[32]....
        /*03a4*/ 	.word	0x00008030
        /*03a8*/ 	.word	0x000000ff
        /*03ac*/ 	.word	0x0002a830
        /*03b0*/ 	.short	0x010a
        /*03b2*/ 	.byte	0x06
	.zero		1


	//   ....[33]....
        /*03b4*/ 	.word	0x00008070
        /*03b8*/ 	.word	0x000000ff
        /*03bc*/ 	.word	0x0002a830
        /*03c0*/ 	.short	0x010a
        /*03c2*/ 	.byte	0x06
	.zero		1


	//   ....[34]....
        /*03c4*/ 	.word	0x00008930
        /*03c8*/ 	.word	0x000000ff
        /*03cc*/ 	.word	0x0002a850
        /*03d0*/ 	.short	0x010a
        /*03d2*/ 	.byte	0x0a
	.zero		1


	//   ....[35]....
        /*03d4*/ 	.word	0x00008970
        /*03d8*/ 	.word	0x000000ff
        /*03dc*/ 	.word	0x0002a850
        /*03e0*/ 	.short	0x010a
        /*03e2*/ 	.byte	0x0a
	.zero		1


	//   ....[36]....
        /*03e4*/ 	.word	0x00009ef0
        /*03e8*/ 	.word	0x00000058
        /*03ec*/ 	.word	0x00000000
        /*03f0*/ 	.short	0x0101
        /*03f2*/ 	.byte	0x3f
	.zero		1


	//   ....[37]....
        /*03f4*/ 	.word	0x00009f90
        /*03f8*/ 	.word	0x00000058
        /*03fc*/ 	.word	0x00000000
        /*0400*/ 	.short	0x0101
        /*0402*/ 	.byte	0x3f
	.zero		1


	//   ....[38]....
        /*0404*/ 	.word	0x0000a2d0
        /*0408*/ 	.word	0x000000ff
        /*040c*/ 	.word	0x0002a830
        /*0410*/ 	.short	0x010a
        /*0412*/ 	.byte	0x06
	.zero		1


	//   ....[39]....
        /*0414*/ 	.word	0x0000a310
        /*0418*/ 	.word	0x000000ff
        /*041c*/ 	.word	0x0002a830
        /*0420*/ 	.short	0x010a
        /*0422*/ 	.byte	0x06
	.zero		1


	//   ....[40]....
        /*0424*/ 	.word	0x0000abd0
        /*0428*/ 	.word	0x000000ff
        /*042c*/ 	.word	0x0002a850
        /*0430*/ 	.short	0x010a
        /*0432*/ 	.byte	0x0a
	.zero		1


	//   ....[41]....
        /*0434*/ 	.word	0x0000ac10
        /*0438*/ 	.word	0x000000ff
        /*043c*/ 	.word	0x0002a850
        /*0440*/ 	.short	0x010a
        /*0442*/ 	.byte	0x0a
	.zero		1


	//   ....[42]....
        /*0444*/ 	.word	0x0000b530
        /*0448*/ 	.word	0x0000006a
        /*044c*/ 	.word	0x00000000
        /*0450*/ 	.short	0x0101
        /*0452*/ 	.byte	0x3f
	.zero		1


	//   ....[43]....
        /*0454*/ 	.word	0x0000cf80
        /*0458*/ 	.word	0x00000062
        /*045c*/ 	.word	0x00000000
        /*0460*/ 	.short	0x0101
        /*0462*/ 	.byte	0x3f
	.zero		1


	//   ....[44]....
        /*0464*/ 	.word	0x0000d970
        /*0468*/ 	.word	0x000000ff
        /*046c*/ 	.word	0x0002a850
        /*0470*/ 	.short	0x010a
        /*0472*/ 	.byte	0x05
	.zero		1


	//   ....[45]....
        /*0474*/ 	.word	0x0000d9b0
        /*0478*/ 	.word	0x000000ff
        /*047c*/ 	.word	0x0002a850
        /*0480*/ 	.short	0x010a
        /*0482*/ 	.byte	0x05
	.zero		1


	//   ....[46]....
        /*0484*/ 	.word	0x0000de60
        /*0488*/ 	.word	0x00000007
        /*048c*/ 	.word	0x00000000
        /*0490*/ 	.short	0x0101
        /*0492*/ 	.byte	0x3f
	.zero		1


	//   ....[47]....
        /*0494*/ 	.word	0x0000ebe0
        /*0498*/ 	.word	0x000000ff
        /*049c*/ 	.word	0x00000000
        /*04a0*/ 	.short	0x0101
        /*04a2*/ 	.byte	0x05
	.zero		1


	//   ....[48]....
        /*04a4*/ 	.word	0x00010660
        /*04a8*/ 	.word	0x00000008
        /*04ac*/ 	.word	0x0002a840
        /*04b0*/ 	.short	0x010a
        /*04b2*/ 	.byte	0x3f
	.zero		1


	//   ....[49]....
        /*04b4*/ 	.word	0x00010af0
        /*04b8*/ 	.word	0x000000ff
        /*04bc*/ 	.word	0x0002a820
        /*04c0*/ 	.short	0x010a
        /*04c2*/ 	.byte	0x26
	.zero		1


	//   ....[50]....
        /*04c4*/ 	.word	0x00010dd0
        /*04c8*/ 	.word	0x00000003
        /*04cc*/ 	.word	0x0002a840
        /*04d0*/ 	.short	0x010a
        /*04d2*/ 	.byte	0x3f
	.zero		1


	//   ....[51]....
        /*04d4*/ 	.word	0x00011040
        /*04d8*/ 	.word	0x00000002
        /*04dc*/ 	.word	0x00000060
        /*04e0*/ 	.short	0x010a
        /*04e2*/ 	.byte	0x3f
	.zero		1


	//   ....[52]....
        /*04e4*/ 	.word	0x00011510
        /*04e8*/ 	.word	0x00000003
        /*04ec*/ 	.word	0x0002a840
        /*04f0*/ 	.short	0x010a
        /*04f2*/ 	.byte	0x3f
	.zero		1


	//   ....[53]....
        /*04f4*/ 	.word	0x00011780
        /*04f8*/ 	.word	0x00000002
        /*04fc*/ 	.word	0x00000060
        /*0500*/ 	.short	0x010a
        /*0502*/ 	.byte	0x3f
	.zero		1


	//   ....[54]....
        /*0504*/ 	.word	0x00011b70
        /*0508*/ 	.word	0x00000002
        /*050c*/ 	.word	0x0002a840
        /*0510*/ 	.short	0x010a
        /*0512*/ 	.byte	0x3f
	.zero		1


	//   ....[55]....
        /*0514*/ 	.word	0x00011e10
        /*0518*/ 	.word	0x00000002
        /*051c*/ 	.word	0x00000060
        /*0520*/ 	.short	0x010a
        /*0522*/ 	.byte	0x3f
	.zero		1


	//   ....[56]....
        /*0524*/ 	.word	0x000121d0
        /*0528*/ 	.word	0x00000003
        /*052c*/ 	.word	0x0002a860
        /*0530*/ 	.short	0x010a
        /*0532*/ 	.byte	0x3f
	.zero		1


	//   ....[57]....
        /*0534*/ 	.word	0x000125e0
        /*0538*/ 	.word	0x00000007
        /*053c*/ 	.word	0x0002a820
        /*0540*/ 	.short	0x010a
        /*0542*/ 	.byte	0x3f
	.zero		1


	//   ....[58]....
        /*0544*/ 	.word	0x00012750
        /*0548*/ 	.word	0x00000005
        /*054c*/ 	.word	0x00000000
        /*0550*/ 	.short	0x010a
        /*0552*/ 	.byte	0x3f
	.zero		1


	//   ....[59]....
        /*0554*/ 	.word	0x000127c0
        /*0558*/ 	.word	0x00000003
        /*055c*/ 	.word	0x00000000
        /*0560*/ 	.short	0x010a
        /*0562*/ 	.byte	0x3f
	.zero		1


	//   ....[60]....
        /*0564*/ 	.word	0x00012820
        /*0568*/ 	.word	0x00000005
        /*056c*/ 	.word	0x00000000
        /*0570*/ 	.short	0x010a
        /*0572*/ 	.byte	0x3f
	.zero		1


	//   ....[61]....
        /*0574*/ 	.word	0x00012850
        /*0578*/ 	.word	0x00000003
        /*057c*/ 	.word	0x00000000
        /*0580*/ 	.short	0x010a
        /*0582*/ 	.byte	0x3f
	.zero		1


	//   ....[62]....
        /*0584*/ 	.word	0x000128c0
        /*0588*/ 	.word	0x00000003
        /*058c*/ 	.word	0x0002a800
        /*0590*/ 	.short	0x010a
        /*0592*/ 	.byte	0x3f
	.zero		1


	//   ....[63]....
        /*0594*/ 	.word	0x00012910
        /*0598*/ 	.word	0x00000003
        /*059c*/ 	.word	0x0002a830
        /*05a0*/ 	.short	0x010a
        /*05a2*/ 	.byte	0x3f
	.zero		1


	//   ....[64]....
        /*05a4*/ 	.word	0x00012970
        /*05a8*/ 	.word	0x00000058
        /*05ac*/ 	.word	0x0002a830
        /*05b0*/ 	.short	0x010a
        /*05b2*/ 	.byte	0x3f
	.zero		1


	//   ....[65]....
        /*05b4*/ 	.word	0x000129d0
        /*05b8*/ 	.word	0x00000015
        /*05bc*/ 	.word	0x0002a850
        /*05c0*/ 	.short	0x010a
        /*05c2*/ 	.byte	0x3f
	.zero		1


	//   ....[66]....
        /*05c4*/ 	.word	0x00012a30
        /*05c8*/ 	.word	0x0000000f
        /*05cc*/ 	.word	0x0002a830
        /*05d0*/ 	.short	0x010a
        /*05d2*/ 	.byte	0x3f
	.zero		1


	//   ....[67]....
        /*05d4*/ 	.word	0x00012a90
        /*05d8*/ 	.word	0x0000000f
        /*05dc*/ 	.word	0x0002a850
        /*05e0*/ 	.short	0x010a
        /*05e2*/ 	.byte	0x3f
	.zero		1


	//   ....[68]....
        /*05e4*/ 	.word	0x00012af0
        /*05e8*/ 	.word	0x0000000f
        /*05ec*/ 	.word	0x0002a830
        /*05f0*/ 	.short	0x010a
        /*05f2*/ 	.byte	0x3f
	.zero		1


	//   ....[69]....
        /*05f4*/ 	.word	0x00012b50
        /*05f8*/ 	.word	0x0000000f
        /*05fc*/ 	.word	0x0002a850
        /*0600*/ 	.short	0x010a
        /*0602*/ 	.byte	0x3f
	.zero		1


	//   ....[70]....
        /*0604*/ 	.word	0x00012bb0
        /*0608*/ 	.word	0x00000003
        /*060c*/ 	.word	0x0002a850
        /*0610*/ 	.short	0x010a
        /*0612*/ 	.byte	0x3f
	.zero		1


	//   ....[71]....
        /*0614*/ 	.word	0x00012d30
        /*0618*/ 	.word	0x00000008
        /*061c*/ 	.word	0x0002a840
        /*0620*/ 	.short	0x010a
        /*0622*/ 	.byte	0x3f
	.zero		1


	//   ....[72]....
        /*0624*/ 	.word	0x00012d90
        /*0628*/ 	.word	0x00000008
        /*062c*/ 	.word	0x0002a820
        /*0630*/ 	.short	0x010a
        /*0632*/ 	.byte	0x3f
	.zero		1


	//   ....[73]....
        /*0634*/ 	.word	0x00012de0
        /*0638*/ 	.word	0x00000003
        /*063c*/ 	.word	0x0002a840
        /*0640*/ 	.short	0x010a
        /*0642*/ 	.byte	0x3f
	.zero		1


	//   ....[74]....
        /*0644*/ 	.word	0x00012e30
        /*0648*/ 	.word	0x00000002
        /*064c*/ 	.word	0x00000060
        /*0650*/ 	.short	0x010a
        /*0652*/ 	.byte	0x3f
	.zero		1


	//   ....[75]....
        /*0654*/ 	.word	0x00012e80
        /*0658*/ 	.word	0x00000003
        /*065c*/ 	.word	0x0002a840
        /*0660*/ 	.short	0x010a
        /*0662*/ 	.byte	0x3f
	.zero		1


	//   ....[76]....
        /*0664*/ 	.word	0x00012ed0
        /*0668*/ 	.word	0x00000002
        /*066c*/ 	.word	0x00000060
        /*0670*/ 	.short	0x010a
        /*0672*/ 	.byte	0x3f
	.zero		1


	//   ....[77]....
        /*0674*/ 	.word	0x00012f20
        /*0678*/ 	.word	0x00000002
        /*067c*/ 	.word	0x0002a840
        /*0680*/ 	.short	0x010a
        /*0682*/ 	.byte	0x3f
	.zero		1


	//   ....[78]....
        /*0684*/ 	.word	0x00012f70
        /*0688*/ 	.word	0x00000002
        /*068c*/ 	.word	0x00000060
        /*0690*/ 	.short	0x010a
        /*0692*/ 	.byte	0x3f
	.zero		1


	//   ....[79]....
        /*0694*/ 	.word	0x00012fc0
        /*0698*/ 	.word	0x00000003
        /*069c*/ 	.word	0x0002a860
        /*06a0*/ 	.short	0x010a
        /*06a2*/ 	.byte	0x3f
	.zero		1


	//   ....[80]....
        /*06a4*/ 	.word	0x000130a0
        /*06a8*/ 	.word	0x00000007
        /*06ac*/ 	.word	0x0002a820
        /*06b0*/ 	.short	0x010a
        /*06b2*/ 	.byte	0x3f
	.zero		1


	//   ....[81]....
        /*06b4*/ 	.word	0x000130f0
        /*06b8*/ 	.word	0x00000005
        /*06bc*/ 	.word	0x00000000
        /*06c0*/ 	.short	0x010a
        /*06c2*/ 	.byte	0x3f
	.zero		1


	//   ....[82]....
        /*06c4*/ 	.word	0x00013140
        /*06c8*/ 	.word	0x00000003
        /*06cc*/ 	.word	0x00000000
        /*06d0*/ 	.short	0x010a
        /*06d2*/ 	.byte	0x3f
	.zero		1


	//   ....[83]....
        /*06d4*/ 	.word	0x00013190
        /*06d8*/ 	.word	0x00000005
        /*06dc*/ 	.word	0x00000000
        /*06e0*/ 	.short	0x010a
        /*06e2*/ 	.byte	0x3f
	.zero		1


	//----- nvinfo : EIATTR_NUM_MBARRIERS
	.align		4
.L_217:
        /*06e4*/ 	.byte	0x03, 0x38
        /*06e6*/ 	.short	0x0016


	//----- nvinfo : EIATTR_EXIT_INSTR_OFFSETS
	.align		4
        /*06e8*/ 	.byte	0x04, 0x1c
        /*06ea*/ 	.short	(.L_219 - .L_218)


	//   ....[0]....
.L_218:
        /*06ec*/ 	.word	0x00000a40


	//   ....[1]....
        /*06f0*/ 	.word	0x0000f4a0


	//   ....[2]....
        /*06f4*/ 	.word	0x0000f500


	//   ....[3]....
        /*06f8*/ 	.word	0x00012650


	//   ....[4]....
        /*06fc*/ 	.word	0x000128a0


	//----- nvinfo : EIATTR_MAX_THREADS
	.align		4
.L_219:
        /*0700*/ 	.byte	0x04, 0x05
        /*0702*/ 	.short	(.L_221 - .L_220)
.L_220:
        /*0704*/ 	.word	0x00000180
        /*0708*/ 	.word	0x00000001
        /*070c*/ 	.word	0x00000001


	//----- nvinfo : EIATTR_CRS_STACK_SIZE
	.align		4
.L_221:
        /*0710*/ 	.byte	0x04, 0x1e
        /*0712*/ 	.short	(.L_223 - .L_222)
.L_222:
        /*0714*/ 	.word	0x00000000


	//----- nvinfo : EIATTR_CBANK_PARAM_SIZE
	.align		4
.L_223:
        /*0718*/ 	.byte	0x03, 0x19
        /*071a*/ 	.short	0x0bf0


	//----- nvinfo : EIATTR_PARAM_CBANK
	.align		4
        /*071c*/ 	.byte	0x04, 0x0a
        /*071e*/ 	.short	(.L_225 - .L_224)
	.align		4
.L_224:
        /*0720*/ 	.word	index@(.nv.constant0._ZN7cutlass13device_kernelIN5flash11enable_sm90INS1_16FlashAttnFwdSm90INS1_25CollectiveMainloopFwdSm90ILi2EN4cute5tupleIJNS5_1CILi1EEES8_S8_EEENS6_IJNS7_ILi128EEENS7_ILi96EEENS7_ILi192EEEEEELi128ENS_10bfloat16_tEfNS_4arch4Sm90ELb0ELb1ELb1ELb0ELb0ELb0ELb0ELb1ELb1ELb0ELb0ELb0EEENS1_21CollectiveEpilogueFwdINS6_IJSA_SA_SB_EEES9_SE_SG_Li256ELb0ELb0ELb0ELb0EEENS1_30DynamicPersistentTileSchedulerILi256ELi32ELb0ELb0ELb1EEEEEEEEEvNT_6ParamsE)
        /*0724*/ 	.short	0x0210
        /*0726*/ 	.short	0x0bf0


	//----- nvinfo : EIATTR_SW_WAR
	.align		4
.L_225:
        /*0728*/ 	.byte	0x04, 0x36
        /*072a*/ 	.short	(.L_227 - .L_226)
.L_226:
        /*072c*/ 	.word	0x00000008
.L_227:


//--------------------- .nv.info._ZN7cutlass13device_kernelIN5flash11enable_sm90INS1_16FlashAttnFwdSm90INS1_25CollectiveMainloopFwdSm90ILi2EN4cute5tupleIJNS5_1CILi1EEES8_S8_EEENS6_IJNS7_ILi128EEENS7_ILi96EEENS7_ILi192EEEEEELi128ENS_10bfloat16_tEfNS_4arch4Sm90ELb0ELb1ELb1ELb1ELb0ELb0ELb0ELb1ELb1ELb0ELb0ELb0EEENS1_21CollectiveEpilogueFwdINS6_IJSA_SA_SB_EEES9_SE_SG_Li256ELb1ELb0ELb0ELb0EEENS1_36VarlenDynamicPersistentTileSchedulerILi128ELi96ELi256ELi32ELb0ELb0ELb1ELb1ELb0ELb1EEEEEEEEEvNT_6ParamsE --------------------------
	.section	.nv.info._ZN7cutlass13device_kernelIN5flash11enable_sm90INS1_16FlashAttnFwdSm90INS1_25CollectiveMainloopFwdSm90ILi2EN4cute5tupleIJNS5_1CILi1EEES8_S8_EEENS6_IJNS7_ILi128EEENS7_ILi96EEENS7_ILi192EEEEEELi128ENS_10bfloat16_tEfNS_4arch4Sm90ELb0ELb1ELb1ELb1ELb0ELb0ELb0ELb1ELb1ELb0ELb0ELb0EEENS1_21CollectiveEpilogueFwdINS6_IJSA_SA_SB_EEES9_SE_SG_Li256ELb1ELb0ELb0ELb0EEENS1_36VarlenDynamicPersistentTileSchedulerILi128ELi96ELi256ELi32ELb0ELb0ELb1ELb1ELb0ELb1EEEEEEEEEvNT_6ParamsE,"",@"SHT_CUDA_INFO"
	.sectionflags	@""
	.align	4


	//----- nvinfo : EIATTR_CUDA_API_VERSION
	.align		4
        /*0000*/ 	.byte	0x04, 0x37
        /*0002*/ 	.short	(.L_229 - .L_228)
.L_228:
        /*0004*/ 	.word	0x00000082


	//----- nvinfo : EIATTR_KPARAM_INFO
	.align		4
.L_229:
        /*0008*/ 	.byte	0x04, 0x17
        /*000a*/ 	.short	(.L_231 - .L_230)
.L_230:
        /*000c*/ 	.word	0x00000000
        /*0010*/ 	.short	0x0000
        /*0012*/ 	.short	0x0070
        /*0014*/ 	.byte	0x00, 0xf0, 0x01, 0x28


	//----- nvinfo : EIATTR_SPARSE_MMA_MASK
	.align		4
.L_231:
        /*0018*/ 	.byte	0x03, 0x50
        /*001a*/ 	.short	0x0000


	//----- nvinfo : EIATTR_MAXREG_COUNT
	.align		4
        /*001c*/ 	.byte	0x03, 0x1b
        /*001e*/ 	.short	0x00a8


	//----- nvinfo : EIATTR_NUM_BARRIERS
	.align		4
        /*0020*/ 	.byte	0x02, 0x4c
        /*0022*/ 	.byte	0x09
	.zero		1


	//----- nvinfo : EIATTR_EXTERNS
	.align		4
        /*0024*/ 	.byte	0x04, 0x0f
        /*0026*/ 	.short	(.L_233 - .L_232)


	//   ....[0]....
	.align		4
.L_232:
        /*0028*/ 	.word	index@(__assertfail)


	//----- nvinfo : EIATTR_ANNOTATIONS
	.align		4
.L_233:
        /*002c*/ 	.byte	0x04, 0x55
        /*002e*/ 	.short	(.L_235 - .L_234)


	//   ....[0]....
.L_234:
        /* <DEDUP_REMOVED lines=34> */


	//----- nvinfo : EIATTR_MERCURY_ISA_VERSION
	.align		4
.L_235:
        /*0240*/ 	.byte	0x03, 0x5f
        /*0242*/ 	.short	0x0101


	//----- nvinfo : EIATTR_UNUSED_LOAD_BYTE_OFFSET
	.align		4
        /*0244*/ 	.byte	0x04, 0x44
        /*0246*/ 	.short	(.L_237 - .L_236)


	//   ....[0]....
.L_236:
        /*0248*/ 	.word	0x00000a10
        /*024c*/ 	.word	0x0000fff0


	//   ....[1]....
        /*0250*/ 	.word	0x0000e270
        /*0254*/ 	.word	0x0000fff0


	//----- nvinfo : EIATTR_INT_WARP_WIDE_INSTR_OFFSETS
	.align		4
.L_237:
        /*0258*/ 	.byte	0x04, 0x31
        /*025a*/ 	.short	(.L_239 - .L_238)


	//   ....[0]....
.L_238:
        /*025c*/ 	.word	0x00000150


	//   ....[1]....
        /*0260*/ 	.word	0x00000190


	//   ....[2]....
        /*0264*/ 	.word	0x00000250


	//   ....[3]....
        /*0268*/ 	.word	0x000115e0


	//   ....[4]....
        /*026c*/ 	.word	0x00011680


	//   ....[5]....
        /*0270*/ 	.word	0x00011b90


	//   ....[6]....
        /*0274*/ 	.word	0x00011c10


	//   ....[7]....
        /*0278*/ 	.word	0x00011d20


	//   ....[8]....
        /*027c*/ 	.word	0x00011e10


	//   ....[9]....
        /*0280*/ 	.word	0x00014170


	//   ....[10]....
        /*0284*/ 	.word	0x00014210


	//----- nvinfo : EIATTR_COOP_GROUP_MASK_REGIDS
	.align		4
.L_239:
        /*0288*/ 	.byte	0x04, 0x29
        /*028a*/ 	.short	(.L_241 - .L_240)


	//   ....[0]....
.L_240:
        /*028c*/ 	.word	0xffffffff


	//   ....[1]....
        /*0290*/ 	.word	0xffffffff


	//   ....[2]....
        /*0294*/ 	.word	0xffffffff


	//   ....[3]....
        /*0298*/ 	.word	0xffffffff


	//   ....[4]....
        /*029c*/ 	.word	0xffffffff


	//   ....[5]....
        /*02a0*/ 	.word	0xffffffff


	//   ....[6]....
        /*02a4*/ 	.word	0xffffffff


	//   ....[7]....
        /*02a8*/ 	.word	0xffffffff


	//   ....[8]....
        /*02ac*/ 	.word	0xffffffff


	//   ....[9]....
        /*02b0*/ 	.word	0xffffffff


	//   ....[10]....
        /*02b4*/ 	.word	0xffffffff


	//   ....[11]....
        /*02b8*/ 	.word	0xffffffff


	//   ....[12]....
        /*02bc*/ 	.word	0xffffffff


	//   ....[13]....
        /*02c0*/ 	.word	0xffffffff


	//   ....[14]....
        /*02c4*/ 	.word	0xffffffff


	//   ....[15]....
        /*02c8*/ 	.word	0xffffffff


	//   ....[16]....
        /*02cc*/ 	.word	0xffffffff


	//   ....[17]....
        /*02d0*/ 	.word	0xffffffff


	//   ....[18]....
        /*02d4*/ 	.word	0xffffffff


	//   ....[19]....
        /*02d8*/ 	.word	0xffffffff


	//   ....[20]....
        /*02dc*/ 	.word	0xffffffff


	//   ....[21]....
        /*02e0*/ 	.word	0xffffffff


	//   ....[22]....
        /*02e4*/ 	.word	0xffffffff


	//   ....[23]....
        /*02e8*/ 	.word	0xffffffff


	//   ....[24]....
        /*02ec*/ 	.word	0xffffffff


	//   ....[25]....
        /*02f0*/ 	.word	0xffffffff


	//   ....[26]....
        /*02f4*/ 	.word	0xffffffff


	//   ....[27]....
        /*02f8*/ 	.word	0xffffffff


	//   ....[28]....
        /*02fc*/ 	.word	0xffffffff


	//   ....[29]....
        /*0300*/ 	.word	0xffffffff


	//   ....[30]....
        /*0304*/ 	.word	0xffffffff


	//   ....[31]....
        /*0308*/ 	.word	0xffffffff


	//   ....[32]....
        /*030c*/ 	.word	0xffffffff


	//   ....[33]....
        /*0310*/ 	.word	0xffffffff


	//   ....[34]....
        /*0314*/ 	.word	0xffffffff


	//   ....[35]....
        /*0318*/ 	.word	0xffffffff


	//   ....[36]....
        /*031c*/ 	.word	0xffffffff


	//   ....[37]....
        /*0320*/ 	.word	0xffffffff


	//   ....[38]....
        /*0324*/ 	.word	0xffffffff


	//   ....[39]....
        /*0328*/ 	.word	0xffffffff


	//   ....[40]....
        /*032c*/ 	.word	0xffffffff


	//   ....[41]....
        /*0330*/ 	.word	0xffffffff


	//   ....[42]....
        /*0334*/ 	.word	0xffffffff


	//   ....[43]....
        /*0338*/ 	.word	0xffffffff


	//   ....[44]....
        /*033c*/ 	.word	0xffffffff


	//   ....[45]....
        /*0340*/ 	.word	0xffffffff


	//   ....[46]....
        /*0344*/ 	.word	0xffffffff


	//   ....[47]....
        /*0348*/ 	.word	0xffffffff


	//   ....[48]....
        /*034c*/ 	.word	0xffffffff


	//   ....[49]....
        /*0350*/ 	.word	0xffffffff


	//   ....[50]....
        /*0354*/ 	.word	0xffffffff


	//   ....[51]....
        /*0358*/ 	.word	0xffffffff


	//   ....[52]....
        /*035c*/ 	.word	0xffffffff


	//   ....[53]....
        /*0360*/ 	.word	0xffffffff


	//   ....[54]....
        /*0364*/ 	.word	0xffffffff


	//   ....[55]....
        /*0368*/ 	.word	0xffffffff


	//   ....[56]....
        /*036c*/ 	.word	0xffffffff


	//   ....[57]....
        /*0370*/ 	.word	0xffffffff


	//   ....[58]....
        /*0374*/ 	.word	0xffffffff


	//   ....[59]....
        /*0378*/ 	.word	0xffffffff


	//   ....[60]....
        /*037c*/ 	.word	0xffffffff


	//   ....[61]....
        /*0380*/ 	.word	0xffffffff


	//   ....[62]....
        /*0384*/ 	.word	0x0500000f


	//   ....[63]....
        /*0388*/ 	.word	0x0500000f


	//   ....[64]....
        /*038c*/ 	.word	0x0500000f


	//   ....[65]....
        /*0390*/ 	.word	0x0500000f


	//   ....[66]....
        /*0394*/ 	.word	0x0500000f


	//   ....[67]....
        /*0398*/ 	.word	0x0500000f


	//   ....[68]....
        /*039c*/ 	.word	0x0500000f


	//   ....[69]....
        /*03a0*/ 	.word	0x0500000f


	//   ....[70]....
        /*03a4*/ 	.word	0x0500000f


	//   ....[71]....
        /*03a8*/ 	.word	0x0500000f


	//   ....[72]....
        /*03ac*/ 	.word	0x0500000f


	//   ....[73]....
        /*03b0*/ 	.word	0x0500000f


	//   ....[74]....
        /*03b4*/ 	.word	0x0500000f


	//   ....[75]....
        /*03b8*/ 	.word	0x0500000f


	//   ....[76]....
        /*03bc*/ 	.word	0x0500000f


	//   ....[77]....
        /*03c0*/ 	.word	0x0500000f


	//   ....[78]....
        /*03c4*/ 	.word	0x0500000f


	//   ....[79]....
        /*03c8*/ 	.word	0x0500000f


	//   ....[80]....
        /*03cc*/ 	.word	0x0500000f


	//----- nvinfo : EIATTR_COOP_GROUP_INSTR_OFFSETS
	.align		4
.L_241:
        /*03d0*/ 	.byte	0x04, 0x28
        /*03d2*/ 	.short	(.L_243 - .L_242)


	//   ....[0]....
.L_242:
        /*03d4*/ 	.word	0x00000060


	//   ....[1]....
        /*03d8*/ 	.word	0x00000160


	//   ....[2]....
        /*03dc*/ 	.word	0x00000260


	//   ....[3]....
        /*03e0*/ 	.word	0x000003d0


	//   ....[4]....
        /*03e4*/ 	.word	0x00000530


	//   ....[5]....
        /*03e8*/ 	.word	0x00000650


	//   ....[6]....
        /*03ec*/ 	.word	0x000007b0


	//   ....[7]....
        /*03f0*/ 	.word	0x000016a0


	//   ....[8]....
        /*03f4*/ 	.word	0x000037f0


	//   ....[9]....
        /*03f8*/ 	.word	0x00003820


	//   ....[10]....
        /*03fc*/ 	.word	0x00003c20


	//   ....[11]....
        /*0400*/ 	.word	0x00003ca0


	//   ....[12]....
        /*0404*/ 	.word	0x00006ba0


	//   ....[13]....
        /*0408*/ 	.word	0x00006cb0


	//   ....[14]....
        /*040c*/ 	.word	0x000072e0


	//   ....[15]....
        /*0410*/ 	.word	0x00007350


	//   ....[16]....
        /*0414*/ 	.word	0x000092e0


	//   ....[17]....
        /*0418*/ 	.word	0x00009310


	//   ....[18]....
        /*041c*/ 	.word	0x00009670


	//   ....[19]....
        /*0420*/ 	.word	0x000096f0


	//   ....[20]....
        /*0424*/ 	.word	0x0000c400


	//   ....[21]....
        /*0428*/ 	.word	0x0000c510


	//   ....[22]....
        /*042c*/ 	.word	0x0000caf0


	//   ....[23]....
        /*0430*/ 	.word	0x0000cb60


	//   ....[24]....
        /*0434*/ 	.word	0x0000d9c0


	//   ....[25]....
        /*0438*/ 	.word	0x0000d9f0


	//   ....[26]....
        /*043c*/ 	.word	0x0000daf0


	//   ....[27]....
        /*0440*/ 	.word	0x0000db00


	//   ....[28]....
        /*0444*/ 	.word	0x000100e0


	//   ....[29]....
        /*0448*/ 	.word	0x00010280


	//   ....[30]....
        /*044c*/ 	.word	0x000102b0


	//   ....[31]....
        /*0450*/ 	.word	0x000102e0


	//   ....[32]....
        /*0454*/ 	.word	0x00010320


	//   ....[33]....
        /*0458*/ 	.word	0x00010370


	//   ....[34]....
        /*045c*/ 	.word	0x000103d0


	//   ....[35]....
        /*0460*/ 	.word	0x000105c0


	//   ....[36]....
        /*0464*/ 	.word	0x00010620


	//   ....[37]....
        /*0468*/ 	.word	0x00010660


	//   ....[38]....
        /*046c*/ 	.word	0x000106a0


	//   ....[39]....
        /*0470*/ 	.word	0x000106d0


	//   ....[40]....
        /*0474*/ 	.word	0x00010700


	//   ....[41]....
        /*0478*/ 	.word	0x000107a0


	//   ....[42]....
        /*047c*/ 	.word	0x00010800


	//   ....[43]....
        /*0480*/ 	.word	0x00010890


	//   ....[44]....
        /*0484*/ 	.word	0x00014620


	//   ....[45]....
        /*0488*/ 	.word	0x00014630


	//   ....[46]....
        /*048c*/ 	.word	0x00014750


	//   ....[47]....
        /*0490*/ 	.word	0x000147b0


	//   ....[48]....
        /*0494*/ 	.word	0x000147f0


	//   ....[49]....
        /*0498*/ 	.word	0x00014830


	//   ....[50]....
        /*049c*/ 	.word	0x00014860


	//   ....[51]....
        /*04a0*/ 	.word	0x00014890


	//   ....[52]....
        /*04a4*/ 	.word	0x00014a30


	//   ....[53]....
        /*04a8*/ 	.word	0x00014a90


	//   ....[54]....
        /*04ac*/ 	.word	0x00014ad0


	//   ....[55]....
        /*04b0*/ 	.word	0x00014b10


	//   ....[56]....
        /*04b4*/ 	.word	0x00014b40


	//   ....[57]....
        /*04b8*/ 	.word	0x00014b70


	//   ....[58]....
        /*04bc*/ 	.word	0x00014c30


	//   ....[59]....
        /*04c0*/ 	.word	0x00014c50


	//   ....[60]....
        /*04c4*/ 	.word	0x00014cc0


	//   ....[61]....
        /*04c8*/ 	.word	0x00015360


	//   ....[62]....
        /*04cc*/ 	.word	0x000159f0


	//   ....[63]....
        /*04d0*/ 	.word	0x00015e10


	//   ....[64]....
        /*04d4*/ 	.word	0x00015ea0


	//   ....[65]....
        /*04d8*/ 	.word	0x00015f40


	//   ....[66]....
        /*04dc*/ 	.word	0x00015ff0


	//   ....[67]....
        /*04e0*/ 	.word	0x00016070


	//   ....[68]....
        /*04e4*/ 	.word	0x000160f0


	//   ....[69]....
        /*04e8*/ 	.word	0x00016170


	//   ....[70]....
        /*04ec*/ 	.word	0x000161f0


	//   ....[71]....
        /*04f0*/ 	.word	0x00016280


	//   ....[72]....
        /*04f4*/ 	.word	0x00016330


	//   ....[73]....
        /*04f8*/ 	.word	0x000163b0


	//   ....[74]....
        /*04fc*/ 	.word	0x00016430


	//   ....[75]....
        /*0500*/ 	.word	0x000164b0


	//   ....[76]....
        /*0504*/ 	.word	0x00016530


	//   ....[77]....
        /*0508*/ 	.word	0x000165a0


	//   ....[78]....
        /*050c*/ 	.word	0x00016640


	//   ....[79]....
        /*0510*/ 	.word	0x000166d0


	//   ....[80]....
        /*0514*/ 	.word	0x00016800


	//----- nvinfo : EIATTR_REG_RECONFIG
	.align		4
.L_243:
        /*0518*/ 	.byte	0x01, 0x54
	.zero		2


	//----- nvinfo : EIATTR_SYSCALL_OFFSETS
	.align		4
        /*051c*/ 	.byte	0x04, 0x46
        /*051e*/ 	.short	(.L_245 - .L_244)


	//   ....[0]....
.L_244:
        /*0520*/ 	.word	0x00001880


	//   ....[1]....
        /*0524*/ 	.word	0x00011810


	//   ....[2]....
        /*0528*/ 	.word	0x00011950


	//   ....[3]....
        /*052c*/ 	.word	0x00011a50


	//----- nvinfo : EIATTR_MBARRIER_INSTR_OFFSETS
	.align		4
.L_245:
        /*0530*/ 	.byte	0x04, 0x39
        /*0532*/ 	.short	(.L_247 - .L_246)


	//   ....[0]....
.L_246:
        /*0534*/ 	.word	0x00000280
        /*0538*/ 	.word	0x000000ff
        /*053c*/ 	.word	0x0002a800
        /*0540*/ 	.short	0x0100
        /*0542*/ 	.byte	0x08
	.zero		1


	//   ....[1]....
        /*0544*/ 	.word	0x00000290
        /*0548*/ 	.word	0x000000ff
        /*054c*/ 	.word	0x0002a820
        /*0550*/ 	.short	0x0100
        /*0552*/ 	.byte	0x08
	.zero		1


	//   ....[2]....
        /*0554*/ 	.word	0x00000380
        /*0558*/ 	.word	0x000000ff
        /*055c*/ 	.word	0x0002a830
        /*0560*/ 	.short	0x0100
        /*0562*/ 	.byte	0x08
	.zero		1


	//   ....[3]....
        /*0564*/ 	.word	0x00000390
        /*0568*/ 	.word	0x000000ff
        /*056c*/ 	.word	0x0002a840
        /*0570*/ 	.short	0x0100
        /*0572*/ 	.byte	0x08
	.zero		1


	//   ....[4]....
        /*0574*/ 	.word	0x000003a0
        /*0578*/ 	.word	0x000000ff
        /*057c*/ 	.word	0x0002a838
        /*0580*/ 	.short	0x0100
        /*0582*/ 	.byte	0x08
	.zero		1


	//   ....[5]....
        /*0584*/ 	.word	0x000003b0
        /*0588*/ 	.word	0x000000ff
        /*058c*/ 	.word	0x0002a848
        /*0590*/ 	.short	0x0100
        /*0592*/ 	.byte	0x08
	.zero		1


	//   ....[6]....
        /*0594*/ 	.word	0x000004e0
        /*0598*/ 	.word	0x000000ff
        /*059c*/ 	.word	0x0002a850
        /*05a0*/ 	.short	0x0100
        /*05a2*/ 	.byte	0x08
	.zero		1


	//   ....[7]....
        /*05a4*/ 	.word	0x000004f0
        /*05a8*/ 	.word	0x000000ff
        /*05ac*/ 	.word	0x0002a860
        /*05b0*/ 	.short	0x0100
        /*05b2*/ 	.byte	0x08
	.zero		1


	//   ....[8]....
        /*05b4*/ 	.word	0x00000500
        /*05b8*/ 	.word	0x000000ff
        /*05bc*/ 	.word	0x0002a858
        /*05c0*/ 	.short	0x0100
        /*05c2*/ 	.byte	0x08
	.zero		1


	//   ....[9]....
        /*05c4*/ 	.word	0x00000510
        /*05c8*/ 	.word	0x000000ff
        /*05cc*/ 	.word	0x0002a868
        /*05d0*/ 	.short	0x0100
        /*05d2*/ 	.byte	0x08
	.zero		1


	//   ....[10]....
        /*05d4*/ 	.word	0x00000600
        /*05d8*/ 	.word	0x000000ff
        /*05dc*/ 	.word	0x0002a870
        /*05e0*/ 	.short	0x0100
        /*05e2*/ 	.byte	0x06
	.zero		1


	//   ....[11]....
        /*05e4*/ 	.word	0x00000610
        /*05e8*/ 	.word	0x000000ff
        /*05ec*/ 	.word	0x0002a880
        /*05f0*/ 	.short	0x0100
        /*05f2*/ 	.byte	0x06
	.zero		1


	//   ....[12]....
        /*05f4*/ 	.word	0x00000620
        /*05f8*/ 	.word	0x000000ff
        /*05fc*/ 	.word	0x0002a878
        /*0600*/ 	.short	0x0100
        /*0602*/ 	.byte	0x06
	.zero		1


	//   ....[13]....
        /*0604*/ 	.word	0x00000630
        /*0608*/ 	.word	0x000000ff
        /*060c*/ 	.word	0x0002a888
        /*0610*/ 	.short	0x0100
        /*0612*/ 	.byte	0x06
	.zero		1


	//   ....[14]....
        /*0614*/ 	.word	0x00000760
        /*0618*/ 	.word	0x000000ff
        /*061c*/ 	.word	0x0002a890
        /*0620*/ 	.short	0x0100
        /*0622*/ 	.byte	0x08
	.zero		1


	//   ....[15]....
        /*0624*/ 	.word	0x00000770
        /*0628*/ 	.word	0x000000ff
        /*062c*/ 	.word	0x0002a8a0
        /*0630*/ 	.short	0x0100
        /*0632*/ 	.byte	0x08
	.zero		1


	//   ....[16]....
        /*0634*/ 	.word	0x00000780
        /*0638*/ 	.word	0x000000ff
        /*063c*/ 	.word	0x0002a898
        /*0640*/ 	.short	0x0100
        /*0642*/ 	.byte	0x08
	.zero		1


	//   ....[17]....
        /*0644*/ 	.word	0x00000790
        /*0648*/ 	.word	0x000000ff
        /*064c*/ 	.word	0x0002a8a8
        /*0650*/ 	.short	0x0100
        /*0652*/ 	.byte	0x08
	.zero		1


	//   ....[18]....
        /*0654*/ 	.word	0x000008c0
        /*0658*/ 	.word	0x000000ff
        /*065c*/ 	.word	0x0002a8b0
        /*0660*/ 	.short	0x0100
        /*0662*/ 	.byte	0x08
	.zero		1


	//   ....[19]....
        /*0664*/ 	.word	0x000008d0
        /*0668*/ 	.word	0x000000ff
        /*066c*/ 	.word	0x0002a8c0
        /*0670*/ 	.short	0x0100
        /*0672*/ 	.byte	0x08
	.zero		1


	//   ....[20]....
        /*0674*/ 	.word	0x000008e0
        /*0678*/ 	.word	0x000000ff
        /*067c*/ 	.word	0x0002a8b8
        /*0680*/ 	.short	0x0100
        /*0682*/ 	.byte	0x08
	.zero		1


	//   ....[21]....
        /*0684*/ 	.word	0x000008f0
        /*0688*/ 	.word	0x000000ff
        /*068c*/ 	.word	0x0002a8c8
        /*0690*/ 	.short	0x0100
        /*0692*/ 	.byte	0x08
	.zero		1


	//   ....[22]....
        /*0694*/ 	.word	0x000018e0
        /*0698*/ 	.word	0x000000ff
        /*069c*/ 	.word	0x0002a800
        /*06a0*/ 	.short	0x010a
        /*06a2*/ 	.byte	0x27
	.zero		1


	//   ....[23]....
        /*06a4*/ 	.word	0x00001960
        /*06a8*/ 	.word	0x00000003
        /*06ac*/ 	.word	0x0002a830
        /*06b0*/ 	.short	0x010a
        /*06b2*/ 	.byte	0x3f
	.zero		1


	//   ....[24]....
        /*06b4*/ 	.word	0x00001a00
        /*06b8*/ 	.word	0x00000003
        /*06bc*/ 	.word	0x0002a830
        /*06c0*/ 	.short	0x010a
        /*06c2*/ 	.byte	0x3f
	.zero		1


	//   ....[25]....
        /*06c4*/ 	.word	0x000023a0
        /*06c8*/ 	.word	0x00000002
        /*06cc*/ 	.word	0x00000000
        /*06d0*/ 	.short	0x0101
        /*06d2*/ 	.byte	0x3f
	.zero		1


	//   ....[26]....
        /*06d4*/ 	.word	0x00004a40
        /*06d8*/ 	.word	0x000000ff
        /*06dc*/ 	.word	0x0002a830
        /*06e0*/ 	.short	0x010a
        /*06e2*/ 	.byte	0x06
	.zero		1


	//   ....[27]....
        /*06e4*/ 	.word	0x00004a80
        /*06e8*/ 	.word	0x000000ff
        /*06ec*/ 	.word	0x0002a830
        /*06f0*/ 	.short	0x010a
        /*06f2*/ 	.byte	0x06
	.zero		1


	//   ....[28]....
        /*06f4*/ 	.word	0x00005340
        /*06f8*/ 	.word	0x000000ff
        /*06fc*/ 	.word	0x0002a850
        /*0700*/ 	.short	0x010a
        /*0702*/ 	.byte	0x0b
	.zero		1


	//   ....[29]....
        /*0704*/ 	.word	0x00005380
        /*0708*/ 	.word	0x000000ff
        /*070c*/ 	.word	0x0002a850
        /*0710*/ 	.short	0x010a
        /*0712*/ 	.byte	0x0b
	.zero		1


	//   ....[30]....
        /*0714*/ 	.word	0x00005cb0
        /*0718*/ 	.word	0x00000067
        /*071c*/ 	.word	0x00000000
        /*0720*/ 	.short	0x0101
        /*0722*/ 	.byte	0x3f
	.zero		1


	//   ....[31]....
        /*0724*/ 	.word	0x000077d0
        /*0728*/ 	.word	0x0000005e
        /*072c*/ 	.word	0x00000000
        /*0730*/ 	.short	0x0101
        /*0732*/ 	.byte	0x3f
	.zero		1


	//   ....[32]....
        /*0734*/ 	.word	0x00007f70
        /*0738*/ 	.word	0x000000ff
        /*073c*/ 	.word	0x0002a830
        /*0740*/ 	.short	0x010a
        /*0742*/ 	.byte	0x06
	.zero		1


	//   ....[33]....
        /*0744*/ 	.word	0x00007fb0
        /*0748*/ 	.word	0x000000ff
        /*074c*/ 	.word	0x0002a830
        /*0750*/ 	.short	0x010a
        /*0752*/ 	.byte	0x06
	.zero		1


	//   ....[34]....
        /*0754*/ 	.word	0x00008870
        /*0758*/ 	.word	0x000000ff
        /*075c*/ 	.word	0x0002a850
        /*0760*/ 	.short	0x010a
        /*0762*/ 	.byte	0x0b
	.zero		1


	//   ....[35]....
        /*0764*/ 	.word	0x000088b0
        /*0768*/ 	.word	0x000000ff
        /*076c*/ 	.word	0x0002a850
        /*0770*/ 	.short	0x010a
        /*0772*/ 	.byte	0x0b
	.zero		1


	//   ....[36]....
        /*0774*/ 	.word	0x00009d90
        /*0778*/ 	.word	0x0000000d
        /*077c*/ 	.word	0x00000000
        /*0780*/ 	.short	0x0101
        /*0782*/ 	.byte	0x3f
	.zero		1


	//   ....[37]....
        /*0784*/ 	.word	0x00009e40
        /*0788*/ 	.word	0x0000000d
        /*078c*/ 	.word	0x00000000
        /*0790*/ 	.short	0x0101
        /*0792*/ 	.byte	0x3f
	.zero		1


	//   ....[38]....
        /*0794*/ 	.word	0x0000a260
        /*0798*/ 	.word	0x000000ff
        /*079c*/ 	.word	0x0002a830
        /*07a0*/ 	.short	0x010a
        /*07a2*/ 	.byte	0x06
	.zero		1


	//   ....[39]....
        /*07a4*/ 	.word	0x0000a2a0
        /*07a8*/ 	.word	0x000000ff
        /*07ac*/ 	.word	0x0002a830
        /*07b0*/ 	.short	0x010a
        /*07b2*/ 	.byte	0x06
	.zero		1


	//   ....[40]....
        /*07b4*/ 	.word	0x0000ab60
        /*07b8*/ 	.word	0x000000ff
        /*07bc*/ 	.word	0x0002a850
        /*07c0*/ 	.short	0x010a
        /*07c2*/ 	.byte	0x0b
	.zero		1


	//   ....[41]....
        /*07c4*/ 	.word	0x0000aba0
        /*07c8*/ 	.word	0x000000ff
        /*07cc*/ 	.word	0x0002a850
        /*07d0*/ 	.short	0x010a
        /*07d2*/ 	.byte	0x0b
	.zero		1


	//   ....[42]....
        /*07d4*/ 	.word	0x0000b500
        /*07d8*/ 	.word	0x00000066
        /*07dc*/ 	.word	0x00000000
        /*07e0*/ 	.short	0x0101
        /*07e2*/ 	.byte	0x3f
	.zero		1


	//   ....[43]....
        /*07e4*/ 	.word	0x0000ce60
        /*07e8*/ 	.word	0x0000005c
        /*07ec*/ 	.word	0x00000000
        /*07f0*/ 	.short	0x0101
        /*07f2*/ 	.byte	0x3f
	.zero		1


	//   ....[44]....
        /*07f4*/ 	.word	0x0000d930
        /*07f8*/ 	.word	0x000000ff
        /*07fc*/ 	.word	0x0002a850
        /*0800*/ 	.short	0x010a
        /*0802*/ 	.byte	0x05
	.zero		1


	//   ....[45]....
        /*0804*/ 	.word	0x0000d970
        /*0808*/ 	.word	0x000000ff
        /*080c*/ 	.word	0x0002a850
        /*0810*/ 	.short	0x010a
        /*0812*/ 	.byte	0x05
	.zero		1


	//   ....[46]....
        /*0814*/ 	.word	0x0000de10
        /*0818*/ 	.word	0x00000004
        /*081c*/ 	.word	0x00000000
        /*0820*/ 	.short	0x0101
        /*0822*/ 	.byte	0x3f
	.zero		1


	//   ....[47]....
        /*0824*/ 	.word	0x0000f060
        /*0828*/ 	.word	0x00000003
        /*082c*/ 	.word	0x00000000
        /*0830*/ 	.short	0x0101
        /*0832*/ 	.byte	0x3f
	.zero		1


	//   ....[48]....
        /*0834*/ 	.word	0x00012160
        /*0838*/ 	.word	0x00000009
        /*083c*/ 	.word	0x0002a840
        /*0840*/ 	.short	0x010a
        /*0842*/ 	.byte	0x3f
	.zero		1


	//   ....[49]....
        /*0844*/ 	.word	0x00012710
        /*0848*/ 	.word	0x0000000a
        /*084c*/ 	.word	0x0002a820
        /*0850*/ 	.short	0x010a
        /*0852*/ 	.byte	0x3f
	.zero		1


	//   ....[50]....
        /*0854*/ 	.word	0x00012a60
        /*0858*/ 	.word	0x00000002
        /*085c*/ 	.word	0x0002a840
        /*0860*/ 	.short	0x010a
        /*0862*/ 	.byte	0x3f
	.zero		1


	//   ....[51]....
        /*0864*/ 	.word	0x00012d60
        /*0868*/ 	.word	0x00000003
        /*086c*/ 	.word	0x00000060
        /*0870*/ 	.short	0x010a
        /*0872*/ 	.byte	0x3f
	.zero		1


	//   ....[52]....
        /*0874*/ 	.word	0x00013360
        /*0878*/ 	.word	0x00000002
        /*087c*/ 	.word	0x0002a840
        /*0880*/ 	.short	0x010a
        /*0882*/ 	.byte	0x3f
	.zero		1


	//   ....[53]....
        /*0884*/ 	.word	0x00013660
        /*0888*/ 	.word	0x00000003
        /*088c*/ 	.word	0x00000060
        /*0890*/ 	.short	0x010a
        /*0892*/ 	.byte	0x3f
	.zero		1


	//   ....[54]....
        /*0894*/ 	.word	0x00013b40
        /*0898*/ 	.word	0x00000002
        /*089c*/ 	.word	0x0002a840
        /*08a0*/ 	.short	0x010a
        /*08a2*/ 	.byte	0x3f
	.zero		1


	//   ....[55]....
        /*08a4*/ 	.word	0x00013e50
        /*08a8*/ 	.word	0x00000002
        /*08ac*/ 	.word	0x00000060
        /*08b0*/ 	.short	0x010a
        /*08b2*/ 	.byte	0x3f
	.zero		1


	//   ....[56]....
        /*08b4*/ 	.word	0x000142d0
        /*08b8*/ 	.word	0x00000003
        /*08bc*/ 	.word	0x0002a860
        /*08c0*/ 	.short	0x010a
        /*08c2*/ 	.byte	0x3f
	.zero		1


	//   ....[57]....
        /*08c4*/ 	.word	0x000152e0
        /*08c8*/ 	.word	0x00000000
        /*08cc*/ 	.word	0x0002a820
        /*08d0*/ 	.short	0x010a
        /*08d2*/ 	.byte	0x3f
	.zero		1


	//   ....[58]....
        /*08d4*/ 	.word	0x000154a0
        /*08d8*/ 	.word	0x00000006
        /*08dc*/ 	.word	0x00000000
        /*08e0*/ 	.short	0x010a
        /*08e2*/ 	.byte	0x3f
	.zero		1


	//   ....[59]....
        /*08e4*/ 	.word	0x00015510
        /*08e8*/ 	.word	0x00000007
        /*08ec*/ 	.word	0x00000000
        /*08f0*/ 	.short	0x010a
        /*08f2*/ 	.byte	0x3f
	.zero		1


	//   ....[60]....
        /*08f4*/ 	.word	0x00015580
        /*08f8*/ 	.word	0x00000004
        /*08fc*/ 	.word	0x00000000
        /*0900*/ 	.short	0x010a
        /*0902*/ 	.byte	0x3f
	.zero		1


	//   ....[61]....
        /*0904*/ 	.word	0x000155b0
        /*0908*/ 	.word	0x00000003
        /*090c*/ 	.word	0x00000000
        /*0910*/ 	.short	0x010a
        /*0912*/ 	.byte	0x3f
	.zero		1


	//   ....[62]....
        /*0914*/ 	.word	0x00015620
        /*0918*/ 	.word	0x00000003
        /*091c*/ 	.word	0x0002a800
        /*0920*/ 	.short	0x010a
        /*0922*/ 	.byte	0x3f
	.zero		1


	//   ....[63]....
        /*0924*/ 	.word	0x00015670
        /*0928*/ 	.word	0x00000003
        /*092c*/ 	.word	0x0002a830
        /*0930*/ 	.short	0x010a
        /*0932*/ 	.byte	0x3f
	.zero		1


	//   ....[64]....
        /*0934*/ 	.word	0x000156d0
        /*0938*/ 	.word	0x0000000e
        /*093c*/ 	.word	0x0002a830
        /*0940*/ 	.short	0x010a
        /*0942*/ 	.byte	0x3f
	.zero		1


	//   ....[65]....
        /*0944*/ 	.word	0x00015730
        /*0948*/ 	.word	0x0000000b
        /*094c*/ 	.word	0x0002a850
        /*0950*/ 	.short	0x010a
        /*0952*/ 	.byte	0x3f
	.zero		1


	//   ....[66]....
        /*0954*/ 	.word	0x00015790
        /*0958*/ 	.word	0x00000009
        /*095c*/ 	.word	0x0002a830
        /*0960*/ 	.short	0x010a
        /*0962*/ 	.byte	0x3f
	.zero		1


	//   ....[67]....
        /*0964*/ 	.word	0x000157f0
        /*0968*/ 	.word	0x00000009
        /*096c*/ 	.word	0x0002a850
        /*0970*/ 	.short	0x010a
        /*0972*/ 	.byte	0x3f
	.zero		1


	//   ....[68]....
        /*0974*/ 	.word	0x00015850
        /*0978*/ 	.word	0x00000009
        /*097c*/ 	.word	0x0002a830
        /*0980*/ 	.short	0x010a
        /*0982*/ 	.byte	0x3f
	.zero		1


	//   ....[69]....
        /*0984*/ 	.word	0x000158b0
        /*0988*/ 	.word	0x00000009
        /*098c*/ 	.word	0x0002a850
        /*0990*/ 	.short	0x010a
        /*0992*/ 	.byte	0x3f
	.zero		1


	//   ....[70]....
        /*0994*/ 	.word	0x00015910
        /*0998*/ 	.word	0x00000003
        /*099c*/ 	.word	0x0002a850
        /*09a0*/ 	.short	0x010a
        /*09a2*/ 	.byte	0x3f
	.zero		1


	//   ....[71]....
        /*09a4*/ 	.word	0x00015ab0
        /*09a8*/ 	.word	0x00000009
        /*09ac*/ 	.word	0x0002a840
        /*09b0*/ 	.short	0x010a
        /*09b2*/ 	.byte	0x3f
	.zero		1


	//   ....[72]....
        /*09b4*/ 	.word	0x00015b30
        /*09b8*/ 	.word	0x00000008
        /*09bc*/ 	.word	0x0002a820
        /*09c0*/ 	.short	0x010a
        /*09c2*/ 	.byte	0x3f
	.zero		1


	//   ....[73]....
        /*09c4*/ 	.word	0x00015b80
        /*09c8*/ 	.word	0x00000002
        /*09cc*/ 	.word	0x0002a840
        /*09d0*/ 	.short	0x010a
        /*09d2*/ 	.byte	0x3f
	.zero		1


	//   ....[74]....
        /*09d4*/ 	.word	0x00015bd0
        /*09d8*/ 	.word	0x00000003
        /*09dc*/ 	.word	0x00000060
        /*09e0*/ 	.short	0x010a
        /*09e2*/ 	.byte	0x3f
	.zero		1


	//   ....[75]....
        /*09e4*/ 	.word	0x00015c20
        /*09e8*/ 	.word	0x00000002
        /*09ec*/ 	.word	0x0002a840
        /*09f0*/ 	.short	0x010a
        /*09f2*/ 	.byte	0x3f
	.zero		1


	//   ....[76]....
        /*09f4*/ 	.word	0x00015c70
        /*09f8*/ 	.word	0x00000003
        /*09fc*/ 	.word	0x00000060
        /*0a00*/ 	.short	0x010a
        /*0a02*/ 	.byte	0x3f
	.zero		1


	//   ....[77]....
        /*0a04*/ 	.word	0x00015cc0
        /*0a08*/ 	.word	0x00000002
        /*0a0c*/ 	.word	0x0002a840
        /*0a10*/ 	.short	0x010a
        /*0a12*/ 	.byte	0x3f
	.zero		1


	//   ....[78]....
        /*0a14*/ 	.word	0x00015d10
        /*0a18*/ 	.word	0x00000002
        /*0a1c*/ 	.word	0x00000060
        /*0a20*/ 	.short	0x010a
        /*0a22*/ 	.byte	0x3f
	.zero		1


	//   ....[79]....
        /*0a24*/ 	.word	0x00015d60
        /*0a28*/ 	.word	0x00000003
        /*0a2c*/ 	.word	0x0002a860
        /*0a30*/ 	.short	0x010a
        /*0a32*/ 	.byte	0x3f
	.zero		1


	//   ....[80]....
        /*0a34*/ 	.word	0x00016720
        /*0a38*/ 	.word	0x00000000
        /*0a3c*/ 	.word	0x0002a820
        /*0a40*/ 	.short	0x010a
        /*0a42*/ 	.byte	0x3f
	.zero		1


	//   ....[81]....
        /*0a44*/ 	.word	0x000168c0
        /*0a48*/ 	.word	0x00000006
        /*0a4c*/ 	.word	0x00000000
        /*0a50*/ 	.short	0x010a
        /*0a52*/ 	.byte	0x3f
	.zero		1


	//   ....[82]....
        /*0a54*/ 	.word	0x00016910
        /*0a58*/ 	.word	0x00000007
        /*0a5c*/ 	.word	0x00000000
        /*0a60*/ 	.short	0x010a
        /*0a62*/ 	.byte	0x3f
	.zero		1


	//   ....[83]....
        /*0a64*/ 	.word	0x00016960
        /*0a68*/ 	.word	0x00000004
        /*0a6c*/ 	.word	0x00000000
        /*0a70*/ 	.short	0x010a
        /*0a72*/ 	.byte	0x3f
	.zero		1


	//----- nvinfo : EIATTR_NUM_MBARRIERS
	.align		4
.L_247:
        /*0a74*/ 	.byte	0x03, 0x38
        /*0a76*/ 	.short	0x0016


	//----- nvinfo : EIATTR_EXIT_INSTR_OFFSETS
	.align		4
        /*0a78*/ 	.byte	0x04, 0x1c
        /*0a7a*/ 	.short	(.L_249 - .L_248)


	//   ....[0]....
.L_248:
        /*0a7c*/ 	.word	0x00000a50


	//   ....[1]....
        /*0a80*/ 	.word	0x000100a0


	//   ....[2]....
        /*0a84*/ 	.word	0x00010100


	//   ....[3]....
        /*0a88*/ 	.word	0x00015600


	//----- nvinfo : EIATTR_MAX_THREADS
	.align		4
.L_249:
        /*0a8c*/ 	.byte	0x04, 0x05
        /*0a8e*/ 	.short	(.L_251 - .L_250)
.L_250:
        /*0a90*/ 	.word	0x00000180
        /*0a94*/ 	.word	0x00000001
        /*0a98*/ 	.word	0x00000001


	//----- nvinfo : EIATTR_CRS_STACK_SIZE
	.align		4
.L_251:
        /*0a9c*/ 	.byte	0x04, 0x1e
        /*0a9e*/ 	.short	(.L_253 - .L_252)
.L_252:
        /*0aa0*/ 	.word	0x00000000


	//----- nvinfo : EIATTR_CBANK_PARAM_SIZE
	.align		4
.L_253:
        /*0aa4*/ 	.byte	0x03, 0x19
        /*0aa6*/ 	.short	0x0a70


	//----- nvinfo : EIATTR_PARAM_CBANK
	.align		4
        /*0aa8*/ 	.byte	0x04, 0x0a
        /*0aaa*/ 	.short	(.L_255 - .L_254)
	.align		4
.L_254:
        /*0aac*/ 	.word	index@(.nv.constant0._ZN7cutlass13device_kernelIN5flash11enable_sm90INS1_16FlashAttnFwdSm90INS1_25CollectiveMainloopFwdSm90ILi2EN4cute5tupleIJNS5_1CILi1EEES8_S8_EEENS6_IJNS7_ILi128EEENS7_ILi96EEENS7_ILi192EEEEEELi128ENS_10bfloat16_tEfNS_4arch4Sm90ELb0ELb1ELb1ELb1ELb0ELb0ELb0ELb1ELb1ELb0ELb0ELb0EEENS1_21CollectiveEpilogueFwdINS6_IJSA_SA_SB_EEES9_SE_SG_Li256ELb1ELb0ELb0ELb0EEENS1_36VarlenDynamicPersistentTileSchedulerILi128ELi96ELi256ELi32ELb0ELb0ELb1ELb1ELb0ELb1EEEEEEEEEvNT_6ParamsE)
        /*0ab0*/ 	.short	0x0210
        /*0ab2*/ 	.short	0x0a70


	//----- nvinfo : EIATTR_SW_WAR
	.align		4
.L_255:
        /*0ab4*/ 	.byte	0x04, 0x36
        /*0ab6*/ 	.short	(.L_257 - .L_256)
.L_256:
        /*0ab8*/ 	.word	0x00000008
.L_257:


//--------------------- .nv.info._ZN7cutlass13device_kernelIN5flash11enable_sm90INS1_16FlashAttnFwdSm90INS1_25CollectiveMainloopFwdSm90ILi2EN4cute5tupleIJNS5_1CILi1EEES8_S8_EEENS6_IJNS7_ILi128EEENS7_ILi96EEENS7_ILi192EEEEEELi128ENS_10bfloat16_tEfNS_4arch4Sm90ELb0ELb1ELb1ELb1ELb0ELb1ELb0ELb1ELb1ELb0ELb0ELb0EEENS1_21CollectiveEpilogueFwdINS6_IJSA_SA_SB_EEES9_SE_SG_Li256ELb1ELb0ELb0ELb0EEENS1_36VarlenDynamicPersistentTileSchedulerILi128ELi96ELi256ELi32ELb0ELb0ELb1ELb1ELb0ELb1EEEEEEEEEvNT_6ParamsE --------------------------
	.section	.nv.info._ZN7cutlass13device_kernelIN5flash11enable_sm90INS1_16FlashAttnFwdSm90INS1_25CollectiveMainloopFwdSm90ILi2EN4cute5tupleIJNS5_1CILi1EEES8_S8_EEENS6_IJNS7_ILi128EEENS7_ILi96EEENS7_ILi192EEEEEELi128ENS_10bfloat16_tEfNS_4arch4Sm90ELb0ELb1ELb1ELb1ELb0ELb1ELb0ELb1ELb1ELb0ELb0ELb0EEENS1_21CollectiveEpilogueFwdINS6_IJSA_SA_SB_EEES9_SE_SG_Li256ELb1ELb0ELb0ELb0EEENS1_36VarlenDynamicPersistentTileSchedulerILi128ELi96ELi256ELi32ELb0ELb0ELb1ELb1ELb0ELb1EEEEEEEEEvNT_6ParamsE,"",@"SHT_CUDA_INFO"
	.sectionflags	@""
	.align	4


	//----- nvinfo : EIATTR_CUDA_API_VERSION
	.align		4
        /*0000*/ 	.byte	0x04, 0x37
        /*0002*/ 	.short	(.L_259 - .L_258)
.L_258:
        /*0004*/ 	.word	0x00000082


	//----- nvinfo : EIATTR_KPARAM_INFO
	.align		4
.L_259:
        /*0008*/ 	.byte	0x04, 0x17
        /*000a*/ 	.short	(.L_261 - .L_260)
.L_260:
        /*000c*/ 	.word	0x00000000
        /*0010*/ 	.short	0x0000
        /*0012*/ 	.short	0x0070
        /*0014*/ 	.byte	0x00, 0xf0, 0x01, 0x28


	//----- nvinfo : EIATTR_SPARSE_MMA_MASK
	.align		4
.L_261:
        /*0018*/ 	.byte	0x03, 0x50
        /*001a*/ 	.short	0x0000


	//----- nvinfo : EIATTR_MAXREG_COUNT
	.align		4
        /*001c*/ 	.byte	0x03, 0x1b
        /*001e*/ 	.short	0x00a8


	//----- nvinfo : EIATTR_NUM_BARRIERS
	.align		4
        /*0020*/ 	.byte	0x02, 0x4c
        /*0022*/ 	.byte	0x10
	.zero		1


	//----- nvinfo : EIATTR_EXTERNS
	.align		4
        /*0024*/ 	.byte	0x04, 0x0f
        /*0026*/ 	.short	(.L_263 - .L_262)


	//   ....[0]....
	.align		4
.L_262:
        /*0028*/ 	.word	index@(__assertfail)


	//----- nvinfo : EIATTR_ANNOTATIONS
	.align		4
.L_263:
        /*002c*/ 	.byte	0x04, 0x55
        /*002e*/ 	.short	(.L_265 - .L_264)


	//   ....[0]....
.L_264:
        /* <DEDUP_REMOVED lines=63> */


	//----- nvinfo : EIATTR_MERCURY_ISA_VERSION
	.align		4
.L_265:
        /*0410*/ 	.byte	0x03, 0x5f
        /*0412*/ 	.short	0x0101


	//----- nvinfo : EIATTR_UNUSED_LOAD_BYTE_OFFSET
	.align		4
        /*0414*/ 	.byte	0x04, 0x44
        /*0416*/ 	.short	(.L_267 - .L_266)


	//   ....[0]....
.L_266:
        /*0418*/ 	.word	0x00000ab0
        /*041c*/ 	.word	0x0000fff0


	//   ....[1]....
        /*0420*/ 	.word	0x00020510
        /*0424*/ 	.word	0x0000fff0


	//----- nvinfo : EIATTR_INT_WARP_WIDE_INSTR_OFFSETS
	.align		4
.L_267:
        /*0428*/ 	.byte	0x04, 0x31
        /*042a*/ 	.short	(.L_269 - .L_268)


	//   ....[0]....
.L_268:
        /*042c*/ 	.word	0x000001c0


	//   ....[1]....
        /*0430*/ 	.word	0x00000200


	//   ....[2]....
        /*0434*/ 	.word	0x00000270


	//   ....[3]....
        /*0438*/ 	.word	0x00024b60


	//   ....[4]....
        /*043c*/ 	.word	0x00024c00


	//   ....[5]....
        /*0440*/ 	.word	0x00025100


	//   ....[6]....
        /*0444*/ 	.word	0x00025140


	//   ....[7]....
        /*0448*/ 	.word	0x000252a0


	//   ....[8]....
        /*044c*/ 	.word	0x00025390


	//   ....[9]....
        /*0450*/ 	.word	0x000276e0


	//   ....[10]....
        /*0454*/ 	.word	0x00027780


	//----- nvinfo : EIATTR_COOP_GROUP_MASK_REGIDS
	.align		4
.L_269:
        /*0458*/ 	.byte	0x04, 0x29
        /*045a*/ 	.short	(.L_271 - .L_270)


	//   ....[0]....
.L_270:
        /*045c*/ 	.word	0xffffffff


	//   ....[1]....
        /*0460*/ 	.word	0xffffffff


	//   ....[2]....
        /*0464*/ 	.word	0xffffffff


	//   ....[3]....
        /*0468*/ 	.word	0xffffffff


	//   ....[4]....
        /*046c*/ 	.word	0xffffffff


	//   ....[5]....
        /*0470*/ 	.word	0xffffffff


	//   ....[6]....
        /*0474*/ 	.word	0xffffffff


	//   ....[7]....
        /*0478*/ 	.word	0xffffffff


	//   ....[8]....
        /*047c*/ 	.word	0xffffffff


	//   ....[9]....
        /*0480*/ 	.word	0xffffffff


	//   ....[10]....
        /*0484*/ 	.word	0xffffffff


	//   ....[11]....
        /*0488*/ 	.word	0xffffffff


	//   ....[12]....
        /*048c*/ 	.word	0xffffffff


	//   ....[13]....
        /*0490*/ 	.word	0xffffffff


	//   ....[14]....
        /*0494*/ 	.word	0xffffffff


	//   ....[15]....
        /*0498*/ 	.word	0xffffffff


	//   ....[16]....
        /*049c*/ 	.word	0xffffffff


	//   ....[17]....
        /*04a0*/ 	.word	0xffffffff


	//   ....[18]....
        /*04a4*/ 	.word	0xffffffff


	//   ....[19]....
        /*04a8*/ 	.word	0xffffffff


	//   ....[20]....
        /*04ac*/ 	.word	0xffffffff


	//   ....[21]....
        /*04b0*/ 	.word	0xffffffff


	//   ....[22]....
        /*04b4*/ 	.word	0xffffffff


	//   ....[23]....
        /*04b8*/ 	.word	0xffffffff


	//   ....[24]....
        /*04bc*/ 	.word	0xffffffff


	//   ....[25]....
        /*04c0*/ 	.word	0xffffffff


	//   ....[26]....
        /*04c4*/ 	.word	0xffffffff


	//   ....[27]....
        /*04c8*/ 	.word	0xffffffff


	//   ....[28]....
        /*04cc*/ 	.word	0xffffffff


	//   ....[29]....
        /*04d0*/ 	.word	0xffffffff


	//   ....[30]....
        /*04d4*/ 	.word	0xffffffff


	//   ....[31]....
        /*04d8*/ 	.word	0xffffffff


	//   ....[32]....
        /*04dc*/ 	.word	0xffffffff


	//   ....[33]....
        /*04e0*/ 	.word	0xffffffff


	//   ....[34]....
        /*04e4*/ 	.word	0xffffffff


	//   ....[35]....
        /*04e8*/ 	.word	0xffffffff


	//   ....[36]....
        /*04ec*/ 	.word	0xffffffff


	//   ....[37]....
        /*04f0*/ 	.word	0xffffffff


	//   ....[38]....
        /*04f4*/ 	.word	0xffffffff


	//   ....[39]....
        /*04f8*/ 	.word	0xffffffff


	//   ....[40]....
        /*04fc*/ 	.word	0xffffffff


	//   ....[41]....
        /*0500*/ 	.word	0xffffffff


	//   ....[42]....
        /*0504*/ 	.word	0xffffffff


	//   ....[43]....
        /*0508*/ 	.word	0xffffffff


	//   ....[44]....
        /*050c*/ 	.word	0xffffffff


	//   ....[45]....
        /*0510*/ 	.word	0xffffffff


	//   ....[46]....
        /*0514*/ 	.word	0xffffffff


	//   ....[47]....
        /*0518*/ 	.word	0xffffffff


	//   ....[48]....
        /*051c*/ 	.word	0xffffffff


	//   ....[49]....
        /*0520*/ 	.word	0xffffffff


	//   ....[50]....
        /*0524*/ 	.word	0xffffffff


	//   ....[51]....
        /*0528*/ 	.word	0xffffffff


	//   ....[52]....
        /*052c*/ 	.word	0xffffffff


	//   ....[53]....
        /*0530*/ 	.word	0xffffffff


	//   ....[54]....
        /*0534*/ 	.word	0xffffffff


	//   ....[55]....
        /*0538*/ 	.word	0xffffffff


	//   ....[56]....
        /*053c*/ 	.word	0xffffffff


	//   ....[57]....
        /*0540*/ 	.word	0xffffffff


	//   ....[58]....
        /*0544*/ 	.word	0xffffffff


	//   ....[59]....
        /*0548*/ 	.word	0xffffffff


	//   ....[60]....
        /*054c*/ 	.word	0xffffffff


	//   ....[61]....
        /*0550*/ 	.word	0xffffffff


	//   ....[62]....
        /*0554*/ 	.word	0x0500000f


	//   ....[63]....
        /*0558*/ 	.word	0x0500000f


	//   ....[64]....
        /*055c*/ 	.word	0x0500000f


	//   ....[65]....
        /*0560*/ 	.word	0x0500000f


	//   ....[66]....
        /*0564*/ 	.word	0x0500000f


	//   ....[67]....
        /*0568*/ 	.word	0x0500000f


	//   ....[68]....
        /*056c*/ 	.word	0x0500000f


	//   ....[69]....
        /*0570*/ 	.word	0x0500000f


	//   ....[70]....
        /*0574*/ 	.word	0x0500000f


	//   ....[71]....
        /*0578*/ 	.word	0x0500000f


	//   ....[72]....
        /*057c*/ 	.word	0x0500000f


	//   ....[73]....
        /*0580*/ 	.word	0x0500000f


	//   ....[74]....
        /*0584*/ 	.word	0x0500000f


	//   ....[75]....
        /*0588*/ 	.word	0x0500000f


	//   ....[76]....
        /*058c*/ 	.word	0x0500000f


	//   ....[77]....
        /*0590*/ 	.word	0x0500000f


	//   ....[78]....
        /*0594*/ 	.word	0x0500000f


	//   ....[79]....
        /*0598*/ 	.word	0x0500000f


	//   ....[80]....
        /*059c*/ 	.word	0x0500000f


	//   ....[81]....
        /*05a0*/ 	.word	0x0500000f


	//   ....[82]....
        /*05a4*/ 	.word	0x0500000f


	//   ....[83]....
        /*05a8*/ 	.word	0x0500000f


	//   ....[84]....
        /*05ac*/ 	.word	0x0500000f


	//   ....[85]....
        /*05b0*/ 	.word	0x0500000f


	//   ....[86]....
        /*05b4*/ 	.word	0x0500000f


	//   ....[87]....
        /*05b8*/ 	.word	0x0500000f


	//   ....[88]....
        /*05bc*/ 	.word	0x0500000f


	//   ....[89]....
        /*05c0*/ 	.word	0x0500000f


	//   ....[90]....
        /*05c4*/ 	.word	0x0500000f


	//   ....[91]....
        /*05c8*/ 	.word	0x0500000f


	//   ....[92]....
        /*05cc*/ 	.word	0x0500000f


	//   ....[93]....
        /*05d0*/ 	.word	0x0500000f


	//   ....[94]....
        /*05d4*/ 	.word	0x0500000f


	//   ....[95]....
        /*05d8*/ 	.word	0x0500000f


	//   ....[96]....
        /*05dc*/ 	.word	0x0500000f


	//   ....[97]....
        /*05e0*/ 	.word	0x0500000f


	//----- nvinfo : EIATTR_COOP_GROUP_INSTR_OFFSETS
	.align		4
.L_271:
        /*05e4*/ 	.byte	0x04, 0x28
        /*05e6*/ 	.short	(.L_273 - .L_272)


	//   ....[0]....
.L_272:
        /*05e8*/ 	.word	0x00000060


	//   ....[1]....
        /*05ec*/ 	.word	0x000001d0


	//   ....[2]....
        /*05f0*/ 	.word	0x00000220


	//   ....[3]....
        /*05f4*/ 	.word	0x00000450


	//   ....[4]....
        /*05f8*/ 	.word	0x000005b0


	//   ....[5]....
        /*05fc*/ 	.word	0x000006d0


	//   ....[6]....
        /*0600*/ 	.word	0x00000830


	//   ....[7]....
        /*0604*/ 	.word	0x0000b500


	//   ....[8]....
        /*0608*/ 	.word	0x00014c10


	//   ....[9]....
        /*060c*/ 	.word	0x00014d10


	//   ....[10]....
        /*0610*/ 	.word	0x00015320


	//   ....[11]....
        /*0614*/ 	.word	0x000153b0


	//   ....[12]....
        /*0618*/ 	.word	0x00018790


	//   ....[13]....
        /*061c*/ 	.word	0x00018840


	//   ....[14]....
        /*0620*/ 	.word	0x00018d90


	//   ....[15]....
        /*0624*/ 	.word	0x00018e30


	//   ....[16]....
        /*0628*/ 	.word	0x0001b030


	//   ....[17]....
        /*062c*/ 	.word	0x0001b060


	//   ....[18]....
        /*0630*/ 	.word	0x0001b4b0


	//   ....[19]....
        /*0634*/ 	.word	0x0001b530


	//   ....[20]....
        /*0638*/ 	.word	0x0001e710


	//   ....[21]....
        /*063c*/ 	.word	0x0001e7b0


	//   ....[22]....
        /*0640*/ 	.word	0x0001ece0


	//   ....[23]....
        /*0644*/ 	.word	0x0001ed70


	//   ....[24]....
        /*0648*/ 	.word	0x0001fc40


	//   ....[25]....
        /*064c*/ 	.word	0x0001fc80


	//   ....[26]....
        /*0650*/ 	.word	0x0001fd80


	//   ....[27]....
        /*0654*/ 	.word	0x0001ffa0


	//   ....[28]....
        /*0658*/ 	.word	0x000223f0


	//   ....[29]....
        /*065c*/ 	.word	0x00022580


	//   ....[30]....
        /*0660*/ 	.word	0x000225b0


	//   ....[31]....
        /*0664*/ 	.word	0x000225f0


	//   ....[32]....
        /*0668*/ 	.word	0x00022650


	//   ....[33]....
        /*066c*/ 	.word	0x000226b0


	//   ....[34]....
        /*0670*/ 	.word	0x00022700


	//   ....[35]....
        /*0674*/ 	.word	0x000228c0


	//   ....[36]....
        /*0678*/ 	.word	0x00022920


	//   ....[37]....
        /*067c*/ 	.word	0x00022960


	//   ....[38]....
        /*0680*/ 	.word	0x000229a0


	//   ....[39]....
        /*0684*/ 	.word	0x000229d0


	//   ....[40]....
        /*0688*/ 	.word	0x00022a00


	//   ....[41]....
        /*068c*/ 	.word	0x00022aa0


	//   ....[42]....
        /*0690*/ 	.word	0x00022b00


	//   ....[43]....
        /*0694*/ 	.word	0x00022b90


	//   ....[44]....
        /*0698*/ 	.word	0x00027b90


	//   ....[45]....
        /*069c*/ 	.word	0x00027ba0


	//   ....[46]....
        /*06a0*/ 	.word	0x00027cc0


	//   ....[47]....
        /*06a4*/ 	.word	0x00027d20


	//   ....[48]....
        /*06a8*/ 	.word	0x00027d60


	//   ....[49]....
        /*06ac*/ 	.word	0x00027da0


	//   ....[50]....
        /*06b0*/ 	.word	0x00027dd0


	//   ....[51]....
        /*06b4*/ 	.word	0x00027e00


	//   ....[52]....
        /*06b8*/ 	.word	0x00027fa0


	//   ....[53]....
        /*06bc*/ 	.word	0x00028000


	//   ....[54]....
        /*06c0*/ 	.word	0x00028040


	//   ....[55]....
        /*06c4*/ 	.word	0x00028080


	//   ....[56]....
        /*06c8*/ 	.word	0x000280b0


	//   ....[57]....
        /*06cc*/ 	.word	0x000280e0


	//   ....[58]....
        /*06d0*/ 	.word	0x000281a0


	//   ....[59]....
        /*06d4*/ 	.word	0x000281c0


	//   ....[60]....
        /*06d8*/ 	.word	0x00028230


	//   ....[61]....
        /*06dc*/ 	.word	0x000288d0


	//   ....[62]....
        /*06e0*/ 	.word	0x00028d10


	//   ....[63]....
        /*06e4*/ 	.word	0x00028db0


	//   ....[64]....
        /*06e8*/ 	.word	0x00028e50


	//   ....[65]....
        /*06ec*/ 	.word	0x00028ef0


	//   ....[66]....
        /*06f0*/ 	.word	0x00028f90


	//   ....[67]....
        /*06f4*/ 	.word	0x00029030


	//   ....[68]....
        /*06f8*/ 	.word	0x000290d0


	//   ....[69]....
        /*06fc*/ 	.word	0x00029170


	//   ....[70]....
        /*0700*/ 	.word	0x00029260


	//   ....[71]....
        /*0704*/ 	.word	0x00029300


	//   ....[72]....
        /*0708*/ 	.word	0x000293a0


	//   ....[73]....
        /*070c*/ 	.word	0x00029440


	//   ....[74]....
        /*0710*/ 	.word	0x000294e0


	//   ....[75]....
        /*0714*/ 	.word	0x00029580


	//   ....[76]....
        /*0718*/ 	.word	0x00029620


	//   ....[77]....
        /*071c*/ 	.word	0x000296c0


	//   ....[78]....
        /*0720*/ 	.word	0x00029a60


	//   ....[79]....
        /*0724*/ 	.word	0x00029d40


	//   ....[80]....
        /*0728*/ 	.word	0x0002a160


	//   ....[81]....
        /*072c*/ 	.word	0x0002a1f0


	//   ....[82]....
        /*0730*/ 	.word	0x0002a290


	//   ....[83]....
        /*0734*/ 	.word	0x0002a340


	//   ....[84]....
        /*0738*/ 	.word	0x0002a3c0


	//   ....[85]....
        /*073c*/ 	.word	0x0002a440


	//   ....[86]....
        /*0740*/ 	.word	0x0002a4c0


	//   ....[87]....
        /*0744*/ 	.word	0x0002a540


	//   ....[88]....
        /*0748*/ 	.word	0x0002a5d0


	//   ....[89]....
        /*074c*/ 	.word	0x0002a680


	//   ....[90]....
        /*0750*/ 	.word	0x0002a700


	//   ....[91]....
        /*0754*/ 	.word	0x0002a780


	//   ....[92]....
        /*0758*/ 	.word	0x0002a800


	//   ....[93]....
        /*075c*/ 	.word	0x0002a880


	//   ....[94]....
        /*0760*/ 	.word	0x0002a8f0


	//   ....[95]....
        /*0764*/ 	.word	0x0002a990


	//   ....[96]....
        /*0768*/ 	.word	0x0002aa20


	//   ....[97]....
        /*076c*/ 	.word	0x0002ab50


	//----- nvinfo : EIATTR_REG_RECONFIG
	.align		4
.L_273:
        /*0770*/ 	.byte	0x01, 0x54
	.zero		2


	//----- nvinfo : EIATTR_SYSCALL_OFFSETS
	.align		4
        /*0774*/ 	.byte	0x04, 0x46
        /*0776*/ 	.short	(.L_275 - .L_274)


	//   ....[0]....
.L_274:
        /*0778*/ 	.word	0x00001c50


	//   ....[1]....
        /*077c*/ 	.word	0x00001da0


	//   ....[2]....
        /*0780*/ 	.word	0x0000b6a0


	//   ....[3]....
        /*0784*/ 	.word	0x0000bb40


	//   ....[4]....
        /*0788*/ 	.word	0x00024d90


	//   ....[5]....
        /*078c*/ 	.word	0x00024ed0


	//   ....[6]....
        /*0790*/ 	.word	0x00024fd0


	//----- nvinfo : EIATTR_MBARRIER_INSTR_OFFSETS
	.align		4
.L_275:
        /*0794*/ 	.byte	0x04, 0x39
        /*0796*/ 	.short	(.L_277 - .L_276)


	//   ....[0]....
.L_276:
        /*0798*/ 	.word	0x00000300
        /*079c*/ 	.word	0x000000ff
        /*07a0*/ 	.word	0x0002a800
        /*07a4*/ 	.short	0x0100
        /*07a6*/ 	.byte	0x08
	.zero		1


	//   ....[1]....
        /*07a8*/ 	.word	0x00000310
        /*07ac*/ 	.word	0x000000ff
        /*07b0*/ 	.word	0x0002a820
        /*07b4*/ 	.short	0x0100
        /*07b6*/ 	.byte	0x08
	.zero		1


	//   ....[2]....
        /*07b8*/ 	.word	0x00000400
        /*07bc*/ 	.word	0x000000ff
        /*07c0*/ 	.word	0x0002a830
        /*07c4*/ 	.short	0x0100
        /*07c6*/ 	.byte	0x08
	.zero		1


	//   ....[3]....
        /*07c8*/ 	.word	0x00000410
        /*07cc*/ 	.word	0x000000ff
        /*07d0*/ 	.word	0x0002a840
        /*07d4*/ 	.short	0x0100
        /*07d6*/ 	.byte	0x08
	.zero		1


	//   ....[4]....
        /*07d8*/ 	.word	0x00000420
        /*07dc*/ 	.word	0x000000ff
        /*07e0*/ 	.word	0x0002a838
        /*07e4*/ 	.short	0x0100
        /*07e6*/ 	.byte	0x08
	.zero		1


	//   ....[5]....
        /*07e8*/ 	.word	0x00000430
        /*07ec*/ 	.word	0x000000ff
        /*07f0*/ 	.word	0x0002a848
        /*07f4*/ 	.short	0x0100
        /*07f6*/ 	.byte	0x08
	.zero		1


	//   ....[6]....
        /*07f8*/ 	.word	0x00000560
        /*07fc*/ 	.word	0x000000ff
        /*0800*/ 	.word	0x0002a850
        /*0804*/ 	.short	0x0100
        /*0806*/ 	.byte	0x08
	.zero		1


	//   ....[7]....
        /*0808*/ 	.word	0x00000570
        /*080c*/ 	.word	0x000000ff
        /*0810*/ 	.word	0x0002a860
        /*0814*/ 	.short	0x0100
        /*0816*/ 	.byte	0x08
	.zero		1


	//   ....[8]....
        /*0818*/ 	.word	0x00000580
        /*081c*/ 	.word	0x000000ff
        /*0820*/ 	.word	0x0002a858
        /*0824*/ 	.short	0x0100
        /*0826*/ 	.byte	0x08
	.zero		1


	//   ....[9]....
        /*0828*/ 	.word	0x00000590
        /*082c*/ 	.word	0x000000ff
        /*0830*/ 	.word	0x0002a868
        /*0834*/ 	.short	0x0100
        /*0836*/ 	.byte	0x08
	.zero		1


	//   ....[10]....
        /*0838*/ 	.word	0x00000680
        /*083c*/ 	.word	0x000000ff
        /*0840*/ 	.word	0x0002a870
        /*0844*/ 	.short	0x0100
        /*0846*/ 	.byte	0x06
	.zero		1


	//   ....[11]....
        /*0848*/ 	.word	0x00000690
        /*084c*/ 	.word	0x000000ff
        /*0850*/ 	.word	0x0002a880
        /*0854*/ 	.short	0x0100
        /*0856*/ 	.byte	0x06
	.zero		1


	//   ....[12]....
        /*0858*/ 	.word	0x000006a0
        /*085c*/ 	.word	0x000000ff
        /*0860*/ 	.word	0x0002a878
        /*0864*/ 	.short	0x0100
        /*0866*/ 	.byte	0x06
	.zero		1


	//   ....[13]....
        /*0868*/ 	.word	0x000006b0
        /*086c*/ 	.word	0x000000ff
        /*0870*/ 	.word	0x0002a888
        /*0874*/ 	.short	0x0100
        /*0876*/ 	.byte	0x06
	.zero		1


	//   ....[14]....
        /*0878*/ 	.word	0x000007e0
        /*087c*/ 	.word	0x000000ff
        /*0880*/ 	.word	0x0002a890
        /*0884*/ 	.short	0x0100
        /*0886*/ 	.byte	0x08
	.zero		1


	//   ....[15]....
        /*0888*/ 	.word	0x000007f0
        /*088c*/ 	.word	0x000000ff
        /*0890*/ 	.word	0x0002a8a0
        /*0894*/ 	.short	0x0100
        /*0896*/ 	.byte	0x08
	.zero		1


	//   ....[16]....
        /*0898*/ 	.word	0x00000800
        /*089c*/ 	.word	0x000000ff
        /*08a0*/ 	.word	0x0002a898
        /*08a4*/ 	.short	0x0100
        /*08a6*/ 	.byte	0x08
	.zero		1


	//   ....[17]....
        /*08a8*/ 	.word	0x00000810
        /*08ac*/ 	.word	0x000000ff
        /*08b0*/ 	.word	0x0002a8a8
        /*08b4*/ 	.short	0x0100
        /*08b6*/ 	.byte	0x08
	.zero		1


	//   ....[18]....
        /*08b8*/ 	.word	0x00000940
        /*08bc*/ 	.word	0x000000ff
        /*08c0*/ 	.word	0x0002a8b0
        /*08c4*/ 	.short	0x0100
        /*08c6*/ 	.byte	0x08
	.zero		1


	//   ....[19]....
        /*08c8*/ 	.word	0x00000950
        /*08cc*/ 	.word	0x000000ff
        /*08d0*/ 	.word	0x0002a8c0
        /*08d4*/ 	.short	0x0100
        /*08d6*/ 	.byte	0x08
	.zero		1


	//   ....[20]....
        /*08d8*/ 	.word	0x00000960
        /*08dc*/ 	.word	0x000000ff
        /*08e0*/ 	.word	0x0002a8b8
        /*08e4*/ 	.short	0x0100
        /*08e6*/ 	.byte	0x08
	.zero		1


	//   ....[21]....
        /*08e8*/ 	.word	0x00000970
        /*08ec*/ 	.word	0x000000ff
        /*08f0*/ 	.word	0x0002a8c8
        /*08f4*/ 	.short	0x0100
        /*08f6*/ 	.byte	0x08
	.zero		1


	//   ....[22]....
        /*08f8*/ 	.word	0x00003ae0
        /*08fc*/ 	.word	0x00000004
        /*0900*/ 	.word	0x0002a890
        /*0904*/ 	.short	0x010a
        /*0906*/ 	.byte	0x3f
	.zero		1


	//   ....[23]....
        /*0908*/ 	.word	0x000072c0
        /*090c*/ 	.word	0x00000004
        /*0910*/ 	.word	0x0002a890
        /*0914*/ 	.short	0x010a
        /*0916*/ 	.byte	0x3f
	.zero		1


	//   ....[24]....
        /*0918*/ 	.word	0x0000a570
        /*091c*/ 	.word	0x00000004
        /*0920*/ 	.word	0x0002a890
        /*0924*/ 	.short	0x010a
        /*0926*/ 	.byte	0x3f
	.zero		1


	//   ....[25]....
        /*0928*/ 	.word	0x0000a960
        /*092c*/ 	.word	0x00000020
        /*0930*/ 	.word	0x00000000
        /*0934*/ 	.short	0x0101
        /*0936*/ 	.byte	0x3f
	.zero		1


	//   ....[26]....
        /*0938*/ 	.word	0x0000a9a0
        /*093c*/ 	.word	0x00000004
        /*0940*/ 	.word	0x0002a8b0
        /*0944*/ 	.short	0x010a
        /*0946*/ 	.byte	0x3f
	.zero		1


	//   ....[27]....
        /*0948*/ 	.word	0x0000ae70
        /*094c*/ 	.word	0x00000004
        /*0950*/ 	.word	0x00000000
        /*0954*/ 	.short	0x0101
        /*0956*/ 	.byte	0x3f
	.zero		1


	//   ....[28]....
        /*0958*/ 	.word	0x0000b720
        /*095c*/ 	.word	0x00000012
        /*0960*/ 	.word	0x0002a800
        /*0964*/ 	.short	0x010a
        /*0966*/ 	.byte	0x3f
	.zero		1


	//   ....[29]....
        /*0968*/ 	.word	0x0000b770
        /*096c*/ 	.word	0x00000012
        /*0970*/ 	.word	0x0002a800
        /*0974*/ 	.short	0x010a
        /*0976*/ 	.byte	0x3f
	.zero		1


	//   ....[30]....
        /*0978*/ 	.word	0x0000cba0
        /*097c*/ 	.word	0x00000012
        /*0980*/ 	.word	0x0002a800
        /*0984*/ 	.short	0x010a
        /*0986*/ 	.byte	0x3f
	.zero		1


	//   ....[31]....
        /*0988*/ 	.word	0x00010120
        /*098c*/ 	.word	0x00000012
        /*0990*/ 	.word	0x0002a800
        /*0994*/ 	.short	0x010a
        /*0996*/ 	.byte	0x3f
	.zero		1


	//   ....[32]....
        /*0998*/ 	.word	0x00012cc0
        /*099c*/ 	.word	0x00000004
        /*09a0*/ 	.word	0x0002a830
        /*09a4*/ 	.short	0x010a
        /*09a6*/ 	.byte	0x3f
	.zero		1


	//   ....[33]....
        /*09a8*/ 	.word	0x00012d30
        /*09ac*/ 	.word	0x00000004
        /*09b0*/ 	.word	0x0002a830
        /*09b4*/ 	.short	0x010a
        /*09b6*/ 	.byte	0x3f
	.zero		1


	//   ....[34]....
        /*09b8*/ 	.word	0x000136e0
        /*09bc*/ 	.word	0x00000004
        /*09c0*/ 	.word	0x00000000
        /*09c4*/ 	.short	0x0101
        /*09c6*/ 	.byte	0x3f
	.zero		1


	//   ....[35]....
        /*09c8*/ 	.word	0x00016160
        /*09cc*/ 	.word	0x000000c0
        /*09d0*/ 	.word	0x0002a830
        /*09d4*/ 	.short	0x010a
        /*09d6*/ 	.byte	0x3f
	.zero		1


	//   ....[36]....
        /*09d8*/ 	.word	0x000161d0
        /*09dc*/ 	.word	0x000000c0
        /*09e0*/ 	.word	0x0002a830
        /*09e4*/ 	.short	0x010a
        /*09e6*/ 	.byte	0x3f
	.zero		1


	//   ....[37]....
        /*09e8*/ 	.word	0x00016d50
        /*09ec*/ 	.word	0x0000000c
        /*09f0*/ 	.word	0x0002a850
        /*09f4*/ 	.short	0x010a
        /*09f6*/ 	.byte	0x3f
	.zero		1


	//   ....[38]....
        /*09f8*/ 	.word	0x00016df0
        /*09fc*/ 	.word	0x0000000c
        /*0a00*/ 	.word	0x0002a850
        /*0a04*/ 	.short	0x010a
        /*0a06*/ 	.byte	0x3f
	.zero		1


	//   ....[39]....
        /*0a08*/ 	.word	0x00017780
        /*0a0c*/ 	.word	0x000000c0
        /*0a10*/ 	.word	0x00000000
        /*0a14*/ 	.short	0x0101
        /*0a16*/ 	.byte	0x3f
	.zero		1


	//   ....[40]....
        /*0a18*/ 	.word	0x00018ef0
        /*0a1c*/ 	.word	0x00000071
        /*0a20*/ 	.word	0x00000000
        /*0a24*/ 	.short	0x0101
        /*0a26*/ 	.byte	0x3f
	.zero		1


	//   ....[41]....
        /*0a28*/ 	.word	0x00019ab0
        /*0a2c*/ 	.word	0x0000000a
        /*0a30*/ 	.word	0x0002a830
        /*0a34*/ 	.short	0x010a
        /*0a36*/ 	.byte	0x3f
	.zero		1


	//   ....[42]....
        /*0a38*/ 	.word	0x00019b20
        /*0a3c*/ 	.word	0x0000000a
        /*0a40*/ 	.word	0x0002a830
        /*0a44*/ 	.short	0x010a
        /*0a46*/ 	.byte	0x3f
	.zero		1


	//   ....[43]....
        /*0a48*/ 	.word	0x0001a6a0
        /*0a4c*/ 	.word	0x00000014
        /*0a50*/ 	.word	0x0002a850
        /*0a54*/ 	.short	0x010a
        /*0a56*/ 	.byte	0x3f
	.zero		1


	//   ....[44]....
        /*0a58*/ 	.word	0x0001a6f0
        /*0a5c*/ 	.word	0x00000014
        /*0a60*/ 	.word	0x0002a850
        /*0a64*/ 	.short	0x010a
        /*0a66*/ 	.byte	0x3f
	.zero		1


	//   ....[45]....
        /*0a68*/ 	.word	0x0001baa0
        /*0a6c*/ 	.word	0x0000000d
        /*0a70*/ 	.word	0x00000000
        /*0a74*/ 	.short	0x0101
        /*0a76*/ 	.byte	0x3f
	.zero		1


	//   ....[46]....
        /*0a78*/ 	.word	0x0001bbd0
        /*0a7c*/ 	.word	0x0000000f
        /*0a80*/ 	.word	0x00000000
        /*0a84*/ 	.short	0x0101
        /*0a86*/ 	.byte	0x3f
	.zero		1


	//   ....[47]....
        /*0a88*/ 	.word	0x0001c0c0
        /*0a8c*/ 	.word	0x0000000f
        /*0a90*/ 	.word	0x0002a830
        /*0a94*/ 	.short	0x010a
        /*0a96*/ 	.byte	0x3f
	.zero		1


	//   ....[48]....
        /*0a98*/ 	.word	0x0001c130
        /*0a9c*/ 	.word	0x0000000f
        /*0aa0*/ 	.word	0x0002a830
        /*0aa4*/ 	.short	0x010a
        /*0aa6*/ 	.byte	0x3f
	.zero		1


	//   ....[49]....
        /*0aa8*/ 	.word	0x0001ccb0
        /*0aac*/ 	.word	0x0000000a
        /*0ab0*/ 	.word	0x0002a850
        /*0ab4*/ 	.short	0x010a
        /*0ab6*/ 	.byte	0x3f
	.zero		1


	//   ....[50]....
        /*0ab8*/ 	.word	0x0001cd50
        /*0abc*/ 	.word	0x0000000a
        /*0ac0*/ 	.word	0x0002a850
        /*0ac4*/ 	.short	0x010a
        /*0ac6*/ 	.byte	0x3f
	.zero		1


	//   ....[51]....
        /*0ac8*/ 	.word	0x0001d680
        /*0acc*/ 	.word	0x00000006
        /*0ad0*/ 	.word	0x00000000
        /*0ad4*/ 	.short	0x0101
        /*0ad6*/ 	.byte	0x3f
	.zero		1


	//   ....[52]....
        /*0ad8*/ 	.word	0x0001f1d0
        /*0adc*/ 	.word	0x0000006d
        /*0ae0*/ 	.word	0x00000000
        /*0ae4*/ 	.short	0x0101
        /*0ae6*/ 	.byte	0x3f
	.zero		1


	//   ....[53]....
        /*0ae8*/ 	.word	0x0001fb30
        /*0aec*/ 	.word	0x0000000d
        /*0af0*/ 	.word	0x0002a850
        /*0af4*/ 	.short	0x010a
        /*0af6*/ 	.byte	0x3f
	.zero		1


	//   ....[54]....
        /*0af8*/ 	.word	0x0001fbd0
        /*0afc*/ 	.word	0x0000000d
        /*0b00*/ 	.word	0x0002a850
        /*0b04*/ 	.short	0x010a
        /*0b06*/ 	.byte	0x3f
	.zero		1


	//   ....[55]....
        /*0b08*/ 	.word	0x000200a0
        /*0b0c*/ 	.word	0x0000000c
        /*0b10*/ 	.word	0x00000000
        /*0b14*/ 	.short	0x0101
        /*0b16*/ 	.byte	0x3f
	.zero		1


	//   ....[56]....
        /*0b18*/ 	.word	0x00021340
        /*0b1c*/ 	.word	0x00000000
        /*0b20*/ 	.word	0x00000000
        /*0b24*/ 	.short	0x0101
        /*0b26*/ 	.byte	0x3f
	.zero		1


	//   ....[57]....
        /*0b28*/ 	.word	0x00023bc0
        /*0b2c*/ 	.word	0x00000008
        /*0b30*/ 	.word	0x0002a820
        /*0b34*/ 	.short	0x010a
        /*0b36*/ 	.byte	0x3f
	.zero		1


	//   ....[58]....
        /*0b38*/ 	.word	0x00023c50
        /*0b3c*/ 	.word	0x00000009
        /*0b40*/ 	.word	0x0002a8a0
        /*0b44*/ 	.short	0x010a
        /*0b46*/ 	.byte	0x3f
	.zero		1


	//   ....[59]....
        /*0b48*/ 	.word	0x00023ee0
        /*0b4c*/ 	.word	0x00000009
        /*0b50*/ 	.word	0x0002a8c0
        /*0b54*/ 	.short	0x010a
        /*0b56*/ 	.byte	0x3f
	.zero		1


	//   ....[60]....
        /*0b58*/ 	.word	0x00024220
        /*0b5c*/ 	.word	0x00000009
        /*0b60*/ 	.word	0x0002a8a0
        /*0b64*/ 	.short	0x010a
        /*0b66*/ 	.byte	0x3f
	.zero		1


	//   ....[61]....
        /*0b68*/ 	.word	0x000244a0
        /*0b6c*/ 	.word	0x00000009
        /*0b70*/ 	.word	0x0002a8c0
        /*0b74*/ 	.short	0x010a
        /*0b76*/ 	.byte	0x3f
	.zero		1


	//   ....[62]....
        /*0b78*/ 	.word	0x000256d0
        /*0b7c*/ 	.word	0x00000007
        /*0b80*/ 	.word	0x0002a840
        /*0b84*/ 	.short	0x010a
        /*0b86*/ 	.byte	0x3f
	.zero		1


	//   ....[63]....
        /*0b88*/ 	.word	0x00025c80
        /*0b8c*/ 	.word	0x0000000a
        /*0b90*/ 	.word	0x0002a820
        /*0b94*/ 	.short	0x010a
        /*0b96*/ 	.byte	0x3f
	.zero		1


	//   ....[64]....
        /*0b98*/ 	.word	0x00025fd0
        /*0b9c*/ 	.word	0x00000003
        /*0ba0*/ 	.word	0x0002a840
        /*0ba4*/ 	.short	0x010a
        /*0ba6*/ 	.byte	0x3f
	.zero		1


	//   ....[65]....
        /*0ba8*/ 	.word	0x000262d0
        /*0bac*/ 	.word	0x00000008
        /*0bb0*/ 	.word	0x00000060
        /*0bb4*/ 	.short	0x010a
        /*0bb6*/ 	.byte	0x3f
	.zero		1


	//   ....[66]....
        /*0bb8*/ 	.word	0x000268d0
        /*0bbc*/ 	.word	0x00000002
        /*0bc0*/ 	.word	0x0002a840
        /*0bc4*/ 	.short	0x010a
        /*0bc6*/ 	.byte	0x3f
	.zero		1


	//   ....[67]....
        /*0bc8*/ 	.word	0x00026bd0
        /*0bcc*/ 	.word	0x00000003
        /*0bd0*/ 	.word	0x00000060
        /*0bd4*/ 	.short	0x010a
        /*0bd6*/ 	.byte	0x3f
	.zero		1


	//   ....[68]....
        /*0bd8*/ 	.word	0x000270b0
        /*0bdc*/ 	.word	0x00000002
        /*0be0*/ 	.word	0x0002a840
        /*0be4*/ 	.short	0x010a
        /*0be6*/ 	.byte	0x3f
	.zero		1


	//   ....[69]....
        /*0be8*/ 	.word	0x000273c0
        /*0bec*/ 	.word	0x00000002
        /*0bf0*/ 	.word	0x00000060
        /*0bf4*/ 	.short	0x010a
        /*0bf6*/ 	.byte	0x3f
	.zero		1


	//   ....[70]....
        /*0bf8*/ 	.word	0x00027840
        /*0bfc*/ 	.word	0x00000003
        /*0c00*/ 	.word	0x0002a860
        /*0c04*/ 	.short	0x010a
        /*0c06*/ 	.byte	0x3f
	.zero		1


	//   ....[71]....
        /*0c08*/ 	.word	0x00028850
        /*0c0c*/ 	.word	0x00000000
        /*0c10*/ 	.word	0x0002a820
        /*0c14*/ 	.short	0x010a
        /*0c16*/ 	.byte	0x3f
	.zero		1


	//   ....[72]....
        /*0c18*/ 	.word	0x00028a00
        /*0c1c*/ 	.word	0x00000006
        /*0c20*/ 	.word	0x00000000
        /*0c24*/ 	.short	0x010a
        /*0c26*/ 	.byte	0x3f
	.zero		1


	//   ....[73]....
        /*0c28*/ 	.word	0x00028a70
        /*0c2c*/ 	.word	0x00000007
        /*0c30*/ 	.word	0x00000000
        /*0c34*/ 	.short	0x010a
        /*0c36*/ 	.byte	0x3f
	.zero		1


	//   ....[74]....
        /*0c38*/ 	.word	0x00028ae0
        /*0c3c*/ 	.word	0x00000004
        /*0c40*/ 	.word	0x00000000
        /*0c44*/ 	.short	0x010a
        /*0c46*/ 	.byte	0x3f
	.zero		1


	//   ....[75]....
        /*0c48*/ 	.word	0x00028b10
        /*0c4c*/ 	.word	0x00000003
        /*0c50*/ 	.word	0x00000000
        /*0c54*/ 	.short	0x010a
        /*0c56*/ 	.byte	0x3f
	.zero		1


	//   ....[76]....
        /*0c58*/ 	.word	0x00028b70
        /*0c5c*/ 	.word	0x00000004
        /*0c60*/ 	.word	0x0002a890
        /*0c64*/ 	.short	0x010a
        /*0c66*/ 	.byte	0x3f
	.zero		1


	//   ....[77]....
        /*0c68*/ 	.word	0x00028bc0
        /*0c6c*/ 	.word	0x00000004
        /*0c70*/ 	.word	0x0002a890
        /*0c74*/ 	.short	0x010a
        /*0c76*/ 	.byte	0x3f
	.zero		1


	//   ....[78]....
        /*0c78*/ 	.word	0x00028c10
        /*0c7c*/ 	.word	0x00000004
        /*0c80*/ 	.word	0x0002a890
        /*0c84*/ 	.short	0x010a
        /*0c86*/ 	.byte	0x3f
	.zero		1


	//   ....[79]....
        /*0c88*/ 	.word	0x00028c60
        /*0c8c*/ 	.word	0x00000004
        /*0c90*/ 	.word	0x0002a8b0
        /*0c94*/ 	.short	0x010a
        /*0c96*/ 	.byte	0x3f
	.zero		1


	//   ....[80]....
        /*0c98*/ 	.word	0x000291b0
        /*0c9c*/ 	.word	0x00000012
        /*0ca0*/ 	.word	0x0002a800
        /*0ca4*/ 	.short	0x010a
        /*0ca6*/ 	.byte	0x3f
	.zero		1


	//   ....[81]....
        /*0ca8*/ 	.word	0x00029700
        /*0cac*/ 	.word	0x00000012
        /*0cb0*/ 	.word	0x0002a800
        /*0cb4*/ 	.short	0x010a
        /*0cb6*/ 	.byte	0x3f
	.zero		1


	//   ....[82]....
        /*0cb8*/ 	.word	0x00029750
        /*0cbc*/ 	.word	0x00000004
        /*0cc0*/ 	.word	0x0002a830
        /*0cc4*/ 	.short	0x010a
        /*0cc6*/ 	.byte	0x3f
	.zero		1


	//   ....[83]....
        /*0cc8*/ 	.word	0x000297a0
        /*0ccc*/ 	.word	0x000000c0
        /*0cd0*/ 	.word	0x0002a830
        /*0cd4*/ 	.short	0x010a
        /*0cd6*/ 	.byte	0x3f
	.zero		1


	//   ....[84]....
        /*0cd8*/ 	.word	0x000297f0
        /*0cdc*/ 	.word	0x0000000c
        /*0ce0*/ 	.word	0x0002a850
        /*0ce4*/ 	.short	0x010a
        /*0ce6*/ 	.byte	0x3f
	.zero		1


	//   ....[85]....
        /*0ce8*/ 	.word	0x00029840
        /*0cec*/ 	.word	0x0000000a
        /*0cf0*/ 	.word	0x0002a830
        /*0cf4*/ 	.short	0x010a
        /*0cf6*/ 	.byte	0x3f
	.zero		1


	//   ....[86]....
        /*0cf8*/ 	.word	0x00029890
        /*0cfc*/ 	.word	0x00000014
        /*0d00*/ 	.word	0x0002a850
        /*0d04*/ 	.short	0x010a
        /*0d06*/ 	.byte	0x3f
	.zero		1


	//   ....[87]....
        /*0d08*/ 	.word	0x000298e0
        /*0d0c*/ 	.word	0x0000000f
        /*0d10*/ 	.word	0x0002a830
        /*0d14*/ 	.short	0x010a
        /*0d16*/ 	.byte	0x3f
	.zero		1


	//   ....[88]....
        /*0d18*/ 	.word	0x00029930
        /*0d1c*/ 	.word	0x0000000a
        /*0d20*/ 	.word	0x0002a850
        /*0d24*/ 	.short	0x010a
        /*0d26*/ 	.byte	0x3f
	.zero		1


	//   ....[89]....
        /*0d28*/ 	.word	0x00029980
        /*0d2c*/ 	.word	0x0000000d
        /*0d30*/ 	.word	0x0002a850
        /*0d34*/ 	.short	0x010a
        /*0d36*/ 	.byte	0x3f
	.zero		1


	//   ....[90]....
        /*0d38*/ 	.word	0x00029b20
        /*0d3c*/ 	.word	0x00000008
        /*0d40*/ 	.word	0x0002a820
        /*0d44*/ 	.short	0x010a
        /*0d46*/ 	.byte	0x3f
	.zero		1


	//   ....[91]....
        /*0d48*/ 	.word	0x00029b70
        /*0d4c*/ 	.word	0x00000009
        /*0d50*/ 	.word	0x0002a8a0
        /*0d54*/ 	.short	0x010a
        /*0d56*/ 	.byte	0x3f
	.zero		1


	//   ....[92]....
        /*0d58*/ 	.word	0x00029bc0
        /*0d5c*/ 	.word	0x00000009
        /*0d60*/ 	.word	0x0002a8c0
        /*0d64*/ 	.short	0x010a
        /*0d66*/ 	.byte	0x3f
	.zero		1


	//   ....[93]....
        /*0d68*/ 	.word	0x00029c10
        /*0d6c*/ 	.word	0x00000009
        /*0d70*/ 	.word	0x0002a8a0
        /*0d74*/ 	.short	0x010a
        /*0d76*/ 	.byte	0x3f
	.zero		1


	//   ....[94]....
        /*0d78*/ 	.word	0x00029c60
        /*0d7c*/ 	.word	0x00000009
        /*0d80*/ 	.word	0x0002a8c0
        /*0d84*/ 	.short	0x010a
        /*0d86*/ 	.byte	0x3f
	.zero		1


	//   ....[95]....
        /*0d88*/ 	.word	0x00029e00
        /*0d8c*/ 	.word	0x00000007
        /*0d90*/ 	.word	0x0002a840
        /*0d94*/ 	.short	0x010a
        /*0d96*/ 	.byte	0x3f
	.zero		1


	//   ....[96]....
        /*0d98*/ 	.word	0x00029e80
        /*0d9c*/ 	.word	0x00000003
        /*0da0*/ 	.word	0x0002a820
        /*0da4*/ 	.short	0x010a
        /*0da6*/ 	.byte	0x3f
	.zero		1


	//   ....[97]....
        /*0da8*/ 	.word	0x00029ed0
        /*0dac*/ 	.word	0x00000003
        /*0db0*/ 	.word	0x0002a840
        /*0db4*/ 	.short	0x010a
        /*0db6*/ 	.byte	0x3f
	.zero		1


	//   ....[98]....
        /*0db8*/ 	.word	0x00029f20
        /*0dbc*/ 	.word	0x00000008
        /*0dc0*/ 	.word	0x00000060
        /*0dc4*/ 	.short	0x010a
        /*0dc6*/ 	.byte	0x3f
	.zero		1


	//   ....[99]....
        /*0dc8*/ 	.word	0x00029f70
        /*0dcc*/ 	.word	0x00000002
        /*0dd0*/ 	.word	0x0002a840
        /*0dd4*/ 	.short	0x010a
        /*0dd6*/ 	.byte	0x3f
	.zero		1


	//   ....[100]....
        /*0dd8*/ 	.word	0x00029fc0
        /*0ddc*/ 	.word	0x00000003
        /*0de0*/ 	.word	0x00000060
        /*0de4*/ 	.short	0x010a
        /*0de6*/ 	.byte	0x3f
	.zero		1


	//   ....[101]....
        /*0de8*/ 	.word	0x0002a010
        /*0dec*/ 	.word	0x00000002
        /*0df0*/ 	.word	0x0002a840
        /*0df4*/ 	.short	0x010a
        /*0df6*/ 	.byte	0x3f
	.zero		1


	//   ....[102]....
        /*0df8*/ 	.word	0x0002a060
        /*0dfc*/ 	.word	0x00000002
        /*0e00*/ 	.word	0x00000060
        /*0e04*/ 	.short	0x010a
        /*0e06*/ 	.byte	0x3f
	.zero		1


	//   ....[103]....
        /*0e08*/ 	.word	0x0002a0b0
        /*0e0c*/ 	.word	0x00000003
        /*0e10*/ 	.word	0x0002a860
        /*0e14*/ 	.short	0x010a
        /*0e16*/ 	.byte	0x3f
	.zero		1


	//   ....[104]....
        /*0e18*/ 	.word	0x0002aa70
        /*0e1c*/ 	.word	0x00000000
        /*0e20*/ 	.word	0x0002a820
        /*0e24*/ 	.short	0x010a
        /*0e26*/ 	.byte	0x3f
	.zero		1


	//   ....[105]....
        /*0e28*/ 	.word	0x0002ac10
        /*0e2c*/ 	.word	0x00000006
        /*0e30*/ 	.word	0x00000000
        /*0e34*/ 	.short	0x010a
        /*0e36*/ 	.byte	0x3f
	.zero		1


	//   ....[106]....
        /*0e38*/ 	.word	0x0002ac60
        /*0e3c*/ 	.word	0x00000007
        /*0e40*/ 	.word	0x00000000
        /*0e44*/ 	.short	0x010a
        /*0e46*/ 	.byte	0x3f
	.zero		1


	//   ....[107]....
        /*0e48*/ 	.word	0x0002acb0
        /*0e4c*/ 	.word	0x00000004
        /*0e50*/ 	.word	0x00000000
        /*0e54*/ 	.short	0x010a
        /*0e56*/ 	.byte	0x3f
	.zero		1


	//----- nvinfo : EIATTR_NUM_MBARRIERS
	.align		4
.L_277:
        /*0e58*/ 	.byte	0x03, 0x38
        /*0e5a*/ 	.short	0x0016


	//----- nvinfo : EIATTR_EXIT_INSTR_OFFSETS
	.align		4
        /*0e5c*/ 	.byte	0x04, 0x1c
        /*0e5e*/ 	.short	(.L_279 - .L_278)


	//   ....[0]....
.L_278:
        /*0e60*/ 	.word	0x00028b60


	//----- nvinfo : EIATTR_MAX_THREADS
	.align		4
.L_279:
        /*0e64*/ 	.byte	0x04, 0x05
        /*0e66*/ 	.short	(.L_281 - .L_280)
.L_280:
        /*0e68*/ 	.word	0x00000180
        /*0e6c*/ 	.word	0x00000001
        /*0e70*/ 	.word	0x00000001


	//----- nvinfo : EIATTR_CRS_STACK_SIZE
	.align		4
.L_281:
        /*0e74*/ 	.byte	0x04, 0x1e
        /*0e76*/ 	.short	(.L_283 - .L_282)
.L_282:
        /*0e78*/ 	.word	0x00000000


	//----- nvinfo : EIATTR_CBANK_PARAM_SIZE
	.align		4
.L_283:
        /*0e7c*/ 	.byte	0x03, 0x19
        /*0e7e*/ 	.short	0x0a70


	//----- nvinfo : EIATTR_PARAM_CBANK
	.align		4
        /*0e80*/ 	.byte	0x04, 0x0a
        /*0e82*/ 	.short	(.L_285 - .L_284)
	.align		4
.L_284:
        /*0e84*/ 	.word	index@(.nv.constant0._ZN7cutlass13device_kernelIN5flash11enable_sm90INS1_16FlashAttnFwdSm90INS1_25CollectiveMainloopFwdSm90ILi2EN4cute5tupleIJNS5_1CILi1EEES8_S8_EEENS6_IJNS7_ILi128EEENS7_ILi96EEENS7_ILi192EEEEEELi128ENS_10bfloat16_tEfNS_4arch4Sm90ELb0ELb1ELb1ELb1ELb0ELb1ELb0ELb1ELb1ELb0ELb0ELb0EEENS1_21CollectiveEpilogueFwdINS6_IJSA_SA_SB_EEES9_SE_SG_Li256ELb1ELb0ELb0ELb0EEENS1_36VarlenDynamicPersistentTileSchedulerILi128ELi96ELi256ELi32ELb0ELb0ELb1ELb1ELb0ELb1EEEEEEEEEvNT_6ParamsE)
        /*0e88*/ 	.short	0x0210
        /*0e8a*/ 	.short	0x0a70


	//----- nvinfo : EIATTR_SW_WAR
	.align		4
.L_285:
        /*0e8c*/ 	.byte	0x04, 0x36
        /*0e8e*/ 	.short	(.L_287 - .L_286)
.L_286:
        /*0e90*/ 	.word	0x00000008
.L_287:


//--------------------- .nv.info._ZN7cutlass13device_kernelIN5flash11enable_sm90INS1_16FlashAttnFwdSm90INS1_25CollectiveMainloopFwdSm90ILi2EN4cute5tupleIJNS5_1CILi1EEES8_S8_EEENS6_IJNS7_ILi128EEESA_NS7_ILi192EEEEEELi128ENS_10bfloat16_tEfNS_4arch4Sm90ELb1ELb0ELb1ELb0ELb0ELb0ELb0ELb1ELb1ELb0ELb0ELb0EEENS1_21CollectiveEpilogueFwdINS6_IJSA_SA_SA_EEES9_SD_SF_Li256ELb0ELb0ELb0ELb0EEENS1_30DynamicPersistentTileSchedulerILi256ELi32ELb0ELb0ELb1EEEEEEEEEvNT_6ParamsE --------------------------
	.section	.nv.info._ZN7cutlass13device_kernelIN5flash11enable_sm90INS1_16FlashAttnFwdSm90INS1_25CollectiveMainloopFwdSm90ILi2EN4cute5tupleIJNS5_1CILi1EEES8_S8_EEENS6_IJNS7_ILi128EEESA_NS7_ILi192EEEEEELi128ENS_10bfloat16_tEfNS_4arch4Sm90ELb1ELb0ELb1ELb0ELb0ELb0ELb0ELb1ELb1ELb0ELb0ELb0EEENS1_21CollectiveEpilogueFwdINS6_IJSA_SA_SA_EEES9_SD_SF_Li256ELb0ELb0ELb0ELb0EEENS1_30DynamicPersistentTileSchedulerILi256ELi32ELb0ELb0ELb1EEEEEEEEEvNT_6ParamsE,"",@"SHT_CUDA_INFO"
	.sectionflags	@""
	.align	4


	//----- nvinfo : EIATTR_CUDA_API_VERSION
	.align		4
        /*0000*/ 	.byte	0x04, 0x37
        /*0002*/ 	.short	(.L_289 - .L_288)
.L_288:
        /*0004*/ 	.word	0x00000082


	//----- nvinfo : EIATTR_KPARAM_INFO
	.align		4
.L_289:
        /*0008*/ 	.byte	0x04, 0x17
        /*000a*/ 	.short	(.L_291 - .L_290)
.L_290:
        /*000c*/ 	.word	0x00000000
        /*0010*/ 	.short	0x0000
        /*0012*/ 	.short	0x0070
        /*0014*/ 	.byte	0x00, 0xf0, 0x01, 0x2e


	//----- nvinfo : EIATTR_SPARSE_MMA_MASK
	.align		4
.L_291:
        /*0018*/ 	.byte	0x03, 0x50
        /*001a*/ 	.short	0x0000


	//----- nvinfo : EIATTR_MAXREG_COUNT
	.align		4
        /*001c*/ 	.byte	0x03, 0x1b
        /*001e*/ 	.short	0x00a8


	//----- nvinfo : EIATTR_NUM_BARRIERS
	.align		4
        /*0020*/ 	.byte	0x02, 0x4c
        /*0022*/ 	.byte	0x09
	.zero		1


	//----- nvinfo : EIATTR_EXTERNS
	.align		4
        /*0024*/ 	.byte	0x04, 0x0f
        /*0026*/ 	.short	(.L_293 - .L_292)


	//   ....[0]....
	.align		4
.L_292:
        /*0028*/ 	.word	index@(__assertfail)


	//----- nvinfo : EIATTR_ANNOTATIONS
	.align		4
.L_293:
        /*002c*/ 	.byte	0x04, 0x55
        /*002e*/ 	.short	(.L_295 - .L_294)


	//   ....[0]....
.L_294:
        /*0030*/ 	.word	0x00000001
        /*0034*/ 	.byte	0x70, 0x09, 0x00, 0x00, 0x01, 0x00, 0x00, 0x00, 0x40, 0x0a, 0x00, 0x00, 0x01, 0x00, 0x00, 0x00
        /*0044*/ 	.byte	0x00, 0xf3, 0x00, 0x00


	//----- nvinfo : EIATTR_MERCURY_ISA_VERSION
	.align		4
.L_295:
        /*0048*/ 	.byte	0x03, 0x5f
        /*004a*/ 	.short	0x0101


	//----- nvinfo : EIATTR_INT_WARP_WIDE_INSTR_OFFSETS
	.align		4
        /*004c*/ 	.byte	0x04, 0x31
        /*004e*/ 	.short	(.L_297 - .L_296)


	//   ....[0]....
.L_296:
        /*0050*/ 	.word	0x00000190


	//   ....[1]....
        /*0054*/ 	.word	0x000001c0


	//   ....[2]....
        /*0058*/ 	.word	0x000001d0


	//   ....[3]....
        /*005c*/ 	.word	0x0000cae0


	//   ....[4]....
        /*0060*/ 	.word	0x0000cb80


	//   ....[5]....
        /*0064*/ 	.word	0x0000d0e0


	//   ....[6]....
        /*0068*/ 	.word	0x0000ed40


	//   ....[7]....
        /*006c*/ 	.word	0x0000ede0


	//----- nvinfo : EIATTR_COOP_GROUP_MASK_REGIDS
	.align		4
.L_297:
        /*0070*/ 	.byte	0x04, 0x29
        /*0072*/ 	.short	(.L_299 - .L_298)


	//   ....[0]....
.L_298:
        /*0074*/ 	.word	0xffffffff


	//   ....[1]....
        /*0078*/ 	.word	0xffffffff


	//   ....[2]....
        /*007c*/ 	.word	0xffffffff


	//   ....[3]....
        /*0080*/ 	.word	0xffffffff


	//   ....[4]....
        /*0084*/ 	.word	0xffffffff


	//   ....[5]....
        /*0088*/ 	.word	0xffffffff


	//   ....[6]....
        /*008c*/ 	.word	0xffffffff


	//   ....[7]....
        /*0090*/ 	.word	0xffffffff


	//   ....[8]....
        /*0094*/ 	.word	0xffffffff


	//   ....[9]....
        /*0098*/ 	.word	0xffffffff


	//   ....[10]....
        /*009c*/ 	.word	0xffffffff


	//   ....[11]....
        /*00a0*/ 	.word	0xffffffff


	//   ....[12]....
        /*00a4*/ 	.word	0xffffffff


	//   ....[13]....
        /*00a8*/ 	.word	0xffffffff


	//   ....[14]....
        /*00ac*/ 	.word	0xffffffff


	//   ....[15]....
        /*00b0*/ 	.word	0xffffffff


	//   ....[16]....
        /*00b4*/ 	.word	0xffffffff


	//   ....[17]....
        /*00b8*/ 	.word	0xffffffff


	//   ....[18]....
        /*00bc*/ 	.word	0xffffffff


	//   ....[19]....
        /*00c0*/ 	.word	0xffffffff


	//   ....[20]....
        /*00c4*/ 	.word	0xffffffff


	//   ....[21]....
        /*00c8*/ 	.word	0xffffffff


	//   ....[22]....
        /*00cc*/ 	.word	0xffffffff


	//   ....[23]....
        /*00d0*/ 	.word	0xffffffff


	//   ....[24]....
        /*00d4*/ 	.word	0xffffffff


	//   ....[25]....
        /*00d8*/ 	.word	0xffffffff


	//   ....[26]....
        /*00dc*/ 	.word	0xffffffff


	//   ....[27]....
        /*00e0*/ 	.word	0xffffffff


	//   ....[28]....
        /*00e4*/ 	.word	0x0500000f


	//   ....[29]....
        /*00e8*/ 	.word	0x0500000f


	//----- nvinfo : EIATTR_COOP_GROUP_INSTR_OFFSETS
	.align		4
.L_299:
        /*00ec*/ 	.byte	0x04, 0x28
        /*00ee*/ 	.short	(.L_301 - .L_300)


	//   ....[0]....
.L_300:
        /*00f0*/ 	.word	0x00000060


	//   ....[1]....
        /*00f4*/ 	.word	0x000001a0


	//   ....[2]....
        /*00f8*/ 	.word	0x000001f0


	//   ....[3]....
        /*00fc*/ 	.word	0x000003e0


	//   ....[4]....
        /*0100*/ 	.word	0x00000540


	//   ....[5]....
        /*0104*/ 	.word	0x00000660


	//   ....[6]....
        /*0108*/ 	.word	0x000007c0


	//   ....[7]....
        /*010c*/ 	.word	0x00001420


	//   ....[8]....
        /*0110*/ 	.word	0x00002e20


	//   ....[9]....
        /*0114*/ 	.word	0x00002e90


	//   ....[10]....
        /*0118*/ 	.word	0x000038d0


	//   ....[11]....
        /*011c*/ 	.word	0x00003940


	//   ....[12]....
        /*0120*/ 	.word	0x000065a0


	//   ....[13]....
        /*0124*/ 	.word	0x000066a0


	//   ....[14]....
        /*0128*/ 	.word	0x00006db0


	//   ....[15]....
        /*012c*/ 	.word	0x00006e00


	//   ....[16]....
        /*0130*/ 	.word	0x000092f0


	//   ....[17]....
        /*0134*/ 	.word	0x00009340


	//   ....[18]....
        /*0138*/ 	.word	0x000095c0


	//   ....[19]....
        /*013c*/ 	.word	0x00009640


	//   ....[20]....
        /*0140*/ 	.word	0x0000a970


	//   ....[21]....
        /*0144*/ 	.word	0x0000a9a0


	//   ....[22]....
        /*0148*/ 	.word	0x0000aaa0


	//   ....[23]....
        /*014c*/ 	.word	0x0000aac0


	//   ....[24]....
        /*0150*/ 	.word	0x0000b900


	//   ....[25]....
        /*0154*/ 	.word	0x0000c570


	//   ....[26]....
        /*0158*/ 	.word	0x0000f0f0


	//   ....[27]....
        /*015c*/ 	.word	0x0000f2a0


	//   ....[28]....
        /*0160*/ 	.word	0x0000f830


	//   ....[29]....
        /*0164*/ 	.word	0x0000fc10


	//----- nvinfo : EIATTR_REG_RECONFIG
	.align		4
.L_301:
        /*0168*/ 	.byte	0x01, 0x54
	.zero		2


	//----- nvinfo : EIATTR_SYSCALL_OFFSETS
	.align		4
        /*016c*/ 	.byte	0x04, 0x46
        /*016e*/ 	.short	(.L_303 - .L_302)


	//   ....[0]....
.L_302:
        /*0170*/ 	.word	0x000015d0


	//   ....[1]....
        /*0174*/ 	.word	0x0000cd10


	//   ....[2]....
        /*0178*/ 	.word	0x0000ce50


	//   ....[3]....
        /*017c*/ 	.word	0x0000cf50


	//----- nvinfo : EIATTR_MBARRIER_INSTR_OFFSETS
	.align		4
.L_303:
        /*0180*/ 	.byte	0x04, 0x39
        /*0182*/ 	.short	(.L_305 - .L_304)


	//   ....[0]....
.L_304:
        /*0184*/ 	.word	0x00000290
        /*0188*/ 	.word	0x000000ff
        /*018c*/ 	.word	0x00034800
        /*0190*/ 	.short	0x0100
        /*0192*/ 	.byte	0x06
	.zero		1


	//   ....[1]....
        /*0194*/ 	.word	0x000002a0
        /*0198*/ 	.word	0x000000ff
        /*019c*/ 	.word	0x00034820
        /*01a0*/ 	.short	0x0100
        /*01a2*/ 	.byte	0x06
	.zero		1


	//   ....[2]....
        /*01a4*/ 	.word	0x00000390
        /*01a8*/ 	.word	0x000000ff
        /*01ac*/ 	.word	0x00034830
        /*01b0*/ 	.short	0x0100
        /*01b2*/ 	.byte	0x08
	.zero		1


	//   ....[3]....
        /*01b4*/ 	.word	0x000003a0
        /*01b8*/ 	.word	0x000000ff
        /*01bc*/ 	.word	0x00034840
        /*01c0*/ 	.short	0x0100
        /*01c2*/ 	.byte	0x08
	.zero		1


	//   ....[4]....
        /*01c4*/ 	.word	0x000003b0
        /*01c8*/ 	.word	0x000000ff
        /*01cc*/ 	.word	0x00034838
        /*01d0*/ 	.short	0x0100
        /*01d2*/ 	.byte	0x08
	.zero		1


	//   ....[5]....
        /*01d4*/ 	.word	0x000003c0
        /*01d8*/ 	.word	0x000000ff
        /*01dc*/ 	.word	0x00034848
        /*01e0*/ 	.short	0x0100
        /*01e2*/ 	.byte	0x08
	.zero		1


	//   ....[6]....
        /*01e4*/ 	.word	0x000004f0
        /*01e8*/ 	.word	0x000000ff
        /*01ec*/ 	.word	0x00034850
        /*01f0*/ 	.short	0x0100
        /*01f2*/ 	.byte	0x08
	.zero		1


	//   ....[7]....
        /*01f4*/ 	.word	0x00000500
        /*01f8*/ 	.word	0x000000ff
        /*01fc*/ 	.word	0x00034860
        /*0200*/ 	.short	0x0100
        /*0202*/ 	.byte	0x08
	.zero		1


	//   ....[8]....
        /*0204*/ 	.word	0x00000510
        /*0208*/ 	.word	0x000000ff
        /*020c*/ 	.word	0x00034858
        /*0210*/ 	.short	0x0100
        /*0212*/ 	.byte	0x08
	.zero		1


	//   ....[9]....
        /*0214*/ 	.word	0x00000520
        /*0218*/ 	.word	0x000000ff
        /*021c*/ 	.word	0x00034868
        /*0220*/ 	.short	0x0100
        /*0222*/ 	.byte	0x08
	.zero		1


	//   ....[10]....
        /*0224*/ 	.word	0x00000610
        /*0228*/ 	.word	0x000000ff
        /*022c*/ 	.word	0x00034870
        /*0230*/ 	.short	0x0100
        /*0232*/ 	.byte	0x06
	.zero		1


	//   ....[11]....
        /*0234*/ 	.word	0x00000620
        /*0238*/ 	.word	0x000000ff
        /*023c*/ 	.word	0x00034880
        /*0240*/ 	.short	0x0100
        /*0242*/ 	.byte	0x06
	.zero		1


	//   ....[12]....
        /*0244*/ 	.word	0x00000630
        /*0248*/ 	.word	0x000000ff
        /*024c*/ 	.word	0x00034878
        /*0250*/ 	.short	0x0100
        /*0252*/ 	.byte	0x06
	.zero		1


	//   ....[13]....
        /*0254*/ 	.word	0x00000640
        /*0258*/ 	.word	0x000000ff
        /*025c*/ 	.word	0x00034888
        /*0260*/ 	.short	0x0100
        /*0262*/ 	.byte	0x06
	.zero		1


	//   ....[14]....
        /*0264*/ 	.word	0x00000770
        /*0268*/ 	.word	0x000000ff
        /*026c*/ 	.word	0x00034890
        /*0270*/ 	.short	0x0100
        /*0272*/ 	.byte	0x08
	.zero		1


	//   ....[15]....
        /*0274*/ 	.word	0x00000780
        /*0278*/ 	.word	0x000000ff
        /*027c*/ 	.word	0x000348a0
        /*0280*/ 	.short	0x0100
        /*0282*/ 	.byte	0x08
	.zero		1


	//   ....[16]....
        /*0284*/ 	.word	0x00000790
        /*0288*/ 	.word	0x000000ff
        /*028c*/ 	.word	0x00034898
        /*0290*/ 	.short	0x0100
        /*0292*/ 	.byte	0x08
	.zero		1


	//   ....[17]....
        /*0294*/ 	.word	0x000007a0
        /*0298*/ 	.word	0x000000ff
        /*029c*/ 	.word	0x000348a8
        /*02a0*/ 	.short	0x0100
        /*02a2*/ 	.byte	0x08
	.zero		1


	//   ....[18]....
        /*02a4*/ 	.word	0x000008d0
        /*02a8*/ 	.word	0x000000ff
        /*02ac*/ 	.word	0x000348b0
        /*02b0*/ 	.short	0x0100
        /*02b2*/ 	.byte	0x08
	.zero		1


	//   ....[19]....
        /*02b4*/ 	.word	0x000008e0
        /*02b8*/ 	.word	0x000000ff
        /*02bc*/ 	.word	0x000348c0
        /*02c0*/ 	.short	0x0100
        /*02c2*/ 	.byte	0x08
	.zero		1


	//   ....[20]....
        /*02c4*/ 	.word	0x000008f0
        /*02c8*/ 	.word	0x000000ff
        /*02cc*/ 	.word	0x000348b8
        /*02d0*/ 	.short	0x0100
        /*02d2*/ 	.byte	0x08
	.zero		1


	//   ....[21]....
        /*02d4*/ 	.word	0x00000900
        /*02d8*/ 	.word	0x000000ff
        /*02dc*/ 	.word	0x000348c8
        /*02e0*/ 	.short	0x0100
        /*02e2*/ 	.byte	0x08
	.zero		1


	//   ....[22]....
        /*02e4*/ 	.word	0x00001670
        /*02e8*/ 	.word	0x000000ff
        /*02ec*/ 	.word	0x00034800
        /*02f0*/ 	.short	0x010a
        /*02f2*/ 	.byte	0x26
	.zero		1


	//   ....[23]....
        /*02f4*/ 	.word	0x000016f0
        /*02f8*/ 	.word	0x00000000
        /*02fc*/ 	.word	0x00034830
        /*0300*/ 	.short	0x010a
        /*0302*/ 	.byte	0x3f
	.zero		1


	//   ....[24]....
        /*0304*/ 	.word	0x00001760
        /*0308*/ 	.word	0x00000000
        /*030c*/ 	.word	0x00034830
        /*0310*/ 	.short	0x010a
        /*0312*/ 	.byte	0x3f
	.zero		1


	//   ....[25]....
        /*0314*/ 	.word	0x00002910
        /*0318*/ 	.word	0x00000000
        /*031c*/ 	.word	0x00000000
        /*0320*/ 	.short	0x0101
        /*0322*/ 	.byte	0x3f
	.zero		1


	//   ....[26]....
        /*0324*/ 	.word	0x000049b0
        /*0328*/ 	.word	0x000000ff
        /*032c*/ 	.word	0x00034830
        /*0330*/ 	.short	0x010a
        /*0332*/ 	.byte	0x25
	.zero		1


	//   ....[27]....
        /*0334*/ 	.word	0x000049f0
        /*0338*/ 	.word	0x000000ff
        /*033c*/ 	.word	0x00034830
        /*0340*/ 	.short	0x010a
        /*0342*/ 	.byte	0x25
	.zero		1


	//   ....[28]....
        /*0344*/ 	.word	0x000052b0
        /*0348*/ 	.word	0x000000ff
        /*034c*/ 	.word	0x00034850
        /*0350*/ 	.short	0x010a
        /*0352*/ 	.byte	0x06
	.zero		1


	//   ....[29]....
        /*0354*/ 	.word	0x000052f0
        /*0358*/ 	.word	0x000000ff
        /*035c*/ 	.word	0x00034850
        /*0360*/ 	.short	0x010a
        /*0362*/ 	.byte	0x06
	.zero		1


	//   ....[30]....
        /*0364*/ 	.word	0x00007580
        /*0368*/ 	.word	0x00000003
        /*036c*/ 	.word	0x00000000
        /*0370*/ 	.short	0x0101
        /*0372*/ 	.byte	0x3f
	.zero		1


	//   ....[31]....
        /*0374*/ 	.word	0x000075b0
        /*0378*/ 	.word	0x00000037
        /*037c*/ 	.word	0x00000000
        /*0380*/ 	.short	0x0101
        /*0382*/ 	.byte	0x3f
	.zero		1


	//   ....[32]....
        /*0384*/ 	.word	0x00007c20
        /*0388*/ 	.word	0x000000ff
        /*038c*/ 	.word	0x00034830
        /*0390*/ 	.short	0x010a
        /*0392*/ 	.byte	0x06
	.zero		1


	//   ....[33]....
        /*0394*/ 	.word	0x00007c60
        /*0398*/ 	.word	0x000000ff
        /*039c*/ 	.word	0x00034830
        /*03a0*/ 	.short	0x010a
        /*03a2*/ 	.byte	0x06
	.zero		1


	//   ....[34]....
        /*03a4*/ 	.word	0x00008520
        /*03a8*/ 	.word	0x000000ff
        /*03ac*/ 	.word	0x00034850
        /*03b0*/ 	.short	0x010a
        /*03b2*/ 	.byte	0x06
	.zero		1


	//   ....[35]....
        /*03b4*/ 	.word	0x00008560
        /*03b8*/ 	.word	0x000000ff
        /*03bc*/ 	.word	0x00034850
        /*03c0*/ 	.short	0x010a
        /*03c2*/ 	.byte	0x06
	.zero		1


	//   ....[36]....
        /*03c4*/ 	.word	0x00009ee0
        /*03c8*/ 	.word	0x00000025
        /*03cc*/ 	.word	0x00000000
        /*03d0*/ 	.short	0x0101
        /*03d2*/ 	.byte	0x3f
	.zero		1


	//   ....[37]....
        /*03d4*/ 	.word	0x00009f30
        /*03d8*/ 	.word	0x0000002e
        /*03dc*/ 	.word	0x00000000
        /*03e0*/ 	.short	0x0101
        /*03e2*/ 	.byte	0x3f
	.zero		1


	//   ....[38]....
        /*03e4*/ 	.word	0x0000a8e0
        /*03e8*/ 	.word	0x000000ff
        /*03ec*/ 	.word	0x00034850
        /*03f0*/ 	.short	0x010a
        /*03f2*/ 	.byte	0x05
	.zero		1


	//   ....[39]....
        /*03f4*/ 	.word	0x0000a920
        /*03f8*/ 	.word	0x000000ff
        /*03fc*/ 	.word	0x00034850
        /*0400*/ 	.short	0x010a
        /*0402*/ 	.byte	0x05
	.zero		1


	//   ....[40]....
        /*0404*/ 	.word	0x0000ae60
        /*0408*/ 	.word	0x00000007
        /*040c*/ 	.word	0x00000000
        /*0410*/ 	.short	0x0101
        /*0412*/ 	.byte	0x3f
	.zero		1


	//   ....[41]....
        /*0414*/ 	.word	0x0000bc10
        /*0418*/ 	.word	0x000000ff
        /*041c*/ 	.word	0x00000000
        /*0420*/ 	.short	0x0101
        /*0422*/ 	.byte	0x05
	.zero		1


	//   ....[42]....
        /*0424*/ 	.word	0x0000d3d0
        /*0428*/ 	.word	0x00000008
        /*042c*/ 	.word	0x00034840
        /*0430*/ 	.short	0x010a
        /*0432*/ 	.byte	0x3f
	.zero		1


	//   ....[43]....
        /*0434*/ 	.word	0x0000d840
        /*0438*/ 	.word	0x000000ff
        /*043c*/ 	.word	0x00034820
        /*0440*/ 	.short	0x010a
        /*0442*/ 	.byte	0x26
	.zero		1


	//   ....[44]....
        /*0444*/ 	.word	0x0000db40
        /*0448*/ 	.word	0x00000003
        /*044c*/ 	.word	0x00034840
        /*0450*/ 	.short	0x010a
        /*0452*/ 	.byte	0x3f
	.zero		1


	//   ....[45]....
        /*0454*/ 	.word	0x0000dd90
        /*0458*/ 	.word	0x00000002
        /*045c*/ 	.word	0x00000060
        /*0460*/ 	.short	0x010a
        /*0462*/ 	.byte	0x3f
	.zero		1


	//   ....[46]....
        /*0464*/ 	.word	0x0000e230
        /*0468*/ 	.word	0x00000003
        /*046c*/ 	.word	0x00034840
        /*0470*/ 	.short	0x010a
        /*0472*/ 	.byte	0x3f
	.zero		1


	//   ....[47]....
        /*0474*/ 	.word	0x0000e480
        /*0478*/ 	.word	0x00000002
        /*047c*/ 	.word	0x00000060
        /*0480*/ 	.short	0x010a
        /*0482*/ 	.byte	0x3f
	.zero		1


	//   ....[48]....
        /*0484*/ 	.word	0x0000e880
        /*0488*/ 	.word	0x00000002
        /*048c*/ 	.word	0x00034840
        /*0490*/ 	.short	0x010a
        /*0492*/ 	.byte	0x3f
	.zero		1


	//   ....[49]....
        /*0494*/ 	.word	0x0000ead0
        /*0498*/ 	.word	0x00000002
        /*049c*/ 	.word	0x00000060
        /*04a0*/ 	.short	0x010a
        /*04a2*/ 	.byte	0x3f
	.zero		1


	//   ....[50]....
        /*04a4*/ 	.word	0x0000ee80
        /*04a8*/ 	.word	0x00000003
        /*04ac*/ 	.word	0x00034860
        /*04b0*/ 	.short	0x010a
        /*04b2*/ 	.byte	0x3f
	.zero		1


	//   ....[51]....
        /*04b4*/ 	.word	0x0000f250
        /*04b8*/ 	.word	0x00000007
        /*04bc*/ 	.word	0x00034820
        /*04c0*/ 	.short	0x010a
        /*04c2*/ 	.byte	0x3f
	.zero		1


	//   ....[52]....
        /*04c4*/ 	.word	0x0000f3c0
        /*04c8*/ 	.word	0x00000005
        /*04cc*/ 	.word	0x00000000
        /*04d0*/ 	.short	0x010a
        /*04d2*/ 	.byte	0x3f
	.zero		1


	//   ....[53]....
        /*04d4*/ 	.word	0x0000f430
        /*04d8*/ 	.word	0x00000003
        /*04dc*/ 	.word	0x00000000
        /*04e0*/ 	.short	0x010a
        /*04e2*/ 	.byte	0x3f
	.zero		1


	//   ....[54]....
        /*04e4*/ 	.word	0x0000f490
        /*04e8*/ 	.word	0x00000005
        /*04ec*/ 	.word	0x00000000
        /*04f0*/ 	.short	0x010a
        /*04f2*/ 	.byte	0x3f
	.zero		1


	//   ....[55]....
        /*04f4*/ 	.word	0x0000f4c0
        /*04f8*/ 	.word	0x00000003
        /*04fc*/ 	.word	0x00000000
        /*0500*/ 	.short	0x010a
        /*0502*/ 	.byte	0x3f
	.zero		1


	//   ....[56]....
        /*0504*/ 	.word	0x0000f530
        /*0508*/ 	.word	0x00000003
        /*050c*/ 	.word	0x00034800
        /*0510*/ 	.short	0x010a
        /*0512*/ 	.byte	0x3f
	.zero		1


	//   ....[57]....
        /*0514*/ 	.word	0x0000f580
        /*0518*/ 	.word	0x00000000
        /*051c*/ 	.word	0x00034830
        /*0520*/ 	.short	0x010a
        /*0522*/ 	.byte	0x3f
	.zero		1


	//   ....[58]....
        /*0524*/ 	.word	0x0000f5e0
        /*0528*/ 	.word	0x0000000c
        /*052c*/ 	.word	0x00034830
        /*0530*/ 	.short	0x010a
        /*0532*/ 	.byte	0x3f
	.zero		1


	//   ....[59]....
        /*0534*/ 	.word	0x0000f640
        /*0538*/ 	.word	0x00000005
        /*053c*/ 	.word	0x00034850
        /*0540*/ 	.short	0x010a
        /*0542*/ 	.byte	0x3f
	.zero		1


	//   ....[60]....
        /*0544*/ 	.word	0x0000f6a0
        /*0548*/ 	.word	0x0000000c
        /*054c*/ 	.word	0x00034830
        /*0550*/ 	.short	0x010a
        /*0552*/ 	.byte	0x3f
	.zero		1


	//   ....[61]....
        /*0554*/ 	.word	0x0000f700
        /*0558*/ 	.word	0x00000005
        /*055c*/ 	.word	0x00034850
        /*0560*/ 	.short	0x010a
        /*0562*/ 	.byte	0x3f
	.zero		1


	//   ....[62]....
        /*0564*/ 	.word	0x0000f760
        /*0568*/ 	.word	0x00000007
        /*056c*/ 	.word	0x00034850
        /*0570*/ 	.short	0x010a
        /*0572*/ 	.byte	0x3f
	.zero		1


	//   ....[63]....
        /*0574*/ 	.word	0x0000f8e0
        /*0578*/ 	.word	0x00000008
        /*057c*/ 	.word	0x00034840
        /*0580*/ 	.short	0x010a
        /*0582*/ 	.byte	0x3f
	.zero		1


	//   ....[64]....
        /*0584*/ 	.word	0x0000f940
        /*0588*/ 	.word	0x00000008
        /*058c*/ 	.word	0x00034820
        /*0590*/ 	.short	0x010a
        /*0592*/ 	.byte	0x3f
	.zero		1


	//   ....[65]....
        /*0594*/ 	.word	0x0000f990
        /*0598*/ 	.word	0x00000003
        /*059c*/ 	.word	0x00034840
        /*05a0*/ 	.short	0x010a
        /*05a2*/ 	.byte	0x3f
	.zero		1


	//   ....[66]....
        /*05a4*/ 	.word	0x0000f9e0
        /*05a8*/ 	.word	0x00000002
        /*05ac*/ 	.word	0x00000060
        /*05b0*/ 	.short	0x010a
        /*05b2*/ 	.byte	0x3f
	.zero		1


	//   ....[67]....
        /*05b4*/ 	.word	0x0000fa30
        /*05b8*/ 	.word	0x00000003
        /*05bc*/ 	.word	0x00034840
        /*05c0*/ 	.short	0x010a
        /*05c2*/ 	.byte	0x3f
	.zero		1


	//   ....[68]....
        /*05c4*/ 	.word	0x0000fa80
        /*05c8*/ 	.word	0x00000002
        /*05cc*/ 	.word	0x00000060
        /*05d0*/ 	.short	0x010a
        /*05d2*/ 	.byte	0x3f
	.zero		1


	//   ....[69]....
        /*05d4*/ 	.word	0x0000fad0
        /*05d8*/ 	.word	0x00000002
        /*05dc*/ 	.word	0x00034840
        /*05e0*/ 	.short	0x010a
        /*05e2*/ 	.byte	0x3f
	.zero		1


	//   ....[70]....
        /*05e4*/ 	.word	0x0000fb20
        /*05e8*/ 	.word	0x00000002
        /*05ec*/ 	.word	0x00000060
        /*05f0*/ 	.short	0x010a
        /*05f2*/ 	.byte	0x3f
	.zero		1


	//   ....[71]....
        /*05f4*/ 	.word	0x0000fb70
        /*05f8*/ 	.word	0x00000003
        /*05fc*/ 	.word	0x00034860
        /*0600*/ 	.short	0x010a
        /*0602*/ 	.byte	0x3f
	.zero		1


	//   ....[72]....
        /*0604*/ 	.word	0x0000fc50
        /*0608*/ 	.word	0x00000007
        /*060c*/ 	.word	0x00034820
        /*0610*/ 	.short	0x010a
        /*0612*/ 	.byte	0x3f
	.zero		1


	//   ....[73]....
        /*0614*/ 	.word	0x0000fca0
        /*0618*/ 	.word	0x00000005
        /*061c*/ 	.word	0x00000000
        /*0620*/ 	.short	0x010a
        /*0622*/ 	.byte	0x3f
	.zero		1


	//   ....[74]....
        /*0624*/ 	.word	0x0000fcf0
        /*0628*/ 	.word	0x00000003
        /*062c*/ 	.word	0x00000000
        /*0630*/ 	.short	0x010a
        /*0632*/ 	.byte	0x3f
	.zero		1


	//   ....[75]....
        /*0634*/ 	.word	0x0000fd40
        /*0638*/ 	.word	0x00000005
        /*063c*/ 	.word	0x00000000
        /*0640*/ 	.short	0x010a
        /*0642*/ 	.byte	0x3f
	.zero		1


	//----- nvinfo : EIATTR_NUM_MBARRIERS
	.align		4
.L_305:
        /*0644*/ 	.byte	0x03, 0x38
        /*0646*/ 	.short	0x0016


	//----- nvinfo : EIATTR_EXIT_INSTR_OFFSETS
	.align		4
        /*0648*/ 	.byte	0x04, 0x1c
        /*064a*/ 	.short	(.L_307 - .L_306)


	//   ....[0]....
.L_306:
        /*064c*/ 	.word	0x00000a30


	//   ....[1]....
        /*0650*/ 	.word	0x0000c530


	//   ....[2]....
        /*0654*/ 	.word	0x0000c590


	//   ....[3]....
        /*0658*/ 	.word	0x0000f2c0


	//   ....[4]....
        /*065c*/ 	.word	0x0000f510


	//----- nvinfo : EIATTR_MAX_THREADS
	.align		4
.L_307:
        /*0660*/ 	.byte	0x04, 0x05
        /*0662*/ 	.short	(.L_309 - .L_308)
.L_308:
        /*0664*/ 	.word	0x00000180
        /*0668*/ 	.word	0x00000001
        /*066c*/ 	.word	0x00000001


	//----- nvinfo : EIATTR_CRS_STACK_SIZE
	.align		4
.L_309:
        /*0670*/ 	.byte	0x04, 0x1e
        /*0672*/ 	.short	(.L_311 - .L_310)
.L_310:
        /*0674*/ 	.word	0x00000000


	//----- nvinfo : EIATTR_CBANK_PARAM_SIZE
	.align		4
.L_311:
        /*0678*/ 	.byte	0x03, 0x19
        /*067a*/ 	.short	0x0bf0


	//----- nvinfo : EIATTR_PARAM_CBANK
	.align		4
        /*067c*/ 	.byte	0x04, 0x0a
        /*067e*/ 	.short	(.L_313 - .L_312)
	.align		4
.L_312:
        /*0680*/ 	.word	index@(.nv.constant0._ZN7cutlass13device_kernelIN5flash11enable_sm90INS1_16FlashAttnFwdSm90INS1_25CollectiveMainloopFwdSm90ILi2EN4cute5tupleIJNS5_1CILi1EEES8_S8_EEENS6_IJNS7_ILi128EEESA_NS7_ILi192EEEEEELi128ENS_10bfloat16_tEfNS_4arch4Sm90ELb1ELb0ELb1ELb0ELb0ELb0ELb0ELb1ELb1ELb0ELb0ELb0EEENS1_21CollectiveEpilogueFwdINS6_IJSA_SA_SA_EEES9_SD_SF_Li256ELb0ELb0ELb0ELb0EEENS1_30DynamicPersistentTileSchedulerILi256ELi32ELb0ELb0ELb1EEEEEEEEEvNT_6ParamsE)
        /*0684*/ 	.short	0x0210
        /*0686*/ 	.short	0x0bf0


	//----- nvinfo : EIATTR_SW_WAR
	.align		4
.L_313:
        /*0688*/ 	.byte	0x04, 0x36
        /*068a*/ 	.short	(.L_315 - .L_314)
.L_314:
        /*068c*/ 	.word	0x00000008
.L_315:


//--------------------- .nv.info._ZN7cutlass13device_kernelIN5flash11enable_sm90INS1_16FlashAttnFwdSm90INS1_25CollectiveMainloopFwdSm90ILi2EN4cute5tupleIJNS5_1CILi1EEES8_S8_EEENS6_IJNS7_ILi128EEESA_NS7_ILi192EEEEEELi128ENS_10bfloat16_tEfNS_4arch4Sm90ELb1ELb0ELb1ELb1ELb0ELb0ELb0ELb1ELb1ELb0ELb0ELb0EEENS1_21CollectiveEpilogueFwdINS6_IJSA_SA_SA_EEES9_SD_SF_Li256ELb1ELb0ELb0ELb0EEENS1_36VarlenDynamicPersistentTileSchedulerILi128ELi128ELi256ELi32ELb0ELb0ELb1ELb1ELb1ELb1EEEEEEEEEvNT_6ParamsE --------------------------
	.section	.nv.info._ZN7cutlass13device_kernelIN5flash11enable_sm90INS1_16FlashAttnFwdSm90INS1_25CollectiveMainloopFwdSm90ILi2EN4cute5tupleIJNS5_1CILi1EEES8_S8_EEENS6_IJNS7_ILi128EEESA_NS7_ILi192EEEEEELi128ENS_10bfloat16_tEfNS_4arch4Sm90ELb1ELb0ELb1ELb1ELb0ELb0ELb0ELb1ELb1ELb0ELb0ELb0EEENS1_21CollectiveEpilogueFwdINS6_IJSA_SA_SA_EEES9_SD_SF_Li256ELb1ELb0ELb0ELb0EEENS1_36VarlenDynamicPersistentTileSchedulerILi128ELi128ELi256ELi32ELb0ELb0ELb1ELb1ELb1ELb1EEEEEEEEEvNT_6ParamsE,"",@"SHT_CUDA_INFO"
	.sectionflags	@""
	.align	4


	//----- nvinfo : EIATTR_CUDA_API_VERSION
	.align		4
        /*0000*/ 	.byte	0x04, 0x37
        /*0002*/ 	.short	(.L_317 - .L_316)
.L_316:
        /*0004*/ 	.word	0x00000082


	//----- nvinfo : EIATTR_KPARAM_INFO
	.align		4
.L_317:
        /*0008*/ 	.byte	0x04, 0x17
        /*000a*/ 	.short	(.L_319 - .L_318)
.L_318:
        /*000c*/ 	.word	0x00000000
        /*0010*/ 	.short	0x0000
        /*0012*/ 	.short	0x0070
        /*0014*/ 	.byte	0x00, 0xf0, 0x01, 0x28


	//----- nvinfo : EIATTR_SPARSE_MMA_MASK
	.align		4
.L_319:
        /*0018*/ 	.byte	0x03, 0x50
        /*001a*/ 	.short	0x0000


	//----- nvinfo : EIATTR_MAXREG_COUNT
	.align		4
        /*001c*/ 	.byte	0x03, 0x1b
        /*001e*/ 	.short	0x00a8


	//----- nvinfo : EIATTR_NUM_BARRIERS
	.align		4
        /*0020*/ 	.byte	0x02, 0x4c
        /*0022*/ 	.byte	0x09
	.zero		1


	//----- nvinfo : EIATTR_EXTERNS
	.align		4
        /*0024*/ 	.byte	0x04, 0x0f
        /*0026*/ 	.short	(.L_321 - .L_320)


	//   ....[0]....
	.align		4
.L_320:
        /*0028*/ 	.word	index@(__assertfail)


	//----- nvinfo : EIATTR_ANNOTATIONS
	.align		4
.L_321:
        /*002c*/ 	.byte	0x04, 0x55
        /*002e*/ 	.short	(.L_323 - .L_322)


	//   ....[0]....
.L_322:
        /* <DEDUP_REMOVED lines=33> */


	//----- nvinfo : EIATTR_MERCURY_ISA_VERSION
	.align		4
.L_323:
        /*0230*/ 	.byte	0x03, 0x5f
        /*0232*/ 	.short	0x0101


	//----- nvinfo : EIATTR_UNUSED_LOAD_BYTE_OFFSET
	.align		4
        /*0234*/ 	.byte	0x04, 0x44
        /*0236*/ 	.short	(.L_325 - .L_324)


	//   ....[0]....
.L_324:
        /*0238*/ 	.word	0x00000a40
        /*023c*/ 	.word	0x0000fff0


	//   ....[1]....
        /*0240*/ 	.word	0x0000b520
        /*0244*/ 	.word	0x0000fff0


	//----- nvinfo : EIATTR_INT_WARP_WIDE_INSTR_OFFSETS
	.align		4
.L_325:
        /*0248*/ 	.byte	0x04, 0x31
        /*024a*/ 	.short	(.L_327 - .L_326)


	//   ....[0]....
.L_326:
        /*024c*/ 	.word	0x00000160


	//   ....[1]....
        /*0250*/ 	.word	0x000001a0


	//   ....[2]....
        /*0254*/ 	.word	0x00000210


	//   ....[3]....
        /*0258*/ 	.word	0x0000e940


	//   ....[4]....
        /*025c*/ 	.word	0x0000e9e0


	//   ....[5]....
        /*0260*/ 	.word	0x0000ee70


	//   ....[6]....
        /*0264*/ 	.word	0x0000eea0


	//   ....[7]....
        /*0268*/ 	.word	0x0000f0b0


	//   ....[8]....
        /*026c*/ 	.word	0x0000f1a0


	//   ....[9]....
        /*0270*/ 	.word	0x000114a0


	//   ....[10]....
        /*0274*/ 	.word	0x00011540


	//----- nvinfo : EIATTR_COOP_GROUP_MASK_REGIDS
	.align		4
.L_327:
        /*0278*/ 	.byte	0x04, 0x29
        /*027a*/ 	.short	(.L_329 - .L_328)


	//   ....[0]....
.L_328:
        /*027c*/ 	.word	0xffffffff


	//   ....[1]....
        /*0280*/ 	.word	0xffffffff


	//   ....[2]....
        /*0284*/ 	.word	0xffffffff


	//   ....[3]....
        /*0288*/ 	.word	0xffffffff


	//   ....[4]....
        /*028c*/ 	.word	0xffffffff


	//   ....[5]....
        /*0290*/ 	.word	0xffffffff


	//   ....[6]....
        /*0294*/ 	.word	0xffffffff


	//   ....[7]....
        /*0298*/ 	.word	0xffffffff


	//   ....[8]....
        /*029c*/ 	.word	0xffffffff


	//   ....[9]....
        /*02a0*/ 	.word	0xffffffff


	//   ....[10]....
        /*02a4*/ 	.word	0xffffffff


	//   ....[11]....
        /*02a8*/ 	.word	0xffffffff


	//   ....[12]....
        /*02ac*/ 	.word	0xffffffff


	//   ....[13]....
        /*02b0*/ 	.word	0xffffffff


	//   ....[14]....
        /*02b4*/ 	.word	0xffffffff


	//   ....[15]....
        /*02b8*/ 	.word	0xffffffff


	//   ....[16]....
        /*02bc*/ 	.word	0xffffffff


	//   ....[17]....
        /*02c0*/ 	.word	0xffffffff


	//   ....[18]....
        /*02c4*/ 	.word	0xffffffff


	//   ....[19]....
        /*02c8*/ 	.word	0xffffffff


	//   ....[20]....
        /*02cc*/ 	.word	0xffffffff


	//   ....[21]....
        /*02d0*/ 	.word	0xffffffff


	//   ....[22]....
        /*02d4*/ 	.word	0xffffffff


	//   ....[23]....
        /*02d8*/ 	.word	0xffffffff


	//   ....[24]....
        /*02dc*/ 	.word	0xffffffff


	//   ....[25]....
        /*02e0*/ 	.word	0xffffffff


	//   ....[26]....
        /*02e4*/ 	.word	0xffffffff


	//   ....[27]....
        /*02e8*/ 	.word	0xffffffff


	//   ....[28]....
        /*02ec*/ 	.word	0xffffffff


	//   ....[29]....
        /*02f0*/ 	.word	0xffffffff


	//   ....[30]....
        /*02f4*/ 	.word	0xffffffff


	//   ....[31]....
        /*02f8*/ 	.word	0xffffffff


	//   ....[32]....
        /*02fc*/ 	.word	0xffffffff


	//   ....[33]....
        /*0300*/ 	.word	0xffffffff


	//   ....[34]....
        /*0304*/ 	.word	0xffffffff


	//   ....[35]....
        /*0308*/ 	.word	0xffffffff


	//   ....[36]....
        /*030c*/ 	.word	0xffffffff


	//   ....[37]....
        /*0310*/ 	.word	0xffffffff


	//   ....[38]....
        /*0314*/ 	.word	0xffffffff


	//   ....[39]....
        /*0318*/ 	.word	0xffffffff


	//   ....[40]....
        /*031c*/ 	.word	0xffffffff


	//   ....[41]....
        /*0320*/ 	.word	0xffffffff


	//   ....[42]....
        /*0324*/ 	.word	0xffffffff


	//   ....[43]....
        /*0328*/ 	.word	0xffffffff


	//   ....[44]....
        /*032c*/ 	.word	0xffffffff


	//   ....[45]....
        /*0330*/ 	.word	0xffffffff


	//   ....[46]....
        /*0334*/ 	.word	0xffffffff


	//   ....[47]....
        /*0338*/ 	.word	0xffffffff


	//   ....[48]....
        /*033c*/ 	.word	0xffffffff


	//   ....[49]....
        /*0340*/ 	.word	0xffffffff


	//   ....[50]....
        /*0344*/ 	.word	0xffffffff


	//   ....[51]....
        /*0348*/ 	.word	0xffffffff


	//   ....[52]....
        /*034c*/ 	.word	0xffffffff


	//   ....[53]....
        /*0350*/ 	.word	0xffffffff


	//   ....[54]....
        /*0354*/ 	.word	0xffffffff


	//   ....[55]....
        /*0358*/ 	.word	0xffffffff


	//   ....[56]....
        /*035c*/ 	.word	0xffffffff


	//   ....[57]....
        /*0360*/ 	.word	0xffffffff


	//   ....[58]....
        /*0364*/ 	.word	0x0500000f


	//   ....[59]....
        /*0368*/ 	.word	0x0500000f


	//   ....[60]....
        /*036c*/ 	.word	0x0500000f


	//   ....[61]....
        /*0370*/ 	.word	0x0500000f


	//   ....[62]....
        /*0374*/ 	.word	0x0500000f


	//   ....[63]....
        /*0378*/ 	.word	0x0500000f


	//   ....[64]....
        /*037c*/ 	.word	0x0500000f


	//   ....[65]....
        /*0380*/ 	.word	0x0500000f


	//   ....[66]....
        /*0384*/ 	.word	0x0500000f


	//   ....[67]....
        /*0388*/ 	.word	0x0500000f


	//   ....[68]....
        /*038c*/ 	.word	0x0500000f


	//   ....[69]....
        /*0390*/ 	.word	0x0500000f


	//   ....[70]....
        /*0394*/ 	.word	0x0500000f


	//   ....[71]....
        /*0398*/ 	.word	0x0500000f


	//   ....[72]....
        /*039c*/ 	.word	0x0500000f


	//   ....[73]....
        /*03a0*/ 	.word	0x0500000f


	//   ....[74]....
        /*03a4*/ 	.word	0x0500000f


	//   ....[75]....
        /*03a8*/ 	.word	0x0500000f


	//   ....[76]....
        /*03ac*/ 	.word	0x0500000f


	//----- nvinfo : EIATTR_COOP_GROUP_INSTR_OFFSETS
	.align		4
.L_329:
        /*03b0*/ 	.byte	0x04, 0x28
        /*03b2*/ 	.short	(.L_331 - .L_330)


	//   ....[0]....
.L_330:
        /*03b4*/ 	.word	0x00000060


	//   ....[1]....
        /*03b8*/ 	.word	0x00000170


	//   ....[2]....
        /*03bc*/ 	.word	0x000001c0


	//   ....[3]....
        /*03c0*/ 	.word	0x000003f0


	//   ....[4]....
        /*03c4*/ 	.word	0x00000550


	//   ....[5]....
        /*03c8*/ 	.word	0x00000670


	//   ....[6]....
        /*03cc*/ 	.word	0x000007d0


	//   ....[7]....
        /*03d0*/ 	.word	0x00001650


	//   ....[8]....
        /*03d4*/ 	.word	0x000030a0


	//   ....[9]....
        /*03d8*/ 	.word	0x00003110


	//   ....[10]....
        /*03dc*/ 	.word	0x00003b10


	//   ....[11]....
        /*03e0*/ 	.word	0x00003b80


	//   ....[12]....
        /*03e4*/ 	.word	0x00006650


	//   ....[13]....
        /*03e8*/ 	.word	0x00006810


	//   ....[14]....
        /*03ec*/ 	.word	0x00006f40


	//   ....[15]....
        /*03f0*/ 	.word	0x00006fa0


	//   ....[16]....
        /*03f4*/ 	.word	0x00009580


	//   ....[17]....
        /*03f8*/ 	.word	0x000095d0


	//   ....[18]....
        /*03fc*/ 	.word	0x00009860


	//   ....[19]....
        /*0400*/ 	.word	0x000098e0


	//   ....[20]....
        /*0404*/ 	.word	0x0000abd0


	//   ....[21]....
        /*0408*/ 	.word	0x0000ac00


	//   ....[22]....
        /*040c*/ 	.word	0x0000ad00


	//   ....[23]....
        /*0410*/ 	.word	0x0000ad30


	//   ....[24]....
        /*0414*/ 	.word	0x0000d6e0


	//   ....[25]....
        /*0418*/ 	.word	0x0000d870


	//   ....[26]....
        /*041c*/ 	.word	0x0000d8a0


	//   ....[27]....
        /*0420*/ 	.word	0x0000d8e0


	//   ....[28]....
        /*0424*/ 	.word	0x0000d950


	//   ....[29]....
        /*0428*/ 	.word	0x0000d9b0


	//   ....[30]....
        /*042c*/ 	.word	0x0000d9f0


	//   ....[31]....
        /*0430*/ 	.word	0x0000dba0


	//   ....[32]....
        /*0434*/ 	.word	0x0000dc00


	//   ....[33]....
        /*0438*/ 	.word	0x0000dc40


	//   ....[34]....
        /*043c*/ 	.word	0x0000dc80


	//   ....[35]....
        /*0440*/ 	.word	0x0000dcb0


	//   ....[36]....
        /*0444*/ 	.word	0x0000dce0


	//   ....[37]....
        /*0448*/ 	.word	0x0000dd80


	//   ....[38]....
        /*044c*/ 	.word	0x0000dde0


	//   ....[39]....
        /*0450*/ 	.word	0x0000de70


	//   ....[40]....
        /*0454*/ 	.word	0x00011950


	//   ....[41]....
        /*0458*/ 	.word	0x00011960


	//   ....[42]....
        /*045c*/ 	.word	0x00011a80


	//   ....[43]....
        /*0460*/ 	.word	0x00011ae0


	//   ....[44]....
        /*0464*/ 	.word	0x00011b20


	//   ....[45]....
        /*0468*/ 	.word	0x00011b60


	//   ....[46]....
        /*046c*/ 	.word	0x00011b90


	//   ....[47]....
        /*0470*/ 	.word	0x00011bc0


	//   ....[48]....
        /*0474*/ 	.word	0x00011d60


	//   ....[49]....
        /*0478*/ 	.word	0x00011dc0


	//   ....[50]....
        /*047c*/ 	.word	0x00011e00


	//   ....[51]....
        /*0480*/ 	.word	0x00011e40


	//   ....[52]....
        /*0484*/ 	.word	0x00011e70


	//   ....[53]....
        /*0488*/ 	.word	0x00011ea0


	//   ....[54]....
        /*048c*/ 	.word	0x00011f60


	//   ....[55]....
        /*0490*/ 	.word	0x00011f80


	//   ....[56]....
        /*0494*/ 	.word	0x00011ff0


	//   ....[57]....
        /*0498*/ 	.word	0x00012690


	//   ....[58]....
        /*049c*/ 	.word	0x00012c80


	//   ....[59]....
        /*04a0*/ 	.word	0x000130a0


	//   ....[60]....
        /*04a4*/ 	.word	0x00013130


	//   ....[61]....
        /*04a8*/ 	.word	0x000131d0


	//   ....[62]....
        /*04ac*/ 	.word	0x00013280


	//   ....[63]....
        /*04b0*/ 	.word	0x00013300


	//   ....[64]....
        /*04b4*/ 	.word	0x00013380


	//   ....[65]....
        /*04b8*/ 	.word	0x00013400


	//   ....[66]....
        /*04bc*/ 	.word	0x00013480


	//   ....[67]....
        /*04c0*/ 	.word	0x00013510


	//   ....[68]....
        /*04c4*/ 	.word	0x000135c0


	//   ....[69]....
        /*04c8*/ 	.word	0x00013640


	//   ....[70]....
        /*04cc*/ 	.word	0x000136c0


	//   ....[71]....
        /*04d0*/ 	.word	0x00013740


	//   ....[72]....
        /*04d4*/ 	.word	0x000137c0


	//   ....[73]....
        /*04d8*/ 	.word	0x00013830


	//   ....[74]....
        /*04dc*/ 	.word	0x000138d0


	//   ....[75]....
        /*04e0*/ 	.word	0x00013960


	//   ....[76]....
        /*04e4*/ 	.word	0x00013a90


	//----- nvinfo : EIATTR_REG_RECONFIG
	.align		4
.L_331:
        /*04e8*/ 	.byte	0x01, 0x54
	.zero		2


	//----- nvinfo : EIATTR_SYSCALL_OFFSETS
	.align		4
        /*04ec*/ 	.byte	0x04, 0x46
        /*04ee*/ 	.short	(.L_333 - .L_332)


	//   ....[0]....
.L_332:
        /*04f0*/ 	.word	0x00001830


	//   ....[1]....
        /*04f4*/ 	.word	0x0000eb70


	//   ....[2]....
        /*04f8*/ 	.word	0x0000ecb0


	//   ....[3]....
        /*04fc*/ 	.word	0x0000edb0


	//----- nvinfo : EIATTR_MBARRIER_INSTR_OFFSETS
	.align		4
.L_333:
        /*0500*/ 	.byte	0x04, 0x39
        /*0502*/ 	.short	(.L_335 - .L_334)


	//   ....[0]....
.L_334:
        /*0504*/ 	.word	0x000002a0
        /*0508*/ 	.word	0x000000ff
        /*050c*/ 	.word	0x00034800
        /*0510*/ 	.short	0x0100
        /*0512*/ 	.byte	0x08
	.zero		1


	//   ....[1]....
        /*0514*/ 	.word	0x000002b0
        /*0518*/ 	.word	0x000000ff
        /*051c*/ 	.word	0x00034820
        /*0520*/ 	.short	0x0100
        /*0522*/ 	.byte	0x08
	.zero		1


	//   ....[2]....
        /*0524*/ 	.word	0x000003a0
        /*0528*/ 	.word	0x000000ff
        /*052c*/ 	.word	0x00034830
        /*0530*/ 	.short	0x0100
        /*0532*/ 	.byte	0x08
	.zero		1


	//   ....[3]....
        /*0534*/ 	.word	0x000003b0
        /*0538*/ 	.word	0x000000ff
        /*053c*/ 	.word	0x00034840
        /*0540*/ 	.short	0x0100
        /*0542*/ 	.byte	0x08
	.zero		1


	//   ....[4]....
        /*0544*/ 	.word	0x000003c0
        /*0548*/ 	.word	0x000000ff
        /*054c*/ 	.word	0x00034838
        /*0550*/ 	.short	0x0100
        /*0552*/ 	.byte	0x08
	.zero		1


	//   ....[5]....
        /*0554*/ 	.word	0x000003d0
        /*0558*/ 	.word	0x000000ff
        /*055c*/ 	.word	0x00034848
        /*0560*/ 	.short	0x0100
        /*0562*/ 	.byte	0x08
	.zero		1


	//   ....[6]....
        /*0564*/ 	.word	0x00000500
        /*0568*/ 	.word	0x000000ff
        /*056c*/ 	.word	0x00034850
        /*0570*/ 	.short	0x0100
        /*0572*/ 	.byte	0x08
	.zero		1


	//   ....[7]....
        /*0574*/ 	.word	0x00000510
        /*0578*/ 	.word	0x000000ff
        /*057c*/ 	.word	0x00034860
        /*0580*/ 	.short	0x0100
        /*0582*/ 	.byte	0x08
	.zero		1


	//   ....[8]....
        /*0584*/ 	.word	0x00000520
        /*0588*/ 	.word	0x000000ff
        /*058c*/ 	.word	0x00034858
        /*0590*/ 	.short	0x0100
        /*0592*/ 	.byte	0x08
	.zero		1


	//   ....[9]....
        /*0594*/ 	.word	0x00000530
        /*0598*/ 	.word	0x000000ff
        /*059c*/ 	.word	0x00034868
        /*05a0*/ 	.short	0x0100
        /*05a2*/ 	.byte	0x08
	.zero		1


	//   ....[10]....
        /*05a4*/ 	.word	0x00000620
        /*05a8*/ 	.word	0x000000ff
        /*05ac*/ 	.word	0x00034870
        /*05b0*/ 	.short	0x0100
        /*05b2*/ 	.byte	0x06
	.zero		1


	//   ....[11]....
        /*05b4*/ 	.word	0x00000630
        /*05b8*/ 	.word	0x000000ff
        /*05bc*/ 	.word	0x00034880
        /*05c0*/ 	.short	0x0100
        /*05c2*/ 	.byte	0x06
	.zero		1


	//   ....[12]....
        /*05c4*/ 	.word	0x00000640
        /*05c8*/ 	.word	0x000000ff
        /*05cc*/ 	.word	0x00034878
        /*05d0*/ 	.short	0x0100
        /*05d2*/ 	.byte	0x06
	.zero		1


	//   ....[13]....
        /*05d4*/ 	.word	0x00000650
        /*05d8*/ 	.word	0x000000ff
        /*05dc*/ 	.word	0x00034888
        /*05e0*/ 	.short	0x0100
        /*05e2*/ 	.byte	0x06
	.zero		1


	//   ....[14]....
        /*05e4*/ 	.word	0x00000780
        /*05e8*/ 	.word	0x000000ff
        /*05ec*/ 	.word	0x00034890
        /*05f0*/ 	.short	0x0100
        /*05f2*/ 	.byte	0x08
	.zero		1


	//   ....[15]....
        /*05f4*/ 	.word	0x00000790
        /*05f8*/ 	.word	0x000000ff
        /*05fc*/ 	.word	0x000348a0
        /*0600*/ 	.short	0x0100
        /*0602*/ 	.byte	0x08
	.zero		1


	//   ....[16]....
        /*0604*/ 	.word	0x000007a0
        /*0608*/ 	.word	0x000000ff
        /*060c*/ 	.word	0x00034898
        /*0610*/ 	.short	0x0100
        /*0612*/ 	.byte	0x08
	.zero		1


	//   ....[17]....
        /*0614*/ 	.word	0x000007b0
        /*0618*/ 	.word	0x000000ff
        /*061c*/ 	.word	0x000348a8
        /*0620*/ 	.short	0x0100
        /*0622*/ 	.byte	0x08
	.zero		1


	//   ....[18]....
        /*0624*/ 	.word	0x000008e0
        /*0628*/ 	.word	0x000000ff
        /*062c*/ 	.word	0x000348b0
        /*0630*/ 	.short	0x0100
        /*0632*/ 	.byte	0x08
	.zero		1


	//   ....[19]....
        /*0634*/ 	.word	0x000008f0
        /*0638*/ 	.word	0x000000ff
        /*063c*/ 	.word	0x000348c0
        /*0640*/ 	.short	0x0100
        /*0642*/ 	.byte	0x08
	.zero		1


	//   ....[20]....
        /*0644*/ 	.word	0x00000900
        /*0648*/ 	.word	0x000000ff
        /*064c*/ 	.word	0x000348b8
        /*0650*/ 	.short	0x0100
        /*0652*/ 	.byte	0x08
	.zero		1


	//   ....[21]....
        /*0654*/ 	.word	0x00000910
        /*0658*/ 	.word	0x000000ff
        /*065c*/ 	.word	0x000348c8
        /*0660*/ 	.short	0x0100
        /*0662*/ 	.byte	0x08
	.zero		1


	//   ....[22]....
        /*0664*/ 	.word	0x000018d0
        /*0668*/ 	.word	0x000000ff
        /*066c*/ 	.word	0x00034800
        /*0670*/ 	.short	0x010a
        /*0672*/ 	.byte	0x26
	.zero		1


	//   ....[23]....
        /*0674*/ 	.word	0x00001950
        /*0678*/ 	.word	0x00000000
        /*067c*/ 	.word	0x00034830
        /*0680*/ 	.short	0x010a
        /*0682*/ 	.byte	0x3f
	.zero		1


	//   ....[24]....
        /*0684*/ 	.word	0x000019c0
        /*0688*/ 	.word	0x00000000
        /*068c*/ 	.word	0x00034830
        /*0690*/ 	.short	0x010a
        /*0692*/ 	.byte	0x3f
	.zero		1


	//   ....[25]....
        /*0694*/ 	.word	0x00002b00
        /*0698*/ 	.word	0x00000000
        /*069c*/ 	.word	0x00000000
        /*06a0*/ 	.short	0x0101
        /*06a2*/ 	.byte	0x3f
	.zero		1


	//   ....[26]....
        /*06a4*/ 	.word	0x00004b90
        /*06a8*/ 	.word	0x000000ff
        /*06ac*/ 	.word	0x00034830
        /*06b0*/ 	.short	0x010a
        /*06b2*/ 	.byte	0x08
	.zero		1


	//   ....[27]....
        /*06b4*/ 	.word	0x00004bd0
        /*06b8*/ 	.word	0x000000ff
        /*06bc*/ 	.word	0x00034830
        /*06c0*/ 	.short	0x010a
        /*06c2*/ 	.byte	0x08
	.zero		1


	//   ....[28]....
        /*06c4*/ 	.word	0x000054f0
        /*06c8*/ 	.word	0x000000ff
        /*06cc*/ 	.word	0x00034850
        /*06d0*/ 	.short	0x010a
        /*06d2*/ 	.byte	0x09
	.zero		1


	//   ....[29]....
        /*06d4*/ 	.word	0x00005530
        /*06d8*/ 	.word	0x000000ff
        /*06dc*/ 	.word	0x00034850
        /*06e0*/ 	.short	0x010a
        /*06e2*/ 	.byte	0x09
	.zero		1


	//   ....[30]....
        /*06e4*/ 	.word	0x000076e0
        /*06e8*/ 	.word	0x00000003
        /*06ec*/ 	.word	0x00000000
        /*06f0*/ 	.short	0x0101
        /*06f2*/ 	.byte	0x3f
	.zero		1


	//   ....[31]....
        /*06f4*/ 	.word	0x00007730
        /*06f8*/ 	.word	0x00000035
        /*06fc*/ 	.word	0x00000000
        /*0700*/ 	.short	0x0101
        /*0702*/ 	.byte	0x3f
	.zero		1


	//   ....[32]....
        /*0704*/ 	.word	0x00007e30
        /*0708*/ 	.word	0x000000ff
        /*070c*/ 	.word	0x00034830
        /*0710*/ 	.short	0x010a
        /*0712*/ 	.byte	0x08
	.zero		1


	//   ....[33]....
        /*0714*/ 	.word	0x00007e70
        /*0718*/ 	.word	0x000000ff
        /*071c*/ 	.word	0x00034830
        /*0720*/ 	.short	0x010a
        /*0722*/ 	.byte	0x08
	.zero		1


	//   ....[34]....
        /*0724*/ 	.word	0x00008790
        /*0728*/ 	.word	0x000000ff
        /*072c*/ 	.word	0x00034850
        /*0730*/ 	.short	0x010a
        /*0732*/ 	.byte	0x08
	.zero		1


	//   ....[35]....
        /*0734*/ 	.word	0x000087d0
        /*0738*/ 	.word	0x000000ff
        /*073c*/ 	.word	0x00034850
        /*0740*/ 	.short	0x010a
        /*0742*/ 	.byte	0x08
	.zero		1


	//   ....[36]....
        /*0744*/ 	.word	0x0000a140
        /*0748*/ 	.word	0x00000023
        /*074c*/ 	.word	0x00000000
        /*0750*/ 	.short	0x0101
        /*0752*/ 	.byte	0x3f
	.zero		1


	//   ....[37]....
        /*0754*/ 	.word	0x0000a190
        /*0758*/ 	.word	0x0000002c
        /*075c*/ 	.word	0x00000000
        /*0760*/ 	.short	0x0101
        /*0762*/ 	.byte	0x3f
	.zero		1


	//   ....[38]....
        /*0764*/ 	.word	0x0000ab40
        /*0768*/ 	.word	0x000000ff
        /*076c*/ 	.word	0x00034850
        /*0770*/ 	.short	0x010a
        /*0772*/ 	.byte	0x05
	.zero		1


	//   ....[39]....
        /*0774*/ 	.word	0x0000ab80
        /*0778*/ 	.word	0x000000ff
        /*077c*/ 	.word	0x00034850
        /*0780*/ 	.short	0x010a
        /*0782*/ 	.byte	0x05
	.zero		1


	//   ....[40]....
        /*0784*/ 	.word	0x0000b0c0
        /*0788*/ 	.word	0x00000008
        /*078c*/ 	.word	0x00000000
        /*0790*/ 	.short	0x0101
        /*0792*/ 	.byte	0x3f
	.zero		1


	//   ....[41]....
        /*0794*/ 	.word	0x0000c490
        /*0798*/ 	.word	0x00000003
        /*079c*/ 	.word	0x00000000
        /*07a0*/ 	.short	0x0101
        /*07a2*/ 	.byte	0x3f
	.zero		1


	//   ....[42]....
        /*07a4*/ 	.word	0x0000f4f0
        /*07a8*/ 	.word	0x00000008
        /*07ac*/ 	.word	0x00034840
        /*07b0*/ 	.short	0x010a
        /*07b2*/ 	.byte	0x3f
	.zero		1


	//   ....[43]....
        /*07b4*/ 	.word	0x0000faa0
        /*07b8*/ 	.word	0x00000009
        /*07bc*/ 	.word	0x00034820
        /*07c0*/ 	.short	0x010a
        /*07c2*/ 	.byte	0x3f
	.zero		1


	//   ....[44]....
        /*07c4*/ 	.word	0x0000fdd0
        /*07c8*/ 	.word	0x00000002
        /*07cc*/ 	.word	0x00034840
        /*07d0*/ 	.short	0x010a
        /*07d2*/ 	.byte	0x3f
	.zero		1


	//   ....[45]....
        /*07d4*/ 	.word	0x000100d0
        /*07d8*/ 	.word	0x00000003
        /*07dc*/ 	.word	0x00000060
        /*07e0*/ 	.short	0x010a
        /*07e2*/ 	.byte	0x3f
	.zero		1


	//   ....[46]....
        /*07e4*/ 	.word	0x000106a0
        /*07e8*/ 	.word	0x00000002
        /*07ec*/ 	.word	0x00034840
        /*07f0*/ 	.short	0x010a
        /*07f2*/ 	.byte	0x3f
	.zero		1


	//   ....[47]....
        /*07f4*/ 	.word	0x000109a0
        /*07f8*/ 	.word	0x00000003
        /*07fc*/ 	.word	0x00000060
        /*0800*/ 	.short	0x010a
        /*0802*/ 	.byte	0x3f
	.zero		1


	//   ....[48]....
        /*0804*/ 	.word	0x00010e70
        /*0808*/ 	.word	0x00000002
        /*080c*/ 	.word	0x00034840
        /*0810*/ 	.short	0x010a
        /*0812*/ 	.byte	0x3f
	.zero		1


	//   ....[49]....
        /*0814*/ 	.word	0x00011180
        /*0818*/ 	.word	0x00000002
        /*081c*/ 	.word	0x00000060
        /*0820*/ 	.short	0x010a
        /*0822*/ 	.byte	0x3f
	.zero		1


	//   ....[50]....
        /*0824*/ 	.word	0x00011600
        /*0828*/ 	.word	0x00000003
        /*082c*/ 	.word	0x00034860
        /*0830*/ 	.short	0x010a
        /*0832*/ 	.byte	0x3f
	.zero		1


	//   ....[51]....
        /*0834*/ 	.word	0x00012610
        /*0838*/ 	.word	0x00000000
        /*083c*/ 	.word	0x00034820
        /*0840*/ 	.short	0x010a
        /*0842*/ 	.byte	0x3f
	.zero		1


	//   ....[52]....
        /*0844*/ 	.word	0x000127f0
        /*0848*/ 	.word	0x00000006
        /*084c*/ 	.word	0x00000000
        /*0850*/ 	.short	0x010a
        /*0852*/ 	.byte	0x3f
	.zero		1


	//   ....[53]....
        /*0854*/ 	.word	0x00012860
        /*0858*/ 	.word	0x00000007
        /*085c*/ 	.word	0x00000000
        /*0860*/ 	.short	0x010a
        /*0862*/ 	.byte	0x3f
	.zero		1


	//   ....[54]....
        /*0864*/ 	.word	0x000128d0
        /*0868*/ 	.word	0x00000004
        /*086c*/ 	.word	0x00000000
        /*0870*/ 	.short	0x010a
        /*0872*/ 	.byte	0x3f
	.zero		1


	//   ....[55]....
        /*0874*/ 	.word	0x00012900
        /*0878*/ 	.word	0x00000003
        /*087c*/ 	.word	0x00000000
        /*0880*/ 	.short	0x010a
        /*0882*/ 	.byte	0x3f
	.zero		1


	//   ....[56]....
        /*0884*/ 	.word	0x00012970
        /*0888*/ 	.word	0x00000003
        /*088c*/ 	.word	0x00034800
        /*0890*/ 	.short	0x010a
        /*0892*/ 	.byte	0x3f
	.zero		1


	//   ....[57]....
        /*0894*/ 	.word	0x000129c0
        /*0898*/ 	.word	0x00000000
        /*089c*/ 	.word	0x00034830
        /*08a0*/ 	.short	0x010a
        /*08a2*/ 	.byte	0x3f
	.zero		1


	//   ....[58]....
        /*08a4*/ 	.word	0x00012a20
        /*08a8*/ 	.word	0x0000000a
        /*08ac*/ 	.word	0x00034830
        /*08b0*/ 	.short	0x010a
        /*08b2*/ 	.byte	0x3f
	.zero		1


	//   ....[59]....
        /*08b4*/ 	.word	0x00012a80
        /*08b8*/ 	.word	0x00000005
        /*08bc*/ 	.word	0x00034850
        /*08c0*/ 	.short	0x010a
        /*08c2*/ 	.byte	0x3f
	.zero		1


	//   ....[60]....
        /*08c4*/ 	.word	0x00012ae0
        /*08c8*/ 	.word	0x0000000a
        /*08cc*/ 	.word	0x00034830
        /*08d0*/ 	.short	0x010a
        /*08d2*/ 	.byte	0x3f
	.zero		1


	//   ....[61]....
        /*08d4*/ 	.word	0x00012b40
        /*08d8*/ 	.word	0x00000005
        /*08dc*/ 	.word	0x00034850
        /*08e0*/ 	.short	0x010a
        /*08e2*/ 	.byte	0x3f
	.zero		1


	//   ....[62]....
        /*08e4*/ 	.word	0x00012ba0
        /*08e8*/ 	.word	0x00000007
        /*08ec*/ 	.word	0x00034850
        /*08f0*/ 	.short	0x010a
        /*08f2*/ 	.byte	0x3f
	.zero		1


	//   ....[63]....
        /*08f4*/ 	.word	0x00012d40
        /*08f8*/ 	.word	0x00000008
        /*08fc*/ 	.word	0x00034840
        /*0900*/ 	.short	0x010a
        /*0902*/ 	.byte	0x3f
	.zero		1


	//   ....[64]....
        /*0904*/ 	.word	0x00012dc0
        /*0908*/ 	.word	0x00000008
        /*090c*/ 	.word	0x00034820
        /*0910*/ 	.short	0x010a
        /*0912*/ 	.byte	0x3f
	.zero		1


	//   ....[65]....
        /*0914*/ 	.word	0x00012e10
        /*0918*/ 	.word	0x00000002
        /*091c*/ 	.word	0x00034840
        /*0920*/ 	.short	0x010a
        /*0922*/ 	.byte	0x3f
	.zero		1


	//   ....[66]....
        /*0924*/ 	.word	0x00012e60
        /*0928*/ 	.word	0x00000003
        /*092c*/ 	.word	0x00000060
        /*0930*/ 	.short	0x010a
        /*0932*/ 	.byte	0x3f
	.zero		1


	//   ....[67]....
        /*0934*/ 	.word	0x00012eb0
        /*0938*/ 	.word	0x00000002
        /*093c*/ 	.word	0x00034840
        /*0940*/ 	.short	0x010a
        /*0942*/ 	.byte	0x3f
	.zero		1


	//   ....[68]....
        /*0944*/ 	.word	0x00012f00
        /*0948*/ 	.word	0x00000003
        /*094c*/ 	.word	0x00000060
        /*0950*/ 	.short	0x010a
        /*0952*/ 	.byte	0x3f
	.zero		1


	//   ....[69]....
        /*0954*/ 	.word	0x00012f50
        /*0958*/ 	.word	0x00000002
        /*095c*/ 	.word	0x00034840
        /*0960*/ 	.short	0x010a
        /*0962*/ 	.byte	0x3f
	.zero		1


	//   ....[70]....
        /*0964*/ 	.word	0x00012fa0
        /*0968*/ 	.word	0x00000002
        /*096c*/ 	.word	0x00000060
        /*0970*/ 	.short	0x010a
        /*0972*/ 	.byte	0x3f
	.zero		1


	//   ....[71]....
        /*0974*/ 	.word	0x00012ff0
        /*0978*/ 	.word	0x00000003
        /*097c*/ 	.word	0x00034860
        /*0980*/ 	.short	0x010a
        /*0982*/ 	.byte	0x3f
	.zero		1


	//   ....[72]....
        /*0984*/ 	.word	0x000139b0
        /*0988*/ 	.word	0x00000000
        /*098c*/ 	.word	0x00034820
        /*0990*/ 	.short	0x010a
        /*0992*/ 	.byte	0x3f
	.zero		1


	//   ....[73]....
        /*0994*/ 	.word	0x00013b50
        /*0998*/ 	.word	0x00000006
        /*099c*/ 	.word	0x00000000
        /*09a0*/ 	.short	0x010a
        /*09a2*/ 	.byte	0x3f
	.zero		1


	//   ....[74]....
        /*09a4*/ 	.word	0x00013ba0
        /*09a8*/ 	.word	0x00000007
        /*09ac*/ 	.word	0x00000000
        /*09b0*/ 	.short	0x010a
        /*09b2*/ 	.byte	0x3f
	.zero		1


	//   ....[75]....
        /*09b4*/ 	.word	0x00013bf0
        /*09b8*/ 	.word	0x00000004
        /*09bc*/ 	.word	0x00000000
        /*09c0*/ 	.short	0x010a
        /*09c2*/ 	.byte	0x3f
	.zero		1


	//----- nvinfo : EIATTR_NUM_MBARRIERS
	.align		4
.L_335:
        /*09c4*/ 	.byte	0x03, 0x38
        /*09c6*/ 	.short	0x0016


	//----- nvinfo : EIATTR_EXIT_INSTR_OFFSETS
	.align		4
        /*09c8*/ 	.byte	0x04, 0x1c
        /*09ca*/ 	.short	(.L_337 - .L_336)


	//   ....[0]....
.L_336:
        /*09cc*/ 	.word	0x00000a80


	//   ....[1]....
        /*09d0*/ 	.word	0x0000d6a0


	//   ....[2]....
        /*09d4*/ 	.word	0x0000d700


	//   ....[3]....
        /*09d8*/ 	.word	0x00012950


	//----- nvinfo : EIATTR_MAX_THREADS
	.align		4
.L_337:
        /*09dc*/ 	.byte	0x04, 0x05
        /*09de*/ 	.short	(.L_339 - .L_338)
.L_338:
        /*09e0*/ 	.word	0x00000180
        /*09e4*/ 	.word	0x00000001
        /*09e8*/ 	.word	0x00000001


	//----- nvinfo : EIATTR_CRS_STACK_SIZE
	.align		4
.L_339:
        /*09ec*/ 	.byte	0x04, 0x1e
        /*09ee*/ 	.short	(.L_341 - .L_340)
.L_340:
        /*09f0*/ 	.word	0x00000000


	//----- nvinfo : EIATTR_CBANK_PARAM_SIZE
	.align		4
.L_341:
        /*09f4*/ 	.byte	0x03, 0x19
        /*09f6*/ 	.short	0x0a70


	//----- nvinfo : EIATTR_PARAM_CBANK
	.align		4
        /*09f8*/ 	.byte	0x04, 0x0a
        /*09fa*/ 	.short	(.L_343 - .L_342)
	.align		4
.L_342:
        /*09fc*/ 	.word	index@(.nv.constant0._ZN7cutlass13device_kernelIN5flash11enable_sm90INS1_16FlashAttnFwdSm90INS1_25CollectiveMainloopFwdSm90ILi2EN4cute5tupleIJNS5_1CILi1EEES8_S8_EEENS6_IJNS7_ILi128EEESA_NS7_ILi192EEEEEELi128ENS_10bfloat16_tEfNS_4arch4Sm90ELb1ELb0ELb1ELb1ELb0ELb0ELb0ELb1ELb1ELb0ELb0ELb0EEENS1_21CollectiveEpilogueFwdINS6_IJSA_SA_SA_EEES9_SD_SF_Li256ELb1ELb0ELb0ELb0EEENS1_36VarlenDynamicPersistentTileSchedulerILi128ELi128ELi256ELi32ELb0ELb0ELb1ELb1ELb1ELb1EEEEEEEEEvNT_6ParamsE)
        /*0a00*/ 	.short	0x0210
        /*0a02*/ 	.short	0x0a70


	//----- nvinfo : EIATTR_SW_WAR
	.align		4
.L_343:
        /*0a04*/ 	.byte	0x04, 0x36
        /*0a06*/ 	.short	(.L_345 - .L_344)
.L_344:
        /*0a08*/ 	.word	0x00000008
.L_345:


//--------------------- .nv.info._ZN7cutlass13device_kernelIN5flash11enable_sm90INS1_16FlashAttnFwdSm90INS1_25CollectiveMainloopFwdSm90ILi2EN4cute5tupleIJNS5_1CILi1EEES8_S8_EEENS6_IJNS7_ILi128EEESA_NS7_ILi192EEEEEELi128ENS_10bfloat16_tEfNS_4arch4Sm90ELb1ELb0ELb1ELb1ELb0ELb1ELb0ELb1ELb1ELb0ELb0ELb0EEENS1_21CollectiveEpilogueFwdINS6_IJSA_SA_SA_EEES9_SD_SF_Li256ELb1ELb0ELb0ELb0EEENS1_36VarlenDynamicPersistentTileSchedulerILi128ELi128ELi256ELi32ELb0ELb0ELb1ELb1ELb1ELb1EEEEEEEEEvNT_6ParamsE --------------------------
	.section	.nv.info._ZN7cutlass13device_kernelIN5flash11enable_sm90INS1_16FlashAttnFwdSm90INS1_25CollectiveMainloopFwdSm90ILi2EN4cute5tupleIJNS5_1CILi1EEES8_S8_EEENS6_IJNS7_ILi128EEESA_NS7_ILi192EEEEEELi128ENS_10bfloat16_tEfNS_4arch4Sm90ELb1ELb0ELb1ELb1ELb0ELb1ELb0ELb1ELb1ELb0ELb0ELb0EEENS1_21CollectiveEpilogueFwdINS6_IJSA_SA_SA_EEES9_SD_SF_Li256ELb1ELb0ELb0ELb0EEENS1_36VarlenDynamicPersistentTileSchedulerILi128ELi128ELi256ELi32ELb0ELb0ELb1ELb1ELb1ELb1EEEEEEEEEvNT_6ParamsE,"",@"SHT_CUDA_INFO"
	.sectionflags	@""
	.align	4


	//----- nvinfo : EIATTR_CUDA_API_VERSION
	.align		4
        /*0000*/ 	.byte	0x04, 0x37
        /*0002*/ 	.short	(.L_347 - .L_346)
.L_346:
        /*0004*/ 	.word	0x00000082


	//----- nvinfo : EIATTR_KPARAM_INFO
	.align		4
.L_347:
        /*0008*/ 	.byte	0x04, 0x17
        /*000a*/ 	.short	(.L_349 - .L_348)
.L_348:
        /*000c*/ 	.word	0x00000000
        /*0010*/ 	.short	0x0000
        /*0012*/ 	.short	0x0070
        /*0014*/ 	.byte	0x00, 0xf0, 0x01, 0x28


	//----- nvinfo : EIATTR_SPARSE_MMA_MASK
	.align		4
.L_349:
        /*0018*/ 	.byte	0x03, 0x50
        /*001a*/ 	.short	0x0000


	//----- nvinfo : EIATTR_MAXREG_COUNT
	.align		4
        /*001c*/ 	.byte	0x03, 0x1b
        /*001e*/ 	.short	0x00a8


	//----- nvinfo : EIATTR_NUM_BARRIERS
	.align		4
        /*0020*/ 	.byte	0x02, 0x4c
        /*0022*/ 	.byte	0x10
	.zero		1


	//----- nvinfo : EIATTR_EXTERNS
	.align		4
        /*0024*/ 	.byte	0x04, 0x0f
        /*0026*/ 	.short	(.L_351 - .L_350)


	//   ....[0]....
	.align		4
.L_350:
        /*0028*/ 	.word	index@(__assertfail)


	//----- nvinfo : EIATTR_ANNOTATIONS
	.align		4
.L_351:
        /*002c*/ 	.byte	0x04, 0x55
        /*002e*/ 	.short	(.L_353 - .L_352)


	//   ....[0]....
.L_352:
        /* <DEDUP_REMOVED lines=54> */


	//----- nvinfo : EIATTR_MERCURY_ISA_VERSION
	.align		4
.L_353:
        /*0378*/ 	.byte	0x03, 0x5f
        /*037a*/ 	.short	0x0101


	//----- nvinfo : EIATTR_UNUSED_LOAD_BYTE_OFFSET
	.align		4
        /*037c*/ 	.byte	0x04, 0x44
        /*037e*/ 	.short	(.L_355 - .L_354)


	//   ....[0]....
.L_354:
        /*0380*/ 	.word	0x00000ab0
        /*0384*/ 	.word	0x0000fff0


	//   ....[1]....
        /*0388*/ 	.word	0x0001c970
        /*038c*/ 	.word	0x0000fff0


	//----- nvinfo : EIATTR_INT_WARP_WIDE_INSTR_OFFSETS
	.align		4
.L_355:
        /*0390*/ 	.byte	0x04, 0x31
        /*0392*/ 	.short	(.L_357 - .L_356)


	//   ....[0]....
.L_356:
        /*0394*/ 	.word	0x000001b0


	//   ....[1]....
        /*0398*/ 	.word	0x000001f0


	//   ....[2]....
        /*039c*/ 	.word	0x000002b0


	//   ....[3]....
        /*03a0*/ 	.word	0x000208a0


	//   ....[4]....
        /*03a4*/ 	.word	0x00020930


	//   ....[5]....
        /*03a8*/ 	.word	0x00020db0


	//   ....[6]....
        /*03ac*/ 	.word	0x00020de0


	//   ....[7]....
        /*03b0*/ 	.word	0x00020ff0


	//   ....[8]....
        /*03b4*/ 	.word	0x000210e0


	//   ....[9]....
        /*03b8*/ 	.word	0x00023370


	//   ....[10]....
        /*03bc*/ 	.word	0x00023400


	//----- nvinfo : EIATTR_COOP_GROUP_MASK_REGIDS
	.align		4
.L_357:
        /*03c0*/ 	.byte	0x04, 0x29
        /*03c2*/ 	.short	(.L_359 - .L_358)


	//   ....[0]....
.L_358:
        /*03c4*/ 	.word	0xffffffff


	//   ....[1]....
        /*03c8*/ 	.word	0xffffffff


	//   ....[2]....
        /*03cc*/ 	.word	0xffffffff


	//   ....[3]....
        /*03d0*/ 	.word	0xffffffff


	//   ....[4]....
        /*03d4*/ 	.word	0xffffffff


	//   ....[5]....
        /*03d8*/ 	.word	0xffffffff


	//   ....[6]....
        /*03dc*/ 	.word	0xffffffff


	//   ....[7]....
        /*03e0*/ 	.word	0xffffffff


	//   ....[8]....
        /*03e4*/ 	.word	0xffffffff


	//   ....[9]....
        /*03e8*/ 	.word	0xffffffff


	//   ....[10]....
        /*03ec*/ 	.word	0xffffffff


	//   ....[11]....
        /*03f0*/ 	.word	0xffffffff


	//   ....[12]....
        /*03f4*/ 	.word	0xffffffff


	//   ....[13]....
        /*03f8*/ 	.word	0xffffffff


	//   ....[14]....
        /*03fc*/ 	.word	0xffffffff


	//   ....[15]....
        /*0400*/ 	.word	0xffffffff


	//   ....[16]....
        /*0404*/ 	.word	0xffffffff


	//   ....[17]....
        /*0408*/ 	.word	0xffffffff


	//   ....[18]....
        /*040c*/ 	.word	0xffffffff


	//   ....[19]....
        /*0410*/ 	.word	0xffffffff


	//   ....[20]....
        /*0414*/ 	.word	0xffffffff


	//   ....[21]....
        /*0418*/ 	.word	0xffffffff


	//   ....[22]....
        /*041c*/ 	.word	0xffffffff


	//   ....[23]....
        /*0420*/ 	.word	0xffffffff


	//   ....[24]....
        /*0424*/ 	.word	0xffffffff


	//   ....[25]....
        /*0428*/ 	.word	0xffffffff


	//   ....[26]....
        /*042c*/ 	.word	0xffffffff


	//   ....[27]....
        /*0430*/ 	.word	0xffffffff


	//   ....[28]....
        /*0434*/ 	.word	0xffffffff


	//   ....[29]....
        /*0438*/ 	.word	0xffffffff


	//   ....[30]....
        /*043c*/ 	.word	0xffffffff


	//   ....[31]....
        /*0440*/ 	.word	0xffffffff


	//   ....[32]....
        /*0444*/ 	.word	0xffffffff


	//   ....[33]....
        /*0448*/ 	.word	0xffffffff


	//   ....[34]....
        /*044c*/ 	.word	0xffffffff


	//   ....[35]....
        /*0450*/ 	.word	0xffffffff


	//   ....[36]....
        /*0454*/ 	.word	0xffffffff


	//   ....[37]....
        /*0458*/ 	.word	0xffffffff


	//   ....[38]....
        /*045c*/ 	.word	0xffffffff


	//   ....[39]....
        /*0460*/ 	.word	0xffffffff


	//   ....[40]....
        /*0464*/ 	.word	0xffffffff


	//   ....[41]....
        /*0468*/ 	.word	0xffffffff


	//   ....[42]....
        /*046c*/ 	.word	0xffffffff


	//   ....[43]....
        /*0470*/ 	.word	0xffffffff


	//   ....[44]....
        /*0474*/ 	.word	0xffffffff


	//   ....[45]....
        /*0478*/ 	.word	0xffffffff


	//   ....[46]....
        /*047c*/ 	.word	0xffffffff


	//   ....[47]....
        /*0480*/ 	.word	0xffffffff


	//   ....[48]....
        /*0484*/ 	.word	0xffffffff


	//   ....[49]....
        /*0488*/ 	.word	0xffffffff


	//   ....[50]....
        /*048c*/ 	.word	0xffffffff


	//   ....[51]....
        /*0490*/ 	.word	0xffffffff


	//   ....[52]....
        /*0494*/ 	.word	0xffffffff


	//   ....[53]....
        /*0498*/ 	.word	0xffffffff


	//   ....[54]....
        /*049c*/ 	.word	0xffffffff


	//   ....[55]....
        /*04a0*/ 	.word	0xffffffff


	//   ....[56]....
        /*04a4*/ 	.word	0xffffffff


	//   ....[57]....
        /*04a8*/ 	.word	0xffffffff


	//   ....[58]....
        /*04ac*/ 	.word	0x0500000f


	//   ....[59]....
        /*04b0*/ 	.word	0x0500000f


	//   ....[60]....
        /*04b4*/ 	.word	0x0500000f


	//   ....[61]....
        /*04b8*/ 	.word	0x0500000f


	//   ....[62]....
        /*04bc*/ 	.word	0x0500000f


	//   ....[63]....
        /*04c0*/ 	.word	0x0500000f


	//   ....[64]....
        /*04c4*/ 	.word	0x0500000f


	//   ....[65]....
        /*04c8*/ 	.word	0x0500000f


	//   ....[66]....
        /*04cc*/ 	.word	0x0500000f


	//   ....[67]....
        /*04d0*/ 	.word	0x0500000f


	//   ....[68]....
        /*04d4*/ 	.word	0x0500000f


	//   ....[69]....
        /*04d8*/ 	.word	0x0500000f


	//   ....[70]....
        /*04dc*/ 	.word	0x0500000f


	//   ....[71]....
        /*04e0*/ 	.word	0x0500000f


	//   ....[72]....
        /*04e4*/ 	.word	0x0500000f


	//   ....[73]....
        /*04e8*/ 	.word	0x0500000f


	//   ....[74]....
        /*04ec*/ 	.word	0x0500000f


	//   ....[75]....
        /*04f0*/ 	.word	0x0500000f


	//   ....[76]....
        /*04f4*/ 	.word	0x0500000f


	//   ....[77]....
        /*04f8*/ 	.word	0x0500000f


	//   ....[78]....
        /*04fc*/ 	.word	0x0500000f


	//   ....[79]....
        /*0500*/ 	.word	0x0500000f


	//   ....[80]....
        /*0504*/ 	.word	0x0500000f


	//   ....[81]....
        /*0508*/ 	.word	0x0500000f


	//   ....[82]....
        /*050c*/ 	.word	0x0500000f


	//   ....[83]....
        /*0510*/ 	.word	0x0500000f


	//   ....[84]....
        /*0514*/ 	.word	0x0500000f


	//   ....[85]....
        /*0518*/ 	.word	0x0500000f


	//   ....[86]....
        /*051c*/ 	.word	0x0500000f


	//   ....[87]....
        /*0520*/ 	.word	0x0500000f


	//   ....[88]....
        /*0524*/ 	.word	0x0500000f


	//   ....[89]....
        /*0528*/ 	.word	0x0500000f


	//   ....[90]....
        /*052c*/ 	.word	0x0500000f


	//   ....[91]....
        /*0530*/ 	.word	0x0500000f


	//   ....[92]....
        /*0534*/ 	.word	0x0500000f


	//   ....[93]....
        /*0538*/ 	.word	0x0500000f


	//----- nvinfo : EIATTR_COOP_GROUP_INSTR_OFFSETS
	.align		4
.L_359:
        /*053c*/ 	.byte	0x04, 0x28
        /*053e*/ 	.short	(.L_361 - .L_360)


	//   ....[0]....
.L_360:
        /*0540*/ 	.word	0x00000060


	//   ....[1]....
        /*0544*/ 	.word	0x000001c0


	//   ....[2]....
        /*0548*/ 	.word	0x000002c0


	//   ....[3]....
        /*054c*/ 	.word	0x00000430


	//   ....[4]....
        /*0550*/ 	.word	0x00000590


	//   ....[5]....
        /*0554*/ 	.word	0x000006b0


	//   ....[6]....
        /*0558*/ 	.word	0x00000810


	//   ....[7]....
        /*055c*/ 	.word	0x0000abc0


	//   ....[8]....
        /*0560*/ 	.word	0x00013d00


	//   ....[9]....
        /*0564*/ 	.word	0x00013d70


	//   ....[10]....
        /*0568*/ 	.word	0x00014780


	//   ....[11]....
        /*056c*/ 	.word	0x000147d0


	//   ....[12]....
        /*0570*/ 	.word	0x00017540


	//   ....[13]....
        /*0574*/ 	.word	0x00017570


	//   ....[14]....
        /*0578*/ 	.word	0x00018090


	//   ....[15]....
        /*057c*/ 	.word	0x000180d0


	//   ....[16]....
        /*0580*/ 	.word	0x0001a550


	//   ....[17]....
        /*0584*/ 	.word	0x0001a5b0


	//   ....[18]....
        /*0588*/ 	.word	0x0001ad00


	//   ....[19]....
        /*058c*/ 	.word	0x0001ad60


	//   ....[20]....
        /*0590*/ 	.word	0x0001bfd0


	//   ....[21]....
        /*0594*/ 	.word	0x0001c010


	//   ....[22]....
        /*0598*/ 	.word	0x0001c100


	//   ....[23]....
        /*059c*/ 	.word	0x0001c400


	//   ....[24]....
        /*05a0*/ 	.word	0x0001e730


	//   ....[25]....
        /*05a4*/ 	.word	0x0001e8a0


	//   ....[26]....
        /*05a8*/ 	.word	0x0001e8d0


	//   ....[27]....
        /*05ac*/ 	.word	0x0001e910


	//   ....[28]....
        /*05b0*/ 	.word	0x0001e980


	//   ....[29]....
        /*05b4*/ 	.word	0x0001e9e0


	//   ....[30]....
        /*05b8*/ 	.word	0x0001ea20


	//   ....[31]....
        /*05bc*/ 	.word	0x0001ebc0


	//   ....[32]....
        /*05c0*/ 	.word	0x0001ec20


	//   ....[33]....
        /*05c4*/ 	.word	0x0001ec60


	//   ....[34]....
        /*05c8*/ 	.word	0x0001eca0


	//   ....[35]....
        /*05cc*/ 	.word	0x0001ecd0


	//   ....[36]....
        /*05d0*/ 	.word	0x0001ed00


	//   ....[37]....
        /*05d4*/ 	.word	0x0001ed90


	//   ....[38]....
        /*05d8*/ 	.word	0x0001edf0


	//   ....[39]....
        /*05dc*/ 	.word	0x0001ee80


	//   ....[40]....
        /*05e0*/ 	.word	0x00023810


	//   ....[41]....
        /*05e4*/ 	.word	0x00023820


	//   ....[42]....
        /*05e8*/ 	.word	0x00023930


	//   ....[43]....
        /*05ec*/ 	.word	0x00023990


	//   ....[44]....
        /*05f0*/ 	.word	0x000239d0


	//   ....[45]....
        /*05f4*/ 	.word	0x00023a10


	//   ....[46]....
        /*05f8*/ 	.word	0x00023a40


	//   ....[47]....
        /*05fc*/ 	.word	0x00023a70


	//   ....[48]....
        /*0600*/ 	.word	0x00023c00


	//   ....[49]....
        /*0604*/ 	.word	0x00023c60


	//   ....[50]....
        /*0608*/ 	.word	0x00023ca0


	//   ....[51]....
        /*060c*/ 	.word	0x00023ce0


	//   ....[52]....
        /*0610*/ 	.word	0x00023d10


	//   ....[53]....
        /*0614*/ 	.word	0x00023d40


	//   ....[54]....
        /*0618*/ 	.word	0x00023e00


	//   ....[55]....
        /*061c*/ 	.word	0x00023e20


	//   ....[56]....
        /*0620*/ 	.word	0x00023e90


	//   ....[57]....
        /*0624*/ 	.word	0x00024520


	//   ....[58]....
        /*0628*/ 	.word	0x00024960


	//   ....[59]....
        /*062c*/ 	.word	0x00024a00


	//   ....[60]....
        /*0630*/ 	.word	0x00024aa0


	//   ....[61]....
        /*0634*/ 	.word	0x00024b40


	//   ....[62]....
        /*0638*/ 	.word	0x00024be0


	//   ....[63]....
        /*063c*/ 	.word	0x00024c80


	//   ....[64]....
        /*0640*/ 	.word	0x00024d20


	//   ....[65]....
        /*0644*/ 	.word	0x00024dc0


	//   ....[66]....
        /*0648*/ 	.word	0x00024eb0


	//   ....[67]....
        /*064c*/ 	.word	0x00024f50


	//   ....[68]....
        /*0650*/ 	.word	0x00024ff0


	//   ....[69]....
        /*0654*/ 	.word	0x00025090


	//   ....[70]....
        /*0658*/ 	.word	0x00025130


	//   ....[71]....
        /*065c*/ 	.word	0x000251d0


	//   ....[72]....
        /*0660*/ 	.word	0x00025270


	//   ....[73]....
        /*0664*/ 	.word	0x00025310


	//   ....[74]....
        /*0668*/ 	.word	0x00025610


	//   ....[75]....
        /*066c*/ 	.word	0x000258f0


	//   ....[76]....
        /*0670*/ 	.word	0x00025d10


	//   ....[77]....
        /*0674*/ 	.word	0x00025da0


	//   ....[78]....
        /*0678*/ 	.word	0x00025e40


	//   ....[79]....
        /*067c*/ 	.word	0x00025ef0


	//   ....[80]....
        /*0680*/ 	.word	0x00025f70


	//   ....[81]....
        /*0684*/ 	.word	0x00025ff0


	//   ....[82]....
        /*0688*/ 	.word	0x00026070


	//   ....[83]....
        /*068c*/ 	.word	0x000260f0


	//   ....[84]....
        /*0690*/ 	.word	0x00026180


	//   ....[85]....
        /*0694*/ 	.word	0x00026230


	//   ....[86]....
        /*0698*/ 	.word	0x000262b0


	//   ....[87]....
        /*069c*/ 	.word	0x00026330


	//   ....[88]....
        /*06a0*/ 	.word	0x000263b0


	//   ....[89]....
        /*06a4*/ 	.word	0x00026430


	//   ....[90]....
        /*06a8*/ 	.word	0x000264a0


	//   ....[91]....
        /*06ac*/ 	.word	0x00026540


	//   ....[92]....
        /*06b0*/ 	.word	0x000265d0


	//   ....[93]....
        /*06b4*/ 	.word	0x00026700


	//----- nvinfo : EIATTR_REG_RECONFIG
	.align		4
.L_361:
        /*06b8*/ 	.byte	0x01, 0x54
	.zero		2


	//----- nvinfo : EIATTR_SYSCALL_OFFSETS
	.align		4
        /*06bc*/ 	.byte	0x04, 0x46
        /*06be*/ 	.short	(.L_363 - .L_362)


	//   ....[0]....
.L_362:
        /*06c0*/ 	.word	0x00001910


	//   ....[1]....
        /*06c4*/ 	.word	0x00001a60


	//   ....[2]....
        /*06c8*/ 	.word	0x0000ad50


	//   ....[3]....
        /*06cc*/ 	.word	0x0000b1c0


	//   ....[4]....
        /*06d0*/ 	.word	0x00020ac0


	//   ....[5]....
        /*06d4*/ 	.word	0x00020c00


	//   ....[6]....
        /*06d8*/ 	.word	0x00020d00


	//----- nvinfo : EIATTR_MBARRIER_INSTR_OFFSETS
	.align		4
.L_363:
        /*06dc*/ 	.byte	0x04, 0x39
        /*06de*/ 	.short	(.L_365 - .L_364)


	//   ....[0]....
.L_364:
        /*06e0*/ 	.word	0x000002e0
        /*06e4*/ 	.word	0x000000ff
        /*06e8*/ 	.word	0x00034800
        /*06ec*/ 	.short	0x0100
        /*06ee*/ 	.byte	0x08
	.zero		1


	//   ....[1]....
        /*06f0*/ 	.word	0x000002f0
        /*06f4*/ 	.word	0x000000ff
        /*06f8*/ 	.word	0x00034820
        /*06fc*/ 	.short	0x0100
        /*06fe*/ 	.byte	0x08
	.zero		1


	//   ....[2]....
        /*0700*/ 	.word	0x000003e0
        /*0704*/ 	.word	0x000000ff
        /*0708*/ 	.word	0x00034830
        /*070c*/ 	.short	0x0100
        /*070e*/ 	.byte	0x08
	.zero		1


	//   ....[3]....
        /*0710*/ 	.word	0x000003f0
        /*0714*/ 	.word	0x000000ff
        /*0718*/ 	.word	0x00034840
        /*071c*/ 	.short	0x0100
        /*071e*/ 	.byte	0x08
	.zero		1


	//   ....[4]....
        /*0720*/ 	.word	0x00000400
        /*0724*/ 	.word	0x000000ff
        /*0728*/ 	.word	0x00034838
        /*072c*/ 	.short	0x0100
        /*072e*/ 	.byte	0x08
	.zero		1


	//   ....[5]....
        /*0730*/ 	.word	0x00000410
        /*0734*/ 	.word	0x000000ff
        /*0738*/ 	.word	0x00034848
        /*073c*/ 	.short	0x0100
        /*073e*/ 	.byte	0x08
	.zero		1


	//   ....[6]....
        /*0740*/ 	.word	0x00000540
        /*0744*/ 	.word	0x000000ff
        /*0748*/ 	.word	0x00034850
        /*074c*/ 	.short	0x0100
        /*074e*/ 	.byte	0x08
	.zero		1


	//   ....[7]....
        /*0750*/ 	.word	0x00000550
        /*0754*/ 	.word	0x000000ff
        /*0758*/ 	.word	0x00034860
        /*075c*/ 	.short	0x0100
        /*075e*/ 	.byte	0x08
	.zero		1


	//   ....[8]....
        /*0760*/ 	.word	0x00000560
        /*0764*/ 	.word	0x000000ff
        /*0768*/ 	.word	0x00034858
        /*076c*/ 	.short	0x0100
        /*076e*/ 	.byte	0x08
	.zero		1


	//   ....[9]....
        /*0770*/ 	.word	0x00000570
        /*0774*/ 	.word	0x000000ff
        /*0778*/ 	.word	0x00034868
        /*077c*/ 	.short	0x0100
        /*077e*/ 	.byte	0x08
	.zero		1


	//   ....[10]....
        /*0780*/ 	.word	0x00000660
        /*0784*/ 	.word	0x000000ff
        /*0788*/ 	.word	0x00034870
        /*078c*/ 	.short	0x0100
        /*078e*/ 	.byte	0x06
	.zero		1


	//   ....[11]....
        /*0790*/ 	.word	0x00000670
        /*0794*/ 	.word	0x000000ff
        /*0798*/ 	.word	0x00034880
        /*079c*/ 	.short	0x0100
        /*079e*/ 	.byte	0x06
	.zero		1


	//   ....[12]....
        /*07a0*/ 	.word	0x00000680
        /*07a4*/ 	.word	0x000000ff
        /*07a8*/ 	.word	0x00034878
        /*07ac*/ 	.short	0x0100
        /*07ae*/ 	.byte	0x06
	.zero		1


	//   ....[13]....
        /*07b0*/ 	.word	0x00000690
        /*07b4*/ 	.word	0x000000ff
        /*07b8*/ 	.word	0x00034888
        /*07bc*/ 	.short	0x0100
        /*07be*/ 	.byte	0x06
	.zero		1


	//   ....[14]....
        /*07c0*/ 	.word	0x000007c0
        /*07c4*/ 	.word	0x000000ff
        /*07c8*/ 	.word	0x00034890
        /*07cc*/ 	.short	0x0100
        /*07ce*/ 	.byte	0x08
	.zero		1


	//   ....[15]....
        /*07d0*/ 	.word	0x000007d0
        /*07d4*/ 	.word	0x000000ff
        /*07d8*/ 	.word	0x000348a0
        /*07dc*/ 	.short	0x0100
        /*07de*/ 	.byte	0x08
	.zero		1


	//   ....[16]....
        /*07e0*/ 	.word	0x000007e0
        /*07e4*/ 	.word	0x000000ff
        /*07e8*/ 	.word	0x00034898
        /*07ec*/ 	.short	0x0100
        /*07ee*/ 	.byte	0x08
	.zero		1


	//   ....[17]....
        /*07f0*/ 	.word	0x000007f0
        /*07f4*/ 	.word	0x000000ff
        /*07f8*/ 	.word	0x000348a8
        /*07fc*/ 	.short	0x0100
        /*07fe*/ 	.byte	0x08
	.zero		1


	//   ....[18]....
        /*0800*/ 	.word	0x00000920
        /*0804*/ 	.word	0x000000ff
        /*0808*/ 	.word	0x000348b0
        /*080c*/ 	.short	0x0100
        /*080e*/ 	.byte	0x08
	.zero		1


	//   ....[19]....
        /*0810*/ 	.word	0x00000930
        /*0814*/ 	.word	0x000000ff
        /*0818*/ 	.word	0x000348c0
        /*081c*/ 	.short	0x0100
        /*081e*/ 	.byte	0x08
	.zero		1


	//   ....[20]....
        /*0820*/ 	.word	0x00000940
        /*0824*/ 	.word	0x000000ff
        /*0828*/ 	.word	0x000348b8
        /*082c*/ 	.short	0x0100
        /*082e*/ 	.byte	0x08
	.zero		1


	//   ....[21]....
        /*0830*/ 	.word	0x00000950
        /*0834*/ 	.word	0x000000ff
        /*0838*/ 	.word	0x000348c8
        /*083c*/ 	.short	0x0100
        /*083e*/ 	.byte	0x08
	.zero		1


	//   ....[22]....
        /*0840*/ 	.word	0x000036c0
        /*0844*/ 	.word	0x00000003
        /*0848*/ 	.word	0x00034890
        /*084c*/ 	.short	0x010a
        /*084e*/ 	.byte	0x3f
	.zero		1


	//   ....[23]....
        /*0850*/ 	.word	0x00006da0
        /*0854*/ 	.word	0x00000003
        /*0858*/ 	.word	0x00034890
        /*085c*/ 	.short	0x010a
        /*085e*/ 	.byte	0x3f
	.zero		1


	//   ....[24]....
        /*0860*/ 	.word	0x00009fb0
        /*0864*/ 	.word	0x00000003
        /*0868*/ 	.word	0x00034890
        /*086c*/ 	.short	0x010a
        /*086e*/ 	.byte	0x3f
	.zero		1


	//   ....[25]....
        /*0870*/ 	.word	0x0000a380
        /*0874*/ 	.word	0x00000024
        /*0878*/ 	.word	0x00000000
        /*087c*/ 	.short	0x0101
        /*087e*/ 	.byte	0x3f
	.zero		1


	//   ....[26]....
        /*0880*/ 	.word	0x0000a3c0
        /*0884*/ 	.word	0x00000003
        /*0888*/ 	.word	0x000348b0
        /*088c*/ 	.short	0x010a
        /*088e*/ 	.byte	0x3f
	.zero		1


	//   ....[27]....
        /*0890*/ 	.word	0x0000a890
        /*0894*/ 	.word	0x00000003
        /*0898*/ 	.word	0x00000000
        /*089c*/ 	.short	0x0101
        /*089e*/ 	.byte	0x3f
	.zero		1


	//   ....[28]....
        /*08a0*/ 	.word	0x0000add0
        /*08a4*/ 	.word	0x00000012
        /*08a8*/ 	.word	0x00034800
        /*08ac*/ 	.short	0x010a
        /*08ae*/ 	.byte	0x3f
	.zero		1


	//   ....[29]....
        /*08b0*/ 	.word	0x0000ae20
        /*08b4*/ 	.word	0x00000012
        /*08b8*/ 	.word	0x00034800
        /*08bc*/ 	.short	0x010a
        /*08be*/ 	.byte	0x3f
	.zero		1


	//   ....[30]....
        /*08c0*/ 	.word	0x0000c210
        /*08c4*/ 	.word	0x00000012
        /*08c8*/ 	.word	0x00034800
        /*08cc*/ 	.short	0x010a
        /*08ce*/ 	.byte	0x3f
	.zero		1


	//   ....[31]....
        /*08d0*/ 	.word	0x0000f770
        /*08d4*/ 	.word	0x00000012
        /*08d8*/ 	.word	0x00034800
        /*08dc*/ 	.short	0x010a
        /*08de*/ 	.byte	0x3f
	.zero		1


	//   ....[32]....
        /*08e0*/ 	.word	0x00012310
        /*08e4*/ 	.word	0x00000000
        /*08e8*/ 	.word	0x00034830
        /*08ec*/ 	.short	0x010a
        /*08ee*/ 	.byte	0x3f
	.zero		1


	//   ....[33]....
        /*08f0*/ 	.word	0x00012390
        /*08f4*/ 	.word	0x00000000
        /*08f8*/ 	.word	0x00034830
        /*08fc*/ 	.short	0x010a
        /*08fe*/ 	.byte	0x3f
	.zero		1


	//   ....[34]....
        /*0900*/ 	.word	0x00013750
        /*0904*/ 	.word	0x00000000
        /*0908*/ 	.word	0x00000000
        /*090c*/ 	.short	0x0101
        /*090e*/ 	.byte	0x3f
	.zero		1


	//   ....[35]....
        /*0910*/ 	.word	0x00015820
        /*0914*/ 	.word	0x0000000e
        /*0918*/ 	.word	0x00034830
        /*091c*/ 	.short	0x010a
        /*091e*/ 	.byte	0x3f
	.zero		1


	//   ....[36]....
        /*0920*/ 	.word	0x00015890
        /*0924*/ 	.word	0x0000000e
        /*0928*/ 	.word	0x00034830
        /*092c*/ 	.short	0x010a
        /*092e*/ 	.byte	0x3f
	.zero		1


	//   ....[37]....
        /*0930*/ 	.word	0x00016410
        /*0934*/ 	.word	0x0000000f
        /*0938*/ 	.word	0x00034850
        /*093c*/ 	.short	0x010a
        /*093e*/ 	.byte	0x3f
	.zero		1


	//   ....[38]....
        /*0940*/ 	.word	0x00016460
        /*0944*/ 	.word	0x0000000f
        /*0948*/ 	.word	0x00034850
        /*094c*/ 	.short	0x010a
        /*094e*/ 	.byte	0x3f
	.zero		1


	//   ....[39]....
        /*0950*/ 	.word	0x00018a60
        /*0954*/ 	.word	0x0000000e
        /*0958*/ 	.word	0x00000000
        /*095c*/ 	.short	0x0101
        /*095e*/ 	.byte	0x3f
	.zero		1


	//   ....[40]....
        /*0960*/ 	.word	0x00018ab0
        /*0964*/ 	.word	0x0000000f
        /*0968*/ 	.word	0x00000000
        /*096c*/ 	.short	0x0101
        /*096e*/ 	.byte	0x3f
	.zero		1


	//   ....[41]....
        /*0970*/ 	.word	0x00018e40
        /*0974*/ 	.word	0x00000008
        /*0978*/ 	.word	0x00034830
        /*097c*/ 	.short	0x010a
        /*097e*/ 	.byte	0x3f
	.zero		1


	//   ....[42]....
        /*0980*/ 	.word	0x00018eb0
        /*0984*/ 	.word	0x00000008
        /*0988*/ 	.word	0x00034830
        /*098c*/ 	.short	0x010a
        /*098e*/ 	.byte	0x3f
	.zero		1


	//   ....[43]....
        /*0990*/ 	.word	0x00019a30
        /*0994*/ 	.word	0x0000000e
        /*0998*/ 	.word	0x00034850
        /*099c*/ 	.short	0x010a
        /*099e*/ 	.byte	0x3f
	.zero		1


	//   ....[44]....
        /*09a0*/ 	.word	0x00019a80
        /*09a4*/ 	.word	0x0000000e
        /*09a8*/ 	.word	0x00034850
        /*09ac*/ 	.short	0x010a
        /*09ae*/ 	.byte	0x3f
	.zero		1


	//   ....[45]....
        /*09b0*/ 	.word	0x0001b390
        /*09b4*/ 	.word	0x00000007
        /*09b8*/ 	.word	0x00000000
        /*09bc*/ 	.short	0x0101
        /*09be*/ 	.byte	0x3f
	.zero		1


	//   ....[46]....
        /*09c0*/ 	.word	0x0001b550
        /*09c4*/ 	.word	0x0000000d
        /*09c8*/ 	.word	0x00000000
        /*09cc*/ 	.short	0x0101
        /*09ce*/ 	.byte	0x3f
	.zero		1


	//   ....[47]....
        /*09d0*/ 	.word	0x0001bec0
        /*09d4*/ 	.word	0x0000000b
        /*09d8*/ 	.word	0x00034850
        /*09dc*/ 	.short	0x010a
        /*09de*/ 	.byte	0x3f
	.zero		1


	//   ....[48]....
        /*09e0*/ 	.word	0x0001bf60
        /*09e4*/ 	.word	0x0000000b
        /*09e8*/ 	.word	0x00034850
        /*09ec*/ 	.short	0x010a
        /*09ee*/ 	.byte	0x3f
	.zero		1


	//   ....[49]....
        /*09f0*/ 	.word	0x0001c4f0
        /*09f4*/ 	.word	0x0000000a
        /*09f8*/ 	.word	0x00000000
        /*09fc*/ 	.short	0x0101
        /*09fe*/ 	.byte	0x3f
	.zero		1


	//   ....[50]....
        /*0a00*/ 	.word	0x0001d740
        /*0a04*/ 	.word	0x00000000
        /*0a08*/ 	.word	0x00000000
        /*0a0c*/ 	.short	0x0101
        /*0a0e*/ 	.byte	0x3f
	.zero		1


	//   ....[51]....
        /*0a10*/ 	.word	0x0001fbb0
        /*0a14*/ 	.word	0x00000005
        /*0a18*/ 	.word	0x00034820
        /*0a1c*/ 	.short	0x010a
        /*0a1e*/ 	.byte	0x3f
	.zero		1


	//   ....[52]....
        /*0a20*/ 	.word	0x0001fc40
        /*0a24*/ 	.word	0x00000006
        /*0a28*/ 	.word	0x000348a0
        /*0a2c*/ 	.short	0x010a
        /*0a2e*/ 	.byte	0x3f
	.zero		1


	//   ....[53]....
        /*0a30*/ 	.word	0x0001fed0
        /*0a34*/ 	.word	0x00000006
        /*0a38*/ 	.word	0x000348c0
        /*0a3c*/ 	.short	0x010a
        /*0a3e*/ 	.byte	0x3f
	.zero		1


	//   ....[54]....
        /*0a40*/ 	.word	0x00020290
        /*0a44*/ 	.word	0x00000007
        /*0a48*/ 	.word	0x000348a0
        /*0a4c*/ 	.short	0x010a
        /*0a4e*/ 	.byte	0x3f
	.zero		1


	//   ....[55]....
        /*0a50*/ 	.word	0x00020500
        /*0a54*/ 	.word	0x00000007
        /*0a58*/ 	.word	0x000348c0
        /*0a5c*/ 	.short	0x010a
        /*0a5e*/ 	.byte	0x3f
	.zero		1


	//   ....[56]....
        /*0a60*/ 	.word	0x00021410
        /*0a64*/ 	.word	0x00000007
        /*0a68*/ 	.word	0x00034840
        /*0a6c*/ 	.short	0x010a
        /*0a6e*/ 	.byte	0x3f
	.zero		1


	//   ....[57]....
        /*0a70*/ 	.word	0x000219c0
        /*0a74*/ 	.word	0x0000000a
        /*0a78*/ 	.word	0x00034820
        /*0a7c*/ 	.short	0x010a
        /*0a7e*/ 	.byte	0x3f
	.zero		1


	//   ....[58]....
        /*0a80*/ 	.word	0x00021cd0
        /*0a84*/ 	.word	0x00000007
        /*0a88*/ 	.word	0x00034840
        /*0a8c*/ 	.short	0x010a
        /*0a8e*/ 	.byte	0x3f
	.zero		1


	//   ....[59]....
        /*0a90*/ 	.word	0x00021fd0
        /*0a94*/ 	.word	0x00000008
        /*0a98*/ 	.word	0x00000060
        /*0a9c*/ 	.short	0x010a
        /*0a9e*/ 	.byte	0x3f
	.zero		1


	//   ....[60]....
        /*0aa0*/ 	.word	0x00022590
        /*0aa4*/ 	.word	0x00000002
        /*0aa8*/ 	.word	0x00034840
        /*0aac*/ 	.short	0x010a
        /*0aae*/ 	.byte	0x3f
	.zero		1


	//   ....[61]....
        /*0ab0*/ 	.word	0x00022890
        /*0ab4*/ 	.word	0x00000003
        /*0ab8*/ 	.word	0x00000060
        /*0abc*/ 	.short	0x010a
        /*0abe*/ 	.byte	0x3f
	.zero		1


	//   ....[62]....
        /*0ac0*/ 	.word	0x00022d50
        /*0ac4*/ 	.word	0x00000002
        /*0ac8*/ 	.word	0x00034840
        /*0acc*/ 	.short	0x010a
        /*0ace*/ 	.byte	0x3f
	.zero		1


	//   ....[63]....
        /*0ad0*/ 	.word	0x00023060
        /*0ad4*/ 	.word	0x00000002
        /*0ad8*/ 	.word	0x00000060
        /*0adc*/ 	.short	0x010a
        /*0ade*/ 	.byte	0x3f
	.zero		1


	//   ....[64]....
        /*0ae0*/ 	.word	0x000234c0
        /*0ae4*/ 	.word	0x00000003
        /*0ae8*/ 	.word	0x00034860
        /*0aec*/ 	.short	0x010a
        /*0aee*/ 	.byte	0x3f
	.zero		1


	//   ....[65]....
        /*0af0*/ 	.word	0x000244a0
        /*0af4*/ 	.word	0x00000000
        /*0af8*/ 	.word	0x00034820
        /*0afc*/ 	.short	0x010a
        /*0afe*/ 	.byte	0x3f
	.zero		1


	//   ....[66]....
        /*0b00*/ 	.word	0x00024650
        /*0b04*/ 	.word	0x00000006
        /*0b08*/ 	.word	0x00000000
        /*0b0c*/ 	.short	0x010a
        /*0b0e*/ 	.byte	0x3f
	.zero		1


	//   ....[67]....
        /*0b10*/ 	.word	0x000246c0
        /*0b14*/ 	.word	0x00000007
        /*0b18*/ 	.word	0x00000000
        /*0b1c*/ 	.short	0x010a
        /*0b1e*/ 	.byte	0x3f
	.zero		1


	//   ....[68]....
        /*0b20*/ 	.word	0x00024730
        /*0b24*/ 	.word	0x00000004
        /*0b28*/ 	.word	0x00000000
        /*0b2c*/ 	.short	0x010a
        /*0b2e*/ 	.byte	0x3f
	.zero		1


	//   ....[69]....
        /*0b30*/ 	.word	0x00024760
        /*0b34*/ 	.word	0x00000003
        /*0b38*/ 	.word	0x00000000
        /*0b3c*/ 	.short	0x010a
        /*0b3e*/ 	.byte	0x3f
	.zero		1


	//   ....[70]....
        /*0b40*/ 	.word	0x000247c0
        /*0b44*/ 	.word	0x00000003
        /*0b48*/ 	.word	0x00034890
        /*0b4c*/ 	.short	0x010a
        /*0b4e*/ 	.byte	0x3f
	.zero		1


	//   ....[71]....
        /*0b50*/ 	.word	0x00024810
        /*0b54*/ 	.word	0x00000003
        /*0b58*/ 	.word	0x00034890
        /*0b5c*/ 	.short	0x010a
        /*0b5e*/ 	.byte	0x3f
	.zero		1


	//   ....[72]....
        /*0b60*/ 	.word	0x00024860
        /*0b64*/ 	.word	0x00000003
        /*0b68*/ 	.word	0x00034890
        /*0b6c*/ 	.short	0x010a
        /*0b6e*/ 	.byte	0x3f
	.zero		1


	//   ....[73]....
        /*0b70*/ 	.word	0x000248b0
        /*0b74*/ 	.word	0x00000003
        /*0b78*/ 	.word	0x000348b0
        /*0b7c*/ 	.short	0x010a
        /*0b7e*/ 	.byte	0x3f
	.zero		1


	//   ....[74]....
        /*0b80*/ 	.word	0x00024e00
        /*0b84*/ 	.word	0x00000012
        /*0b88*/ 	.word	0x00034800
        /*0b8c*/ 	.short	0x010a
        /*0b8e*/ 	.byte	0x3f
	.zero		1


	//   ....[75]....
        /*0b90*/ 	.word	0x00025350
        /*0b94*/ 	.word	0x00000012
        /*0b98*/ 	.word	0x00034800
        /*0b9c*/ 	.short	0x010a
        /*0b9e*/ 	.byte	0x3f
	.zero		1


	//   ....[76]....
        /*0ba0*/ 	.word	0x000253a0
        /*0ba4*/ 	.word	0x00000000
        /*0ba8*/ 	.word	0x00034830
        /*0bac*/ 	.short	0x010a
        /*0bae*/ 	.byte	0x3f
	.zero		1


	//   ....[77]....
        /*0bb0*/ 	.word	0x000253f0
        /*0bb4*/ 	.word	0x0000000e
        /*0bb8*/ 	.word	0x00034830
        /*0bbc*/ 	.short	0x010a
        /*0bbe*/ 	.byte	0x3f
	.zero		1


	//   ....[78]....
        /*0bc0*/ 	.word	0x00025440
        /*0bc4*/ 	.word	0x0000000f
        /*0bc8*/ 	.word	0x00034850
        /*0bcc*/ 	.short	0x010a
        /*0bce*/ 	.byte	0x3f
	.zero		1


	//   ....[79]....
        /*0bd0*/ 	.word	0x00025490
        /*0bd4*/ 	.word	0x00000008
        /*0bd8*/ 	.word	0x00034830
        /*0bdc*/ 	.short	0x010a
        /*0bde*/ 	.byte	0x3f
	.zero		1


	//   ....[80]....
        /*0be0*/ 	.word	0x000254e0
        /*0be4*/ 	.word	0x0000000e
        /*0be8*/ 	.word	0x00034850
        /*0bec*/ 	.short	0x010a
        /*0bee*/ 	.byte	0x3f
	.zero		1


	//   ....[81]....
        /*0bf0*/ 	.word	0x00025530
        /*0bf4*/ 	.word	0x0000000b
        /*0bf8*/ 	.word	0x00034850
        /*0bfc*/ 	.short	0x010a
        /*0bfe*/ 	.byte	0x3f
	.zero		1


	//   ....[82]....
        /*0c00*/ 	.word	0x000256d0
        /*0c04*/ 	.word	0x00000005
        /*0c08*/ 	.word	0x00034820
        /*0c0c*/ 	.short	0x010a
        /*0c0e*/ 	.byte	0x3f
	.zero		1


	//   ....[83]....
        /*0c10*/ 	.word	0x00025720
        /*0c14*/ 	.word	0x00000006
        /*0c18*/ 	.word	0x000348a0
        /*0c1c*/ 	.short	0x010a
        /*0c1e*/ 	.byte	0x3f
	.zero		1


	//   ....[84]....
        /*0c20*/ 	.word	0x00025770
        /*0c24*/ 	.word	0x00000006
        /*0c28*/ 	.word	0x000348c0
        /*0c2c*/ 	.short	0x010a
        /*0c2e*/ 	.byte	0x3f
	.zero		1


	//   ....[85]....
        /*0c30*/ 	.word	0x000257c0
        /*0c34*/ 	.word	0x00000007
        /*0c38*/ 	.word	0x000348a0
        /*0c3c*/ 	.short	0x010a
        /*0c3e*/ 	.byte	0x3f
	.zero		1


	//   ....[86]....
        /*0c40*/ 	.word	0x00025810
        /*0c44*/ 	.word	0x00000007
        /*0c48*/ 	.word	0x000348c0
        /*0c4c*/ 	.short	0x010a
        /*0c4e*/ 	.byte	0x3f
	.zero		1


	//   ....[87]....
        /*0c50*/ 	.word	0x000259b0
        /*0c54*/ 	.word	0x00000007
        /*0c58*/ 	.word	0x00034840
        /*0c5c*/ 	.short	0x010a
        /*0c5e*/ 	.byte	0x3f
	.zero		1


	//   ....[88]....
        /*0c60*/ 	.word	0x00025a30
        /*0c64*/ 	.word	0x00000003
        /*0c68*/ 	.word	0x00034820
        /*0c6c*/ 	.short	0x010a
        /*0c6e*/ 	.byte	0x3f
	.zero		1


	//   ....[89]....
        /*0c70*/ 	.word	0x00025a80
        /*0c74*/ 	.word	0x00000007
        /*0c78*/ 	.word	0x00034840
        /*0c7c*/ 	.short	0x010a
        /*0c7e*/ 	.byte	0x3f
	.zero		1


	//   ....[90]....
        /*0c80*/ 	.word	0x00025ad0
        /*0c84*/ 	.word	0x00000008
        /*0c88*/ 	.word	0x00000060
        /*0c8c*/ 	.short	0x010a
        /*0c8e*/ 	.byte	0x3f
	.zero		1


	//   ....[91]....
        /*0c90*/ 	.word	0x00025b20
        /*0c94*/ 	.word	0x00000002
        /*0c98*/ 	.word	0x00034840
        /*0c9c*/ 	.short	0x010a
        /*0c9e*/ 	.byte	0x3f
	.zero		1


	//   ....[92]....
        /*0ca0*/ 	.word	0x00025b70
        /*0ca4*/ 	.word	0x00000003
        /*0ca8*/ 	.word	0x00000060
        /*0cac*/ 	.short	0x010a
        /*0cae*/ 	.byte	0x3f
	.zero		1


	//   ....[93]....
        /*0cb0*/ 	.word	0x00025bc0
        /*0cb4*/ 	.word	0x00000002
        /*0cb8*/ 	.word	0x00034840
        /*0cbc*/ 	.short	0x010a
        /*0cbe*/ 	.byte	0x3f
	.zero		1


	//   ....[94]....
        /*0cc0*/ 	.word	0x00025c10
        /*0cc4*/ 	.word	0x00000002
        /*0cc8*/ 	.word	0x00000060
        /*0ccc*/ 	.short	0x010a
        /*0cce*/ 	.byte	0x3f
	.zero		1


	//   ....[95]....
        /*0cd0*/ 	.word	0x00025c60
        /*0cd4*/ 	.word	0x00000003
        /*0cd8*/ 	.word	0x00034860
        /*0cdc*/ 	.short	0x010a
        /*0cde*/ 	.byte	0x3f
	.zero		1


	//   ....[96]....
        /*0ce0*/ 	.word	0x00026620
        /*0ce4*/ 	.word	0x00000000
        /*0ce8*/ 	.word	0x00034820
        /*0cec*/ 	.short	0x010a
        /*0cee*/ 	.byte	0x3f
	.zero		1


	//   ....[97]....
        /*0cf0*/ 	.word	0x000267c0
        /*0cf4*/ 	.word	0x00000006
        /*0cf8*/ 	.word	0x00000000
        /*0cfc*/ 	.short	0x010a
        /*0cfe*/ 	.byte	0x3f
	.zero		1


	//   ....[98]....
        /*0d00*/ 	.word	0x00026810
        /*0d04*/ 	.word	0x00000007
        /*0d08*/ 	.word	0x00000000
        /*0d0c*/ 	.short	0x010a
        /*0d0e*/ 	.byte	0x3f
	.zero		1


	//   ....[99]....
        /*0d10*/ 	.word	0x00026860
        /*0d14*/ 	.word	0x00000004
        /*0d18*/ 	.word	0x00000000
        /*0d1c*/ 	.short	0x010a
        /*0d1e*/ 	.byte	0x3f
	.zero		1


	//----- nvinfo : EIATTR_NUM_MBARRIERS
	.align		4
.L_365:
        /*0d20*/ 	.byte	0x03, 0x38
        /*0d22*/ 	.short	0x0016


	//----- nvinfo : EIATTR_EXIT_INSTR_OFFSETS
	.align		4
        /*0d24*/ 	.byte	0x04, 0x1c
        /*0d26*/ 	.short	(.L_367 - .L_366)


	//   ....[0]....
.L_366:
        /*0d28*/ 	.word	0x000247b0


	//----- nvinfo : EIATTR_MAX_THREADS
	.align		4
.L_367:
        /*0d2c*/ 	.byte	0x04, 0x05
        /*0d2e*/ 	.short	(.L_369 - .L_368)
.L_368:
        /*0d30*/ 	.word	0x00000180
        /*0d34*/ 	.word	0x00000001
        /*0d38*/ 	.word	0x00000001


	//----- nvinfo : EIATTR_CRS_STACK_SIZE
	.align		4
.L_369:
        /*0d3c*/ 	.byte	0x04, 0x1e
        /*0d3e*/ 	.short	(.L_371 - .L_370)
.L_370:
        /*0d40*/ 	.word	0x00000000


	//----- nvinfo : EIATTR_CBANK_PARAM_SIZE
	.align		4
.L_371:
        /*0d44*/ 	.byte	0x03, 0x19
        /*0d46*/ 	.short	0x0a70


	//----- nvinfo : EIATTR_PARAM_CBANK
	.align		4
        /*0d48*/ 	.byte	0x04, 0x0a
        /*0d4a*/ 	.short	(.L_373 - .L_372)
	.align		4
.L_372:
        /*0d4c*/ 	.word	index@(.nv.constant0._ZN7cutlass13device_kernelIN5flash11enable_sm90INS1_16FlashAttnFwdSm90INS1_25CollectiveMainloopFwdSm90ILi2EN4cute5tupleIJNS5_1CILi1EEES8_S8_EEENS6_IJNS7_ILi128EEESA_NS7_ILi192EEEEEELi128ENS_10bfloat16_tEfNS_4arch4Sm90ELb1ELb0ELb1ELb1ELb0ELb1ELb0ELb1ELb1ELb0ELb0ELb0EEENS1_21CollectiveEpilogueFwdINS6_IJSA_SA_SA_EEES9_SD_SF_Li256ELb1ELb0ELb0ELb0EEENS1_36VarlenDynamicPersistentTileSchedulerILi128ELi128ELi256ELi32ELb0ELb0ELb1ELb1ELb1ELb1EEEEEEEEEvNT_6ParamsE)
        /*0d50*/ 	.short	0x0210
        /*0d52*/ 	.short	0x0a70


	//----- nvinfo : EIATTR_SW_WAR
	.align		4
.L_373:
        /*0d54*/ 	.byte	0x04, 0x36
        /*0d56*/ 	.short	(.L_375 - .L_374)
.L_374:
        /*0d58*/ 	.word	0x00000008
.L_375:


//--------------------- .nv.callgraph             --------------------------
	.section	.nv.callgraph,"",@"SHT_CUDA_CALLGRAPH"
	.align	4
	.sectionentsize	8
	.align		4
        /*0000*/ 	.word	0x00000000
	.align		4
        /*0004*/ 	.word	0xffffffff
	.align		4
        /*0008*/ 	.word	index@(_ZN7cutlass13device_kernelIN5flash11enable_sm90INS1_16FlashAttnFwdSm90INS1_25CollectiveMainloopFwdSm90ILi2EN4cute5tupleIJNS5_1CILi1EEES8_S8_EEENS6_IJNS7_ILi128EEESA_NS7_ILi192EEEEEELi128ENS_10bfloat16_tEfNS_4arch4Sm90ELb0ELb0ELb1ELb0ELb0ELb0ELb0ELb1ELb1ELb0ELb0ELb0EEENS1_21CollectiveEpilogueFwdINS6_IJSA_SA_SA_EEES9_SD_SF_Li256ELb0ELb0ELb0ELb0EEENS1_29StaticPersistentTileSchedulerILb0EEEEEEEEEvNT_6ParamsE)
	.align		4
        /*000c*/ 	.word	index@(__assertfail)
	.align		4
        /*0010*/ 	.word	index@(_ZN7cutlass13device_kernelIN5flash11enable_sm90INS1_16FlashAttnFwdSm90INS1_25CollectiveMainloopFwdSm90ILi2EN4cute5tupleIJNS5_1CILi2EEENS7_ILi1EEES9_EEENS6_IJNS7_ILi128EEESB_NS7_ILi192EEEEEELi128ENS_10bfloat16_tEfNS_4arch4Sm90ELb0ELb0ELb1ELb0ELb0ELb0ELb0ELb1ELb1ELb0ELb0ELb0EEENS1_21CollectiveEpilogueFwdINS6_IJSB_SB_SB_EEESA_SE_SG_Li256ELb0ELb0ELb0ELb0EEENS1_29StaticPersistentTileSchedulerILb0EEEEEEEEEvNT_6ParamsE)
	.align		4
        /*0014*/ 	.word	index@(__assertfail)
	.align		4
        /*0018*/ 	.word	index@(_ZN7cutlass13device_kernelIN5flash11enable_sm90INS1_16FlashAttnFwdSm90INS1_25CollectiveMainloopFwdSm90ILi2EN4cute5tupleIJNS5_1CILi1EEES8_S8_EEENS6_IJNS7_ILi128EEESA_NS7_ILi192EEEEEELi128ENS_10bfloat16_tEfNS_4arch4Sm90ELb0ELb0ELb1ELb1ELb0ELb0ELb0ELb1ELb1ELb0ELb0ELb0EEENS1_21CollectiveEpilogueFwdINS6_IJSA_SA_SA_EEES9_SD_SF_Li256ELb1ELb0ELb0ELb0EEENS1_36VarlenDynamicPersistentTileSchedulerILi128ELi128ELi256ELi32ELb0ELb0ELb1ELb0ELb1ELb1EEEEEEEEEvNT_6ParamsE)
	.align		4
        /*001c*/ 	.word	index@(__assertfail)
	.align		4
        /*0020*/ 	.word	index@(_ZN7cutlass13device_kernelIN5flash11enable_sm90INS1_16FlashAttnFwdSm90INS1_25CollectiveMainloopFwdSm90ILi2EN4cute5tupleIJNS5_1CILi1EEES8_S8_EEENS6_IJNS7_ILi128EEESA_NS7_ILi192EEEEEELi128ENS_10bfloat16_tEfNS_4arch4Sm90ELb0ELb0ELb1ELb1ELb0ELb1ELb0ELb1ELb1ELb0ELb0ELb0EEENS1_21CollectiveEpilogueFwdINS6_IJSA_SA_SA_EEES9_SD_SF_Li256ELb1ELb0ELb0ELb0EEENS1_36VarlenDynamicPersistentTileSchedulerILi128ELi128ELi256ELi32ELb0ELb0ELb1ELb0ELb1ELb1EEEEEEEEEvNT_6ParamsE)
	.align		4
        /*0024*/ 	.word	index@(__assertfail)
	.align		4
        /*0028*/ 	.word	index@(_ZN7cutlass13device_kernelIN5flash11enable_sm90INS1_16FlashAttnFwdSm90INS1_25CollectiveMainloopFwdSm90ILi2EN4cute5tupleIJNS5_1CILi1EEES8_S8_EEENS6_IJNS7_ILi128EEENS7_ILi96EEENS7_ILi192EEEEEELi128ENS_10bfloat16_tEfNS_4arch4Sm90ELb0ELb1ELb1ELb0ELb0ELb0ELb0ELb1ELb1ELb0ELb0ELb0EEENS1_21CollectiveEpilogueFwdINS6_IJSA_SA_SB_EEES9_SE_SG_Li256ELb0ELb0ELb0ELb0EEENS1_30DynamicPersistentTileSchedulerILi256ELi32ELb0ELb0ELb1EEEEEEEEEvNT_6ParamsE)
	.align		4
        /*002c*/ 	.word	index@(__assertfail)
	.align		4
        /*0030*/ 	.word	index@(_ZN7cutlass13device_kernelIN5flash11enable_sm90INS1_16FlashAttnFwdSm90INS1_25CollectiveMainloopFwdSm90ILi2EN4cute5tupleIJNS5_1CILi1EEES8_S8_EEENS6_IJNS7_ILi128EEENS7_ILi96EEENS7_ILi192EEEEEELi128ENS_10bfloat16_tEfNS_4arch4Sm90ELb0ELb1ELb1ELb1ELb0ELb0ELb0ELb1ELb1ELb0ELb0ELb0EEENS1_21CollectiveEpilogueFwdINS6_IJSA_SA_SB_EEES9_SE_SG_Li256ELb1ELb0ELb0ELb0EEENS1_36VarlenDynamicPersistentTileSchedulerILi128ELi96ELi256ELi32ELb0ELb0ELb1ELb1ELb0ELb1EEEEEEEEEvNT_6ParamsE)
	.align		4
        /*0034*/ 	.word	index@(__assertfail)
	.align		4
        /*0038*/ 	.word	index@(_ZN7cutlass13device_kernelIN5flash11enable_sm90INS1_16FlashAttnFwdSm90INS1_25CollectiveMainloopFwdSm90ILi2EN4cute5tupleIJNS5_1CILi1EEES8_S8_EEENS6_IJNS7_ILi128EEENS7_ILi96EEENS7_ILi192EEEEEELi128ENS_10bfloat16_tEfNS_4arch4Sm90ELb0ELb1ELb1ELb1ELb0ELb1ELb0ELb1ELb1ELb0ELb0ELb0EEENS1_21CollectiveEpilogueFwdINS6_IJSA_SA_SB_EEES9_SE_SG_Li256ELb1ELb0ELb0ELb0EEENS1_36VarlenDynamicPersistentTileSchedulerILi128ELi96ELi256ELi32ELb0ELb0ELb1ELb1ELb0ELb1EEEEEEEEEvNT_6ParamsE)
	.align		4
        /*003c*/ 	.word	index@(__assertfail)
	.align		4
        /*0040*/ 	.word	index@(_ZN7cutlass13device_kernelIN5flash11enable_sm90INS1_16FlashAttnFwdSm90INS1_25CollectiveMainloopFwdSm90ILi2EN4cute5tupleIJNS5_1CILi1EEES8_S8_EEENS6_IJNS7_ILi128EEESA_NS7_ILi192EEEEEELi128ENS_10bfloat16_tEfNS_4arch4Sm90ELb1ELb0ELb1ELb0ELb0ELb0ELb0ELb1ELb1ELb0ELb0ELb0EEENS1_21CollectiveEpilogueFwdINS6_IJSA_SA_SA_EEES9_SD_SF_Li256ELb0ELb0ELb0ELb0EEENS1_30DynamicPersistentTileSchedulerILi256ELi32ELb0ELb0ELb1EEEEEEEEEvNT_6ParamsE)
	.align		4
        /*0044*/ 	.word	index@(__assertfail)
	.align		4
        /*0048*/ 	.word	index@(_ZN7cutlass13device_kernelIN5flash11enable_sm90INS1_16FlashAttnFwdSm90INS1_25CollectiveMainloopFwdSm90ILi2EN4cute5tupleIJNS5_1CILi1EEES8_S8_EEENS6_IJNS7_ILi128EEESA_NS7_ILi192EEEEEELi128ENS_10bfloat16_tEfNS_4arch4Sm90ELb1ELb0ELb1ELb1ELb0ELb0ELb0ELb1ELb1ELb0ELb0ELb0EEENS1_21CollectiveEpilogueFwdINS6_IJSA_SA_SA_EEES9_SD_SF_Li256ELb1ELb0ELb0ELb0EEENS1_36VarlenDynamicPersistentTileSchedulerILi128ELi128ELi256ELi32ELb0ELb0ELb1ELb1ELb1ELb1EEEEEEEEEvNT_6ParamsE)
	.align		4
        /*004c*/ 	.word	index@(__assertfail)
	.align		4
        /*0050*/ 	.word	index@(_ZN7cutlass13device_kernelIN5flash11enable_sm90INS1_16FlashAttnFwdSm90INS1_25CollectiveMainloopFwdSm90ILi2EN4cute5tupleIJNS5_1CILi1EEES8_S8_EEENS6_IJNS7_ILi128EEESA_NS7_ILi192EEEEEELi128ENS_10bfloat16_tEfNS_4arch4Sm90ELb1ELb0ELb1ELb1ELb0ELb1ELb0ELb1ELb1ELb0ELb0ELb0EEENS1_21CollectiveEpilogueFwdINS6_IJSA_SA_SA_EEES9_SD_SF_Li256ELb1ELb0ELb0ELb0EEENS1_36VarlenDynamicPersistentTileSchedulerILi128ELi128ELi256ELi32ELb0ELb0ELb1ELb1ELb1ELb1EEEEEEEEEvNT_6ParamsE)
	.align		4
        /*0054*/ 	.word	index@(__assertfail)
	.align		4
        /*0058*/ 	.word	0x00000000
	.align		4
        /*005c*/ 	.word	0xfffffffe
	.align		4
        /*0060*/ 	.word	0x00000000
	.align		4
        /*0064*/ 	.word	0xfffffffd
	.align		4
        /*0068*/ 	.word	0x00000000
	.align		4
        /*006c*/ 	.word	0xfffffffc


//--------------------- .nv.constant4             --------------------------
	.section	.nv.constant4,"a",@progbits
	.align	8
	.align		8
.nv.constant4:
        /*0000*/ 	.dword	__assertfail
	.align		8
        /*0008*/ 	.dword	__unnamed_1
	.align		8
        /*0010*/ 	.dword	__unnamed_2
	.align		8
        /*0018*/ 	.dword	__unnamed_3
	.align		8
        /*0020*/ 	.dword	__unnamed_4
	.align		8
        /*0028*/ 	.dword	__unnamed_5
	.align		8
        /*0030*/ 	.dword	__unnamed_6
	.align		8
        /*0038*/ 	.dword	__unnamed_7
	.align		8
        /*0040*/ 	.dword	__unnamed_8
	.align		8
        /*0048*/ 	.dword	__unnamed_9
	.align		8
        /*0050*/ 	.dword	__unnamed_10
	.align		8
        /*0058*/ 	.dword	__unnamed_11
	.align		8
        /*0060*/ 	.dword	_ZN78_INTERNAL_a2d7799c_42_flash_fwd_hdim192_128_bf16_softcap_sm90_cu_1d5d5cfe_31464cuda3std3__45__cpo5beginE
	.align		8
        /*0068*/ 	.dword	_ZN78_INTERNAL_a2d7799c_42_flash_fwd_hdim192_128_bf16_softcap_sm90_cu_1d5d5cfe_31464cuda3std3__45__cpo3endE
	.align		8
        /*0070*/ 	.dword	_ZN78_INTERNAL_a2d7799c_42_flash_fwd_hdim192_128_bf16_softcap_sm90_cu_1d5d5cfe_31464cuda3std3__45__cpo6cbeginE
	.align		8
        /*0078*/ 	.dword	_ZN78_INTERNAL_a2d7799c_42_flash_fwd_hdim192_128_bf16_softcap_sm90_cu_1d5d5cfe_31464cuda3std3__45__cpo4cendE
	.align		8
        /*0080*/ 	.dword	_ZN78_INTERNAL_a2d7799c_42_flash_fwd_hdim192_128_bf16_softcap_sm90_cu_1d5d5cfe_31464cuda3std3__480_GLOBAL__N__a2d7799c_42_flash_fwd_hdim192_128_bf16_softcap_sm90_cu_1d5d5cfe_31466ignoreE
	.align		8
        /*0088*/ 	.dword	_ZN78_INTERNAL_a2d7799c_42_flash_fwd_hdim192_128_bf16_softcap_sm90_cu_1d5d5cfe_31464cuda3std3__419piecewise_constructE
	.align		8
        /*0090*/ 	.dword	_ZN78_INTERNAL_a2d7799c_42_flash_fwd_hdim192_128_bf16_softcap_sm90_cu_1d5d5cfe_31464cuda3std3__48in_placeE
	.align		8
        /*0098*/ 	.dword	_ZN78_INTERNAL_a2d7799c_42_flash_fwd_hdim192_128_bf16_softcap_sm90_cu_1d5d5cfe_31464cuda3std6ranges3__45__cpo4swapE
	.align		8
        /*00a0*/ 	.dword	_ZN78_INTERNAL_a2d7799c_42_flash_fwd_hdim192_128_bf16_softcap_sm90_cu_1d5d5cfe_31464cuda3std6ranges3__45__cpo9iter_moveE
	.align		8
        /*00a8*/ 	.dword	_ZN78_INTERNAL_a2d7799c_42_flash_fwd_hdim192_128_bf16_softcap_sm90_cu_1d5d5cfe_31464cute7productE
	.align		8
        /*00b0*/ 	.dword	_ZN78_INTERNAL_a2d7799c_42_flash_fwd_hdim192_128_bf16_softcap_sm90_cu_1d5d5cfe_31464cute1_E
	.align		8
        /*00b8*/ 	.dword	$str$23
	.align		8
        /*00c0*/ 	.dword	$str$24


//--------------------- .text._ZN7cutlass13device_kernelIN5flash11enable_sm90INS1_16FlashAttnFwdSm90INS1_25CollectiveMainloopFwdSm90ILi2EN4cute5tupleIJNS5_1CILi1EEES8_S8_EEENS6_IJNS7_ILi128EEESA_NS7_ILi192EEEEEELi128ENS_10bfloat16_tEfNS_4arch4Sm90ELb0ELb0ELb1ELb0ELb0ELb0ELb0ELb1ELb1ELb0ELb0ELb0EEENS1_21CollectiveEpilogueFwdINS6_IJSA_SA_SA_EEES9_SD_SF_Li256ELb0ELb0ELb0ELb0EEENS1_29StaticPersistentTileSchedulerILb0EEEEEEEEEvNT_6ParamsE --------------------------
	.section	.text._ZN7cutlass13device_kernelIN5flash11enable_sm90INS1_16FlashAttnFwdSm90INS1_25CollectiveMainloopFwdSm90ILi2EN4cute5tupleIJNS5_1CILi1EEES8_S8_EEENS6_IJNS7_ILi128EEESA_NS7_ILi192EEEEEELi128ENS_10bfloat16_tEfNS_4arch4Sm90ELb0ELb0ELb1ELb0ELb0ELb0ELb0ELb1ELb1ELb0ELb0ELb0EEENS1_21CollectiveEpilogueFwdINS6_IJSA_SA_SA_EEES9_SD_SF_Li256ELb0ELb0ELb0ELb0EEENS1_29StaticPersistentTileSchedulerILb0EEEEEEEEEvNT_6ParamsE,"ax",@progbits
	.align	128
.text._ZN7cutlass13device_kernelIN5flash11enable_sm90INS1_16FlashAttnFwdSm90INS1_25CollectiveMainloopFwdSm90ILi2EN4cute5tupleIJNS5_1CILi1EEES8_S8_EEENS6_IJNS7_ILi128EEESA_NS7_ILi192EEEEEELi128ENS_10bfloat16_tEfNS_4arch4Sm90ELb0ELb0ELb1ELb0ELb0ELb0ELb0ELb1ELb1ELb0ELb0ELb0EEENS1_21CollectiveEpilogueFwdINS6_IJSA_SA_SA_EEES9_SD_SF_Li256ELb0ELb0ELb0ELb0EEENS1_29StaticPersistentTileSchedulerILb0EEEEEEEEEvNT_6ParamsE:
        .type           _ZN7cutlass13device_kernelIN5flash11enable_sm90INS1_16FlashAttnFwdSm90INS1_25CollectiveMainloopFwdSm90ILi2EN4cute5tupleIJNS5_1CILi1EEES8_S8_EEENS6_IJNS7_ILi128EEESA_NS7_ILi192EEEEEELi128ENS_10bfloat16_tEfNS_4arch4Sm90ELb0ELb0ELb1ELb0ELb0ELb0ELb0ELb1ELb1ELb0ELb0ELb0EEENS1_21CollectiveEpilogueFwdINS6_IJSA_SA_SA_EEES9_SD_SF_Li256ELb0ELb0ELb0ELb0EEENS1_29StaticPersistentTileSchedulerILb0EEEEEEEEEvNT_6ParamsE,@function
        .size           _ZN7cutlass13device_kernelIN5flash11enable_sm90INS1_16FlashAttnFwdSm90INS1_25CollectiveMainloopFwdSm90ILi2EN4cute5tupleIJNS5_1CILi1EEES8_S8_EEENS6_IJNS7_ILi128EEESA_NS7_ILi192EEEEEELi128ENS_10bfloat16_tEfNS_4arch4Sm90ELb0ELb0ELb1ELb0ELb0ELb0ELb0ELb1ELb1ELb0ELb0ELb0EEENS1_21CollectiveEpilogueFwdINS6_IJSA_SA_SA_EEES9_SD_SF_Li256ELb0ELb0ELb0ELb0EEENS1_29StaticPersistentTileSchedulerILb0EEEEEEEEEvNT_6ParamsE,(.L_x_2656 - _ZN7cutlass13device_kernelIN5flash11enable_sm90INS1_16FlashAttnFwdSm90INS1_25CollectiveMainloopFwdSm90ILi2EN4cute5tupleIJNS5_1CILi1EEES8_S8_EEENS6_IJNS7_ILi128EEESA_NS7_ILi192EEEEEELi128ENS_10bfloat16_tEfNS_4arch4Sm90ELb0ELb0ELb1ELb0ELb0ELb0ELb0ELb1ELb1ELb0ELb0ELb0EEENS1_21CollectiveEpilogueFwdINS6_IJSA_SA_SA_EEES9_SD_SF_Li256ELb0ELb0ELb0ELb0EEENS1_29StaticPersistentTileSchedulerILb0EEEEEEEEEvNT_6ParamsE)
        .other          _ZN7cutlass13device_kernelIN5flash11enable_sm90INS1_16FlashAttnFwdSm90INS1_25CollectiveMainloopFwdSm90ILi2EN4cute5tupleIJNS5_1CILi1EEES8_S8_EEENS6_IJNS7_ILi128EEESA_NS7_ILi192EEEEEELi128ENS_10bfloat16_tEfNS_4arch4Sm90ELb0ELb0ELb1ELb0ELb0ELb0ELb0ELb1ELb1ELb0ELb0ELb0EEENS1_21CollectiveEpilogueFwdINS6_IJSA_SA_SA_EEES9_SD_SF_Li256ELb0ELb0ELb0ELb0EEENS1_29StaticPersistentTileSchedulerILb0EEEEEEEEEvNT_6ParamsE,@"STO_CUDA_ENTRY STV_DEFAULT"
_ZN7cutlass13device_kernelIN5flash11enable_sm90INS1_16FlashAttnFwdSm90INS1_25CollectiveMainloopFwdSm90ILi2EN4cute5tupleIJNS5_1CILi1EEES8_S8_EEENS6_IJNS7_ILi128EEESA_NS7_ILi192EEEEEELi128ENS_10bfloat16_tEfNS_4arch4Sm90ELb0ELb0ELb1ELb0ELb0ELb0ELb0ELb1ELb1ELb0ELb0ELb0EEENS1_21CollectiveEpilogueFwdINS6_IJSA_SA_SA_EEES9_SD_SF_Li256ELb0ELb0ELb0ELb0EEENS1_29StaticPersistentTileSchedulerILb0EEEEEEEEEvNT_6ParamsE:
[----:B------:R-:W1:Y:S02]  /*0000*/  LDC R1, c[0x0][0x28] ;  /* 0x00000a00ff017b82 */ /* 0x000e640000000800 */
[----:B-1----:R-:W-:Y:S01]  /*0010*/  VIADD R1, R1, 0xffffffe0 ;  /* 0xffffffe001017836 */ /* 0x002fe20000000000 */
[----:B------:R-:W1:Y:S01]  /*0020*/  S2R R3, SR_TID.X ;  /* 0x0000000000037919 */ /* 0x000e620000002100 */
[----:B------:R-:W-:Y:S01]  /*0030*/  ELECT P0, URZ, PT ;  /* 0x00000000003f782f */ /* 0x000fe20003800000 */
[----:B------:R-:W-:Y:S01]  /*0040*/  BSSY B0, `(.L_x_0) ;  /* 0x0000013000007945 */ /* 0x000fe20003800000 */
[----:B-1----:R-:W-:-:S05]  /*0050*/  SHF.R.U32.HI R0, RZ, 0x5, R3 ;  /* 0x00000005ff007819 */ /* 0x002fca0000011603 */
[----:B------:R-:W1:Y:S02]  /*0060*/  SHFL.IDX PT, R2, R0, RZ, 0x1f ;  /* 0x00001fff00027589 */ /* 0x000e6400000e0000 */
[----:B-1----:R-:W-:-:S13]  /*0070*/  ISETP.EQ.AND P0, PT, R2, RZ, P0 ;  /* 0x000000ff0200720c */ /* 0x002fda0000702270 */
[----:B------:R-:W-:Y:S05]  /*0080*/  @!P0 BRA `(.L_x_1) ;  /* 0x0000000000388947 */ /* 0x000fea0003800000 */
[----:B------:R-:W-:Y:S02]  /*0090*/  ULDC.64 UR4, c[0x0][0x198] ;  /* 0x0000660000047ab9 */ /* 0x000fe40000000a00 */
[----:B------:R-:W-:Y:S02]  /*00a0*/  UIADD3 UR6, UP0, UR4, 0x270, URZ ;  /* 0x0000027004067890 */ /* 0x000fe4000ff1e03f */
[----:B------:R-:W-:Y:S02]  /*00b0*/  UIADD3 UR8, UP1, UR4, 0x370, URZ ;  /* 0x0000037004087890 */ /* 0x000fe4000ff3e03f */
[----:B------:R-:W-:Y:S02]  /*00c0*/  UIADD3 UR10, UP2, UR4, 0x470, URZ ;  /* 0x00000470040a7890 */ /* 0x000fe4000ff5e03f */
[----:B------:R-:W-:Y:S02]  /*00d0*/  UIADD3 UR4, UP3, UR4, 0x9f0, URZ ;  /* 0x000009f004047890 */ /* 0x000fe4000ff7e03f */
[----:B------:R-:W-:-:S02]  /*00e0*/  UIADD3.X UR7, URZ, UR5, URZ, UP0, !UPT ;  /* 0x000000053f077290 */ /* 0x000fc400087fe43f */
[----:B------:R-:W-:Y:S02]  /*00f0*/  UIADD3.X UR9, URZ, UR5, URZ, UP1, !UPT ;  /* 0x000000053f097290 */ /* 0x000fe40008ffe43f */
[----:B------:R-:W-:Y:S02]  /*0100*/  UIADD3.X UR11, URZ, UR5, URZ, UP2, !UPT ;  /* 0x000000053f0b7290 */ /* 0x000fe400097fe43f */
[----:B------:R-:W-:-:S03]  /*0110*/  UIADD3.X UR5, URZ, UR5, URZ, UP3, !UPT ;  /* 0x000000053f057290 */ /* 0x000fc60009ffe43f */
[----:B------:R1:W-:Y:S02]  /*0120*/  UTMACCTL.PF [UR6] ;  /* 0x00000000060079b9 */ /* 0x0003e40008040000 */
[----:B------:R1:W-:Y:S02]  /*0130*/  UTMACCTL.PF [UR8] ;  /* 0x00000000080079b9 */ /* 0x0003e40008040000 */
[----:B------:R1:W-:Y:S02]  /*0140*/  UTMACCTL.PF [UR10] ;  /* 0x000000000a0079b9 */ /* 0x0003e40008040000 */
[----:B------:R1:W-:Y:S02]  /*0150*/  UTMACCTL.PF [UR4] ;  /* 0x00000000040079b9 */ /* 0x0003e40008040000 */
[----:B-1----:R-:W-:Y:S01]  /*0160*/  NOP ;  /* 0x0000000000007918 */ /* 0x002fe20000000000 */
.L_x_1:
[----:B------:R-:W-:Y:S05]  /*0170*/  BSYNC B0 ;  /* 0x0000000000007941 */ /* 0x000fea0003800000 */
.L_x_0:
[----:B------:R-:W-:Y:S01]  /*0180*/  VOTEU.ANY UP0, P0 ;  /* 0x00000000003f7886 */ /* 0x000fe20000000100 */
[----:B------:R-:W1:Y:S01]  /*0190*/  SHFL.IDX PT, R2, R0, RZ, 0x1f ;  /* 0x00001fff00027589 */ /* 0x000e6200000e0000 */
[----:B------:R-:W-:Y:S01]  /*01a0*/  UMOV UR4, 0x1 ;  /* 0x0000000100047882 */ /* 0x000fe20000000000 */
[----:B------:R-:W-:Y:S02]  /*01b0*/  VOTEU.ANY UP1, P0 ;  /* 0x00000000003f7886 */ /* 0x000fe40000020100 */
[----:B------:R-:W2:Y:S01]  /*01c0*/  @UP0 S2UR UR7, SR_CgaCtaId ;  /* 0x00000000000709c3 */ /* 0x000ea20000008800 */
[----:B------:R-:W-:Y:S01]  /*01d0*/  @UP0 UMOV UR6, 0x400 ;  /* 0x0000040000060882 */ /* 0x000fe20000000000 */
[----:B------:R-:W-:-:S04]  /*01e0*/  @UP0 UIADD3 UR4, -UR4, 0x100000, URZ ;  /* 0x0010000004040890 */ /* 0x000fc8000fffe13f */
[----:B------:R-:W-:Y:S02]  /*01f0*/  @UP0 USHF.L.U32 UR5, UR4, 0xb, URZ ;  /* 0x0000000b04050899 */ /* 0x000fe4000800063f */
[----:B------:R-:W-:Y:S01]  /*0200*/  @UP0 USHF.L.U32 UR4, UR4, 0x1, URZ ;  /* 0x0000000104040899 */ /* 0x000fe2000800063f */
[----:B-1----:R-:W-:Y:S02]  /*0210*/  ISETP.NE.AND P1, PT, R2, RZ, PT ;  /* 0x000000ff0200720c */ /* 0x002fe40003f25270 */
[----:B------:R-:W-:Y:S01]  /*0220*/  SHF.R.U32.HI R2, RZ, 0x7, R3 ;  /* 0x00000007ff027819 */ /* 0x000fe20000011603 */
[----:B--2---:R-:W-:Y:S01]  /*0230*/  @UP0 ULEA UR6, UR7, UR6, 0x18 ;  /* 0x0000000607060291 */ /* 0x004fe2000f8ec03f */
[----:B------:R-:W-:-:S04]  /*0240*/  VOTEU.ANY UP0, P0 ;  /* 0x00000000003f7886 */ /* 0x000fc80000000100 */
[----:B------:R-:W1:Y:S04]  /*0250*/  SHFL.IDX PT, R2, R2, RZ, 0x1f ;  /* 0x00001fff02027589 */ /* 0x000e6800000e0000 */
[----:B------:R-:W2:Y:S03]  /*0260*/  FENCE.VIEW.ASYNC.S ;  /* 0x00000000000073c6 */ /* 0x000ea60000000000 */
[----:B--2---:R2:W3:Y:S01]  /*0270*/  @UP0 SYNCS.EXCH.64 URZ, [UR6+0x34800], UR4 ;  /* 0x03480004063f05b2 */ /* 0x0044e20008000100 */
[----:B------:R2:W4:Y:S01]  /*0280*/  @UP1 SYNCS.EXCH.64 URZ, [UR6+0x34820], UR4 ;  /* 0x03482004063f15b2 */ /* 0x0005220008000100 */
[----:B------:R-:W-:Y:S05]  /*0290*/  @P1 BRA `(.L_x_2) ;  /* 0x0000000000481947 */ /* 0x000fea0003800000 */
[----:B--2---:R-:W2:Y:S01]  /*02a0*/  S2UR UR5, SR_CgaCtaId ;  /* 0x00000000000579c3 */ /* 0x004ea20000008800 */
[----:B------:R-:W-:Y:S01]  /*02b0*/  UMOV UR4, 0x400 ;  /* 0x0000040000047882 */ /* 0x000fe20000000000 */
[----:B------:R-:W-:Y:S01]  /*02c0*/  UMOV UR6, 0x1 ;  /* 0x0000000100067882 */ /* 0x000fe20000000000 */
[----:B------:R-:W-:Y:S01]  /*02d0*/  UMOV UR9, 0x2 ;  /* 0x0000000200097882 */ /* 0x000fe20000000000 */
[----:B------:R-:W-:-:S04]  /*02e0*/  UIADD3 UR6, -UR6, 0x100000, URZ ;  /* 0x0010000006067890 */ /* 0x000fc8000fffe13f */
[----:B------:R-:W-:Y:S02]  /*02f0*/  USHF.L.U32 UR7, UR6, 0xb, URZ ;  /* 0x0000000b06077899 */ /* 0x000fe4000800063f */
[----:B------:R-:W-:Y:S01]  /*0300*/  USHF.L.U32 UR6, UR6, 0x1, URZ ;  /* 0x0000000106067899 */ /* 0x000fe2000800063f */
[----:B------:R-:W-:Y:S01]  /*0310*/  ELECT P0, URZ, PT ;  /* 0x00000000003f782f */ /* 0x000fe20003800000 */
[----:B--2---:R-:W-:Y:S02]  /*0320*/  ULEA UR8, UR5, UR4, 0x18 ;  /* 0x0000000405087291 */ /* 0x004fe4000f8ec03f */
[----:B------:R-:W-:-:S04]  /*0330*/  UIADD3 UR4, -UR9, 0x100000, URZ ;  /* 0x0010000009047890 */ /* 0x000fc8000fffe13f */
[----:B------:R-:W-:Y:S02]  /*0340*/  USHF.L.U32 UR5, UR4, 0xb, URZ ;  /* 0x0000000b04057899 */ /* 0x000fe4000800063f */
[----:B------:R-:W-:Y:S01]  /*0350*/  USHF.L.U32 UR4, UR4, 0x1, URZ ;  /* 0x0000000104047899 */ /* 0x000fe2000800063f */
[----:B------:R-:W2:Y:S03]  /*0360*/  FENCE.VIEW.ASYNC.S ;  /* 0x00000000000073c6 */ /* 0x000ea60000000000 */
[----:B--2---:R2:W1:Y:S08]  /*0370*/  SYNCS.EXCH.64 URZ, [UR8+0x34830], UR6 ;  /* 0x03483006083f75b2 */ /* 0x0044700008000100 */
[----:B------:R2:W1:Y:S01]  /*0380*/  SYNCS.EXCH.64 URZ, [UR8+0x34840], UR4 ;  /* 0x03484004083f75b2 */ /* 0x0004620008000100 */
[----:B------:R2:W1:Y:S01]  /*0390*/  SYNCS.EXCH.64 URZ, [UR8+0x34838], UR6 ;  /* 0x03483806083f75b2 */ /* 0x0004620008000100 */
[----:B------:R2:W1:Y:S01]  /*03a0*/  SYNCS.EXCH.64 URZ, [UR8+0x34848], UR4 ;  /* 0x03484804083f75b2 */ /* 0x0004620008000100 */
[----:B------:R-:W-:Y:S01]  /*03b0*/  NOP ;  /* 0x0000000000007918 */ /* 0x000fe20000000000 */
.L_x_2:
[----:B------:R-:W5:Y:S01]  /*03c0*/  SHFL.IDX PT, R4, R0, RZ, 0x1f ;  /* 0x00001fff00047589 */ /* 0x000f6200000e0000 */
[----:B------:R-:W-:Y:S01]  /*03d0*/  NOP ;  /* 0x0000000000007918 */ /* 0x000fe20000000000 */
[----:B-----5:R-:W-:-:S13]  /*03e0*/  ISETP.NE.AND P0, PT, R4, RZ, PT ;  /* 0x000000ff0400720c */ /* 0x020fda0003f05270 */
[----:B------:R-:W-:Y:S05]  /*03f0*/  @P0 BRA `(.L_x_3) ;  /* 0x0000000000480947 */ /* 0x000fea0003800000 */
[----:B--2---:R-:W2:Y:S01]  /*0400*/  S2UR UR5, SR_CgaCtaId ;  /* 0x00000000000579c3 */ /* 0x004ea20000008800 */
[----:B------:R-:W-:Y:S01]  /*0410*/  UMOV UR4, 0x400 ;  /* 0x0000040000047882 */ /* 0x000fe20000000000 */
[----:B------:R-:W-:Y:S01]  /*0420*/  UMOV UR6, 0x1 ;  /* 0x0000000100067882 */ /* 0x000fe20000000000 */
[----:B------:R-:W-:Y:S01]  /*0430*/  UMOV UR7, 0x2 ;  /* 0x0000000200077882 */ /* 0x000fe20000000000 */
[----:B------:R-:W-:Y:S01]  /*0440*/  ELECT P0, URZ, PT ;  /* 0x00000000003f782f */ /* 0x000fe20003800000 */
[----:B--2---:R-:W-:Y:S02]  /*0450*/  ULEA UR8, UR5, UR4, 0x18 ;  /* 0x0000000405087291 */ /* 0x004fe4000f8ec03f */
[----:B------:R-:W-:-:S04]  /*0460*/  UIADD3 UR4, -UR6, 0x100000, URZ ;  /* 0x0010000006047890 */ /* 0x000fc8000fffe13f */
[----:B------:R-:W-:Y:S02]  /*0470*/  USHF.L.U32 UR5, UR4, 0xb, URZ ;  /* 0x0000000b04057899 */ /* 0x000fe4000800063f */
[----:B------:R-:W-:Y:S02]  /*0480*/  USHF.L.U32 UR4, UR4, 0x1, URZ ;  /* 0x0000000104047899 */ /* 0x000fe4000800063f */
        /* <DEDUP_REMOVED lines=9> */
.L_x_3:
[----:B------:R-:W5:Y:S01]  /*0520*/  SHFL.IDX PT, R4, R0, RZ, 0x1f ;  /* 0x00001fff00047589 */ /* 0x000f6200000e0000 */
[----:B------:R-:W-:Y:S01]  /*0530*/  NOP ;  /* 0x0000000000007918 */ /* 0x000fe20000000000 */
[----:B-----5:R-:W-:-:S13]  /*0540*/  ISETP.NE.AND P0, PT, R4, RZ, PT ;  /* 0x000000ff0400720c */ /* 0x020fda0003f05270 */
[----:B------:R-:W-:Y:S05]  /*0550*/  @P0 BRA `(.L_x_4) ;  /* 0x0000000000380947 */ /* 0x000fea0003800000 */
[----:B--2---:R-:W2:Y:S01]  /*0560*/  S2UR UR5, SR_CgaCtaId ;  /* 0x00000000000579c3 */ /* 0x004ea20000008800 */
[----:B------:R-:W-:Y:S01]  /*0570*/  UMOV UR4, 0x400 ;  /* 0x0000040000047882 */ /* 0x000fe20000000000 */
[----:B------:R-:W-:Y:S01]  /*0580*/  UMOV UR7, 0x1 ;  /* 0x0000000100077882 */ /* 0x000fe20000000000 */
[----:B------:R-:W-:Y:S01]  /*0590*/  ELECT P0, URZ, PT ;  /* 0x00000000003f782f */ /* 0x000fe20003800000 */
[----:B--2---:R-:W-:Y:S02]  /*05a0*/  ULEA UR6, UR5, UR4, 0x18 ;  /* 0x0000000405067291 */ /* 0x004fe4000f8ec03f */
[----:B------:R-:W-:-:S04]  /*05b0*/  UIADD3 UR4, -UR7, 0x100000, URZ ;  /* 0x0010000007047890 */ /* 0x000fc8000fffe13f */
[----:B------:R-:W-:Y:S02]  /*05c0*/  USHF.L.U32 UR5, UR4, 0xb, URZ ;  /* 0x0000000b04057899 */ /* 0x000fe4000800063f */
[----:B------:R-:W-:Y:S01]  /*05d0*/  USHF.L.U32 UR4, UR4, 0x1, URZ ;  /* 0x0000000104047899 */ /* 0x000fe2000800063f */
[----:B------:R-:W2:Y:S11]  /*05e0*/  FENCE.VIEW.ASYNC.S ;  /* 0x00000000000073c6 */ /* 0x000eb60000000000 */
[----:B--2---:R2:W1:Y:S01]  /*05f0*/  SYNCS.EXCH.64 URZ, [UR6+0x34870], UR4 ;  /* 0x03487004063f75b2 */ /* 0x0044620008000100 */
[----:B------:R2:W1:Y:S01]  /*0600*/  SYNCS.EXCH.64 URZ, [UR6+0x34880], UR4 ;  /* 0x03488004063f75b2 */ /* 0x0004620008000100 */
[----:B------:R2:W1:Y:S01]  /*0610*/  SYNCS.EXCH.64 URZ, [UR6+0x34878], UR4 ;  /* 0x03487804063f75b2 */ /* 0x0004620008000100 */
[----:B------:R2:W1:Y:S01]  /*0620*/  SYNCS.EXCH.64 URZ, [UR6+0x34888], UR4 ;  /* 0x03488804063f75b2 */ /* 0x0004620008000100 */
[----:B------:R-:W-:Y:S01]  /*0630*/  NOP ;  /* 0x0000000000007918 */ /* 0x000fe20000000000 */
.L_x_4:
        /* <DEDUP_REMOVED lines=22> */
.L_x_5:
        /* <DEDUP_REMOVED lines=22> */
.L_x_6:
[----:B-1----:R-:W-:Y:S01]  /*0900*/  ISETP.NE.AND P0, PT, R2, RZ, PT ;  /* 0x000000ff0200720c */ /* 0x002fe20003f05270 */
[----:B------:R-:W-:Y:S01]  /*0910*/  IMAD.MOV.U32 R2, RZ, RZ, 0x1 ;  /* 0x00000001ff027424 */ /* 0x000fe200078e00ff */
[----:B------:R-:W-:-:S04]  /*0920*/  NOP ;  /* 0x0000000000007918 */ /* 0x000fc80000000000 */
[----:B------:R-:W-:-:S05]  /*0930*/  SEL R2, R2, 0x2, !P0 ;  /* 0x0000000202027807 */ /* 0x000fca0004000000 */
[----:B------:R1:W-:Y:S01]  /*0940*/  STL [R1+0x1c], R2 ;  /* 0x00001c0201007387 */ /* 0x0003e20000100800 */
[----:B---34-:R-:W-:Y:S06]  /*0950*/  BAR.SYNC.DEFER_BLOCKING 0x0 ;  /* 0x0000000000007b1d */ /* 0x018fec0000010000 */
[----:B------:R-:W-:Y:S05]  /*0960*/  @!P0 BRA `(.L_x_7) ;  /* 0x0000007800108947 */ /* 0x000fea0003800000 */
.L_x_8:
[----:B------:R-:W-:-:S08]  /*0970*/  NOP ;  /* 0x0000000000007918 */ /* 0x000fd00000000000 */
[----:B------:R-:W3:Y:S02]  /*0980*/  USETMAXREG.TRY_ALLOC.CTAPOOL UP0, 0xf0 ;  /* 0x000000f0000079c8 */ /* 0x000ee40008000600 */
[----:B---3--:R-:W-:-:S13]  /*0990*/  PLOP3.LUT P0, PT, PT, PT, UP0, 0x80, 0x0 ;  /* 0x000000000000781c */ /* 0x008fda0003f0f008 */
[----:B------:R-:W-:Y:S05]  /*09a0*/  @!P0 BRA `(.L_x_8) ;  /* 0xfffffffc00f08947 */ /* 0x000fea000383ffff */
[----:B--2---:R-:W2:Y:S08]  /*09b0*/  S2UR UR7, SR_CTAID.X ;  /* 0x00000000000779c3 */ /* 0x004eb00000002500 */
[----:B------:R-:W-:Y:S08]  /*09c0*/  BAR.ARV 0x8, 0x120 ;  /* 0x0204800000007b1d */ /* 0x000ff00000002000 */
[----:B------:R-:W2:Y:S02]  /*09d0*/  LDC R0, c[0x0][0xda4] ;  /* 0x00036900ff007b82 */ /* 0x000ea40000000800 */
[----:B--2---:R-:W-:-:S13]  /*09e0*/  ISETP.LE.AND P0, PT, R0, UR7, PT ;  /* 0x0000000700007c0c */ /* 0x004fda000bf03270 */
[----:B------:R-:W-:Y:S05]  /*09f0*/  @P0 EXIT ;  /* 0x000000000000094d */ /* 0x000fea0003800000 */
[----:B------:R-:W2:Y:S01]  /*0a00*/  LDL.LU R8, [R1+0x1c] ;  /* 0x00001c0001087983 */ /* 0x000ea20000300800 */
[----:B------:R-:W-:Y:S01]  /*0a10*/  IADD3 R0, R3, -0x80, RZ ;  /* 0xffffff8003007810 */ /* 0x000fe20007ffe0ff */
[----:B------:R-:W3:Y:S01]  /*0a20*/  S2UR UR4, SR_CgaCtaId ;  /* 0x00000000000479c3 */ /* 0x000ee20000008800 */
[----:B------:R-:W-:Y:S01]  /*0a30*/  UMOV UR60, 0x400 ;  /* 0x00000400003c7882 */ /* 0x000fe20000000000 */
[----:B------:R-:W-:Y:S01]  /*0a40*/  MOV R18, UR7 ;  /* 0x0000000700127c02 */ /* 0x000fe20008000f00 */
[----:B------:R-:W-:Y:S01]  /*0a50*/  IMAD.MOV.U32 R19, RZ, RZ, RZ ;  /* 0x000000ffff137224 */ /* 0x000fe200078e00ff */
[----:B------:R-:W-:Y:S01]  /*0a60*/  SHF.R.S32.HI R3, RZ, 0x1f, R0 ;  /* 0x0000001fff037819 */ /* 0x000fe20000011400 */
[----:B------:R-:W-:Y:S01]  /*0a70*/  UMOV UR39, URZ ;  /* 0x0000003f00277c82 */ /* 0x000fe20008000000 */
[----:B------:R-:W-:Y:S02]  /*0a80*/  UMOV UR38, URZ ;  /* 0x0000003f00267c82 */ /* 0x000fe40008000000 */
[CC--:B------:R-:W-:Y:S01]  /*0a90*/  LEA.HI R5, R3.reuse, R0.reuse, RZ, 0x7 ;  /* 0x0000000003057211 */ /* 0x0c0fe200078f38ff */
[----:B------:R-:W4:Y:S01]  /*0aa0*/  S2UR UR6, SR_SWINHI ;  /* 0x00000000000679c3 */ /* 0x000f220000002f00 */
[----:B------:R-:W-:-:S02]  /*0ab0*/  LEA.HI R4, R3, R0, RZ, 0x4 ;  /* 0x0000000003047211 */ /* 0x000fc400078f20ff */
[----:B------:R-:W-:Y:S02]  /*0ac0*/  LOP3.LUT R7, R5, 0xffffff80, RZ, 0xc0, !PT ;  /* 0xffffff8005077812 */ /* 0x000fe400078ec0ff */
[----:B------:R-:W-:Y:S02]  /*0ad0*/  SHF.R.S32.HI R11, RZ, 0x4, R4 ;  /* 0x00000004ff0b7819 */ /* 0x000fe40000011404 */
[----:B------:R-:W-:Y:S01]  /*0ae0*/  LOP3.LUT R9, R4, 0x3fffff0, RZ, 0xc0, !PT ;  /* 0x03fffff004097812 */ /* 0x000fe200078ec0ff */
[----:B------:R-:W-:Y:S01]  /*0af0*/  IMAD.IADD R22, R0, 0x1, -R7 ;  /* 0x0000000100167824 */ /* 0x000fe200078e0a07 */
[----:B------:R-:W-:Y:S02]  /*0b00*/  LEA.HI R185, R3, R0, RZ, 0x5 ;  /* 0x0000000003b97211 */ /* 0x000fe400078f28ff */
[----:B------:R-:W-:Y:S01]  /*0b10*/  LEA.HI R4, R4, R11, RZ, 0x1 ;  /* 0x0000000b04047211 */ /* 0x000fe200078f08ff */
[----:B------:R-:W-:Y:S01]  /*0b20*/  IMAD.IADD R0, R0, 0x1, -R9 ;  /* 0x0000000100007824 */ /* 0x000fe200078e0a09 */
[----:B------:R-:W-:-:S02]  /*0b30*/  SHF.R.S32.HI R7, RZ, 0x1f, R22 ;  /* 0x0000001fff077819 */ /* 0x000fc40000011416 */
[----:B------:R-:W-:Y:S01]  /*0b40*/  LOP3.LUT R4, R4, 0x1ffffffe, RZ, 0xc0, !PT ;  /* 0x1ffffffe04047812 */ /* 0x000fe200078ec0ff */
[----:B---3--:R-:W-:Y:S01]  /*0b50*/  ULEA UR60, UR4, UR60, 0x18 ;  /* 0x0000003c043c7291 */ /* 0x008fe2000f8ec03f */
[----:B-1----:R-:W-:Y:S02]  /*0b60*/  LEA.HI R2, R7, R22, RZ, 0x2 ;  /* 0x0000001607027211 */ /* 0x002fe400078f10ff */
[----:B------:R-:W-:Y:S02]  /*0b70*/  SHF.R.S32.HI R185, RZ, 0x5, R185 ;  /* 0x00000005ffb97819 */ /* 0x000fe400000114b9 */
[--C-:B------:R-:W-:Y:S02]  /*0b80*/  SHF.R.S32.HI R3, RZ, 0x2, R2.reuse ;  /* 0x00000002ff037819 */ /* 0x100fe40000011402 */
[----:B------:R-:W-:Y:S01]  /*0b90*/  SHF.R.S32.HI R6, RZ, 0x1f, R2 ;  /* 0x0000001fff067819 */ /* 0x000fe20000011402 */
[----:B------:R-:W-:Y:S01]  /*0ba0*/  IMAD R9, R185, 0x10, R0 ;  /* 0x00000010b9097824 */ /* 0x000fe200078e0200 */
[----:B------:R-:W-:Y:S01]  /*0bb0*/  SHF.R.S32.HI R184, RZ, 0x7, R5 ;  /* 0x00000007ffb87819 */ /* 0x000fe20000011405 */
[----:B------:R-:W-:Y:S01]  /*0bc0*/  UMOV UR4, UR60 ;  /* 0x0000003c00047c82 */ /* 0x000fe20008000000 */
[----:B----4-:R-:W-:Y:S01]  /*0bd0*/  UMOV UR5, UR6 ;  /* 0x0000000600057c82 */ /* 0x010fe20008000000 */
[----:B------:R-:W-:Y:S01]  /*0be0*/  LEA.HI R6, R6, R3, RZ, 0x3 ;  /* 0x0000000306067211 */ /* 0x000fe200078f18ff */
[----:B------:R-:W-:Y:S01]  /*0bf0*/  IMAD.U32 R16, RZ, RZ, UR4 ;  /* 0x00000004ff107e24 */ /* 0x000fe2000f8e00ff */
[----:B------:R-:W-:-:S02]  /*0c00*/  IADD3 R4, R11, -R4, RZ ;  /* 0x800000040b047210 */ /* 0x000fc40007ffe0ff */
[----:B------:R-:W-:Y:S02]  /*0c10*/  LOP3.LUT R6, R6, 0xfffffff8, RZ, 0xc0, !PT ;  /* 0xfffffff806067812 */ /* 0x000fe400078ec0ff */
[----:B------:R-:W-:Y:S01]  /*0c20*/  LEA.HI R7, R7, R22, RZ, 0x5 ;  /* 0x0000001607077211 */ /* 0x000fe200078f28ff */
[----:B------:R-:W-:Y:S01]  /*0c30*/  IMAD R4, R9, 0x8, R4 ;  /* 0x0000000809047824 */ /* 0x000fe200078e0204 */
[----:B------:R-:W-:Y:S02]  /*0c40*/  LEA.HI R5, R5, R184, RZ, 0x1 ;  /* 0x000000b805057211 */ /* 0x000fe400078f08ff */
[----:B------:R-:W-:Y:S01]  /*0c50*/  IADD3 R9, R3, -R6, RZ ;  /* 0x8000000603097210 */ /* 0x000fe20007ffe0ff */
[----:B------:R-:W-:Y:S01]  /*0c60*/  IMAD.MOV.U32 R6, RZ, RZ, -0x2 ;  /* 0xfffffffeff067424 */ /* 0x000fe200078e00ff */
[----:B------:R-:W-:Y:S02]  /*0c70*/  LOP3.LUT R3, R2, 0x7ffffffc, RZ, 0xc0, !PT ;  /* 0x7ffffffc02037812 */ /* 0x000fe400078ec0ff */
[----:B------:R-:W-:Y:S01]  /*0c80*/  SHF.R.S32.HI R0, RZ, 0x5, R7 ;  /* 0x00000005ff007819 */ /* 0x000fe20000011407 */
[----:B------:R-:W-:Y:S01]  /*0c90*/  IMAD.SHL.U32 R7, R4, 0x8, RZ ;  /* 0x0000000804077824 */ /* 0x000fe200078e00ff */
[----:B------:R-:W-:Y:S01]  /*0ca0*/  LOP3.LUT R5, R5, 0x3fffffe, RZ, 0xc0, !PT ;  /* 0x03fffffe05057812 */ /* 0x000fe200078ec0ff */
[----:B------:R-:W-:Y:S01]  /*0cb0*/  IMAD.IADD R3, R22, 0x1, -R3 ;  /* 0x0000000116037824 */ /* 0x000fe200078e0a03 */
[----:B------:R-:W-:-:S02]  /*0cc0*/  MOV R17, UR5 ;  /* 0x0000000500117c02 */ /* 0x000fc40008000f00 */
[----:B------:R-:W-:Y:S01]  /*0cd0*/  LEA R0, R0, R9, 0x4 ;  /* 0x0000000900007211 */ /* 0x000fe200078e20ff */
[----:B------:R-:W-:Y:S02]  /*0ce0*/  IMAD.IADD R5, R184, 0x1, -R5 ;  /* 0x00000001b8057824 */ /* 0x000fe400078e0a05 */
[----:B------:R-:W-:Y:S02]  /*0cf0*/  IMAD R187, R3, R6, 0x80 ;  /* 0x0000008003bb7424 */ /* 0x000fe400078e0206 */
[----:B------:R-:W-:-:S04]  /*0d00*/  IMAD.WIDE R16, R7, 0x2, R16 ;  /* 0x0000000207107825 */ /* 0x000fc800078e0210 */
[----:B------:R-:W-:Y:S01]  /*0d10*/  IMAD R186, R5, 0x40, R0 ;  /* 0x0000004005ba7824 */ /* 0x000fe200078e0200 */
[----:B--2---:R-:W-:-:S07]  /*0d20*/  LOP3.LUT R2, R8, 0x1, RZ, 0xfc, !PT ;  /* 0x0000000108027812 */ /* 0x004fce00078efcff */
.L_x_31:
[----:B-1----:R-:W1:Y:S01]  /*0d30*/  SHFL.IDX PT, R0, R184, RZ, 0x1f ;  /* 0x00001fffb8007589 */ /* 0x002e6200000e0000 */
[----:B------:R-:W2:Y:S01]  /*0d40*/  LDC R88, c[0x0][0x2e0] ;  /* 0x0000b800ff587b82 */ /* 0x000ea20000000800 */
[----:B------:R-:W-:Y:S01]  /*0d50*/  ULDC UR4, c[0x0][0xda8] ;  /* 0x00036a0000047ab9 */ /* 0x000fe20000000800 */
[----:B------:R-:W-:Y:S01]  /*0d60*/  R2UR UR13, R18 ;  /* 0x00000000120d72ca */ /* 0x000fe200000e0000 */
[----:B------:R-:W-:Y:S01]  /*0d70*/  ULDC.64 UR8, c[0x0][0x3f8] ;  /* 0x0000fe0000087ab9 */ /* 0x000fe20000000a00 */
[----:B------:R-:W-:Y:S02]  /*0d80*/  UISETP.NE.AND UP1, UPT, UR4, 0x1, UPT ;  /* 0x000000010400788c */ /* 0x000fe4000bf25270 */
[----:B------:R-:W-:Y:S01]  /*0d90*/  UISETP.NE.U32.AND UP0, UPT, UR8, URZ, UPT ;  /* 0x0000003f0800728c */ /* 0x000fe2000bf05070 */
[----:B------:R-:W-:Y:S01]  /*0da0*/  ULDC UR4, c[0x0][0xdb4] ;  /* 0x00036d0000047ab9 */ /* 0x000fe20000000800 */
[----:B------:R-:W-:Y:S02]  /*0db0*/  ULDC UR6, c[0x0][0x404] ;  /* 0x0001010000067ab9 */ /* 0x000fe40000000800 */
[----:B------:R-:W-:-:S02]  /*0dc0*/  UISETP.NE.AND.EX UP0, UPT, UR9, URZ, UPT, UP0 ;  /* 0x0000003f0900728c */ /* 0x000fc4000bf05300 */
[----:B------:R-:W-:Y:S02]  /*0dd0*/  UIADD3 UR9, UR60, 0x10400, URZ ;  /* 0x000104003c097890 */ /* 0x000fe4000fffe03f */
[----:B------:R-:W-:Y:S02]  /*0de0*/  UISETP.NE.AND UP2, UPT, UR4, 0x1, UPT ;  /* 0x000000010400788c */ /* 0x000fe4000bf45270 */
[----:B------:R-:W-:Y:S01]  /*0df0*/  USEL UR6, UR6, 0x1, UP0 ;  /* 0x0000000106067887 */ /* 0x000fe20008000000 */
[----:B------:R-:W-:Y:S01]  /*0e00*/  @UP1 ULDC UR4, c[0x0][0xdac] ;  /* 0x00036b0000041ab9 */ /* 0x000fe20000000800 */
[----:B------:R-:W-:Y:S02]  /*0e10*/  ULOP3.LUT UP3, URZ, UR9, 0x3ff, URZ, 0xc0, !UPT ;  /* 0x000003ff093f7892 */ /* 0x000fe4000f86c03f */
[----:B------:R-:W-:Y:S01]  /*0e20*/  UIMAD.WIDE.U32 UR4, UR13, UR4, URZ ;  /* 0x000000040d0472a5 */ /* 0x000fe2000f8e003f */
[----:B-1----:R-:W-:Y:S01]  /*0e30*/  R2UR UR7, R0 ;  /* 0x00000000000772ca */ /* 0x002fe200000e0000 */
[----:B------:R-:W-:Y:S01]  /*0e40*/  @UP1 ULDC UR12, c[0x0][0xdb0] ;  /* 0x00036c00000c1ab9 */ /* 0x000fe20000000800 */
[----:B------:R-:W-:Y:S01]  /*0e50*/  UMOV UR61, UR13 ;  /* 0x0000000d003d7c82 */ /* 0x000fe20008000000 */
[----:B--2---:R-:W-:Y:S01]  /*0e60*/  IMAD R88, R88, UR6, RZ ;  /* 0x0000000658587c24 */ /* 0x004fe2000f8e02ff */
[----:B------:R-:W-:Y:S01]  /*0e70*/  @UP1 USHF.R.U32.HI UR61, URZ, UR12, UR5 ;  /* 0x0000000c3f3d1299 */ /* 0x000fe20008011605 */
[----:B------:R-:W-:Y:S01]  /*0e80*/  PLOP3.LUT P0, PT, PT, PT, UP3, 0x80, 0x0 ;  /* 0x000000000000781c */ /* 0x000fe20003f0f038 */
[----:B------:R-:W-:Y:S01]  /*0e90*/  @UP2 ULDC.64 UR10, c[0x0][0xdb8] ;  /* 0x00036e00000a2ab9 */ /* 0x000fe20000000a00 */
[----:B------:R-:W-:Y:S01]  /*0ea0*/  VIADD R0, R88, 0x7f ;  /* 0x0000007f58007836 */ /* 0x000fe20000000000 */
[----:B------:R-:W-:-:S03]  /*0eb0*/  UIMAD.WIDE.U32 UR4, UR61, UR10, URZ ;  /* 0x0000000a3d0472a5 */ /* 0x000fc6000f8e003f */
[----:B------:R-:W-:Y:S01]  /*0ec0*/  UMOV UR36, UR61 ;  /* 0x0000003d00247c82 */ /* 0x000fe20008000000 */
[----:B------:R-:W-:Y:S01]  /*0ed0*/  SHF.R.S32.HI R3, RZ, 0x1f, R0 ;  /* 0x0000001fff037819 */ /* 0x000fe20000011400 */
[----:B------:R-:W-:Y:S02]  /*0ee0*/  ULEA.HI UR8, UR7, UR7, URZ, 0x1 ;  /* 0x0000000707087291 */ /* 0x000fe4000f8f083f */
[----:B------:R-:W-:Y:S01]  /*0ef0*/  UMOV UR4, UR13 ;  /* 0x0000000d00047c82 */ /* 0x000fe20008000000 */
[----:B------:R-:W-:Y:S01]  /*0f00*/  LEA.HI R3, R3, R0, RZ, 0x7 ;  /* 0x0000000003037211 */ /* 0x000fe200078f38ff */
[----:B------:R-:W-:Y:S01]  /*0f10*/  ULOP3.LUT UR8, UR8, 0x1e, URZ, 0xc0, !UPT ;  /* 0x0000001e08087892 */ /* 0x000fe2000f8ec03f */
[----:B------:R-:W-:Y:S01]  /*0f20*/  MOV R23, UR4 ;  /* 0x0000000400177c02 */ /* 0x000fe20008000f00 */
[----:B------:R-:W-:Y:S01]  /*0f30*/  @UP2 USHF.R.U32.HI UR36, URZ, UR11, UR5 ;  /* 0x0000000b3f242299 */ /* 0x000fe20008011605 */
[----:B------:R-:W-:Y:S01]  /*0f40*/  SHF.R.S32.HI R188, RZ, 0x7, R3 ;  /* 0x00000007ffbc7819 */ /* 0x000fe20000011403 */
[----:B------:R-:W-:-:S04]  /*0f50*/  UIADD3 UR8, UR7, -UR8, URZ ;  /* 0x8000000807087290 */ /* 0x000fc8000fffe03f */
[----:B------:R-:W-:-:S04]  /*0f60*/  ULEA UR8, UR8, UR9, 0xd ;  /* 0x0000000908087291 */ /* 0x000fc8000f8e683f */
[----:B------:R-:W-:-:S04]  /*0f70*/  USHF.R.U32.HI UR8, URZ, 0x4, UR8 ;  /* 0x000000043f087899 */ /* 0x000fc80008011608 */
[----:B------:R-:W-:Y:S01]  /*0f80*/  ULOP3.LUT UR40, UR8, 0x3fff, URZ, 0xc0, !UPT ;  /* 0x00003fff08287892 */ /* 0x000fe2000f8ec03f */
[----:B------:R-:W-:Y:S11]  /*0f90*/  @!P0 BRA `(.L_x_9) ;  /* 0x0000000000408947 */ /* 0x000ff60003800000 */
[----:B------:R-:W-:Y:S01]  /*0fa0*/  MOV R0, 0x0 ;  /* 0x0000000000007802 */ /* 0x000fe20000000f00 */
[----:B------:R-:W-:Y:S01]  /*0fb0*/  ULDC.64 UR4, c[0x4][0xb8] ;  /* 0x01002e0000047ab9 */ /* 0x000fe20000000a00 */
[----:B------:R-:W-:Y:S01]  /*0fc0*/  ULDC.64 UR6, c[0x4][0x28] ;  /* 0x01000a0000067ab9 */ /* 0x000fe20000000a00 */
[----:B------:R-:W-:Y:S01]  /*0fd0*/  IMAD.U32 R4, RZ, RZ, UR4 ;  /* 0x00000004ff047e24 */ /* 0x000fe2000f8e00ff */
[----:B------:R1:W2:Y:S01]  /*0fe0*/  LDC.64 R14, c[0x4][R0] ;  /* 0x01000000000e7b82 */ /* 0x0002a20000000a00 */
[----:B------:R-:W-:Y:S01]  /*0ff0*/  IMAD.U32 R5, RZ, RZ, UR5 ;  /* 0x00000005ff057e24 */ /* 0x000fe2000f8e00ff */
[----:B------:R-:W-:Y:S01]  /*1000*/  ULDC.64 UR4, c[0x4][0xc0] ;  /* 0x0100300000047ab9 */ /* 0x000fe20000000a00 */
[----:B------:R-:W-:Y:S01]  /*1010*/  IMAD.U32 R10, RZ, RZ, UR6 ;  /* 0x00000006ff0a7e24 */ /* 0x000fe2000f8e00ff */
[----:B------:R-:W-:Y:S01]  /*1020*/  MOV R6, UR4 ;  /* 0x0000000400067c02 */ /* 0x000fe20008000f00 */
[----:B------:R-:W-:Y:S01]  /*1030*/  IMAD.U32 R7, RZ, RZ, UR5 ;  /* 0x00000005ff077e24 */ /* 0x000fe2000f8e00ff */
[----:B------:R-:W-:Y:S01]  /*1040*/  MOV R11, UR7 ;  /* 0x00000007000b7c02 */ /* 0x000fe20008000f00 */
[----:B------:R-:W-:Y:S01]  /*1050*/  IMAD.MOV.U32 R8, RZ, RZ, 0x70 ;  /* 0x00000070ff087424 */ /* 0x000fe200078e00ff */
[----:B------:R-:W-:Y:S01]  /*1060*/  MOV R13, RZ ;  /* 0x000000ff000d7202 */ /* 0x000fe20000000f00 */
[----:B-1----:R-:W-:-:S07]  /*1070*/  IMAD.MOV.U32 R12, RZ, RZ, 0x1 ;  /* 0x00000001ff0c7424 */ /* 0x002fce00078e00ff */
[----:B------:R-:W-:-:S07]  /*1080*/  LEPC R20, `(.L_x_9) ;  /* 0x000000001014794e */ /* 0x000fce0000000000 */
[----:B--2---:R-:W-:Y:S05]  /*1090*/  CALL.ABS.NOINC R14 ;  /* 0x000000000e007343 */ /* 0x004fea0003c00000 */
.L_x_9:
[----:B------:R-:W-:Y:S02]  /*10a0*/  LOP3.LUT R0, R19, 0x1, RZ, 0xc0, !PT ;  /* 0x0000000113007812 */ /* 0x000fe400078ec0ff */
[----:B------:R-:W-:Y:S02]  /*10b0*/  ISETP.NE.AND P0, PT, R2, 0x3, PT ;  /* 0x000000030200780c */ /* 0x000fe40003f05270 */
[----:B------:R-:W-:-:S04]  /*10c0*/  SHF.L.U32 R0, R0, 0x1f, RZ ;  /* 0x0000001f00007819 */ /* 0x000fc800000006ff */
[----:B------:R-:W1:Y:S02]  /*10d0*/  SYNCS.PHASECHK.TRANS64.TRYWAIT P1, [UR60+0x34800], R0 ;  /* 0x03480000ff0075a7 */ /* 0x000e64000802017c */
[----:B-1----:R-:W-:Y:S05]  /*10e0*/  @!P1 BRA `(.L_x_10) ;  /* 0x000000a0008c9947 */ /* 0x002fea0003800000 */
.L_x_89:
[----:B------:R-:W-:Y:S05]  /*10f0*/  @!P0 BRA `(.L_x_11) ;  /* 0x0000000000048947 */ /* 0x000fea0003800000 */
[----:B------:R-:W-:Y:S01]  /*1100*/  BPT.TRAP 0x1 ;  /* 0x000000040000795c */ /* 0x000fe20000300000 */
.L_x_11:
[----:B-1----:R-:W-:Y:S02]  /*1110*/  IMAD.U32 R0, RZ, RZ, UR38 ;  /* 0x00000026ff007e24 */ /* 0x002fe4000f8e00ff */
[----:B------:R-:W-:-:S03]  /*1120*/  IMAD.U32 R3, RZ, RZ, UR39 ;  /* 0x00000027ff037e24 */ /* 0x000fc6000f8e00ff */
[----:B------:R-:W-:Y:S02]  /*1130*/  LEA R0, R0, UR60, 0x3 ;  /* 0x0000003c00007c11 */ /* 0x000fe4000f8e18ff */
[----:B------:R-:W-:-:S04]  /*1140*/  SHF.L.U32 R3, R3, 0x1f, RZ ;  /* 0x0000001f03037819 */ /* 0x000fc800000006ff */
[----:B------:R1:W2:Y:S01]  /*1150*/  SYNCS.PHASECHK.TRANS64.TRYWAIT P2, [R0+URZ+0x34830], R3 ;  /* 0x03483003000075a7 */ /* 0x0002a2000804017f */
[----:B------:R-:W-:Y:S05]  /*1160*/  @!P0 BRA `(.L_x_12) ;  /* 0x0000000000048947 */ /* 0x000fea0003800000 */
[----:B------:R-:W-:Y:S01]  /*1170*/  BPT.TRAP 0x1 ;  /* 0x000000040000795c */ /* 0x000fe20000300000 */
.L_x_12:
[----:B------:R-:W3:Y:S01]  /*1180*/  S2R R4, SR_TID.X ;  /* 0x0000000000047919 */ /* 0x000ee20000002100 */
[----:B------:R-:W-:Y:S02]  /*1190*/  MOV R151, RZ ;  /* 0x000000ff00977202 */ /* 0x000fe40000000f00 */
[----:B---3--:R-:W-:-:S04]  /*11a0*/  LOP3.LUT R4, R4, 0x7f, RZ, 0xc0, !PT ;  /* 0x0000007f04047812 */ /* 0x008fc800078ec0ff */
[----:B------:R-:W-:Y:S01]  /*11b0*/  ISETP.NE.AND P1, PT, R4, RZ, PT ;  /* 0x000000ff0400720c */ /* 0x000fe20003f25270 */
[----:B--2---:R-:W-:-:S12]  /*11c0*/  @P2 BRA `(.L_x_13) ;  /* 0x0000000000082947 */ /* 0x004fd80003800000 */
[----:B------:R-:W2:Y:S02]  /*11d0*/  SYNCS.PHASECHK.TRANS64.TRYWAIT P2, [R0+URZ+0x34830], R3 ;  /* 0x03483003000075a7 */ /* 0x000ea4000804017f */
[----:B--2---:R-:W-:Y:S05]  /*11e0*/  @!P2 BRA `(.L_x_14) ;  /* 0x000000a00064a947 */ /* 0x004fea0003800000 */
.L_x_13:
[----:B------:R-:W-:Y:S05]  /*11f0*/  WARPSYNC.ALL ;  /* 0x0000000000007948 */ /* 0x000fea0003800000 */
[----:B------:R-:W-:Y:S01]  /*1200*/  UIADD3 UR4, UR60, 0x1c400, URZ ;  /* 0x0001c4003c047890 */ /* 0x000fe2000fffe03f */
[----:B------:R-:W-:Y:S01]  /*1210*/  WARPGROUP.ARRIVE ;  /* 0x00000000000079c5 */ /* 0x000fe20000000000 */
[----:B------:R-:W-:Y:S01]  /*1220*/  UMOV UR9, 0x40000040 ;  /* 0x4000004000097882 */ /* 0x000fe20000000000 */
[----:B------:R-:W-:Y:S01]  /*1230*/  UMOV UR11, 0x40000040 ;  /* 0x40000040000b7882 */ /* 0x000fe20000000000 */
[----:B------:R-:W-:Y:S01]  /*1240*/  USHF.R.U32.HI UR4, URZ, 0x4, UR4 ;  /* 0x000000043f047899 */ /* 0x000fe20008011604 */
[----:B------:R-:W-:Y:S01]  /*1250*/  IMAD.U32 R5, RZ, RZ, UR9 ;  /* 0x00000009ff057e24 */ /* 0x000fe2000f8e00ff */
[----:B------:R-:W-:Y:S01]  /*1260*/  UMOV UR57, 0x40000040 ;  /* 0x4000004000397882 */ /* 0x000fe20000000000 */
[----:B------:R-:W-:Y:S01]  /*1270*/  UMOV UR59, 0x40000040 ;  /* 0x40000040003b7882 */ /* 0x000fe20000000000 */
[----:B------:R-:W-:Y:S01]  /*1280*/  ULOP3.LUT UR4, UR4, 0x3fff, URZ, 0xc0, !UPT ;  /* 0x00003fff04047892 */ /* 0x000fe2000f8ec03f */
[----:B------:R-:W-:Y:S01]  /*1290*/  IADD3 R7, R187, R88, RZ ;  /* 0x00000058bb077210 */ /* 0x000fe20007ffe0ff */
[----:B------:R-:W-:Y:S01]  /*12a0*/  UMOV UR53, 0x40000040 ;  /* 0x4000004000357882 */ /* 0x000fe20000000000 */
[----:B------:R-:W-:Y:S01]  /*12b0*/  UMOV UR55, 0x40000040 ;  /* 0x4000004000377882 */ /* 0x000fe20000000000 */
[----:B------:R-:W-:Y:S01]  /*12c0*/  ULOP3.LUT UR37, UR4, 0x10000, URZ, 0xfc, !UPT ;  /* 0x0001000004257892 */ /* 0x000fe2000f8efc3f */
[----:B------:R-:W-:Y:S01]  /*12d0*/  P2R R9, PR, RZ, 0x1 ;  /* 0x00000001ff097803 */ /* 0x000fe20000000000 */
[----:B------:R-:W-:Y:S01]  /*12e0*/  ULOP3.LUT UR4, UR40, 0x10000, URZ, 0xfc, !UPT ;  /* 0x0001000028047892 */ /* 0x000fe2000f8efc3f */
[----:B------:R-:W-:Y:S01]  /*12f0*/  IMAD R7, R188, -0x80, R7 ;  /* 0xffffff80bc077824 */ /* 0x000fe200078e0207 */
[----:B------:R-:W-:Y:S01]  /*1300*/  UIMAD UR5, UR38, 0xc00, UR37 ;  /* 0x00000c00260578a4 */ /* 0x000fe2000f8e0225 */
[----:B-12---:R-:W-:Y:S01]  /*1310*/  @!P1 VIADD R0, R0, 0x34840 ;  /* 0x0003484000009836 */ /* 0x006fe20000000000 */
[----:B------:R-:W-:Y:S01]  /*1320*/  UIADD3 UR56, UR4, 0x2, URZ ;  /* 0x0000000204387890 */ /* 0x000fe2000fffe03f */
[--C-:B------:R-:W-:Y:S01]  /*1330*/  IMAD.MOV.U32 R150, RZ, RZ, R151.reuse ;  /* 0x000000ffff967224 */ /* 0x100fe200078e0097 */
[----:B------:R-:W-:Y:S01]  /*1340*/  UIADD3 UR58, UR5, 0x2, URZ ;  /* 0x00000002053a7890 */ /* 0x000fe2000fffe03f */
[C---:B------:R-:W-:Y:S01]  /*1350*/  ISETP.GT.AND P2, PT, R7.reuse, RZ, PT ;  /* 0x000000ff0700720c */ /* 0x040fe20003f44270 */
[----:B------:R-:W-:Y:S01]  /*1360*/  UMOV UR8, UR4 ;  /* 0x0000000400087c82 */ /* 0x000fe20008000000 */
[----:B------:R-:W-:Y:S01]  /*1370*/  UMOV UR10, UR5 ;  /* 0x00000005000a7c82 */ /* 0x000fe20008000000 */
[----:B------:R-:W-:Y:S01]  /*1380*/  UIADD3 UR52, UR4, 0x4, URZ ;  /* 0x0000000404347890 */ /* 0x000fe2000fffe03f */
[----:B------:R-:W-:Y:S01]  /*1390*/  HGMMA.64x128x16.F32.BF16 R24, gdesc[UR8], RZ, !UPT, gsb0 ;  /* 0x01e00000081879f0 */ /* 0x000fe2000c0018ff */
[----:B------:R-:W-:Y:S01]  /*13a0*/  UIADD3 UR54, UR5, 0x4, URZ ;  /* 0x0000000405367890 */ /* 0x000fe2000fffe03f */
[----:B------:R-:W-:Y:S01]  /*13b0*/  IMAD.U32 R4, RZ, RZ, UR8 ;  /* 0x00000008ff047e24 */ /* 0x000fe2000f8e00ff */
[----:B------:R-:W-:Y:S01]  /*13c0*/  UIADD3 UR48, UR4, 0x6, URZ ;  /* 0x0000000604307890 */ /* 0x000fe2000fffe03f */
[C---:B------:R-:W-:Y:S01]  /*13d0*/  ISETP.GT.AND P3, PT, R7.reuse, 0x1, PT ;  /* 0x000000010700780c */ /* 0x040fe20003f64270 */
[----:B------:R-:W-:Y:S01]  /*13e0*/  UIADD3 UR50, UR5, 0x6, URZ ;  /* 0x0000000605327890 */ /* 0x000fe2000fffe03f */
[C---:B------:R-:W-:Y:S01]  /*13f0*/  ISETP.GT.AND P6, PT, R7.reuse, 0x8, PT ;  /* 0x000000080700780c */ /* 0x040fe20003fc4270 */
[----:B------:R-:W-:Y:S01]  /*1400*/  UMOV UR49, 0x40000040 ;  /* 0x4000004000317882 */ /* 0x000fe20000000000 */
[----:B------:R-:W-:Y:S01]  /*1410*/  UMOV UR51, 0x40000040 ;  /* 0x4000004000337882 */ /* 0x000fe20000000000 */
[----:B------:R-:W-:Y:S01]  /*1420*/  UIADD3 UR8, UR4, 0x400, URZ ;  /* 0x0000040004087890 */ /* 0x000fe2000fffe03f */
[C---:B------:R-:W-:Y:S01]  /*1430*/  ISETP.GT.AND P5, PT, R7.reuse, 0x9, PT ;  /* 0x000000090700780c */ /* 0x040fe20003fa4270 */
[----:B------:R-:W-:Y:S01]  /*1440*/  UIADD3 UR10, UR5, 0x400, URZ ;  /* 0x00000400050a7890 */ /* 0x000fe2000fffe03f */
[----:B------:R-:W-:Y:S01]  /*1450*/  ISETP.GT.AND P4, PT, R7, 0x10, PT ;  /* 0x000000100700780c */ /* 0x000fe20003f84270 */
[----:B------:R-:W-:Y:S01]  /*1460*/  UMOV UR9, 0x40000040 ;  /* 0x4000004000097882 */ /* 0x000fe20000000000 */
[----:B------:R-:W-:Y:S01]  /*1470*/  UMOV UR11, 0x40000040 ;  /* 0x40000040000b7882 */ /* 0x000fe20000000000 */
[----:B------:R-:W-:Y:S01]  /*1480*/  UIADD3 UR12, UR4, 0x402, URZ ;  /* 0x00000402040c7890 */ /* 0x000fe2000fffe03f */
[----:B------:R-:W-:Y:S01]  /*1490*/  @!P1 PRMT R0, RZ, 0x654, R0 ;  /* 0x00000654ff009816 */ /* 0x000fe20000000000 */
[----:B------:R-:W-:Y:S01]  /*14a0*/  UIADD3 UR14, UR5, 0x402, URZ ;  /* 0x00000402050e7890 */ /* 0x000fe2000fffe03f */
[-C--:B------:R-:W-:Y:S01]  /*14b0*/  MOV R149, R151.reuse ;  /* 0x0000009700957202 */ /* 0x080fe20000000f00 */
[----:B------:R-:W-:Y:S01]  /*14c0*/  UMOV UR13, 0x40000040 ;  /* 0x40000040000d7882 */ /* 0x000fe20000000000 */
[----:B------:R-:W-:Y:S01]  /*14d0*/  UMOV UR15, 0x40000040 ;  /* 0x40000040000f7882 */ /* 0x000fe20000000000 */
[----:B------:R-:W-:Y:S01]  /*14e0*/  UIADD3 UR16, UR4, 0x404, URZ ;  /* 0x0000040404107890 */ /* 0x000fe2000fffe03f */
[--C-:B------:R-:W-:Y:S01]  /*14f0*/  IMAD.MOV.U32 R148, RZ, RZ, R151.reuse ;  /* 0x000000ffff947224 */ /* 0x100fe200078e0097 */
[----:B------:R-:W-:Y:S01]  /*1500*/  UIADD3 UR18, UR5, 0x404, URZ ;  /* 0x0000040405127890 */ /* 0x000fe2000fffe03f */
[--C-:B------:R-:W-:Y:S01]  /*1510*/  IMAD.MOV.U32 R147, RZ, RZ, R151.reuse ;  /* 0x000000ffff937224 */ /* 0x100fe200078e0097 */
[----:B------:R-:W-:Y:S01]  /*1520*/  UMOV UR17, 0x40000040 ;  /* 0x4000004000117882 */ /* 0x000fe20000000000 */
[----:B------:R-:W-:Y:S01]  /*1530*/  UMOV UR19, 0x40000040 ;  /* 0x4000004000137882 */ /* 0x000fe20000000000 */
[----:B------:R-:W-:Y:S01]  /*1540*/  UIADD3 UR20, UR4, 0x406, URZ ;  /* 0x0000040604147890 */ /* 0x000fe2000fffe03f */
[-C--:B------:R-:W-:Y:S01]  /*1550*/  MOV R146, R151.reuse ;  /* 0x0000009700927202 */ /* 0x080fe20000000f00 */
[----:B------:R-:W-:Y:S01]  /*1560*/  UIADD3 UR22, UR5, 0x406, URZ ;  /* 0x0000040605167890 */ /* 0x000fe2000fffe03f */
[--C-:B------:R-:W-:Y:S01]  /*1570*/  IMAD.MOV.U32 R145, RZ, RZ, R151.reuse ;  /* 0x000000ffff917224 */ /* 0x100fe200078e0097 */
[----:B------:R-:W-:Y:S01]  /*1580*/  UMOV UR21, 0x40000040 ;  /* 0x4000004000157882 */ /* 0x000fe20000000000 */
[----:B------:R-:W-:Y:S01]  /*1590*/  UMOV UR23, 0x40000040 ;  /* 0x4000004000177882 */ /* 0x000fe20000000000 */
[----:B------:R-:W-:Y:S01]  /*15a0*/  UIADD3 UR24, UR4, 0x800, URZ ;  /* 0x0000080004187890 */ /* 0x000fe2000fffe03f */
[--C-:B------:R-:W-:Y:S01]  /*15b0*/  IMAD.MOV.U32 R144, RZ, RZ, R151.reuse ;  /* 0x000000ffff907224 */ /* 0x100fe200078e0097 */
        /* <DEDUP_REMOVED lines=22> */
[----:B------:R-:W-:Y:S01]  /*1720*/  ULDC UR4, c[0x0][0x9d8] ;  /* 0x0002760000047ab9 */ /* 0x000fe20000000800 */
[----:B------:R-:W-:Y:S01]  /*1730*/  ULDC UR5, c[0x0][0x988] ;  /* 0x0002620000057ab9 */ /* 0x000fe20000000800 */
[--C-:B------:R-:W-:Y:S01]  /*1740*/  IMAD.MOV.U32 R136, RZ, RZ, R151.reuse ;  /* 0x000000ffff887224 */ /* 0x100fe200078e0097 */
[-C--:B------:R-:W-:Y:S01]  /*1750*/  MOV R134, R151.reuse ;  /* 0x0000009700867202 */ /* 0x080fe20000000f00 */
        /* <DEDUP_REMOVED lines=15> */
[----:B------:R-:W-:Y:S01]  /*1850*/  MOV R89, R151 ;  /* 0x0000009700597202 */ /* 0x000fe20000000f00 */
[----:B------:R-:W-:-:S02]  /*1860*/  IMAD.MOV.U32 R111, RZ, RZ, R151 ;  /* 0x000000ffff6f7224 */ /* 0x000fc400078e0097 */
[--C-:B------:R-:W-:Y:S02]  /*1870*/  IMAD.MOV.U32 R109, RZ, RZ, R151.reuse ;  /* 0x000000ffff6d7224 */ /* 0x100fe400078e0097 */
[--C-:B------:R-:W-:Y:S02]  /*1880*/  IMAD.MOV.U32 R105, RZ, RZ, R151.reuse ;  /* 0x000000ffff697224 */ /* 0x100fe400078e0097 */
[--C-:B------:R-:W-:Y:S02]  /*1890*/  IMAD.MOV.U32 R103, RZ, RZ, R151.reuse ;  /* 0x000000ffff677224 */ /* 0x100fe400078e0097 */
[--C-:B------:R-:W-:Y:S02]  /*18a0*/  IMAD.MOV.U32 R99, RZ, RZ, R151.reuse ;  /* 0x000000ffff637224 */ /* 0x100fe400078e0097 */
[--C-:B------:R-:W-:Y:S02]  /*18b0*/  IMAD.MOV.U32 R97, RZ, RZ, R151.reuse ;  /* 0x000000ffff617224 */ /* 0x100fe400078e0097 */
[----:B------:R-:W-:-:S02]  /*18c0*/  IMAD.MOV.U32 R93, RZ, RZ, R151 ;  /* 0x000000ffff5d7224 */ /* 0x000fc400078e0097 */
[----:B------:R-:W-:Y:S01]  /*18d0*/  IMAD.MOV.U32 R91, RZ, RZ, R151 ;  /* 0x000000ffff5b7224 */ /* 0x000fe200078e0097 */
[----:B------:R-:W-:Y:S02]  /*18e0*/  WARPGROUP.DEPBAR.LE gsb0, 0x0 ;  /* 0x00008000000079c5 */ /* 0x000fe40000010000 */
[----:B------:R-:W-:-:S06]  /*18f0*/  WARPGROUP.ARRIVE ;  /* 0x00000000000079c5 */ /* 0x000fcc0000000000 */
[----:B------:R-:W-:Y:S03]  /*1900*/  HGMMA.64x128x16.F32.BF16 R24, gdesc[UR56], R24, gsb0 ;  /* 0x01e00000381879f0 */ /* 0x000fe60008001818 */
[----:B------:R-:W-:Y:S02]  /*1910*/  WARPGROUP.DEPBAR.LE gsb0, 0x0 ;  /* 0x00008000000079c5 */ /* 0x000fe40000010000 */
[----:B------:R-:W-:-:S07]  /*1920*/  WARPGROUP.ARRIVE ;  /* 0x00000000000079c5 */ /* 0x000fce0000000000 */
        /* <DEDUP_REMOVED lines=29> */
[----:B------:R-:W-:Y:S01]  /*1b00*/  FMUL.FTZ R24, R24, UR4 ;  /* 0x0000000418187c20 */ /* 0x000fe20008410000 */
[----:B------:R-:W-:Y:S01]  /*1b10*/  FMUL.FTZ R25, R25, UR4 ;  /* 0x0000000419197c20 */ /* 0x000fe20008410000 */
[----:B------:R-:W-:Y:S01]  /*1b20*/  FMUL.FTZ R28, R28, UR4 ;  /* 0x000000041c1c7c20 */ /* 0x000fe20008410000 */
[----:B------:R-:W-:Y:S01]  /*1b30*/  FMUL.FTZ R29, R29, UR4 ;  /* 0x000000041d1d7c20 */ /* 0x000fe20008410000 */
[----:B------:R-:W-:Y:S01]  /*1b40*/  FMUL.FTZ R32, R32, UR4 ;  /* 0x0000000420207c20 */ /* 0x000fe20008410000 */
[----:B------:R-:W-:Y:S01]  /*1b50*/  FMUL.FTZ R26, R26, UR4 ;  /* 0x000000041a1a7c20 */ /* 0x000fe20008410000 */
[----:B------:R-:W1:Y:S01]  /*1b60*/  MUFU.TANH R24, R24 ;  /* 0x0000001800187308 */ /* 0x000e620000002400 */
[----:B------:R-:W-:Y:S01]  /*1b70*/  FMUL.FTZ R33, R33, UR4 ;  /* 0x0000000421217c20 */ /* 0x000fe20008410000 */
[----:B------:R-:W-:Y:S01]  /*1b80*/  FMUL.FTZ R27, R27, UR4 ;  /* 0x000000041b1b7c20 */ /* 0x000fe20008410000 */
[----:B------:R-:W-:Y:S01]  /*1b90*/  FMUL.FTZ R36, R36, UR4 ;  /* 0x0000000424247c20 */ /* 0x000fe20008410000 */
[----:B------:R-:W-:Y:S01]  /*1ba0*/  FMUL.FTZ R30, R30, UR4 ;  /* 0x000000041e1e7c20 */ /* 0x000fe20008410000 */
[----:B------:R-:W-:Y:S01]  /*1bb0*/  FMUL.FTZ R37, R37, UR4 ;  /* 0x0000000425257c20 */ /* 0x000fe20008410000 */
[----:B------:R-:W-:Y:S01]  /*1bc0*/  FMUL.FTZ R31, R31, UR4 ;  /* 0x000000041f1f7c20 */ /* 0x000fe20008410000 */
[----:B------:R-:W-:Y:S01]  /*1bd0*/  FMUL.FTZ R40, R40, UR4 ;  /* 0x0000000428287c20 */ /* 0x000fe20008410000 */
[----:B------:R-:W2:Y:S01]  /*1be0*/  MUFU.TANH R25, R25 ;  /* 0x0000001900197308 */ /* 0x000ea20000002400 */
[----:B------:R-:W-:Y:S01]  /*1bf0*/  FMUL.FTZ R34, R34, UR4 ;  /* 0x0000000422227c20 */ /* 0x000fe20008410000 */
[----:B------:R-:W-:Y:S01]  /*1c00*/  FMUL.FTZ R35, R35, UR4 ;  /* 0x0000000423237c20 */ /* 0x000fe20008410000 */
[----:B------:R-:W-:Y:S01]  /*1c10*/  FMUL.FTZ R41, R41, UR4 ;  /* 0x0000000429297c20 */ /* 0x000fe20008410000 */
[----:B------:R-:W-:Y:S01]  /*1c20*/  FMUL.FTZ R46, R46, UR4 ;  /* 0x000000042e2e7c20 */ /* 0x000fe20008410000 */
[----:B------:R-:W-:Y:S01]  /*1c30*/  FMUL.FTZ R44, R44, UR4 ;  /* 0x000000042c2c7c20 */ /* 0x000fe20008410000 */
[----:B------:R-:W-:Y:S01]  /*1c40*/  FMUL.FTZ R58, R58, UR4 ;  /* 0x000000043a3a7c20 */ /* 0x000fe20008410000 */
[----:B------:R-:W-:Y:S01]  /*1c50*/  FMUL.FTZ R38, R38, UR4 ;  /* 0x0000000426267c20 */ /* 0x000fe20008410000 */
[----:B------:R-:W3:Y:S01]  /*1c60*/  MUFU.TANH R28, R28 ;  /* 0x0000001c001c7308 */ /* 0x000ee20000002400 */
[----:B-1----:R-:W-:Y:S01]  /*1c70*/  FSEL R12, R24, -INF , P2 ;  /* 0xff800000180c7808 */ /* 0x002fe20001000000 */
[----:B------:R-:W-:Y:S01]  /*1c80*/  FMUL.FTZ R70, R70, UR4 ;  /* 0x0000000446467c20 */ /* 0x000fe20008410000 */
[----:B------:R-:W-:Y:S01]  /*1c90*/  FMUL.FTZ R39, R39, UR4 ;  /* 0x0000000427277c20 */ /* 0x000fe20008410000 */
[----:B------:R-:W-:Y:S01]  /*1ca0*/  FMUL.FTZ R45, R45, UR4 ;  /* 0x000000042d2d7c20 */ /* 0x000fe20008410000 */
[----:B------:R-:W-:Y:S01]  /*1cb0*/  FMUL.FTZ R48, R48, UR4 ;  /* 0x0000000430307c20 */ /* 0x000fe20008410000 */
[----:B------:R-:W-:Y:S01]  /*1cc0*/  FMUL.FTZ R42, R42, UR4 ;  /* 0x000000042a2a7c20 */ /* 0x000fe20008410000 */
[----:B------:R-:W-:Y:S01]  /*1cd0*/  FMUL.FTZ R43, R43, UR4 ;  /* 0x000000042b2b7c20 */ /* 0x000fe20008410000 */
[----:B------:R-:W1:Y:S01]  /*1ce0*/  MUFU.TANH R29, R29 ;  /* 0x0000001d001d7308 */ /* 0x000e620000002400 */
[----:B--2---:R-:W-:Y:S01]  /*1cf0*/  FSEL R25, R25, -INF , P3 ;  /* 0xff80000019197808 */ /* 0x004fe20001800000 */
[----:B------:R-:W-:Y:S01]  /*1d00*/  FMUL.FTZ R49, R49, UR4 ;  /* 0x0000000431317c20 */ /* 0x000fe20008410000 */
[----:B------:R-:W-:Y:S01]  /*1d10*/  FMUL.FTZ R52, R52, UR4 ;  /* 0x0000000434347c20 */ /* 0x000fe20008410000 */
[----:B------:R-:W-:Y:S01]  /*1d20*/  FMUL.FTZ R47, R47, UR4 ;  /* 0x000000042f2f7c20 */ /* 0x000fe20008410000 */
[----:B------:R-:W-:Y:S01]  /*1d30*/  FMNMX.FTZ R11, R12, R25, !PT ;  /* 0x000000190c0b7209 */ /* 0x000fe20007810000 */
[----:B------:R-:W-:Y:S01]  /*1d40*/  FMUL.FTZ R53, R53, UR4 ;  /* 0x0000000435357c20 */ /* 0x000fe20008410000 */
[----:B------:R-:W-:Y:S01]  /*1d50*/  FMUL.FTZ R56, R56, UR4 ;  /* 0x0000000438387c20 */ /* 0x000fe20008410000 */
[----:B------:R-:W2:Y:S01]  /*1d60*/  MUFU.TANH R6, R26 ;  /* 0x0000001a00067308 */ /* 0x000ea20000002400 */
[----:B---3--:R-:W-:Y:S01]  /*1d70*/  FSEL R90, R28, -INF , P6 ;  /* 0xff8000001c5a7808 */ /* 0x008fe20003000000 */
[----:B------:R-:W-:Y:S01]  /*1d80*/  FMUL.FTZ R50, R50, UR4 ;  /* 0x0000000432327c20 */ /* 0x000fe20008410000 */
[----:B------:R-:W-:Y:S01]  /*1d90*/  FMUL.FTZ R51, R51, UR4 ;  /* 0x0000000433337c20 */ /* 0x000fe20008410000 */
[----:B------:R-:W-:Y:S01]  /*1da0*/  FMUL.FTZ R57, R57, UR4 ;  /* 0x0000000439397c20 */ /* 0x000fe20008410000 */
[----:B------:R-:W-:Y:S01]  /*1db0*/  FMNMX.FTZ R11, R90, R11, !PT ;  /* 0x0000000b5a0b7209 */ /* 0x000fe20007810000 */
[----:B------:R-:W-:Y:S01]  /*1dc0*/  FMUL.FTZ R62, R62, UR4 ;  /* 0x000000043e3e7c20 */ /* 0x000fe20008410000 */
[----:B------:R-:W-:Y:S01]  /*1dd0*/  FMUL.FTZ R74, R74, UR4 ;  /* 0x000000044a4a7c20 */ /* 0x000fe20008410000 */
[----:B------:R-:W3:Y:S01]  /*1de0*/  MUFU.TANH R32, R32 ;  /* 0x0000002000207308 */ /* 0x000ee20000002400 */
[----:B-1----:R-:W-:Y:S01]  /*1df0*/  FSEL R92, R29, -INF , P5 ;  /* 0xff8000001d5c7808 */ /* 0x002fe20002800000 */
[----:B------:R-:W-:Y:S01]  /*1e00*/  FMUL.FTZ R60, R60, UR4 ;  /* 0x000000043c3c7c20 */ /* 0x000fe20008410000 */
[----:B------:R-:W-:Y:S01]  /*1e10*/  FMUL.FTZ R54, R54, UR4 ;  /* 0x0000000436367c20 */ /* 0x000fe20008410000 */
[----:B------:R-:W-:Y:S01]  /*1e20*/  FMUL.FTZ R55, R55, UR4 ;  /* 0x0000000437377c20 */ /* 0x000fe20008410000 */
[----:B------:R-:W-:Y:S01]  /*1e30*/  FMNMX.FTZ R11, R92, R11, !PT ;  /* 0x0000000b5c0b7209 */ /* 0x000fe20007810000 */
[----:B------:R-:W-:Y:S01]  /*1e40*/  FMUL.FTZ R61, R61, UR4 ;  /* 0x000000043d3d7c20 */ /* 0x000fe20008410000 */
[----:B------:R-:W-:Y:S01]  /*1e50*/  FMUL.FTZ R64, R64, UR4 ;  /* 0x0000000440407c20 */ /* 0x000fe20008410000 */
[----:B------:R-:W1:Y:S01]  /*1e60*/  MUFU.TANH R3, R27 ;  /* 0x0000001b00037308 */ /* 0x000e620000002400 */
[----:B--2---:R-:W-:Y:S01]  /*1e70*/  FSEL R6, R6, -INF , P2 ;  /* 0xff80000006067808 */ /* 0x004fe20001000000 */
[----:B------:R-:W-:Y:S01]  /*1e80*/  FMUL.FTZ R59, R59, UR4 ;  /* 0x000000043b3b7c20 */ /* 0x000fe20008410000 */
[----:B------:R-:W-:Y:S01]  /*1e90*/  ISETP.GT.AND P2, PT, R7, 0x11, PT ;  /* 0x000000110700780c */ /* 0x000fe20003f44270 */
[----:B------:R-:W-:Y:S01]  /*1ea0*/  FMUL.FTZ R65, R65, UR4 ;  /* 0x0000000441417c20 */ /* 0x000fe20008410000 */
[----:B------:R-:W-:Y:S01]  /*1eb0*/  FMUL.FTZ R68, R68, UR4 ;  /* 0x0000000444447c20 */ /* 0x000fe20008410000 */
        /* <DEDUP_REMOVED lines=13> */
[----:B------:R-:W-:Y:S01]  /*1f90*/  ISETP.GT.AND P3, PT, R7, 0x18, PT ;  /* 0x000000180700780c */ /* 0x000fe20003f64270 */
[----:B------:R-:W-:Y:S01]  /*1fa0*/  FMUL.FTZ R71, R71, UR4 ;  /* 0x0000000447477c20 */ /* 0x000fe20008410000 */
[----:B------:R-:W-:Y:S01]  /*1fb0*/  FMUL.FTZ R77, R77, UR4 ;  /* 0x000000044d4d7c20 */ /* 0x000fe20008410000 */
[----:B------:R-:W-:Y:S01]  /*1fc0*/  FMUL.FTZ R80, R80, UR4 ;  /* 0x0000000450507c20 */ /* 0x000fe20008410000 */
[----:B------:R-:W-:Y:S01]  /*1fd0*/  FMUL.FTZ R75, R75, UR4 ;  /* 0x000000044b4b7c20 */ /* 0x000fe20008410000 */
[----:B------:R-:W-:Y:S01]  /*1fe0*/  MUFU.TANH R36, R36 ;  /* 0x0000002400247308 */ /* 0x000fe20000002400 */
[----:B--2---:R-:W-:Y:S01]  /*1ff0*/  FSEL R96, R33, -INF , P2 ;  /* 0xff80000021607808 */ /* 0x004fe20001000000 */
[----:B------:R-:W-:Y:S01]  /*2000*/  FMUL.FTZ R81, R81, UR4 ;  /* 0x0000000451517c20 */ /* 0x000fe20008410000 */
[----:B------:R-:W-:Y:S01]  /*2010*/  FMUL.FTZ R84, R84, UR4 ;  /* 0x0000000454547c20 */ /* 0x000fe20008410000 */
[----:B------:R-:W-:Y:S01]  /*2020*/  FMUL.FTZ R85, R85, UR4 ;  /* 0x0000000455557c20 */ /* 0x000fe20008410000 */
[----:B------:R-:W-:Y:S01]  /*2030*/  FMNMX.FTZ R11, R96, R11, !PT ;  /* 0x0000000b600b7209 */ /* 0x000fe20007810000 */
[----:B------:R-:W-:Y:S01]  /*2040*/  FMUL.FTZ R79, R79, UR4 ;  /* 0x000000044f4f7c20 */ /* 0x000fe20008410000 */
[----:B------:R-:W-:Y:S01]  /*2050*/  FMUL.FTZ R82, R82, UR4 ;  /* 0x0000000452527c20 */ /* 0x000fe20008410000 */
[----:B------:R-:W1:Y:S01]  /*2060*/  MUFU.TANH R14, R31 ;  /* 0x0000001f000e7308 */ /* 0x000e620000002400 */
[----:B---3--:R-:W-:Y:S01]  /*2070*/  FSEL R8, R8, -INF , P6 ;  /* 0xff80000008087808 */ /* 0x008fe20003000000 */
[----:B------:R-:W-:Y:S01]  /*2080*/  FMUL.FTZ R83, R83, UR4 ;  /* 0x0000000453537c20 */ /* 0x000fe20008410000 */
[----:B------:R-:W-:Y:S01]  /*2090*/  ISETP.GT.AND P6, PT, R7, 0x19, PT ;  /* 0x000000190700780c */ /* 0x000fe20003fc4270 */
[----:B------:R-:W-:Y:S01]  /*20a0*/  FMUL.FTZ R86, R86, UR4 ;  /* 0x0000000456567c20 */ /* 0x000fe20008410000 */
[----:B------:R-:W-:Y:S01]  /*20b0*/  FMUL.FTZ R87, R87, UR4 ;  /* 0x0000000457577c20 */ /* 0x000fe20008410000 */
[----:B------:R2:W-:Y:S02]  /*20c0*/  @!P1 SYNCS.ARRIVE.TRANS64.RED.A1T0 RZ, [R0+URZ], RZ ;  /* 0x000000ff00ff99a7 */ /* 0x0005e4000810043f */
[----:B------:R-:W3:Y:S08]  /*20d0*/  MUFU.TANH R37, R37 ;  /* 0x0000002500257308 */ /* 0x000ef00000002400 */
[----:B------:R-:W4:Y:S01]  /*20e0*/  MUFU.TANH R20, R34 ;  /* 0x0000002200147308 */ /* 0x000f220000002400 */
[----:B-1----:R-:W-:-:S02]  /*20f0*/  FSEL R14, R14, -INF , P5 ;  /* 0xff8000000e0e7808 */ /* 0x002fc40002800000 */
[----:B------:R-:W-:-:S05]  /*2100*/  ISETP.GT.AND P5, PT, R7, 0x20, PT ;  /* 0x000000200700780c */ /* 0x000fca0003fa4270 */
[----:B------:R-:W1:Y:S01]  /*2110*/  MUFU.TANH R40, R40 ;  /* 0x0000002800287308 */ /* 0x000e620000002400 */
[----:B---3--:R-:W-:-:S07]  /*2120*/  FSEL R98, R37, -INF , P6 ;  /* 0xff80000025627808 */ /* 0x008fce0003000000 */
[----:B------:R-:W3:Y:S01]  /*2130*/  MUFU.TANH R35, R35 ;  /* 0x0000002300237308 */ /* 0x000ee20000002400 */
[----:B----4-:R-:W-:Y:S02]  /*2140*/  FSEL R20, R20, -INF , P4 ;  /* 0xff80000014147808 */ /* 0x010fe40002000000 */
[----:B------:R-:W-:-:S05]  /*2150*/  ISETP.GT.AND P4, PT, R7, 0x21, PT ;  /* 0x000000210700780c */ /* 0x000fca0003f84270 */
[----:B------:R-:W4:Y:S01]  /*2160*/  MUFU.TANH R41, R41 ;  /* 0x0000002900297308 */ /* 0x000f220000002400 */
[----:B-1----:R-:W-:-:S07]  /*2170*/  FSEL R100, R40, -INF , P5 ;  /* 0xff80000028647808 */ /* 0x002fce0002800000 */
[----:B------:R-:W1:Y:S01]  /*2180*/  MUFU.TANH R34, R46 ;  /* 0x0000002e00227308 */ /* 0x000e620000002400 */
[----:B---3--:R-:W-:Y:S02]  /*2190*/  FSEL R24, R35, -INF , P2 ;  /* 0xff80000023187808 */ /* 0x008fe40001000000 */
[----:B------:R-:W-:-:S05]  /*21a0*/  ISETP.GT.AND P2, PT, R7, 0x28, PT ;  /* 0x000000280700780c */ /* 0x000fca0003f44270 */
[----:B------:R-:W3:Y:S01]  /*21b0*/  MUFU.TANH R26, R38 ;  /* 0x00000026001a7308 */ /* 0x000ee20000002400 */
[----:B----4-:R-:W-:-:S07]  /*21c0*/  FSEL R102, R41, -INF , P4 ;  /* 0xff80000029667808 */ /* 0x010fce0002000000 */
[----:B------:R-:W-:Y:S01]  /*21d0*/  MUFU.TANH R46, R58 ;  /* 0x0000003a002e7308 */ /* 0x000fe20000002400 */
[----:B-1----:R-:W-:-:S07]  /*21e0*/  FSEL R34, R34, -INF , P2 ;  /* 0xff80000022227808 */ /* 0x002fce0001000000 */
[----:B------:R-:W1:Y:S01]  /*21f0*/  MUFU.TANH R44, R44 ;  /* 0x0000002c002c7308 */ /* 0x000e620000002400 */
[----:B---3--:R-:W-:-:S07]  /*2200*/  FSEL R26, R26, -INF , P3 ;  /* 0xff8000001a1a7808 */ /* 0x008fce0001800000 */
[----:B------:R3:W-:Y:S08]  /*2210*/  MUFU.TANH R58, R70 ;  /* 0x00000046003a7308 */ /* 0x0007f00000002400 */
[----:B------:R-:W4:Y:S01]  /*2220*/  MUFU.TANH R39, R39 ;  /* 0x0000002700277308 */ /* 0x000f220000002400 */
[----:B---3--:R-:W-:Y:S02]  /*2230*/  FSEL R70, R36, -INF , P3 ;  /* 0xff80000024467808 */ /* 0x008fe40001800000 */
[----:B------:R-:W-:-:S02]  /*2240*/  ISETP.GT.AND P3, PT, R7, 0x29, PT ;  /* 0x000000290700780c */ /* 0x000fc40003f64270 */
[----:B------:R-:W-:Y:S02]  /*2250*/  FMNMX.FTZ R11, R70, R11, !PT ;  /* 0x0000000b460b7209 */ /* 0x000fe40007810000 */
[----:B-1----:R-:W-:Y:S01]  /*2260*/  FSEL R104, R44, -INF , P2 ;  /* 0xff8000002c687808 */ /* 0x002fe20001000000 */
[----:B------:R-:W1:Y:S01]  /*2270*/  MUFU.TANH R45, R45 ;  /* 0x0000002d002d7308 */ /* 0x000e620000002400 */
[----:B------:R-:W-:Y:S02]  /*2280*/  FMNMX.FTZ R11, R98, R11, !PT ;  /* 0x0000000b620b7209 */ /* 0x000fe40007810000 */
[----:B------:R-:W-:Y:S02]  /*2290*/  ISETP.GT.AND P2, PT, R7, 0x39, PT ;  /* 0x000000390700780c */ /* 0x000fe40003f44270 */
[----:B------:R-:W-:-:S03]  /*22a0*/  FMNMX.FTZ R11, R100, R11, !PT ;  /* 0x0000000b640b7209 */ /* 0x000fc60007810000 */
[----:B------:R-:W3:Y:S01]  /*22b0*/  MUFU.TANH R30, R42 ;  /* 0x0000002a001e7308 */ /* 0x000ee20000002400 */
[----:B------:R-:W-:Y:S02]  /*22c0*/  FMNMX.FTZ R11, R102, R11, !PT ;  /* 0x0000000b660b7209 */ /* 0x000fe40007810000 */
[----:B----4-:R-:W-:Y:S02]  /*22d0*/  FSEL R28, R39, -INF , P6 ;  /* 0xff800000271c7808 */ /* 0x010fe40003000000 */
[----:B------:R-:W-:Y:S02]  /*22e0*/  ISETP.GT.AND P6, PT, R7, 0x30, PT ;  /* 0x000000300700780c */ /* 0x000fe40003fc4270 */
[----:B------:R-:W-:Y:S01]  /*22f0*/  FMNMX.FTZ R11, R104, R11, !PT ;  /* 0x0000000b680b7209 */ /* 0x000fe20007810000 */
[----:B------:R-:W4:Y:S01]  /*2300*/  MUFU.TANH R48, R48 ;  /* 0x0000003000307308 */ /* 0x000f220000002400 */
[----:B-1----:R-:W-:-:S04]  /*2310*/  FSEL R106, R45, -INF , P3 ;  /* 0xff8000002d6a7808 */ /* 0x002fc80001800000 */
[----:B------:R-:W-:-:S03]  /*2320*/  FMNMX.FTZ R11, R106, R11, !PT ;  /* 0x0000000b6a0b7209 */ /* 0x000fc60007810000 */
[----:B------:R-:W1:Y:S01]  /*2330*/  MUFU.TANH R43, R43 ;  /* 0x0000002b002b7308 */ /* 0x000e620000002400 */
[----:B---3--:R-:W-:Y:S02]  /*2340*/  FSEL R30, R30, -INF , P5 ;  /* 0xff8000001e1e7808 */ /* 0x008fe40002800000 */
[----:B------:R-:W-:-:S05]  /*2350*/  ISETP.GT.AND P5, PT, R7, 0x31, PT ;  /* 0x000000310700780c */ /* 0x000fca0003fa4270 */
[----:B------:R-:W-:Y:S01]  /*2360*/  MUFU.TANH R49, R49 ;  /* 0x0000003100317308 */ /* 0x000fe20000002400 */
[----:B----4-:R-:W-:-:S04]  /*2370*/  FSEL R108, R48, -INF , P6 ;  /* 0xff800000306c7808 */ /* 0x010fc80003000000 */
[----:B------:R-:W-:-:S03]  /*2380*/  FMNMX.FTZ R11, R108, R11, !PT ;  /* 0x0000000b6c0b7209 */ /* 0x000fc60007810000 */
[----:B------:R-:W3:Y:S01]  /*2390*/  MUFU.TANH R52, R52 ;  /* 0x0000003400347308 */ /* 0x000ee20000002400 */
[----:B-1----:R-:W-:Y:S02]  /*23a0*/  FSEL R32, R43, -INF , P4 ;  /* 0xff8000002b207808 */ /* 0x002fe40002000000 */
[----:B------:R-:W-:-:S05]  /*23b0*/  ISETP.GT.AND P4, PT, R7, 0x38, PT ;  /* 0x000000380700780c */ /* 0x000fca0003f84270 */
[----:B------:R-:W1:Y:S08]  /*23c0*/  MUFU.TANH R47, R47 ;  /* 0x0000002f002f7308 */ /* 0x000e700000002400 */
[----:B------:R-:W4:Y:S01]  /*23d0*/  MUFU.TANH R53, R53 ;  /* 0x0000003500357308 */ /* 0x000f220000002400 */
[----:B---3--:R-:W-:-:S07]  /*23e0*/  FSEL R110, R52, -INF , P4 ;  /* 0xff800000346e7808 */ /* 0x008fce0002000000 */
[----:B------:R-:W3:Y:S01]  /*23f0*/  MUFU.TANH R38, R50 ;  /* 0x0000003200267308 */ /* 0x000ee20000002400 */
[----:B-1----:R-:W-:Y:S02]  /*2400*/  FSEL R36, R47, -INF , P3 ;  /* 0xff8000002f247808 */ /* 0x002fe40001800000 */
[----:B------:R-:W-:-:S04]  /*2410*/  ISETP.GT.AND P3, PT, R7, 0x40, PT ;  /* 0x000000400700780c */ /* 0x000fc80003f64270 */
[----:B------:R-:W-:Y:S01]  /*2420*/  FSEL R46, R46, -INF , P3 ;  /* 0xff8000002e2e7808 */ /* 0x000fe20001800000 */
[----:B------:R-:W1:Y:S01]  /*2430*/  MUFU.TANH R56, R56 ;  /* 0x0000003800387308 */ /* 0x000e620000002400 */
[----:B----4-:R-:W-:-:S07]  /*2440*/  FSEL R112, R53, -INF , P2 ;  /* 0xff80000035707808 */ /* 0x010fce0001000000 */
[----:B------:R-:W4:Y:S01]  /*2450*/  MUFU.TANH R51, R51 ;  /* 0x0000003300337308 */ /* 0x000f220000002400 */
[----:B---3--:R-:W-:Y:S02]  /*2460*/  FSEL R38, R38, -INF , P6 ;  /* 0xff80000026267808 */ /* 0x008fe40003000000 */
[----:B------:R-:W-:-:S05]  /*2470*/  ISETP.GT.AND P6, PT, R7, 0x41, PT ;  /* 0x000000410700780c */ /* 0x000fca0003fc4270 */
[----:B------:R-:W-:Y:S01]  /*2480*/  MUFU.TANH R50, R62 ;  /* 0x0000003e00327308 */ /* 0x000fe20000002400 */
[----:B-1----:R-:W-:Y:S02]  /*2490*/  FSEL R114, R56, -INF , P3 ;  /* 0xff80000038727808 */ /* 0x002fe40001800000 */
[----:B------:R-:W-:-:S05]  /*24a0*/  ISETP.GT.AND P3, PT, R7, 0x51, PT ;  /* 0x000000510700780c */ /* 0x000fca0003f64270 */
[----:B------:R-:W1:Y:S01]  /*24b0*/  MUFU.TANH R57, R57 ;  /* 0x0000003900397308 */ /* 0x000e620000002400 */
[----:B----4-:R-:W-:-:S07]  /*24c0*/  FSEL R40, R51, -INF , P5 ;  /* 0xff80000033287808 */ /* 0x010fce0002800000 */
        /* <DEDUP_REMOVED lines=8> */
[----:B------:R-:W-:Y:S02]  /*2550*/  FSEL R50, R50, -INF , P5 ;  /* 0xff80000032327808 */ /* 0x000fe40002800000 */
[----:B------:R-:W-:-:S03]  /*2560*/  FMNMX.FTZ R11, R112, R11, !PT ;  /* 0x0000000b700b7209 */ /* 0x000fc60007810000 */
[----:B------:R-:W3:Y:S01]  /*2570*/  MUFU.TANH R55, R55 ;  /* 0x0000003700377308 */ /* 0x000ee20000002400 */
[----:B------:R-:W-:Y:S02]  /*2580*/  FMNMX.FTZ R11, R114, R11, !PT ;  /* 0x0000000b720b7209 */ /* 0x000fe40007810000 */
[----:B----4-:R-:W-:Y:S02]  /*2590*/  FSEL R42, R42, -INF , P4 ;  /* 0xff8000002a2a7808 */ /* 0x010fe40002000000 */
[C---:B------:R-:W-:Y:S02]  /*25a0*/  ISETP.GT.AND P4, PT, R7.reuse, 0x49, PT ;  /* 0x000000490700780c */ /* 0x040fe40003f84270 */
[----:B------:R-:W-:Y:S01]  /*25b0*/  FMNMX.FTZ R11, R116, R11, !PT ;  /* 0x0000000b740b7209 */ /* 0x000fe20007810000 */
[----:B------:R-:W4:Y:S01]  /*25c0*/  MUFU.TANH R61, R61 ;  /* 0x0000003d003d7308 */ /* 0x000f220000002400 */
[----:B-1----:R-:W-:Y:S02]  /*25d0*/  FSEL R118, R60, -INF , P5 ;  /* 0xff8000003c767808 */ /* 0x002fe40002800000 */
[----:B------:R-:W-:-:S02]  /*25e0*/  ISETP.GT.AND P5, PT, R7, 0x59, PT ;  /* 0x000000590700780c */ /* 0x000fc40003fa4270 */
[----:B------:R-:W-:-:S03]  /*25f0*/  FMNMX.FTZ R11, R118, R11, !PT ;  /* 0x0000000b760b7209 */ /* 0x000fc60007810000 */
[----:B------:R-:W1:Y:S01]  /*2600*/  MUFU.TANH R64, R64 ;  /* 0x0000004000407308 */ /* 0x000e620000002400 */
[----:B---3--:R-:W-:Y:S02]  /*2610*/  FSEL R44, R55, -INF , P2 ;  /* 0xff800000372c7808 */ /* 0x008fe40001000000 */
[----:B------:R-:W-:-:S05]  /*2620*/  ISETP.GT.AND P2, PT, R7, 0x50, PT ;  /* 0x000000500700780c */ /* 0x000fca0003f44270 */
[----:B------:R-:W3:Y:S01]  /*2630*/  MUFU.TANH R59, R59 ;  /* 0x0000003b003b7308 */ /* 0x000ee20000002400 */
[----:B----4-:R-:W-:-:S04]  /*2640*/  FSEL R120, R61, -INF , P4 ;  /* 0xff8000003d787808 */ /* 0x010fc80002000000 */
[----:B------:R-:W-:-:S03]  /*2650*/  FMNMX.FTZ R11, R120, R11, !PT ;  /* 0x0000000b780b7209 */ /* 0x000fc60007810000 */
[----:B------:R-:W-:Y:S01]  /*2660*/  MUFU.TANH R65, R65 ;  /* 0x0000004100417308 */ /* 0x000fe20000002400 */
[----:B-1----:R-:W-:-:S04]  /*2670*/  FSEL R122, R64, -INF , P2 ;  /* 0xff800000407a7808 */ /* 0x002fc80001000000 */
[----:B------:R-:W-:-:S03]  /*2680*/  FMNMX.FTZ R11, R122, R11, !PT ;  /* 0x0000000b7a0b7209 */ /* 0x000fc60007810000 */
[----:B------:R-:W1:Y:S01]  /*2690*/  MUFU.TANH R68, R68 ;  /* 0x0000004400447308 */ /* 0x000e620000002400 */
[----:B---3--:R-:W-:Y:S02]  /*26a0*/  FSEL R48, R59, -INF , P6 ;  /* 0xff8000003b307808 */ /* 0x008fe40003000000 */
[----:B------:R-:W-:-:S04]  /*26b0*/  ISETP.GT.AND P6, PT, R7, 0x58, PT ;  /* 0x000000580700780c */ /* 0x000fc80003fc4270 */
[----:B------:R-:W-:Y:S01]  /*26c0*/  FSEL R58, R58, -INF , P6 ;  /* 0xff8000003a3a7808 */ /* 0x000fe20003000000 */
[----:B------:R-:W3:Y:S08]  /*26d0*/  MUFU.TANH R63, R63 ;  /* 0x0000003f003f7308 */ /* 0x000ef00000002400 */
[----:B------:R-:W4:Y:S01]  /*26e0*/  MUFU.TANH R69, R69 ;  /* 0x0000004500457308 */ /* 0x000f220000002400 */
[----:B-1----:R-:W-:-:S02]  /*26f0*/  FSEL R68, R68, -INF , P6 ;  /* 0xff80000044447808 */ /* 0x002fc40003000000 */
[----:B------:R-:W-:-:S05]  /*2700*/  ISETP.GT.AND P6, PT, R7, 0x69, PT ;  /* 0x000000690700780c */ /* 0x000fca0003fc4270 */
[----:B------:R-:W1:Y:S01]  /*2710*/  MUFU.TANH R67, R67 ;  /* 0x0000004300437308 */ /* 0x000e620000002400 */
[----:B---3--:R-:W-:Y:S02]  /*2720*/  FSEL R52, R63, -INF , P4 ;  /* 0xff8000003f347808 */ /* 0x008fe40002000000 */
[----:B------:R-:W-:-:S04]  /*2730*/  ISETP.GT.AND P4, PT, R7, 0x60, PT ;  /* 0x000000600700780c */ /* 0x000fc80003f84270 */
[----:B------:R-:W-:Y:S01]  /*2740*/  FSEL R62, R62, -INF , P4 ;  /* 0xff8000003e3e7808 */ /* 0x000fe20002000000 */
[----:B------:R-:W3:Y:S01]  /*2750*/  MUFU.TANH R72, R72 ;  /* 0x0000004800487308 */ /* 0x000ee20000002400 */
[----:B----4-:R-:W-:-:S07]  /*2760*/  FSEL R124, R69, -INF , P5 ;  /* 0xff800000457c7808 */ /* 0x010fce0002800000 */
[----:B------:R-:W4:Y:S01]  /*2770*/  MUFU.TANH R54, R66 ;  /* 0x0000004200367308 */ /* 0x000f220000002400 */
[----:B-1----:R-:W-:-:S07]  /*2780*/  FSEL R56, R67, -INF , P3 ;  /* 0xff80000043387808 */ /* 0x002fce0001800000 */
[----:B------:R-:W1:Y:S01]  /*2790*/  MUFU.TANH R73, R73 ;  /* 0x0000004900497308 */ /* 0x000e620000002400 */
[----:B---3--:R-:W-:Y:S02]  /*27a0*/  FSEL R72, R72, -INF , P4 ;  /* 0xff80000048487808 */ /* 0x008fe40002000000 */
[----:B------:R-:W-:-:S05]  /*27b0*/  ISETP.GT.AND P4, PT, R7, 0x71, PT ;  /* 0x000000710700780c */ /* 0x000fca0003f84270 */
[----:B------:R3:W5:Y:S01]  /*27c0*/  MUFU.TANH R66, R78 ;  /* 0x0000004e00427308 */ /* 0x0007620000002400 */
[----:B----4-:R-:W-:Y:S02]  /*27d0*/  FSEL R54, R54, -INF , P2 ;  /* 0xff80000036367808 */ /* 0x010fe40001000000 */
[----:B------:R-:W-:-:S05]  /*27e0*/  ISETP.GT.AND P2, PT, R7, 0x68, PT ;  /* 0x000000680700780c */ /* 0x000fca0003f44270 */
[----:B------:R-:W4:Y:S01]  /*27f0*/  MUFU.TANH R76, R76 ;  /* 0x0000004c004c7308 */ /* 0x000f220000002400 */
[----:B---3--:R-:W-:Y:S02]  /*2800*/  FSEL R78, R65, -INF , P3 ;  /* 0xff800000414e7808 */ /* 0x008fe40001800000 */
[----:B------:R-:W-:Y:S02]  /*2810*/  ISETP.GT.AND P3, PT, R7, 0x61, PT ;  /* 0x000000610700780c */ /* 0x000fe40003f64270 */
[----:B------:R-:W-:Y:S02]  /*2820*/  FMNMX.FTZ R11, R78, R11, !PT ;  /* 0x0000000b4e0b7209 */ /* 0x000fe40007810000 */
[----:B-1----:R-:W-:Y:S01]  /*2830*/  FSEL R126, R73, -INF , P3 ;  /* 0xff800000497e7808 */ /* 0x002fe20001800000 */
[----:B------:R-:W1:Y:S01]  /*2840*/  MUFU.TANH R71, R71 ;  /* 0x0000004700477308 */ /* 0x000e620000002400 */
[----:B------:R-:W-:Y:S02]  /*2850*/  FMNMX.FTZ R11, R68, R11, !PT ;  /* 0x0000000b440b7209 */ /* 0x000fe40007810000 */
[----:B-----5:R-:W-:-:S02]  /*2860*/  FSEL R66, R66, -INF , P2 ;  /* 0xff80000042427808 */ /* 0x020fc40001000000 */
[----:B------:R-:W-:-:S03]  /*2870*/  FMNMX.FTZ R11, R124, R11, !PT ;  /* 0x0000000b7c0b7209 */ /* 0x000fc60007810000 */
[----:B------:R-:W3:Y:S01]  /*2880*/  MUFU.TANH R77, R77 ;  /* 0x0000004d004d7308 */ /* 0x000ee20000002400 */
[----:B------:R-:W-:Y:S02]  /*2890*/  FMNMX.FTZ R11, R72, R11, !PT ;  /* 0x0000000b480b7209 */ /* 0x000fe40007810000 */
[----:B----4-:R-:W-:Y:S02]  /*28a0*/  FSEL R76, R76, -INF , P2 ;  /* 0xff8000004c4c7808 */ /* 0x010fe40001000000 */
[----:B------:R-:W-:Y:S02]  /*28b0*/  FMNMX.FTZ R11, R126, R11, !PT ;  /* 0x0000000b7e0b7209 */ /* 0x000fe40007810000 */
[----:B------:R-:W-:Y:S01]  /*28c0*/  ISETP.GT.AND P2, PT, R7, 0x79, PT ;  /* 0x000000790700780c */ /* 0x000fe20003f44270 */
[----:B------:R-:W4:Y:S01]  /*28d0*/  MUFU.TANH R80, R80 ;  /* 0x0000005000507308 */ /* 0x000f220000002400 */
[----:B-1----:R-:W-:Y:S02]  /*28e0*/  FSEL R60, R71, -INF , P5 ;  /* 0xff800000473c7808 */ /* 0x002fe40002800000 */
[----:B------:R-:W-:-:S02]  /*28f0*/  ISETP.GT.AND P5, PT, R7, 0x70, PT ;  /* 0x000000700700780c */ /* 0x000fc40003fa4270 */
[----:B------:R-:W-:-:S03]  /*2900*/  FMNMX.FTZ R11, R76, R11, !PT ;  /* 0x0000000b4c0b7209 */ /* 0x000fc60007810000 */
[----:B------:R-:W1:Y:S01]  /*2910*/  MUFU.TANH R75, R75 ;  /* 0x0000004b004b7308 */ /* 0x000e620000002400 */
[----:B---3--:R-:W-:-:S04]  /*2920*/  FSEL R128, R77, -INF , P6 ;  /* 0xff8000004d807808 */ /* 0x008fc80003000000 */
[----:B------:R-:W-:-:S03]  /*2930*/  FMNMX.FTZ R11, R128, R11, !PT ;  /* 0x0000000b800b7209 */ /* 0x000fc60007810000 */
[----:B------:R-:W3:Y:S01]  /*2940*/  MUFU.TANH R81, R81 ;  /* 0x0000005100517308 */ /* 0x000ee20000002400 */
[----:B----4-:R-:W-:-:S04]  /*2950*/  FSEL R80, R80, -INF , P5 ;  /* 0xff80000050507808 */ /* 0x010fc80002800000 */
[----:B------:R-:W-:-:S03]  /*2960*/  FMNMX.FTZ R11, R80, R11, !PT ;  /* 0x0000000b500b7209 */ /* 0x000fc60007810000 */
[----:B------:R-:W4:Y:S01]  /*2970*/  MUFU.TANH R84, R84 ;  /* 0x0000005400547308 */ /* 0x000f220000002400 */
[----:B-1----:R-:W-:Y:S02]  /*2980*/  FSEL R64, R75, -INF , P3 ;  /* 0xff8000004b407808 */ /* 0x002fe40001800000 */
[----:B------:R-:W-:Y:S01]  /*2990*/  ISETP.GT.AND P3, PT, R7, 0x78, PT ;  /* 0x000000780700780c */ /* 0x000fe20003f64270 */
[----:B------:R-:W-:-:S04]  /*29a0*/  IMAD.U32 R7, RZ, RZ, UR5 ;  /* 0x00000005ff077e24 */ /* 0x000fc8000f8e00ff */
[----:B------:R-:W1:Y:S01]  /*29b0*/  MUFU.TANH R85, R85 ;  /* 0x0000005500557308 */ /* 0x000e620000002400 */
[----:B---3--:R-:W-:-:S04]  /*29c0*/  FSEL R130, R81, -INF , P4 ;  /* 0xff80000051827808 */ /* 0x008fc80002000000 */
[----:B------:R-:W-:-:S03]  /*29d0*/  FMNMX.FTZ R11, R130, R11, !PT ;  /* 0x0000000b820b7209 */ /* 0x000fc60007810000 */
[----:B------:R-:W-:Y:S01]  /*29e0*/  MUFU.TANH R79, R79 ;  /* 0x0000004f004f7308 */ /* 0x000fe20000002400 */
[----:B----4-:R-:W-:-:S04]  /*29f0*/  FSEL R84, R84, -INF , P3 ;  /* 0xff80000054547808 */ /* 0x010fc80001800000 */
[----:B------:R-:W-:-:S03]  /*2a00*/  FMNMX.FTZ R11, R84, R11, !PT ;  /* 0x0000000b540b7209 */ /* 0x000fc60007810000 */
[----:B------:R-:W3:Y:S01]  /*2a10*/  MUFU.TANH R82, R82 ;  /* 0x0000005200527308 */ /* 0x000ee20000002400 */
[----:B-1----:R-:W-:-:S04]  /*2a20*/  FSEL R132, R85, -INF , P2 ;  /* 0xff80000055847808 */ /* 0x002fc80001000000 */
[----:B------:R-:W-:-:S03]  /*2a30*/  FMNMX.FTZ R11, R132, R11, !PT ;  /* 0x0000000b840b7209 */ /* 0x000fc60007810000 */
[----:B------:R-:W-:Y:S02]  /*2a40*/  MUFU.TANH R83, R83 ;  /* 0x0000005300537308 */ /* 0x000fe40000002400 */
[----:B------:R-:W1:Y:S06]  /*2a50*/  SHFL.BFLY PT, R10, R11, 0x2, 0x1f ;  /* 0x0c401f000b0a7f89 */ /* 0x000e6c00000e0000 */
[----:B------:R-:W4:Y:S01]  /*2a60*/  MUFU.TANH R86, R86 ;  /* 0x0000005600567308 */ /* 0x000f220000002400 */
[----:B---3--:R-:W-:-:S07]  /*2a70*/  FSEL R82, R82, -INF , P5 ;  /* 0xff80000052527808 */ /* 0x008fce0002800000 */
[----:B------:R-:W3:Y:S01]  /*2a80*/  MUFU.TANH R87, R87 ;  /* 0x0000005700577308 */ /* 0x000ee20000002400 */
[----:B----4-:R-:W-:Y:S02]  /*2a90*/  FSEL R86, R86, -INF , P3 ;  /* 0xff80000056567808 */ /* 0x010fe40001800000 */
[----:B-1----:R-:W-:-:S05]  /*2aa0*/  FMNMX.FTZ R13, R11, R10, !PT ;  /* 0x0000000a0b0d7209 */ /* 0x002fca0007810000 */
[----:B------:R-:W1:Y:S02]  /*2ab0*/  SHFL.BFLY PT, R10, R13, 0x1, 0x1f ;  /* 0x0c201f000d0a7f89 */ /* 0x000e6400000e0000 */
[----:B-1----:R-:W-:Y:S02]  /*2ac0*/  FMNMX.FTZ R10, R13, R10, !PT ;  /* 0x0000000a0d0a7209 */ /* 0x002fe40007810000 */
[----:B------:R-:W-:Y:S02]  /*2ad0*/  FMNMX.FTZ R13, R6, R3, !PT ;  /* 0x00000003060d7209 */ /* 0x000fe40007810000 */
[C---:B------:R-:W-:Y:S01]  /*2ae0*/  FSETP.NEU.FTZ.AND P0, PT, R10.reuse, -INF , PT ;  /* 0xff8000000a00780b */ /* 0x040fe20003f1d000 */
[----:B------:R-:W-:Y:S01]  /*2af0*/  FMUL.FTZ R15, R10, R7 ;  /* 0x000000070a0f7220 */ /* 0x000fe20000410000 */
[----:B------:R-:W-:-:S04]  /*2b00*/  FMNMX.FTZ R13, R8, R13, !PT ;  /* 0x0000000d080d7209 */ /* 0x000fc80007810000 */
[----:B------:R-:W-:Y:S02]  /*2b10*/  FMNMX.FTZ R13, R14, R13, !PT ;  /* 0x0000000d0e0d7209 */ /* 0x000fe40007810000 */
[----:B------:R-:W-:Y:S02]  /*2b20*/  FSEL R37, R15, RZ, P0 ;  /* 0x000000ff0f257208 */ /* 0x000fe40000000000 */
[----:B------:R-:W-:Y:S02]  /*2b30*/  FMNMX.FTZ R13, R20, R13, !PT ;  /* 0x0000000d140d7209 */ /* 0x000fe40007810000 */
[----:B------:R-:W-:Y:S01]  /*2b40*/  ISETP.NE.AND P0, PT, R9, RZ, PT ;  /* 0x000000ff0900720c */ /* 0x000fe20003f05270 */
[--C-:B------:R-:W-:Y:S01]  /*2b50*/  FFMA.FTZ R9, R25, R7, -R37.reuse ;  /* 0x0000000719097223 */ /* 0x100fe20000010825 */
[----:B------:R-:W-:Y:S01]  /*2b60*/  FMNMX.FTZ R15, R24, R13, !PT ;  /* 0x0000000d180f7209 */ /* 0x000fe20007810000 */
[-CC-:B------:R-:W-:Y:S01]  /*2b70*/  FFMA.FTZ R178, R70, R7.reuse, -R37.reuse ;  /* 0x0000000746b27223 */ /* 0x180fe20000010825 */
[----:B------:R-:W-:Y:S01]  /*2b80*/  FSEL R70, R79, -INF , P6 ;  /* 0xff8000004f467808 */ /* 0x000fe20003000000 */
[--C-:B------:R-:W-:Y:S01]  /*2b90*/  FFMA.FTZ R74, R74, R7, -R37.reuse ;  /* 0x000000074a4a7223 */ /* 0x100fe20000010825 */
[----:B------:R-:W-:Y:S01]  /*2ba0*/  FMNMX.FTZ R15, R26, R15, !PT ;  /* 0x0000000f1a0f7209 */ /* 0x000fe20007810000 */
[-CC-:B------:R-:W-:Y:S01]  /*2bb0*/  FFMA.FTZ R182, R90, R7.reuse, -R37.reuse ;  /* 0x000000075ab67223 */ /* 0x180fe20000010825 */
[----:B---3--:R-:W-:Y:S01]  /*2bc0*/  FSEL R90, R87, -INF , P2 ;  /* 0xff800000575a7808 */ /* 0x008fe20001000000 */
[--C-:B------:R-:W-:Y:S01]  /*2bd0*/  FFMA.FTZ R180, R12, R7, -R37.reuse ;  /* 0x000000070cb47223 */ /* 0x100fe20000010825 */
[----:B------:R-:W-:Y:S01]  /*2be0*/  FMNMX.FTZ R15, R28, R15, !PT ;  /* 0x0000000f1c0f7209 */ /* 0x000fe20007810000 */
[----:B------:R-:W-:Y:S01]  /*2bf0*/  MUFU.EX2 R9, R9 ;  /* 0x0000000900097308 */ /* 0x000fe20000000800 */
[-CC-:B------:R-:W-:Y:S01]  /*2c00*/  FFMA.FTZ R11, R92, R7.reuse, -R37.reuse ;  /* 0x000000075c0b7223 */ /* 0x180fe20000010825 */
[--C-:B------:R-:W-:Y:S01]  /*2c10*/  FFMA.FTZ R176, R94, R7, -R37.reuse ;  /* 0x000000075eb07223 */ /* 0x100fe20000010825 */
[----:B------:R-:W-:Y:S01]  /*2c20*/  FMNMX.FTZ R15, R30, R15, !PT ;  /* 0x0000000f1e0f7209 */ /* 0x000fe20007810000 */
[-CC-:B------:R-:W-:Y:S01]  /*2c30*/  FFMA.FTZ R96, R96, R7.reuse, -R37.reuse ;  /* 0x0000000760607223 */ /* 0x180fe20000010825 */
[-CC-:B------:R-:W-:Y:S01]  /*2c40*/  FFMA.FTZ R98, R98, R7.reuse, -R37.reuse ;  /* 0x0000000762627223 */ /* 0x180fe20000010825 */
[--C-:B------:R-:W-:Y:S01]  /*2c50*/  FFMA.FTZ R172, R100, R7, -R37.reuse ;  /* 0x0000000764ac7223 */ /* 0x100fe20000010825 */
[----:B------:R-:W-:Y:S01]  /*2c60*/  FMNMX.FTZ R21, R32, R15, !PT ;  /* 0x0000000f20157209 */ /* 0x000fe20007810000 */
[----:B------:R-:W1:Y:S01]  /*2c70*/  MUFU.EX2 R180, R180 ;  /* 0x000000b400b47308 */ /* 0x000e620000000800 */
[-CC-:B------:R-:W-:Y:S01]  /*2c80*/  FFMA.FTZ R102, R102, R7.reuse, -R37.reuse ;  /* 0x0000000766667223 */ /* 0x180fe20000010825 */
[--C-:B------:R-:W-:Y:S01]  /*2c90*/  FFMA.FTZ R174, R104, R7, -R37.reuse ;  /* 0x0000000768ae7223 */ /* 0x100fe20000010825 */
[----:B------:R-:W-:Y:S01]  /*2ca0*/  FMNMX.FTZ R21, R34, R21, !PT ;  /* 0x0000001522157209 */ /* 0x000fe20007810000 */
[-CC-:B------:R-:W-:Y:S01]  /*2cb0*/  FFMA.FTZ R106, R106, R7.reuse, -R37.reuse ;  /* 0x000000076a6a7223 */ /* 0x180fe20000010825 */
[-CC-:B------:R-:W-:Y:S01]  /*2cc0*/  FFMA.FTZ R168, R108, R7.reuse, -R37.reuse ;  /* 0x000000076ca87223 */ /* 0x180fe20000010825 */
[--C-:B------:R-:W-:Y:S01]  /*2cd0*/  FFMA.FTZ R170, R110, R7, -R37.reuse ;  /* 0x000000076eaa7223 */ /* 0x100fe20000010825 */
[----:B------:R-:W-:Y:S01]  /*2ce0*/  FMNMX.FTZ R21, R36, R21, !PT ;  /* 0x0000001524157209 */ /* 0x000fe20007810000 */
[----:B------:R-:W3:Y:S01]  /*2cf0*/  MUFU.EX2 R182, R182 ;  /* 0x000000b600b67308 */ /* 0x000ee20000000800 */
[-CC-:B------:R-:W-:Y:S01]  /*2d00*/  FFMA.FTZ R112, R112, R7.reuse, -R37.reuse ;  /* 0x0000000770707223 */ /* 0x180fe20000010825 */
[--C-:B------:R-:W-:Y:S01]  /*2d10*/  FFMA.FTZ R152, R114, R7, -R37.reuse ;  /* 0x0000000772987223 */ /* 0x100fe20000010825 */
[----:B------:R-:W-:Y:S01]  /*2d20*/  FMNMX.FTZ R21, R38, R21, !PT ;  /* 0x0000001526157209 */ /* 0x000fe20007810000 */
[-CC-:B------:R-:W-:Y:S01]  /*2d30*/  FFMA.FTZ R116, R116, R7.reuse, -R37.reuse ;  /* 0x0000000774747223 */ /* 0x180fe20000010825 */
[-CC-:B------:R-:W-:Y:S01]  /*2d40*/  FFMA.FTZ R154, R118, R7.reuse, -R37.reuse ;  /* 0x00000007769a7223 */ /* 0x180fe20000010825 */
[--C-:B------:R-:W-:Y:S01]  /*2d50*/  FFMA.FTZ R120, R120, R7, -R37.reuse ;  /* 0x0000000778787223 */ /* 0x100fe20000010825 */
[----:B------:R-:W-:Y:S01]  /*2d60*/  FMNMX.FTZ R25, R40, R21, !PT ;  /* 0x0000001528197209 */ /* 0x000fe20007810000 */
[----:B------:R-:W4:Y:S01]  /*2d70*/  MUFU.EX2 R11, R11 ;  /* 0x0000000b000b7308 */ /* 0x000f220000000800 */
[-CC-:B------:R-:W-:Y:S01]  /*2d80*/  FFMA.FTZ R122, R122, R7.reuse, -R37.reuse ;  /* 0x000000077a7a7223 */ /* 0x180fe20000010825 */
[--C-:B------:R-:W-:Y:S01]  /*2d90*/  FFMA.FTZ R78, R78, R7, -R37.reuse ;  /* 0x000000074e4e7223 */ /* 0x100fe20000010825 */
[----:B------:R-:W-:Y:S01]  /*2da0*/  FMNMX.FTZ R25, R42, R25, !PT ;  /* 0x000000192a197209 */ /* 0x000fe20007810000 */
[-CC-:B------:R-:W-:Y:S01]  /*2db0*/  FFMA.FTZ R68, R68, R7.reuse, -R37.reuse ;  /* 0x0000000744447223 */ /* 0x180fe20000010825 */
[-CC-:B------:R-:W-:Y:S01]  /*2dc0*/  FFMA.FTZ R124, R124, R7.reuse, -R37.reuse ;  /* 0x000000077c7c7223 */ /* 0x180fe20000010825 */
[--C-:B------:R-:W-:Y:S01]  /*2dd0*/  FFMA.FTZ R72, R72, R7, -R37.reuse ;  /* 0x0000000748487223 */ /* 0x100fe20000010825 */
[----:B------:R-:W-:Y:S01]  /*2de0*/  FMNMX.FTZ R25, R44, R25, !PT ;  /* 0x000000192c197209 */ /* 0x000fe20007810000 */
[----:B------:R-:W5:Y:S01]  /*2df0*/  MUFU.EX2 R176, R176 ;  /* 0x000000b000b07308 */ /* 0x000f620000000800 */
[-CC-:B------:R-:W-:Y:S01]  /*2e00*/  FFMA.FTZ R126, R126, R7.reuse, -R37.reuse ;  /* 0x000000077e7e7223 */ /* 0x180fe20000010825 */
[--C-:B------:R-:W-:Y:S01]  /*2e10*/  FFMA.FTZ R76, R76, R7, -R37.reuse ;  /* 0x000000074c4c7223 */ /* 0x100fe20000010825 */
[----:B------:R-:W-:Y:S01]  /*2e20*/  FMNMX.FTZ R25, R46, R25, !PT ;  /* 0x000000192e197209 */ /* 0x000fe20007810000 */
[-CC-:B------:R-:W-:Y:S01]  /*2e30*/  FFMA.FTZ R128, R128, R7.reuse, -R37.reuse ;  /* 0x0000000780807223 */ /* 0x180fe20000010825 */
[-CC-:B------:R-:W-:Y:S01]  /*2e40*/  FFMA.FTZ R80, R80, R7.reuse, -R37.reuse ;  /* 0x0000000750507223 */ /* 0x180fe20000010825 */
[--C-:B------:R-:W-:Y:S01]  /*2e50*/  FFMA.FTZ R130, R130, R7, -R37.reuse ;  /* 0x0000000782827223 */ /* 0x100fe20000010825 */
[----:B------:R-:W-:Y:S01]  /*2e60*/  FMNMX.FTZ R27, R48, R25, !PT ;  /* 0x00000019301b7209 */ /* 0x000fe20007810000 */
[----:B------:R2:W5:Y:S01]  /*2e70*/  MUFU.EX2 R13, R96 ;  /* 0x00000060000d7308 */ /* 0x0005620000000800 */
[-CC-:B------:R-:W-:Y:S01]  /*2e80*/  FFMA.FTZ R84, R84, R7.reuse, -R37.reuse ;  /* 0x0000000754547223 */ /* 0x180fe20000010825 */
[----:B------:R-:W-:Y:S01]  /*2e90*/  FFMA.FTZ R37, R132, R7, -R37 ;  /* 0x0000000784257223 */ /* 0x000fe20000010825 */
[----:B------:R-:W-:Y:S01]  /*2ea0*/  FMNMX.FTZ R27, R50, R27, !PT ;  /* 0x0000001b321b7209 */ /* 0x000fe20007810000 */
[--C-:B------:R-:W-:Y:S01]  /*2eb0*/  IMAD.MOV.U32 R132, RZ, RZ, R151.reuse ;  /* 0x000000ffff847224 */ /* 0x100fe200078e0097 */
[----:B------:R-:W-:Y:S01]  /*2ec0*/  MOV R110, R151 ;  /* 0x00000097006e7202 */ /* 0x000fe20000000f00 */
[--C-:B------:R-:W-:Y:S01]  /*2ed0*/  IMAD.MOV.U32 R118, RZ, RZ, R151.reuse ;  /* 0x000000ffff767224 */ /* 0x100fe200078e0097 */
[----:B------:R-:W-:Y:S01]  /*2ee0*/  FMNMX.FTZ R27, R52, R27, !PT ;  /* 0x0000001b341b7209 */ /* 0x000fe20007810000 */
[----:B------:R-:W5:Y:S01]  /*2ef0*/  MUFU.EX2 R178, R178 ;  /* 0x000000b200b27308 */ /* 0x000f620000000800 */
[--C-:B------:R-:W-:Y:S01]  /*2f00*/  IMAD.MOV.U32 R114, RZ, RZ, R151.reuse ;  /* 0x000000ffff727224 */ /* 0x100fe200078e0097 */
[----:B------:R-:W-:Y:S01]  /*2f10*/  MOV R104, R151 ;  /* 0x0000009700687202 */ /* 0x000fe20000000f00 */
[--C-:B------:R-:W-:Y:S01]  /*2f20*/  IMAD.MOV.U32 R108, RZ, RZ, R151.reuse ;  /* 0x000000ffff6c7224 */ /* 0x100fe200078e0097 */
[----:B------:R-:W-:Y:S01]  /*2f30*/  FMNMX.FTZ R27, R54, R27, !PT ;  /* 0x0000001b361b7209 */ /* 0x000fe20007810000 */
[--C-:B------:R-:W-:Y:S01]  /*2f40*/  IMAD.MOV.U32 R100, RZ, RZ, R151.reuse ;  /* 0x000000ffff647224 */ /* 0x100fe200078e0097 */
[----:B------:R-:W-:Y:S01]  /*2f50*/  MOV R92, R151 ;  /* 0x00000097005c7202 */ /* 0x000fe20000000f00 */
[--C-:B--2---:R-:W-:Y:S01]  /*2f60*/  IMAD.MOV.U32 R96, RZ, RZ, R151.reuse ;  /* 0x000000ffff607224 */ /* 0x104fe200078e0097 */
[----:B------:R-:W-:Y:S01]  /*2f70*/  FMNMX.FTZ R29, R56, R27, !PT ;  /* 0x0000001b381d7209 */ /* 0x000fe20007810000 */
[----:B------:R2:W-:Y:S01]  /*2f80*/  MUFU.EX2 R15, R98 ;  /* 0x00000062000f7308 */ /* 0x0005e20000000800 */
[----:B------:R-:W-:-:S02]  /*2f90*/  IMAD.MOV.U32 R94, RZ, RZ, R151 ;  /* 0x000000ffff5e7224 */ /* 0x000fc400078e0097 */
[----:B------:R-:W-:-:S04]  /*2fa0*/  FMNMX.FTZ R29, R58, R29, !PT ;  /* 0x0000001d3a1d7209 */ /* 0x000fc80007810000 */
[----:B------:R-:W-:Y:S01]  /*2fb0*/  FMNMX.FTZ R29, R60, R29, !PT ;  /* 0x0000001d3c1d7209 */ /* 0x000fe20007810000 */
[----:B------:R1:W-:Y:S01]  /*2fc0*/  MUFU.EX2 R27, R74 ;  /* 0x0000004a001b7308 */ /* 0x0003e20000000800 */
[----:B--2---:R-:W-:Y:S02]  /*2fd0*/  MOV R98, R151 ;  /* 0x0000009700627202 */ /* 0x004fe40000000f00 */
[----:B------:R-:W-:-:S04]  /*2fe0*/  FMNMX.FTZ R29, R62, R29, !PT ;  /* 0x0000001d3e1d7209 */ /* 0x000fc80007810000 */
[----:B------:R-:W-:Y:S01]  /*2ff0*/  FMNMX.FTZ R31, R64, R29, !PT ;  /* 0x0000001d401f7209 */ /* 0x000fe20007810000 */
[----:B------:R-:W-:Y:S01]  /*3000*/  MUFU.EX2 R172, R172 ;  /* 0x000000ac00ac7308 */ /* 0x000fe20000000800 */
[----:B-1----:R-:W-:Y:S02]  /*3010*/  FSEL R74, R83, -INF , P4 ;  /* 0xff800000534a7808 */ /* 0x002fe40002000000 */
[----:B------:R-:W-:-:S04]  /*3020*/  FMNMX.FTZ R31, R66, R31, !PT ;  /* 0x0000001f421f7209 */ /* 0x000fc80007810000 */
[----:B------:R-:W-:Y:S01]  /*3030*/  FMNMX.FTZ R31, R70, R31, !PT ;  /* 0x0000001f461f7209 */ /* 0x000fe20007810000 */
[----:B------:R1:W-:Y:S03]  /*3040*/  MUFU.EX2 R21, R102 ;  /* 0x0000006600157308 */ /* 0x0003e60000000800 */
[----:B------:R-:W-:-:S04]  /*3050*/  FMNMX.FTZ R31, R82, R31, !PT ;  /* 0x0000001f521f7209 */ /* 0x000fc80007810000 */
[----:B------:R-:W-:Y:S01]  /*3060*/  FMNMX.FTZ R33, R74, R31, !PT ;  /* 0x0000001f4a217209 */ /* 0x000fe20007810000 */
[----:B------:R-:W-:Y:S01]  /*3070*/  MUFU.EX2 R174, R174 ;  /* 0x000000ae00ae7308 */ /* 0x000fe20000000800 */
[----:B-1----:R-:W-:Y:S02]  /*3080*/  IMAD.MOV.U32 R102, RZ, RZ, R151 ;  /* 0x000000ffff667224 */ /* 0x002fe400078e0097 */
[----:B------:R-:W-:-:S04]  /*3090*/  FMNMX.FTZ R33, R86, R33, !PT ;  /* 0x0000002156217209 */ /* 0x000fc80007810000 */
[----:B------:R-:W-:Y:S01]  /*30a0*/  FMNMX.FTZ R33, R90, R33, !PT ;  /* 0x000000215a217209 */ /* 0x000fe20007810000 */
[----:B------:R1:W-:Y:S04]  /*30b0*/  MUFU.EX2 R25, R106 ;  /* 0x0000006a00197308 */ /* 0x0003e80000000800 */
[----:B------:R-:W2:Y:S04]  /*30c0*/  SHFL.BFLY PT, R12, R33, 0x2, 0x1f ;  /* 0x0c401f00210c7f89 */ /* 0x000ea800000e0000 */
[----:B------:R-:W-:Y:S01]  /*30d0*/  MUFU.EX2 R168, R168 ;  /* 0x000000a800a87308 */ /* 0x000fe20000000800 */
[----:B-1----:R-:W-:-:S07]  /*30e0*/  IMAD.MOV.U32 R106, RZ, RZ, R151 ;  /* 0x000000ffff6a7224 */ /* 0x002fce00078e0097 */
[----:B------:R-:W-:Y:S08]  /*30f0*/  MUFU.EX2 R170, R170 ;  /* 0x000000aa00aa7308 */ /* 0x000ff00000000800 */
[----:B------:R1:W-:Y:S01]  /*3100*/  MUFU.EX2 R29, R112 ;  /* 0x00000070001d7308 */ /* 0x0003e20000000800 */
[----:B--2---:R-:W-:-:S07]  /*3110*/  FMNMX.FTZ R35, R33, R12, !PT ;  /* 0x0000000c21237209 */ /* 0x004fce0007810000 */
[----:B------:R-:W-:Y:S01]  /*3120*/  MUFU.EX2 R152, R152 ;  /* 0x0000009800987308 */ /* 0x000fe20000000800 */
[----:B------:R-:W2:Y:S01]  /*3130*/  SHFL.BFLY PT, R12, R35, 0x1, 0x1f ;  /* 0x0c201f00230c7f89 */ /* 0x000ea200000e0000 */
[----:B-1----:R-:W-:-:S06]  /*3140*/  IMAD.MOV.U32 R112, RZ, RZ, R151 ;  /* 0x000000ffff707224 */ /* 0x002fcc00078e0097 */
[----:B------:R1:W-:Y:S08]  /*3150*/  MUFU.EX2 R31, R116 ;  /* 0x00000074001f7308 */ /* 0x0003f00000000800 */
[----:B------:R-:W-:Y:S01]  /*3160*/  MUFU.EX2 R154, R154 ;  /* 0x0000009a009a7308 */ /* 0x000fe20000000800 */
[----:B-1----:R-:W-:-:S07]  /*3170*/  MOV R116, R151 ;  /* 0x0000009700747202 */ /* 0x002fce0000000f00 */
[----:B------:R1:W-:Y:S01]  /*3180*/  MUFU.EX2 R39, R120 ;  /* 0x0000007800277308 */ /* 0x0003e20000000800 */
[----:B--2---:R-:W-:-:S04]  /*3190*/  FMNMX.FTZ R12, R35, R12, !PT ;  /* 0x0000000c230c7209 */ /* 0x004fc80007810000 */
[C---:B------:R-:W-:Y:S01]  /*31a0*/  FSETP.NEU.FTZ.AND P2, PT, R12.reuse, -INF , PT ;  /* 0xff8000000c00780b */ /* 0x040fe20003f5d000 */
[-C--:B------:R-:W-:Y:S02]  /*31b0*/  FMUL.FTZ R47, R12, R7.reuse ;  /* 0x000000070c2f7220 */ /* 0x080fe40000410000 */
[----:B------:R-:W-:Y:S01]  /*31c0*/  MUFU.EX2 R122, R122 ;  /* 0x0000007a007a7308 */ /* 0x000fe20000000800 */
[--C-:B-1----:R-:W-:Y:S02]  /*31d0*/  IMAD.MOV.U32 R120, RZ, RZ, R151.reuse ;  /* 0x000000ffff787224 */ /* 0x102fe400078e0097 */
[----:B------:R-:W-:Y:S02]  /*31e0*/  FSEL R47, R47, RZ, P2 ;  /* 0x000000ff2f2f7208 */ /* 0x000fe40001000000 */
[----:B------:R-:W-:Y:S01]  /*31f0*/  ISETP.GE.AND P2, PT, R88, 0x81, PT ;  /* 0x000000815800780c */ /* 0x000fe20003f46270 */
[----:B------:R-:W-:Y:S02]  /*3200*/  IMAD.MOV.U32 R88, RZ, RZ, R151 ;  /* 0x000000ffff587224 */ /* 0x000fe400078e0097 */
[-CC-:B------:R-:W-:Y:S01]  /*3210*/  FFMA.FTZ R3, R3, R7.reuse, -R47.reuse ;  /* 0x0000000703037223 */ /* 0x180fe2000001082f */
[-CC-:B------:R-:W-:Y:S01]  /*3220*/  FFMA.FTZ R6, R6, R7.reuse, -R47.reuse ;  /* 0x0000000706067223 */ /* 0x180fe2000001082f */
[-CC-:B------:R-:W-:Y:S01]  /*3230*/  FFMA.FTZ R14, R14, R7.reuse, -R47.reuse ;  /* 0x000000070e0e7223 */ /* 0x180fe2000001082f */
[-CC-:B------:R-:W-:Y:S01]  /*3240*/  FFMA.FTZ R8, R8, R7.reuse, -R47.reuse ;  /* 0x0000000708087223 */ /* 0x180fe2000001082f */
[----:B------:R1:W-:Y:S01]  /*3250*/  MUFU.EX2 R181, R3 ;  /* 0x0000000300b57308 */ /* 0x0003e20000000800 */
[-CC-:B------:R-:W-:Y:S01]  /*3260*/  FFMA.FTZ R20, R20, R7.reuse, -R47.reuse ;  /* 0x0000000714147223 */ /* 0x180fe2000001082f */
[-CC-:B------:R-:W-:Y:S01]  /*3270*/  FFMA.FTZ R24, R24, R7.reuse, -R47.reuse ;  /* 0x0000000718187223 */ /* 0x180fe2000001082f */
[-CC-:B------:R-:W-:Y:S01]  /*3280*/  FFMA.FTZ R26, R26, R7.reuse, -R47.reuse ;  /* 0x000000071a1a7223 */ /* 0x180fe2000001082f */
[-CC-:B------:R-:W-:Y:S01]  /*3290*/  FFMA.FTZ R28, R28, R7.reuse, -R47.reuse ;  /* 0x000000071c1c7223 */ /* 0x180fe2000001082f */
[-CC-:B------:R-:W-:Y:S01]  /*32a0*/  FFMA.FTZ R30, R30, R7.reuse, -R47.reuse ;  /* 0x000000071e1e7223 */ /* 0x180fe2000001082f */
[-CC-:B------:R-:W-:Y:S01]  /*32b0*/  FFMA.FTZ R32, R32, R7.reuse, -R47.reuse ;  /* 0x0000000720207223 */ /* 0x180fe2000001082f */
[-C--:B------:R-:W-:Y:S01]  /*32c0*/  FFMA.FTZ R34, R34, R7.reuse, -R47 ;  /* 0x0000000722227223 */ /* 0x080fe2000001082f */
[----:B------:R3:W-:Y:S01]  /*32d0*/  MUFU.EX2 R183, R14 ;  /* 0x0000000e00b77308 */ /* 0x0007e20000000800 */
[----:B-1----:R-:W-:Y:S01]  /*32e0*/  FADD.FTZ R3, R180, R9 ;  /* 0x00000009b4037221 */ /* 0x002fe20000010000 */
[-CC-:B------:R-:W-:Y:S01]  /*32f0*/  FFMA.FTZ R36, R36, R7.reuse, -R47.reuse ;  /* 0x0000000724247223 */ /* 0x180fe2000001082f */
[-CC-:B------:R-:W-:Y:S01]  /*3300*/  FFMA.FTZ R38, R38, R7.reuse, -R47.reuse ;  /* 0x0000000726267223 */ /* 0x180fe2000001082f */
[-CC-:B------:R-:W-:Y:S01]  /*3310*/  FFMA.FTZ R40, R40, R7.reuse, -R47.reuse ;  /* 0x0000000728287223 */ /* 0x180fe2000001082f */
[-CC-:B------:R-:W-:Y:S01]  /*3320*/  FFMA.FTZ R42, R42, R7.reuse, -R47.reuse ;  /* 0x000000072a2a7223 */ /* 0x180fe2000001082f */
[-CC-:B------:R-:W-:Y:S01]  /*3330*/  FFMA.FTZ R44, R44, R7.reuse, -R47.reuse ;  /* 0x000000072c2c7223 */ /* 0x180fe2000001082f */
[-C--:B------:R-:W-:Y:S01]  /*3340*/  FFMA.FTZ R46, R46, R7.reuse, -R47 ;  /* 0x000000072e2e7223 */ /* 0x080fe2000001082f */
[----:B------:R-:W1:Y:S01]  /*3350*/  MUFU.EX2 R6, R6 ;  /* 0x0000000600067308 */ /* 0x000e620000000800 */
[----:B---3--:R-:W-:Y:S01]  /*3360*/  FADD.FTZ R14, R182, R3 ;  /* 0x00000003b60e7221 */ /* 0x008fe20000010000 */
[-CC-:B------:R-:W-:Y:S01]  /*3370*/  FFMA.FTZ R48, R48, R7.reuse, -R47.reuse ;  /* 0x0000000730307223 */ /* 0x180fe2000001082f */
[-CC-:B------:R-:W-:Y:S01]  /*3380*/  FFMA.FTZ R50, R50, R7.reuse, -R47.reuse ;  /* 0x0000000732327223 */ /* 0x180fe2000001082f */
[-CC-:B------:R-:W-:Y:S01]  /*3390*/  FFMA.FTZ R52, R52, R7.reuse, -R47.reuse ;  /* 0x0000000734347223 */ /* 0x180fe2000001082f */
[----:B----4-:R-:W-:Y:S01]  /*33a0*/  FADD.FTZ R3, R11, R14 ;  /* 0x0000000e0b037221 */ /* 0x010fe20000010000 */
[-CC-:B------:R-:W-:Y:S01]  /*33b0*/  FFMA.FTZ R54, R54, R7.reuse, -R47.reuse ;  /* 0x0000000736367223 */ /* 0x180fe2000001082f */
[-C--:B------:R-:W-:Y:S01]  /*33c0*/  FFMA.FTZ R56, R56, R7.reuse, -R47 ;  /* 0x0000000738387223 */ /* 0x080fe2000001082f */
[----:B------:R-:W2:Y:S01]  /*33d0*/  MUFU.EX2 R8, R8 ;  /* 0x0000000800087308 */ /* 0x000ea20000000800 */
[----:B-----5:R-:W-:Y:S01]  /*33e0*/  FADD.FTZ R14, R176, R3 ;  /* 0x00000003b00e7221 */ /* 0x020fe20000010000 */
[-CC-:B------:R-:W-:Y:S01]  /*33f0*/  FFMA.FTZ R58, R58, R7.reuse, -R47.reuse ;  /* 0x000000073a3a7223 */ /* 0x180fe2000001082f */
[----:B------:R-:W-:Y:S01]  /*3400*/  F2FP.BF16.F32.PACK_AB R180, R9, R180 ;  /* 0x000000b409b4723e */ /* 0x000fe200000010ff */
[-CC-:B------:R-:W-:Y:S01]  /*3410*/  FFMA.FTZ R60, R60, R7.reuse, -R47.reuse ;  /* 0x000000073c3c7223 */ /* 0x180fe2000001082f */
[----:B------:R-:W-:Y:S01]  /*3420*/  FADD.FTZ R3, R13, R14 ;  /* 0x0000000e0d037221 */ /* 0x000fe20000010000 */
[-CC-:B------:R-:W-:Y:S01]  /*3430*/  FFMA.FTZ R62, R62, R7.reuse, -R47.reuse ;  /* 0x000000073e3e7223 */ /* 0x180fe2000001082f */
[-C--:B------:R-:W-:Y:S01]  /*3440*/  FFMA.FTZ R64, R64, R7.reuse, -R47 ;  /* 0x0000000740407223 */ /* 0x080fe2000001082f */
[----:B------:R-:W3:Y:S01]  /*3450*/  MUFU.EX2 R20, R20 ;  /* 0x0000001400147308 */ /* 0x000ee20000000800 */
[----:B------:R-:W-:Y:S01]  /*3460*/  FADD.FTZ R14, R178, R3 ;  /* 0x00000003b20e7221 */ /* 0x000fe20000010000 */
[----:B-1----:R-:W-:Y:S01]  /*3470*/  FADD.FTZ R3, R6, R181 ;  /* 0x000000b506037221 */ /* 0x002fe20000010000 */
[-CC-:B------:R-:W-:Y:S01]  /*3480*/  FFMA.FTZ R66, R66, R7.reuse, -R47.reuse ;  /* 0x0000000742427223 */ /* 0x180fe2000001082f */
[-CC-:B------:R-:W-:Y:S01]  /*3490*/  FFMA.FTZ R70, R70, R7.reuse, -R47.reuse ;  /* 0x0000000746467223 */ /* 0x180fe2000001082f */
[----:B------:R-:W-:Y:S01]  /*34a0*/  FADD.FTZ R49, R15, R14 ;  /* 0x0000000e0f317221 */ /* 0x000fe20000010000 */
[-CC-:B------:R-:W-:Y:S01]  /*34b0*/  FFMA.FTZ R82, R82, R7.reuse, -R47.reuse ;  /* 0x0000000752527223 */ /* 0x180fe2000001082f */
[-C--:B------:R-:W-:Y:S01]  /*34c0*/  FFMA.FTZ R74, R74, R7.reuse, -R47 ;  /* 0x000000074a4a7223 */ /* 0x080fe2000001082f */
[----:B------:R1:W4:Y:S01]  /*34d0*/  MUFU.EX2 R177, R24 ;  /* 0x0000001800b17308 */ /* 0x0003220000000800 */
[----:B--2---:R-:W-:Y:S01]  /*34e0*/  FADD.FTZ R14, R8, R3 ;  /* 0x00000003080e7221 */ /* 0x004fe20000010000 */
[-CC-:B------:R-:W-:Y:S01]  /*34f0*/  FFMA.FTZ R86, R86, R7.reuse, -R47.reuse ;  /* 0x0000000756567223 */ /* 0x180fe2000001082f */
[----:B------:R-:W-:Y:S01]  /*3500*/  FFMA.FTZ R47, R90, R7, -R47 ;  /* 0x000000075a2f7223 */ /* 0x000fe2000001082f */
[----:B------:R-:W-:Y:S01]  /*3510*/  F2FP.BF16.F32.PACK_AB R181, R181, R6 ;  /* 0x00000006b5b5723e */ /* 0x000fe200000010ff */
[C---:B------:R-:W-:Y:S01]  /*3520*/  FADD.FTZ R3, R183.reuse, R14 ;  /* 0x0000000eb7037221 */ /* 0x040fe20000010000 */
[----:B------:R-:W-:Y:S01]  /*3530*/  F2FP.BF16.F32.PACK_AB R183, R183, R8 ;  /* 0x00000008b7b7723e */ /* 0x000fe200000010ff */
[----:B------:R-:W-:Y:S01]  /*3540*/  IMAD.MOV.U32 R8, RZ, RZ, 0x3f800000 ;  /* 0x3f800000ff087424 */ /* 0x000fe200078e00ff */
[----:B------:R-:W2:Y:S01]  /*3550*/  MUFU.EX2 R26, R26 ;  /* 0x0000001a001a7308 */ /* 0x000ea20000000800 */
[----:B-1----:R-:W-:Y:S01]  /*3560*/  FADD.FTZ R24, R172, R49 ;  /* 0x00000031ac187221 */ /* 0x002fe20000010000 */
[----:B---3--:R-:W-:Y:S01]  /*3570*/  FADD.FTZ R14, R20, R3 ;  /* 0x00000003140e7221 */ /* 0x008fe20000010000 */
[----:B------:R-:W-:Y:S01]  /*3580*/  F2FP.BF16.F32.PACK_AB R182, R11, R182 ;  /* 0x000000b60bb6723e */ /* 0x000fe200000010ff */
[----:B------:R-:W-:-:S02]  /*3590*/  IMAD.MOV.U32 R90, RZ, RZ, R151 ;  /* 0x000000ffff5a7224 */ /* 0x000fc400078e0097 */
[----:B------:R-:W-:Y:S01]  /*35a0*/  FADD.FTZ R49, R21, R24 ;  /* 0x0000001815317221 */ /* 0x000fe20000010000 */
[----:B------:R-:W-:Y:S01]  /*35b0*/  F2FP.BF16.F32.PACK_AB R176, R13, R176 ;  /* 0x000000b00db0723e */ /* 0x000fe200000010ff */
[----:B------:R-:W1:Y:S02]  /*35c0*/  MUFU.EX2 R179, R28 ;  /* 0x0000001c00b37308 */ /* 0x000e640000000800 */
[----:B------:R-:W-:Y:S01]  /*35d0*/  FADD.FTZ R24, R174, R49 ;  /* 0x00000031ae187221 */ /* 0x000fe20000010000 */
[----:B----4-:R-:W-:Y:S01]  /*35e0*/  FADD.FTZ R3, R177, R14 ;  /* 0x0000000eb1037221 */ /* 0x010fe20000010000 */
[----:B------:R-:W-:Y:S02]  /*35f0*/  F2FP.BF16.F32.PACK_AB R178, R15, R178 ;  /* 0x000000b20fb2723e */ /* 0x000fe400000010ff */
[----:B------:R-:W-:Y:S01]  /*3600*/  FADD.FTZ R49, R25, R24 ;  /* 0x0000001819317221 */ /* 0x000fe20000010000 */
[----:B------:R-:W-:Y:S01]  /*3610*/  F2FP.BF16.F32.PACK_AB R172, R21, R172 ;  /* 0x000000ac15ac723e */ /* 0x000fe200000010ff */
[----:B------:R-:W3:Y:S01]  /*3620*/  MUFU.EX2 R30, R30 ;  /* 0x0000001e001e7308 */ /* 0x000ee20000000800 */
[----:B--2---:R-:W-:Y:S01]  /*3630*/  FADD.FTZ R14, R26, R3 ;  /* 0x000000031a0e7221 */ /* 0x004fe20000010000 */
[----:B------:R-:W-:Y:S01]  /*3640*/  FADD.FTZ R24, R168, R49 ;  /* 0x00000031a8187221 */ /* 0x000fe20000010000 */
[----:B------:R-:W-:-:S02]  /*3650*/  F2FP.BF16.F32.PACK_AB R174, R25, R174 ;  /* 0x000000ae19ae723e */ /* 0x000fc400000010ff */
[C---:B------:R-:W-:Y:S01]  /*3660*/  F2FP.BF16.F32.PACK_AB R168, R27.reuse, R168 ;  /* 0x000000a81ba8723e */ /* 0x040fe200000010ff */
[----:B------:R-:W-:Y:S01]  /*3670*/  FADD.FTZ R49, R27, R24 ;  /* 0x000000181b317221 */ /* 0x000fe20000010000 */
[----:B------:R-:W-:Y:S01]  /*3680*/  F2FP.BF16.F32.PACK_AB R177, R177, R20 ;  /* 0x00000014b1b1723e */ /* 0x000fe200000010ff */
[----:B------:R-:W2:Y:S01]  /*3690*/  MUFU.EX2 R173, R32 ;  /* 0x0000002000ad7308 */ /* 0x000ea20000000800 */
[----:B-1----:R-:W-:Y:S01]  /*36a0*/  FADD.FTZ R3, R179, R14 ;  /* 0x0000000eb3037221 */ /* 0x002fe20000010000 */
[----:B------:R-:W-:Y:S01]  /*36b0*/  FADD.FTZ R24, R170, R49 ;  /* 0x00000031aa187221 */ /* 0x000fe20000010000 */
[----:B------:R-:W-:Y:S02]  /*36c0*/  F2FP.BF16.F32.PACK_AB R170, R29, R170 ;  /* 0x000000aa1daa723e */ /* 0x000fe400000010ff */
[----:B------:R-:W-:Y:S01]  /*36d0*/  F2FP.BF16.F32.PACK_AB R179, R179, R26 ;  /* 0x0000001ab3b3723e */ /* 0x000fe200000010ff */
[----:B------:R-:W-:Y:S01]  /*36e0*/  FADD.FTZ R49, R29, R24 ;  /* 0x000000181d317221 */ /* 0x000fe20000010000 */
[----:B------:R-:W-:Y:S01]  /*36f0*/  MOV R6, 0x3f800000 ;  /* 0x3f80000000067802 */ /* 0x000fe20000000f00 */
[----:B------:R-:W1:Y:S01]  /*3700*/  MUFU.EX2 R34, R34 ;  /* 0x0000002200227308 */ /* 0x000e620000000800 */
[----:B---3--:R-:W-:-:S07]  /*3710*/  FADD.FTZ R14, R30, R3 ;  /* 0x000000031e0e7221 */ /* 0x008fce0000010000 */
[----:B------:R-:W3:Y:S01]  /*3720*/  MUFU.EX2 R175, R36 ;  /* 0x0000002400af7308 */ /* 0x000ee20000000800 */
[----:B--2---:R-:W-:Y:S01]  /*3730*/  FADD.FTZ R3, R173, R14 ;  /* 0x0000000ead037221 */ /* 0x004fe20000010000 */
[----:B------:R-:W-:Y:S01]  /*3740*/  FADD.FTZ R14, R152, R49 ;  /* 0x00000031980e7221 */ /* 0x000fe20000010000 */
[----:B------:R-:W-:Y:S02]  /*3750*/  F2FP.BF16.F32.PACK_AB R152, R31, R152 ;  /* 0x000000981f98723e */ /* 0x000fe400000010ff */
[----:B------:R-:W-:Y:S01]  /*3760*/  F2FP.BF16.F32.PACK_AB R173, R173, R30 ;  /* 0x0000001eadad723e */ /* 0x000fe200000010ff */
[----:B------:R-:W-:Y:S02]  /*3770*/  FADD.FTZ R49, R31, R14 ;  /* 0x0000000e1f317221 */ /* 0x000fe40000010000 */
[----:B------:R-:W2:Y:S01]  /*3780*/  MUFU.EX2 R38, R38 ;  /* 0x0000002600267308 */ /* 0x000ea20000000800 */
[----:B-1----:R-:W-:Y:S01]  /*3790*/  FADD.FTZ R0, R34, R3 ;  /* 0x0000000322007221 */ /* 0x002fe20000010000 */
[----:B------:R-:W-:Y:S01]  /*37a0*/  FADD.FTZ R14, R154, R49 ;  /* 0x000000319a0e7221 */ /* 0x000fe20000010000 */
[----:B------:R-:W-:-:S03]  /*37b0*/  F2FP.BF16.F32.PACK_AB R154, R39, R154 ;  /* 0x0000009a279a723e */ /* 0x000fc600000010ff */
[----:B------:R-:W-:Y:S02]  /*37c0*/  FADD.FTZ R49, R39, R14 ;  /* 0x0000000e27317221 */ /* 0x000fe40000010000 */
[----:B------:R-:W1:Y:S01]  /*37d0*/  MUFU.EX2 R169, R40 ;  /* 0x0000002800a97308 */ /* 0x000e620000000800 */
[C---:B---3--:R-:W-:Y:S01]  /*37e0*/  FADD.FTZ R3, R175.reuse, R0 ;  /* 0x00000000af037221 */ /* 0x048fe20000010000 */
[----:B------:R-:W-:Y:S01]  /*37f0*/  FADD.FTZ R14, R122, R49 ;  /* 0x000000317a0e7221 */ /* 0x000fe20000010000 */
[----:B------:R-:W-:-:S05]  /*3800*/  F2FP.BF16.F32.PACK_AB R175, R175, R34 ;  /* 0x00000022afaf723e */ /* 0x000fca00000010ff */
[----:B------:R-:W3:Y:S01]  /*3810*/  MUFU.EX2 R42, R42 ;  /* 0x0000002a002a7308 */ /* 0x000ee20000000800 */
[----:B--2---:R-:W-:-:S07]  /*3820*/  FADD.FTZ R0, R38, R3 ;  /* 0x0000000326007221 */ /* 0x004fce0000010000 */
[----:B------:R-:W2:Y:S01]  /*3830*/  MUFU.EX2 R171, R44 ;  /* 0x0000002c00ab7308 */ /* 0x000ea20000000800 */
[C---:B-1----:R-:W-:Y:S01]  /*3840*/  FADD.FTZ R3, R169.reuse, R0 ;  /* 0x00000000a9037221 */ /* 0x042fe20000010000 */
[----:B------:R-:W-:-:S06]  /*3850*/  F2FP.BF16.F32.PACK_AB R169, R169, R38 ;  /* 0x00000026a9a9723e */ /* 0x000fcc00000010ff */
[----:B------:R-:W1:Y:S01]  /*3860*/  MUFU.EX2 R41, R78 ;  /* 0x0000004e00297308 */ /* 0x000e620000000800 */
[----:B---3--:R-:W-:-:S07]  /*3870*/  FADD.FTZ R0, R42, R3 ;  /* 0x000000032a007221 */ /* 0x008fce0000010000 */
[----:B------:R-:W3:Y:S01]  /*3880*/  MUFU.EX2 R46, R46 ;  /* 0x0000002e002e7308 */ /* 0x000ee20000000800 */
[C---:B--2---:R-:W-:Y:S01]  /*3890*/  FADD.FTZ R3, R171.reuse, R0 ;  /* 0x00000000ab037221 */ /* 0x044fe20000010000 */
[----:B------:R-:W-:-:S06]  /*38a0*/  F2FP.BF16.F32.PACK_AB R171, R171, R42 ;  /* 0x0000002aabab723e */ /* 0x000fcc00000010ff */
[----:B------:R-:W2:Y:S01]  /*38b0*/  MUFU.EX2 R68, R68 ;  /* 0x0000004400447308 */ /* 0x000ea20000000800 */
[C---:B-1----:R-:W-:Y:S01]  /*38c0*/  FADD.FTZ R49, R41.reuse, R14 ;  /* 0x0000000e29317221 */ /* 0x042fe20000010000 */
[----:B------:R-:W-:Y:S02]  /*38d0*/  F2FP.BF16.F32.PACK_AB R156, R41, R122 ;  /* 0x0000007a299c723e */ /* 0x000fe400000010ff */
[----:B------:R-:W-:-:S04]  /*38e0*/  MOV R122, R151 ;  /* 0x00000097007a7202 */ /* 0x000fc80000000f00 */
[----:B------:R-:W1:Y:S01]  /*38f0*/  MUFU.EX2 R153, R48 ;  /* 0x0000003000997308 */ /* 0x000e620000000800 */
[----:B---3--:R-:W-:-:S07]  /*3900*/  FADD.FTZ R0, R46, R3 ;  /* 0x000000032e007221 */ /* 0x008fce0000010000 */
[----:B------:R3:W4:Y:S01]  /*3910*/  MUFU.EX2 R43, R124 ;  /* 0x0000007c002b7308 */ /* 0x0007220000000800 */
[----:B--2---:R-:W-:-:S07]  /*3920*/  FADD.FTZ R14, R68, R49 ;  /* 0x00000031440e7221 */ /* 0x004fce0000010000 */
[----:B------:R-:W2:Y:S01]  /*3930*/  MUFU.EX2 R50, R50 ;  /* 0x0000003200327308 */ /* 0x000ea20000000800 */
[C---:B-1----:R-:W-:Y:S01]  /*3940*/  FADD.FTZ R3, R153.reuse, R0 ;  /* 0x0000000099037221 */ /* 0x042fe20000010000 */
[----:B------:R-:W-:Y:S01]  /*3950*/  F2FP.BF16.F32.PACK_AB R153, R153, R46 ;  /* 0x0000002e9999723e */ /* 0x000fe200000010ff */
[----:B---3--:R-:W-:-:S05]  /*3960*/  IMAD.MOV.U32 R124, RZ, RZ, R151 ;  /* 0x000000ffff7c7224 */ /* 0x008fca00078e0097 */
[----:B------:R-:W1:Y:S01]  /*3970*/  MUFU.EX2 R72, R72 ;  /* 0x0000004800487308 */ /* 0x000e620000000800 */
[C---:B----4-:R-:W-:Y:S01]  /*3980*/  FADD.FTZ R9, R43.reuse, R14 ;  /* 0x0000000e2b097221 */ /* 0x050fe20000010000 */
[----:B------:R-:W-:-:S06]  /*3990*/  F2FP.BF16.F32.PACK_AB R158, R43, R68 ;  /* 0x000000442b9e723e */ /* 0x000fcc00000010ff */
[----:B------:R-:W3:Y:S01]  /*39a0*/  MUFU.EX2 R155, R52 ;  /* 0x00000034009b7308 */ /* 0x000ee20000000800 */
[----:B--2---:R-:W-:-:S07]  /*39b0*/  FADD.FTZ R0, R50, R3 ;  /* 0x0000000332007221 */ /* 0x004fce0000010000 */
[----:B------:R2:W4:Y:S01]  /*39c0*/  MUFU.EX2 R33, R126 ;  /* 0x0000007e00217308 */ /* 0x0005220000000800 */
[----:B-1----:R-:W-:-:S07]  /*39d0*/  FADD.FTZ R14, R72, R9 ;  /* 0x00000009480e7221 */ /* 0x002fce0000010000 */
[----:B------:R-:W1:Y:S01]  /*39e0*/  MUFU.EX2 R54, R54 ;  /* 0x0000003600367308 */ /* 0x000e620000000800 */
[C---:B---3--:R-:W-:Y:S01]  /*39f0*/  FADD.FTZ R3, R155.reuse, R0 ;  /* 0x000000009b037221 */ /* 0x048fe20000010000 */
[----:B------:R-:W-:Y:S01]  /*3a00*/  F2FP.BF16.F32.PACK_AB R155, R155, R50 ;  /* 0x000000329b9b723e */ /* 0x000fe200000010ff */
[----:B--2---:R-:W-:-:S05]  /*3a10*/  IMAD.MOV.U32 R126, RZ, RZ, R151 ;  /* 0x000000ffff7e7224 */ /* 0x004fca00078e0097 */
[----:B------:R-:W2:Y:S01]  /*3a20*/  MUFU.EX2 R76, R76 ;  /* 0x0000004c004c7308 */ /* 0x000ea20000000800 */
[C---:B----4-:R-:W-:Y:S01]  /*3a30*/  FADD.FTZ R9, R33.reuse, R14 ;  /* 0x0000000e21097221 */ /* 0x050fe20000010000 */
[----:B------:R-:W-:-:S06]  /*3a40*/  F2FP.BF16.F32.PACK_AB R160, R33, R72 ;  /* 0x0000004821a0723e */ /* 0x000fcc00000010ff */
[----:B------:R-:W3:Y:S01]  /*3a50*/  MUFU.EX2 R157, R56 ;  /* 0x00000038009d7308 */ /* 0x000ee20000000800 */
[----:B-1----:R-:W-:-:S07]  /*3a60*/  FADD.FTZ R0, R54, R3 ;  /* 0x0000000336007221 */ /* 0x002fce0000010000 */
[----:B------:R1:W4:Y:S01]  /*3a70*/  MUFU.EX2 R45, R128 ;  /* 0x00000080002d7308 */ /* 0x0003220000000800 */
[----:B--2---:R-:W-:-:S07]  /*3a80*/  FADD.FTZ R14, R76, R9 ;  /* 0x000000094c0e7221 */ /* 0x004fce0000010000 */
[----:B------:R-:W2:Y:S01]  /*3a90*/  MUFU.EX2 R58, R58 ;  /* 0x0000003a003a7308 */ /* 0x000ea20000000800 */
[C---:B---3--:R-:W-:Y:S01]  /*3aa0*/  FADD.FTZ R3, R157.reuse, R0 ;  /* 0x000000009d037221 */ /* 0x048fe20000010000 */
[----:B------:R-:W-:Y:S02]  /*3ab0*/  F2FP.BF16.F32.PACK_AB R157, R157, R54 ;  /* 0x000000369d9d723e */ /* 0x000fe400000010ff */
[----:B-1----:R-:W-:-:S04]  /*3ac0*/  MOV R128, R151 ;  /* 0x0000009700807202 */ /* 0x002fc80000000f00 */
        /* <DEDUP_REMOVED lines=16> */
[----:B------:R-:W1:Y:S01]  /*3bd0*/  MUFU.EX2 R66, R66 ;  /* 0x0000004200427308 */ /* 0x000e620000000800 */
[----:B--2---:R-:W-:-:S07]  /*3be0*/  FADD.FTZ R14, R84, R9 ;  /* 0x00000009540e7221 */ /* 0x004fce0000010000 */
[----:B------:R-:W2:Y:S01]  /*3bf0*/  MUFU.EX2 R163, R70 ;  /* 0x0000004600a37308 */ /* 0x000ea20000000800 */
[C---:B---3--:R-:W-:Y:S01]  /*3c00*/  FADD.FTZ R9, R161.reuse, R0 ;  /* 0x00000000a1097221 */ /* 0x048fe20000010000 */
[----:B------:R-:W-:-:S06]  /*3c10*/  F2FP.BF16.F32.PACK_AB R161, R161, R62 ;  /* 0x0000003ea1a1723e */ /* 0x000fcc00000010ff */
[----:B------:R-:W3:Y:S01]  /*3c20*/  MUFU.EX2 R82, R82 ;  /* 0x0000005200527308 */ /* 0x000ee20000000800 */
[----:B-1----:R-:W-:-:S07]  /*3c30*/  FADD.FTZ R0, R66, R9 ;  /* 0x0000000942007221 */ /* 0x002fce0000010000 */
[----:B------:R-:W1:Y:S01]  /*3c40*/  MUFU.EX2 R165, R74 ;  /* 0x0000004a00a57308 */ /* 0x000e620000000800 */
[C---:B--2---:R-:W-:Y:S01]  /*3c50*/  FADD.FTZ R9, R163.reuse, R0 ;  /* 0x00000000a3097221 */ /* 0x044fe20000010000 */
[----:B------:R-:W-:-:S06]  /*3c60*/  F2FP.BF16.F32.PACK_AB R163, R163, R66 ;  /* 0x00000042a3a3723e */ /* 0x000fcc00000010ff */
[----:B------:R-:W2:Y:S01]  /*3c70*/  MUFU.EX2 R86, R86 ;  /* 0x0000005600567308 */ /* 0x000ea20000000800 */
[----:B---3--:R-:W-:-:S07]  /*3c80*/  FADD.FTZ R0, R82, R9 ;  /* 0x0000000952007221 */ /* 0x008fce0000010000 */
[----:B------:R-:W3:Y:S01]  /*3c90*/  MUFU.EX2 R37, R37 ;  /* 0x0000002500257308 */ /* 0x000ee20000000800 */
[C---:B-1----:R-:W-:Y:S01]  /*3ca0*/  FADD.FTZ R9, R165.reuse, R0 ;  /* 0x00000000a5097221 */ /* 0x042fe20000010000 */
[----:B------:R-:W-:-:S06]  /*3cb0*/  F2FP.BF16.F32.PACK_AB R165, R165, R82 ;  /* 0x00000052a5a5723e */ /* 0x000fcc00000010ff */
[----:B------:R-:W1:Y:S01]  /*3cc0*/  MUFU.EX2 R47, R47 ;  /* 0x0000002f002f7308 */ /* 0x000e620000000800 */
[----:B--2---:R-:W-:Y:S01]  /*3cd0*/  FADD.FTZ R0, R86, R9 ;  /* 0x0000000956007221 */ /* 0x004fe20000010000 */
[C---:B---3--:R-:W-:Y:S01]  /*3ce0*/  FADD.FTZ R3, R37.reuse, R14 ;  /* 0x0000000e25037221 */ /* 0x048fe20000010000 */
[----:B------:R-:W-:Y:S02]  /*3cf0*/  F2FP.BF16.F32.PACK_AB R166, R37, R84 ;  /* 0x0000005425a6723e */ /* 0x000fe400000010ff */
[C---:B-1----:R-:W-:Y:S01]  /*3d00*/  FADD.FTZ R0, R47.reuse, R0 ;  /* 0x000000002f007221 */ /* 0x042fe20000010000 */
[----:B------:R-:W-:Y:S01]  /*3d10*/  F2FP.BF16.F32.PACK_AB R167, R47, R86 ;  /* 0x000000562fa7723e */ /* 0x000fe200000010ff */
[----:B------:R-:W-:Y:S06]  /*3d20*/  @!P2 BRA `(.L_x_15) ;  /* 0x0000002800fca947 */ /* 0x000fec0003800000 */
[----:B------:R-:W-:Y:S01]  /*3d30*/  VIADD R188, R188, 0xfffffffe ;  /* 0xfffffffebcbc7836 */ /* 0x000fe20000000000 */
[----:B------:R-:W-:Y:S01]  /*3d40*/  MOV R9, R12 ;  /* 0x0000000c00097202 */ /* 0x000fe20000000f00 */
[----:B------:R-:W-:Y:S01]  /*3d50*/  IMAD.MOV.U32 R11, RZ, RZ, R10 ;  /* 0x000000ffff0b7224 */ /* 0x000fe200078e000a */
[----:B------:R-:W-:Y:S01]  /*3d60*/  CS2R R150, SRZ ;  /* 0x0000000000967805 */ /* 0x000fe2000001ff00 */
[----:B------:R-:W-:Y:S01]  /*3d70*/  IMAD.MOV.U32 R6, RZ, RZ, 0x3f800000 ;  /* 0x3f800000ff067424 */ /* 0x000fe200078e00ff */
[----:B------:R-:W-:Y:S02]  /*3d80*/  CS2R R146, SRZ ;  /* 0x0000000000927805 */ /* 0x000fe4000001ff00 */
[----:B------:R-:W-:Y:S02]  /*3d90*/  CS2R R142, SRZ ;  /* 0x00000000008e7805 */ /* 0x000fe4000001ff00 */
[----:B------:R-:W-:Y:S02]  /*3da0*/  CS2R R138, SRZ ;  /* 0x00000000008a7805 */ /* 0x000fe4000001ff00 */
[----:B------:R-:W-:-:S02]  /*3db0*/  CS2R R134, SRZ ;  /* 0x0000000000867805 */ /* 0x000fc4000001ff00 */
[----:B------:R-:W-:Y:S02]  /*3dc0*/  CS2R R130, SRZ ;  /* 0x0000000000827805 */ /* 0x000fe4000001ff00 */
[----:B------:R-:W-:Y:S02]  /*3dd0*/  CS2R R126, SRZ ;  /* 0x00000000007e7805 */ /* 0x000fe4000001ff00 */
        /* <DEDUP_REMOVED lines=24> */
[----:B------:R-:W-:Y:S01]  /*3f60*/  CS2R R88, SRZ ;  /* 0x0000000000587805 */ /* 0x000fe2000001ff00 */
[----:B------:R-:W-:Y:S01]  /*3f70*/  UMOV UR4, UR39 ;  /* 0x0000002700047c82 */ /* 0x000fe20008000000 */
[----:B------:R-:W-:Y:S01]  /*3f80*/  UMOV UR5, UR38 ;  /* 0x0000002600057c82 */ /* 0x000fe20008000000 */
[----:B------:R-:W-:-:S05]  /*3f90*/  ULDC UR6, c[0x0][0x9d8] ;  /* 0x0002760000067ab9 */ /* 0x000fca0000000800 */
.L_x_24:
[----:B------:R-:W-:-:S04]  /*3fa0*/  UIADD3 UR7, UR5, 0x1, URZ ;  /* 0x0000000105077890 */ /* 0x000fc8000fffe03f */
[----:B------:R-:W-:-:S04]  /*3fb0*/  UISETP.NE.AND UP0, UPT, UR7, 0x2, UPT ;  /* 0x000000020700788c */ /* 0x000fc8000bf05270 */
[----:B------:R-:W-:Y:S02]  /*3fc0*/  USEL UR39, URZ, 0x1, UP0 ;  /* 0x000000013f277887 */ /* 0x000fe40008000000 */
[----:B------:R-:W-:Y:S02]  /*3fd0*/  USEL UR38, UR7, URZ, UP0 ;  /* 0x0000003f07267287 */ /* 0x000fe40008000000 */
[----:B------:R-:W-:Y:S01]  /*3fe0*/  ULOP3.LUT UR39, UR4, UR39, URZ, 0x3c, !UPT ;  /* 0x0000002704277292 */ /* 0x000fe2000f8e3c3f */
[----:B------:R-:W-:Y:S11]  /*3ff0*/  @!P0 BRA `(.L_x_16) ;  /* 0x0000000000048947 */ /* 0x000ff60003800000 */
[----:B------:R-:W-:Y:S01]  /*4000*/  BPT.TRAP 0x1 ;  /* 0x000000040000795c */ /* 0x000fe20000300000 */
.L_x_16:
[----:B------:R-:W-:Y:S01]  /*4010*/  ULEA UR7, UR38, UR60, 0x3 ;  /* 0x0000003c26077291 */ /* 0x000fe2000f8e183f */
[----:B------:R-:W-:-:S04]  /*4020*/  MOV R7, UR39 ;  /* 0x0000002700077c02 */ /* 0x000fc80008000f00 */
[----:B------:R-:W-:-:S04]  /*4030*/  SHF.L.U32 R7, R7, 0x1f, RZ ;  /* 0x0000001f07077819 */ /* 0x000fc800000006ff */
[----:B------:R1:W2:Y:S01]  /*4040*/  SYNCS.PHASECHK.TRANS64.TRYWAIT P2, [UR7+0x34830], R7 ;  /* 0x03483007ff0075a7 */ /* 0x0002a20008040147 */
[----:B------:R-:W-:Y:S05]  /*4050*/  @!P0 BRA `(.L_x_17) ;  /* 0x0000000000048947 */ /* 0x000fea0003800000 */
[----:B------:R-:W-:Y:S01]  /*4060*/  BPT.TRAP 0x1 ;  /* 0x000000040000795c */ /* 0x000fe20000300000 */
.L_x_17:
[----:B--2---:R-:W-:Y:S05]  /*4070*/  @P2 BRA `(.L_x_18) ;  /* 0x0000000000082947 */ /* 0x004fea0003800000 */
[----:B------:R-:W2:Y:S02]  /*4080*/  SYNCS.PHASECHK.TRANS64.TRYWAIT P2, [UR7+0x34830], R7 ;  /* 0x03483007ff0075a7 */ /* 0x000ea40008040147 */
[----:B--2---:R-:W-:Y:S05]  /*4090*/  @!P2 BRA `(.L_x_19) ;  /* 0x0000007000cca947 */ /* 0x004fea0003800000 */
.L_x_18:
[----:B------:R-:W-:Y:S01]  /*40a0*/  R2UR UR40, R4 ;  /* 0x00000000042872ca */ /* 0x000fe200000e0000 */
[----:B------:R-:W-:Y:S01]  /*40b0*/  UIMAD UR10, UR38, 0xc00, UR37 ;  /* 0x00000c00260a78a4 */ /* 0x000fe2000f8e0225 */
[----:B------:R-:W-:Y:S01]  /*40c0*/  R2UR UR41, R5 ;  /* 0x00000000052972ca */ /* 0x000fe200000e0000 */
[----:B------:R-:W-:Y:S01]  /*40d0*/  WARPGROUP.ARRIVE ;  /* 0x00000000000079c5 */ /* 0x000fe20000000000 */
[----:B------:R-:W-:Y:S01]  /*40e0*/  UMOV UR43, 0x40000040 ;  /* 0x40000040002b7882 */ /* 0x000fe20000000000 */
[----:B------:R-:W-:Y:S01]  /*40f0*/  UIADD3 UR14, UR10, 0x402, URZ ;  /* 0x000004020a0e7890 */ /* 0x000fe2000fffe03f */
[-C--:B------:R-:W-:Y:S01]  /*4100*/  FMUL.FTZ R88, R88, R8.reuse ;  /* 0x0000000858587220 */ /* 0x080fe20000410000 */
[----:B------:R-:W-:Y:S01]  /*4110*/  UMOV UR15, 0x40000040 ;  /* 0x40000040000f7882 */ /* 0x000fe20000000000 */
[----:B------:R-:W-:Y:S01]  /*4120*/  UMOV UR42, UR10 ;  /* 0x0000000a002a7c82 */ /* 0x000fe20008000000 */
[----:B------:R-:W-:Y:S01]  /*4130*/  UIADD3 UR18, UR10, 0x404, URZ ;  /* 0x000004040a127890 */ /* 0x000fe2000fffe03f */
[-C--:B------:R-:W-:Y:S01]  /*4140*/  FMUL.FTZ R89, R89, R8.reuse ;  /* 0x0000000859597220 */ /* 0x080fe20000410000 */
[----:B------:R-:W-:Y:S01]  /*4150*/  UMOV UR19, 0x40000040 ;  /* 0x4000004000137882 */ /* 0x000fe20000000000 */
[----:B------:R-:W-:Y:S01]  /*4160*/  UIADD3 UR22, UR10, 0x406, URZ ;  /* 0x000004060a167890 */ /* 0x000fe2000fffe03f */
[-C--:B------:R-:W-:Y:S01]  /*4170*/  FMUL.FTZ R92, R92, R8.reuse ;  /* 0x000000085c5c7220 */ /* 0x080fe20000410000 */
[----:B------:R-:W-:Y:S01]  /*4180*/  UMOV UR23, 0x40000040 ;  /* 0x4000004000177882 */ /* 0x000fe20000000000 */
[----:B------:R-:W-:Y:S01]  /*4190*/  HGMMA.64x128x16.F32.BF16 R24, gdesc[UR40], RZ, !UPT, gsb0 ;  /* 0x01e00000281879f0 */ /* 0x000fe2000c0018ff */
[----:B------:R-:W-:Y:S01]  /*41a0*/  UIADD3 UR42, UR10, 0x2, URZ ;  /* 0x000000020a2a7890 */ /* 0x000fe2000fffe03f */
[-C--:B------:R-:W-:Y:S01]  /*41b0*/  FMUL.FTZ R93, R93, R8.reuse ;  /* 0x000000085d5d7220 */ /* 0x080fe20000410000 */
[----:B------:R-:W-:Y:S01]  /*41c0*/  UMOV UR40, UR56 ;  /* 0x0000003800287c82 */ /* 0x000fe20008000000 */
[----:B------:R-:W-:Y:S01]  /*41d0*/  UMOV UR41, UR57 ;  /* 0x0000003900297c82 */ /* 0x000fe20008000000 */
[----:B------:R-:W-:Y:S01]  /*41e0*/  UMOV UR43, 0x40000040 ;  /* 0x40000040002b7882 */ /* 0x000fe20000000000 */
[----:B------:R-:W-:Y:S01]  /*41f0*/  UIADD3 UR26, UR10, 0x800, URZ ;  /* 0x000008000a1a7890 */ /* 0x000fe2000fffe03f */
[-C--:B------:R-:W-:Y:S01]  /*4200*/  FMUL.FTZ R96, R96, R8.reuse ;  /* 0x0000000860607220 */ /* 0x080fe20000410000 */
[----:B------:R-:W-:Y:S01]  /*4210*/  UMOV UR27, 0x40000040 ;  /* 0x40000040001b7882 */ /* 0x000fe20000000000 */
[----:B------:R-:W-:Y:S01]  /*4220*/  UIADD3 UR30, UR10, 0x802, URZ ;  /* 0x000008020a1e7890 */ /* 0x000fe2000fffe03f */
[-C--:B------:R-:W-:Y:S01]  /*4230*/  FMUL.FTZ R97, R97, R8.reuse ;  /* 0x0000000861617220 */ /* 0x080fe20000410000 */
[----:B------:R-:W-:Y:S01]  /*4240*/  UMOV UR31, 0x40000040 ;  /* 0x40000040001f7882 */ /* 0x000fe20000000000 */
[----:B------:R-:W-:Y:S01]  /*4250*/  UIADD3 UR34, UR10, 0x804, URZ ;  /* 0x000008040a227890 */ /* 0x000fe2000fffe03f */
[-C--:B------:R-:W-:Y:S01]  /*4260*/  FMUL.FTZ R100, R100, R8.reuse ;  /* 0x0000000864647220 */ /* 0x080fe20000410000 */
[----:B------:R-:W-:Y:S01]  /*4270*/  UMOV UR35, 0x40000040 ;  /* 0x4000004000237882 */ /* 0x000fe20000000000 */
[-C--:B------:R-:W-:Y:S01]  /*4280*/  FMUL.FTZ R101, R101, R8.reuse ;  /* 0x0000000865657220 */ /* 0x080fe20000410000 */
        /* <DEDUP_REMOVED lines=23> */
[----:B------:R-:W-:Y:S01]  /*4400*/  FMUL.FTZ R149, R149, R8 ;  /* 0x0000000895957220 */ /* 0x000fe20000410000 */
        /* <DEDUP_REMOVED lines=32> */
[----:B------:R-:W-:-:S02]  /*4610*/  WARPGROUP.DEPBAR.LE gsb0, 0x0 ;  /* 0x00008000000079c5 */ /* 0x000fc40000010000 */
[----:B------:R-:W-:-:S06]  /*4620*/  WARPGROUP.ARRIVE ;  /* 0x00000000000079c5 */ /* 0x000fcc0000000000 */
[----:B------:R-:W-:Y:S01]  /*4630*/  HGMMA.64x128x16.F32.BF16 R24, gdesc[UR40], R24, gsb0 ;  /* 0x01e00000281879f0 */ /* 0x000fe20008001818 */
[----:B------:R-:W-:Y:S01]  /*4640*/  UIADD3 UR42, UR10, 0x4, URZ ;  /* 0x000000040a2a7890 */ /* 0x000fe2000fffe03f */
[----:B------:R-:W-:Y:S01]  /*4650*/  UMOV UR40, UR52 ;  /* 0x0000003400287c82 */ /* 0x000fe20008000000 */
[----:B------:R-:W-:Y:S01]  /*4660*/  UMOV UR41, UR53 ;  /* 0x0000003500297c82 */ /* 0x000fe20008000000 */
[----:B------:R-:W-:Y:S01]  /*4670*/  UMOV UR43, 0x40000040 ;  /* 0x40000040002b7882 */ /* 0x000fe20000000000 */
[----:B------:R-:W-:Y:S02]  /*4680*/  WARPGROUP.DEPBAR.LE gsb0, 0x0 ;  /* 0x00008000000079c5 */ /* 0x000fe40000010000 */
        /* <DEDUP_REMOVED lines=42> */
[----:B------:R-:W-:Y:S05]  /*4930*/  @!P0 BRA `(.L_x_20) ;  /* 0x0000000000048947 */ /* 0x000fea0003800000 */
[----:B------:R-:W-:Y:S01]  /*4940*/  BPT.TRAP 0x1 ;  /* 0x000000040000795c */ /* 0x000fe20000300000 */
.L_x_20:
[----:B------:R-:W-:Y:S01]  /*4950*/  ULEA UR11, UR5, UR60, 0x3 ;  /* 0x0000003c050b7291 */ /* 0x000fe2000f8e183f */
[----:B------:R-:W-:-:S05]  /*4960*/  IMAD.U32 R6, RZ, RZ, UR4 ;  /* 0x00000004ff067e24 */ /* 0x000fca000f8e00ff */
[----:B------:R-:W-:-:S04]  /*4970*/  SHF.L.U32 R6, R6, 0x1f, RZ ;  /* 0x0000001f06067819 */ /* 0x000fc800000006ff */
[----:B------:R3:W4:Y:S01]  /*4980*/  SYNCS.PHASECHK.TRANS64.TRYWAIT P2, [UR11+0x34850], R6 ;  /* 0x03485006ff0075a7 */ /* 0x000722000804014b */
[----:B------:R-:W-:Y:S05]  /*4990*/  @!P0 BRA `(.L_x_21) ;  /* 0x0000000000048947 */ /* 0x000fea0003800000 */
[----:B------:R-:W-:Y:S01]  /*49a0*/  BPT.TRAP 0x1 ;  /* 0x000000040000795c */ /* 0x000fe20000300000 */
.L_x_21:
[----:B----4-:R-:W-:Y:S05]  /*49b0*/  @P2 BRA `(.L_x_22) ;  /* 0x0000000000082947 */ /* 0x010fea0003800000 */
[----:B------:R-:W4:Y:S02]  /*49c0*/  SYNCS.PHASECHK.TRANS64.TRYWAIT P2, [UR11+0x34850], R6 ;  /* 0x03485006ff0075a7 */ /* 0x000f24000804014b */
[----:B----4-:R-:W-:Y:S05]  /*49d0*/  @!P2 BRA `(.L_x_23) ;  /* 0x000000680094a947 */ /* 0x010fea0003800000 */
.L_x_22:
[----:B------:R-:W-:Y:S01]  /*49e0*/  UIADD3 UR4, UR60, 0x400, URZ ;  /* 0x000004003c047890 */ /* 0x000fe2000fffe03f */
[----:B------:R-:W-:Y:S01]  /*49f0*/  WARPGROUP.ARRIVE ;  /* 0x00000000000079c5 */ /* 0x000fe20000000000 */
[----:B------:R-:W-:Y:S01]  /*4a00*/  UMOV UR15, 0x40000040 ;  /* 0x40000040000f7882 */ /* 0x000fe20000000000 */
[----:B-1-3--:R-:W-:Y:S01]  /*4a10*/  FMUL.FTZ R6, R24, UR6 ;  /* 0x0000000618067c20 */ /* 0x00afe20008410000 */
[----:B------:R-:W-:Y:S01]  /*4a20*/  USHF.R.U32.HI UR4, URZ, 0x4, UR4 ;  /* 0x000000043f047899 */ /* 0x000fe20008011604 */
[----:B------:R-:W-:Y:S01]  /*4a30*/  FMUL.FTZ R12, R25, UR6 ;  /* 0x00000006190c7c20 */ /* 0x000fe20008410000 */
[----:B------:R-:W-:Y:S01]  /*4a40*/  FMUL.FTZ R24, R28, UR6 ;  /* 0x000000061c187c20 */ /* 0x000fe20008410000 */
[----:B------:R-:W-:Y:S01]  /*4a50*/  FMUL.FTZ R190, R33, UR6 ;  /* 0x0000000621be7c20 */ /* 0x000fe20008410000 */
[----:B------:R-:W-:Y:S01]  /*4a60*/  ULOP3.LUT UR4, UR4, 0x3fff, URZ, 0xc0, !UPT ;  /* 0x00003fff04047892 */ /* 0x000fe2000f8ec03f */
[----:B------:R-:W2:Y:S01]  /*4a70*/  MUFU.TANH R6, R6 ;  /* 0x0000000600067308 */ /* 0x000ea20000002400 */
[----:B------:R-:W-:Y:S01]  /*4a80*/  FMUL.FTZ R192, R36, UR6 ;  /* 0x0000000624c07c20 */ /* 0x000fe20008410000 */
[----:B------:R-:W-:Y:S01]  /*4a90*/  FMUL.FTZ R194, R37, UR6 ;  /* 0x0000000625c27c20 */ /* 0x000fe20008410000 */
[----:B------:R-:W-:Y:S01]  /*4aa0*/  ULOP3.LUT UR4, UR4, 0x4000000, URZ, 0xfc, !UPT ;  /* 0x0400000004047892 */ /* 0x000fe2000f8efc3f */
[----:B------:R-:W-:Y:S01]  /*4ab0*/  FMUL.FTZ R196, R40, UR6 ;  /* 0x0000000628c47c20 */ /* 0x000fe20008410000 */
[----:B------:R-:W-:Y:S01]  /*4ac0*/  FMUL.FTZ R198, R41, UR6 ;  /* 0x0000000629c67c20 */ /* 0x000fe20008410000 */
[----:B------:R-:W-:Y:S01]  /*4ad0*/  FMUL.FTZ R200, R44, UR6 ;  /* 0x000000062cc87c20 */ /* 0x000fe20008410000 */
[----:B------:R-:W-:Y:S01]  /*4ae0*/  ULEA UR4, UR5, UR4, 0xb ;  /* 0x0000000405047291 */ /* 0x000fe2000f8e583f */
[----:B------:R-:W1:Y:S01]  /*4af0*/  MUFU.TANH R12, R12 ;  /* 0x0000000c000c7308 */ /* 0x000e620000002400 */
[----:B------:R-:W-:Y:S01]  /*4b00*/  FMUL.FTZ R202, R45, UR6 ;  /* 0x000000062dca7c20 */ /* 0x000fe20008410000 */
[----:B------:R-:W-:Y:S01]  /*4b10*/  FMUL.FTZ R204, R52, UR6 ;  /* 0x0000000634cc7c20 */ /* 0x000fe20008410000 */
[----:B------:R-:W-:Y:S01]  /*4b20*/  UIADD3 UR10, UR4, 0x80, URZ ;  /* 0x00000080040a7890 */ /* 0x000fe2000fffe03f */
[----:B------:R-:W-:Y:S01]  /*4b30*/  FMUL.FTZ R206, R53, UR6 ;  /* 0x0000000635ce7c20 */ /* 0x000fe20008410000 */
[----:B------:R-:W-:Y:S01]  /*4b40*/  FMUL.FTZ R208, R56, UR6 ;  /* 0x0000000638d07c20 */ /* 0x000fe20008410000 */
[----:B------:R-:W-:Y:S01]  /*4b50*/  UMOV UR14, UR4 ;  /* 0x00000004000e7c82 */ /* 0x000fe20008000000 */
[----:B------:R-:W-:Y:S01]  /*4b60*/  FMUL.FTZ R14, R26, UR6 ;  /* 0x000000061a0e7c20 */ /* 0x000fe20008410000 */
[----:B------:R-:W-:Y:S01]  /*4b70*/  HGMMA.64x128x16.F32.BF16 R88, R180, gdesc[UR12].tnspB, R88, gsb0 ;  /* 0x41e0000cb4587df0 */ /* 0x000fe20008001858 */
[----:B------:R-:W-:Y:S01]  /*4b80*/  UMOV UR15, 0x40000040 ;  /* 0x40000040000f7882 */ /* 0x000fe20000000000 */
[----:B------:R-:W-:Y:S01]  /*4b90*/  UMOV UR14, UR10 ;  /* 0x0000000a000e7c82 */ /* 0x000fe20008000000 */
[----:B------:R-:W-:Y:S01]  /*4ba0*/  UIADD3 UR10, UR4, 0x100, URZ ;  /* 0x00000100040a7890 */ /* 0x000fe2000fffe03f */
[----:B------:R-:W3:Y:S01]  /*4bb0*/  MUFU.TANH R24, R24 ;  /* 0x0000001800187308 */ /* 0x000ee20000002400 */
[----:B--2---:R-:W-:Y:S01]  /*4bc0*/  FMNMX.FTZ R7, R6, R11, !PT ;  /* 0x0000000b06077209 */ /* 0x004fe20007810000 */
[----:B------:R-:W-:Y:S01]  /*4bd0*/  FMUL.FTZ R210, R57, UR6 ;  /* 0x0000000639d27c20 */ /* 0x000fe20008410000 */
[----:B------:R-:W-:Y:S01]  /*4be0*/  FMUL.FTZ R20, R27, UR6 ;  /* 0x000000061b147c20 */ /* 0x000fe20008410000 */
[----:B------:R-:W-:Y:S01]  /*4bf0*/  FMUL.FTZ R212, R60, UR6 ;  /* 0x000000063cd47c20 */ /* 0x000fe20008410000 */
[----:B-1----:R-:W-:Y:S01]  /*4c00*/  FMNMX.FTZ R7, R12, R7, !PT ;  /* 0x000000070c077209 */ /* 0x002fe20007810000 */
[----:B------:R-:W-:Y:S01]  /*4c10*/  FMUL.FTZ R26, R30, UR6 ;  /* 0x000000061e1a7c20 */ /* 0x000fe20008410000 */
[----:B------:R-:W-:Y:S01]  /*4c20*/  FMUL.FTZ R214, R61, UR6 ;  /* 0x000000063dd67c20 */ /* 0x000fe20008410000 */
[----:B------:R-:W-:Y:S01]  /*4c30*/  MUFU.TANH R190, R190 ;  /* 0x000000be00be7308 */ /* 0x000fe20000002400 */
[----:B------:R-:W-:Y:S01]  /*4c40*/  FMUL.FTZ R28, R31, UR6 ;  /* 0x000000061f1c7c20 */ /* 0x000fe20008410000 */
[----:B------:R-:W-:Y:S01]  /*4c50*/  FMUL.FTZ R216, R64, UR6 ;  /* 0x0000000640d87c20 */ /* 0x000fe20008410000 */
[----:B------:R-:W-:Y:S01]  /*4c60*/  FMUL.FTZ R30, R34, UR6 ;  /* 0x00000006221e7c20 */ /* 0x000fe20008410000 */
[----:B------:R-:W-:Y:S01]  /*4c70*/  FMUL.FTZ R34, R38, UR6 ;  /* 0x0000000626227c20 */ /* 0x000fe20008410000 */
[----:B------:R-:W-:Y:S01]  /*4c80*/  FMUL.FTZ R218, R69, UR6 ;  /* 0x0000000645da7c20 */ /* 0x000fe20008410000 */
[----:B------:R-:W-:Y:S01]  /*4c90*/  FMUL.FTZ R36, R39, UR6 ;  /* 0x0000000627247c20 */ /* 0x000fe20008410000 */
[----:B------:R-:W-:Y:S01]  /*4ca0*/  FMUL.FTZ R72, R72, UR6 ;  /* 0x0000000648487c20 */ /* 0x000fe20008410000 */
[----:B------:R-:W-:Y:S01]  /*4cb0*/  MUFU.TANH R192, R192 ;  /* 0x000000c000c07308 */ /* 0x000fe20000002400 */
[----:B---3--:R-:W-:Y:S01]  /*4cc0*/  FMNMX.FTZ R7, R24, R7, !PT ;  /* 0x0000000718077209 */ /* 0x008fe20007810000 */
[----:B------:R-:W-:Y:S01]  /*4cd0*/  FMUL.FTZ R38, R42, UR6 ;  /* 0x000000062a267c20 */ /* 0x000fe20008410000 */
[----:B------:R-:W-:Y:S01]  /*4ce0*/  FMUL.FTZ R220, R73, UR6 ;  /* 0x0000000649dc7c20 */ /* 0x000fe20008410000 */
[----:B------:R-:W-:Y:S01]  /*4cf0*/  FMUL.FTZ R40, R43, UR6 ;  /* 0x000000062b287c20 */ /* 0x000fe20008410000 */
[----:B------:R-:W-:Y:S01]  /*4d00*/  FMUL.FTZ R76, R76, UR6 ;  /* 0x000000064c4c7c20 */ /* 0x000fe20008410000 */
        /* <DEDUP_REMOVED lines=27> */
[C---:B------:R-:W-:Y:S01]  /*4ec0*/  ISETP.GT.AND P2, PT, R188.reuse, RZ, PT ;  /* 0x000000ffbc00720c */ /* 0x040fe20003f44270 */
[----:B------:R-:W-:Y:S01]  /*4ed0*/  UMOV UR5, UR38 ;  /* 0x0000002600057c82 */ /* 0x000fe20008000000 */
[----:B------:R-:W-:-:S05]  /*4ee0*/  IADD3 R188, R188, -0x1, RZ ;  /* 0xffffffffbcbc7810 */ /* 0x000fca0007ffe0ff */
[----:B------:R-:W-:Y:S08]  /*4ef0*/  MUFU.TANH R202, R202 ;  /* 0x000000ca00ca7308 */ /* 0x000ff00000002400 */
[----:B------:R-:W-:Y:S08]  /*4f00*/  MUFU.TANH R204, R204 ;  /* 0x000000cc00cc7308 */ /* 0x000ff00000002400 */
[----:B------:R-:W-:Y:S08]  /*4f10*/  MUFU.TANH R206, R206 ;  /* 0x000000ce00ce7308 */ /* 0x000ff00000002400 */
[----:B------:R-:W-:Y:S08]  /*4f20*/  MUFU.TANH R208, R208 ;  /* 0x000000d000d07308 */ /* 0x000ff00000002400 */
[----:B------:R-:W1:Y:S08]  /*4f30*/  MUFU.TANH R14, R14 ;  /* 0x0000000e000e7308 */ /* 0x000e700000002400 */
[----:B------:R-:W-:Y:S08]  /*4f40*/  MUFU.TANH R210, R210 ;  /* 0x000000d200d27308 */ /* 0x000ff00000002400 */
[----:B------:R-:W2:Y:S01]  /*4f50*/  MUFU.TANH R20, R20 ;  /* 0x0000001400147308 */ /* 0x000ea20000002400 */
[----:B-1----:R-:W-:-:S07]  /*4f60*/  FMNMX.FTZ R21, R14, R9, !PT ;  /* 0x000000090e157209 */ /* 0x002fce0007810000 */
[----:B------:R-:W-:Y:S08]  /*4f70*/  MUFU.TANH R212, R212 ;  /* 0x000000d400d47308 */ /* 0x000ff00000002400 */
[----:B------:R-:W1:Y:S01]  /*4f80*/  MUFU.TANH R26, R26 ;  /* 0x0000001a001a7308 */ /* 0x000e620000002400 */
[----:B--2---:R-:W-:-:S07]  /*4f90*/  FMNMX.FTZ R21, R20, R21, !PT ;  /* 0x0000001514157209 */ /* 0x004fce0007810000 */
[----:B------:R-:W-:Y:S08]  /*4fa0*/  MUFU.TANH R214, R214 ;  /* 0x000000d600d67308 */ /* 0x000ff00000002400 */
[----:B------:R-:W2:Y:S01]  /*4fb0*/  MUFU.TANH R28, R28 ;  /* 0x0000001c001c7308 */ /* 0x000ea20000002400 */
[----:B-1----:R-:W-:Y:S01]  /*4fc0*/  FMNMX.FTZ R21, R26, R21, !PT ;  /* 0x000000151a157209 */ /* 0x002fe20007810000 */
[----:B------:R-:W-:-:S02]  /*4fd0*/  WARPGROUP.DEPBAR.LE gsb0, 0x0 ;  /* 0x00008000000079c5 */ /* 0x000fc40000010000 */
[----:B------:R-:W-:Y:S01]  /*4fe0*/  WARPGROUP.ARRIVE ;  /* 0x00000000000079c5 */ /* 0x000fe20000000000 */
[----:B------:R-:W-:Y:S01]  /*4ff0*/  FMUL.FTZ R180, R29, UR6 ;  /* 0x000000061db47c20 */ /* 0x000fe20008410000 */
[----:B------:R-:W-:Y:S01]  /*5000*/  FMUL.FTZ R182, R32, UR6 ;  /* 0x0000000620b67c20 */ /* 0x000fe20008410000 */
[----:B------:R-:W-:Y:S01]  /*5010*/  FMUL.FTZ R32, R35, UR6 ;  /* 0x0000000623207c20 */ /* 0x000fe20008410000 */
[----:B------:R-:W-:Y:S02]  /*5020*/  MUFU.TANH R216, R216 ;  /* 0x000000d800d87308 */ /* 0x000fe40000002400 */
[----:B------:R-:W-:Y:S01]  /*5030*/  HGMMA.64x128x16.F32.BF16 R88, R176, gdesc[UR12].tnspB, R88, gsb0 ;  /* 0x41e0000cb0587df0 */ /* 0x000fe20008001858 */
[----:B------:R-:W-:Y:S01]  /*5040*/  UMOV UR14, UR10 ;  /* 0x0000000a000e7c82 */ /* 0x000fe20008000000 */
[----:B------:R-:W-:Y:S01]  /*5050*/  UMOV UR15, 0x40000040 ;  /* 0x40000040000f7882 */ /* 0x000fe20000000000 */
[----:B------:R-:W-:-:S03]  /*5060*/  UIADD3 UR10, UR4, 0x180, URZ ;  /* 0x00000180040a7890 */ /* 0x000fc6000fffe03f */
[----:B------:R-:W1:Y:S01]  /*5070*/  MUFU.TANH R180, R180 ;  /* 0x000000b400b47308 */ /* 0x000e620000002400 */
[----:B--2---:R-:W-:-:S07]  /*5080*/  FMNMX.FTZ R21, R28, R21, !PT ;  /* 0x000000151c157209 */ /* 0x004fce0007810000 */
[----:B------:R-:W2:Y:S08]  /*5090*/  MUFU.TANH R182, R182 ;  /* 0x000000b600b67308 */ /* 0x000eb00000002400 */
[----:B------:R-:W3:Y:S01]  /*50a0*/  MUFU.TANH R30, R30 ;  /* 0x0000001e001e7308 */ /* 0x000ee20000002400 */
[----:B-1----:R-:W-:-:S07]  /*50b0*/  FMNMX.FTZ R7, R180, R7, !PT ;  /* 0x00000007b4077209 */ /* 0x002fce0007810000 */
[----:B------:R-:W1:Y:S01]  /*50c0*/  MUFU.TANH R32, R32 ;  /* 0x0000002000207308 */ /* 0x000e620000002400 */
[----:B--2---:R-:W-:-:S04]  /*50d0*/  FMNMX.FTZ R7, R182, R7, !PT ;  /* 0x00000007b6077209 */ /* 0x004fc80007810000 */
[----:B------:R-:W-:-:S03]  /*50e0*/  FMNMX.FTZ R7, R190, R7, !PT ;  /* 0x00000007be077209 */ /* 0x000fc60007810000 */
[----:B------:R-:W2:Y:S01]  /*50f0*/  MUFU.TANH R34, R34 ;  /* 0x0000002200227308 */ /* 0x000ea20000002400 */
[----:B------:R-:W-:Y:S02]  /*5100*/  FMNMX.FTZ R7, R192, R7, !PT ;  /* 0x00000007c0077209 */ /* 0x000fe40007810000 */
[----:B---3--:R-:W-:Y:S02]  /*5110*/  FMNMX.FTZ R25, R30, R21, !PT ;  /* 0x000000151e197209 */ /* 0x008fe40007810000 */
[----:B------:R-:W-:-:S03]  /*5120*/  FMNMX.FTZ R7, R194, R7, !PT ;  /* 0x00000007c2077209 */ /* 0x000fc60007810000 */
[----:B------:R-:W-:Y:S01]  /*5130*/  MUFU.TANH R218, R218 ;  /* 0x000000da00da7308 */ /* 0x000fe20000002400 */
[----:B------:R-:W-:Y:S02]  /*5140*/  FMNMX.FTZ R7, R196, R7, !PT ;  /* 0x00000007c4077209 */ /* 0x000fe40007810000 */
[----:B-1----:R-:W-:Y:S02]  /*5150*/  FMNMX.FTZ R25, R32, R25, !PT ;  /* 0x0000001920197209 */ /* 0x002fe40007810000 */
[----:B------:R-:W-:-:S03]  /*5160*/  FMNMX.FTZ R7, R198, R7, !PT ;  /* 0x00000007c6077209 */ /* 0x000fc60007810000 */
[----:B------:R-:W1:Y:S01]  /*5170*/  MUFU.TANH R36, R36 ;  /* 0x0000002400247308 */ /* 0x000e620000002400 */
[----:B------:R-:W-:Y:S02]  /*5180*/  FMNMX.FTZ R7, R200, R7, !PT ;  /* 0x00000007c8077209 */ /* 0x000fe40007810000 */
[----:B--2---:R-:W-:Y:S02]  /*5190*/  FMNMX.FTZ R25, R34, R25, !PT ;  /* 0x0000001922197209 */ /* 0x004fe40007810000 */
[----:B------:R-:W-:-:S03]  /*51a0*/  FMNMX.FTZ R7, R202, R7, !PT ;  /* 0x00000007ca077209 */ /* 0x000fc60007810000 */
        /* <DEDUP_REMOVED lines=24> */
[----:B------:R-:W-:Y:S01]  /*5330*/  UIADD3 UR10, UR4, 0x200, URZ ;  /* 0x00000200040a7890 */ /* 0x000fe2000fffe03f */
[----:B--2---:R-:W-:-:S02]  /*5340*/  FMNMX.FTZ R31, R46, R27, !PT ;  /* 0x0000001b2e1f7209 */ /* 0x004fc40007810000 */
[----:B------:R-:W1:Y:S08]  /*5350*/  MUFU.TANH R176, R176 ;  /* 0x000000b000b07308 */ /* 0x000e700000002400 */
[----:B------:R-:W2:Y:S08]  /*5360*/  MUFU.TANH R178, R178 ;  /* 0x000000b200b27308 */ /* 0x000eb00000002400 */
[----:B------:R-:W3:Y:S01]  /*5370*/  MUFU.TANH R48, R48 ;  /* 0x0000003000307308 */ /* 0x000ee20000002400 */
[----:B-1----:R-:W-:-:S07]  /*5380*/  FMNMX.FTZ R7, R176, R7, !PT ;  /* 0x00000007b0077209 */ /* 0x002fce0007810000 */
[----:B------:R-:W-:Y:S01]  /*5390*/  MUFU.TANH R228, R228 ;  /* 0x000000e400e47308 */ /* 0x000fe20000002400 */
[----:B--2---:R-:W-:-:S04]  /*53a0*/  FMNMX.FTZ R7, R178, R7, !PT ;  /* 0x00000007b2077209 */ /* 0x004fc80007810000 */
[----:B------:R-:W-:-:S03]  /*53b0*/  FMNMX.FTZ R7, R204, R7, !PT ;  /* 0x00000007cc077209 */ /* 0x000fc60007810000 */
[----:B------:R-:W1:Y:S01]  /*53c0*/  MUFU.TANH R50, R50 ;  /* 0x0000003200327308 */ /* 0x000e620000002400 */
[----:B------:R-:W-:Y:S02]  /*53d0*/  FMNMX.FTZ R7, R206, R7, !PT ;  /* 0x00000007ce077209 */ /* 0x000fe40007810000 */
[----:B---3--:R-:W-:Y:S02]  /*53e0*/  FMNMX.FTZ R31, R48, R31, !PT ;  /* 0x0000001f301f7209 */ /* 0x008fe40007810000 */
[----:B------:R-:W-:-:S03]  /*53f0*/  FMNMX.FTZ R7, R208, R7, !PT ;  /* 0x00000007d0077209 */ /* 0x000fc60007810000 */
[----:B------:R-:W-:Y:S01]  /*5400*/  MUFU.TANH R226, R226 ;  /* 0x000000e200e27308 */ /* 0x000fe20000002400 */
[----:B------:R-:W-:-:S04]  /*5410*/  FMNMX.FTZ R7, R210, R7, !PT ;  /* 0x00000007d2077209 */ /* 0x000fc80007810000 */
[----:B------:R-:W-:-:S03]  /*5420*/  FMNMX.FTZ R7, R212, R7, !PT ;  /* 0x00000007d4077209 */ /* 0x000fc60007810000 */
[----:B------:R-:W2:Y:S01]  /*5430*/  MUFU.TANH R52, R52 ;  /* 0x0000003400347308 */ /* 0x000ea20000002400 */
[----:B------:R-:W-:Y:S02]  /*5440*/  FMNMX.FTZ R7, R214, R7, !PT ;  /* 0x00000007d6077209 */ /* 0x000fe40007810000 */
[----:B-1----:R-:W-:Y:S02]  /*5450*/  FMNMX.FTZ R31, R50, R31, !PT ;  /* 0x0000001f321f7209 */ /* 0x002fe40007810000 */
[----:B------:R-:W-:-:S03]  /*5460*/  FMNMX.FTZ R7, R216, R7, !PT ;  /* 0x00000007d8077209 */ /* 0x000fc60007810000 */
[----:B------:R-:W1:Y:S08]  /*5470*/  MUFU.TANH R54, R54 ;  /* 0x0000003600367308 */ /* 0x000e700000002400 */
[----:B------:R-:W3:Y:S01]  /*5480*/  MUFU.TANH R56, R56 ;  /* 0x0000003800387308 */ /* 0x000ee20000002400 */
[----:B--2---:R-:W-:-:S07]  /*5490*/  FMNMX.FTZ R31, R52, R31, !PT ;  /* 0x0000001f341f7209 */ /* 0x004fce0007810000 */
[----:B------:R-:W2:Y:S01]  /*54a0*/  MUFU.TANH R58, R58 ;  /* 0x0000003a003a7308 */ /* 0x000ea20000002400 */
[----:B-1----:R-:W-:-:S07]  /*54b0*/  FMNMX.FTZ R33, R54, R31, !PT ;  /* 0x0000001f36217209 */ /* 0x002fce0007810000 */
[----:B------:R-:W1:Y:S01]  /*54c0*/  MUFU.TANH R60, R60 ;  /* 0x0000003c003c7308 */ /* 0x000e620000002400 */
[----:B---3--:R-:W-:-:S07]  /*54d0*/  FMNMX.FTZ R33, R56, R33, !PT ;  /* 0x0000002138217209 */ /* 0x008fce0007810000 */
[----:B------:R-:W3:Y:S01]  /*54e0*/  MUFU.TANH R62, R62 ;  /* 0x0000003e003e7308 */ /* 0x000ee20000002400 */
[----:B--2---:R-:W-:-:S07]  /*54f0*/  FMNMX.FTZ R33, R58, R33, !PT ;  /* 0x000000213a217209 */ /* 0x004fce0007810000 */
[----:B------:R-:W2:Y:S01]  /*5500*/  MUFU.TANH R64, R64 ;  /* 0x0000004000407308 */ /* 0x000ea20000002400 */
[----:B-1----:R-:W-:-:S07]  /*5510*/  FMNMX.FTZ R33, R60, R33, !PT ;  /* 0x000000213c217209 */ /* 0x002fce0007810000 */
[----:B------:R-:W1:Y:S01]  /*5520*/  MUFU.TANH R66, R66 ;  /* 0x0000004200427308 */ /* 0x000e620000002400 */
[----:B---3--:R-:W-:-:S07]  /*5530*/  FMNMX.FTZ R35, R62, R33, !PT ;  /* 0x000000213e237209 */ /* 0x008fce0007810000 */
[----:B------:R-:W-:Y:S01]  /*5540*/  MUFU.TANH R70, R70 ;  /* 0x0000004600467308 */ /* 0x000fe20000002400 */
[----:B--2---:R-:W-:-:S07]  /*5550*/  FMNMX.FTZ R35, R64, R35, !PT ;  /* 0x0000002340237209 */ /* 0x004fce0007810000 */
[----:B------:R-:W-:Y:S01]  /*5560*/  MUFU.TANH R74, R74 ;  /* 0x0000004a004a7308 */ /* 0x000fe20000002400 */
[----:B-1----:R-:W-:-:S07]  /*5570*/  FMNMX.FTZ R35, R66, R35, !PT ;  /* 0x0000002342237209 */ /* 0x002fce0007810000 */
[----:B------:R-:W-:Y:S01]  /*5580*/  MUFU.TANH R78, R78 ;  /* 0x0000004e004e7308 */ /* 0x000fe20000002400 */
[----:B------:R-:W-:Y:S02]  /*5590*/  WARPGROUP.DEPBAR.LE gsb0, 0x0 ;  /* 0x00008000000079c5 */ /* 0x000fe40000010000 */
[----:B------:R-:W-:Y:S01]  /*55a0*/  WARPGROUP.ARRIVE ;  /* 0x00000000000079c5 */ /* 0x000fe20000000000 */
[----:B------:R-:W-:Y:S01]  /*55b0*/  FMUL.FTZ R172, R65, UR6 ;  /* 0x0000000641ac7c20 */ /* 0x000fe20008410000 */
[----:B------:R-:W-:Y:S01]  /*55c0*/  FMUL.FTZ R174, R68, UR6 ;  /* 0x0000000644ae7c20 */ /* 0x000fe20008410000 */
[----:B------:R-:W-:Y:S02]  /*55d0*/  FMUL.FTZ R68, R71, UR6 ;  /* 0x0000000647447c20 */ /* 0x000fe40008410000 */
[----:B------:R-:W-:Y:S01]  /*55e0*/  MUFU.TANH R84, R84 ;  /* 0x0000005400547308 */ /* 0x000fe20000002400 */
[----:B------:R-:W-:Y:S01]  /*55f0*/  HGMMA.64x128x16.F32.BF16 R88, R168, gdesc[UR12].tnspB, R88, gsb0 ;  /* 0x41e0000ca8587df0 */ /* 0x000fe20008001858 */
[----:B------:R-:W-:Y:S01]  /*5600*/  UMOV UR14, UR10 ;  /* 0x0000000a000e7c82 */ /* 0x000fe20008000000 */
[----:B------:R-:W-:Y:S01]  /*5610*/  UMOV UR15, 0x40000040 ;  /* 0x40000040000f7882 */ /* 0x000fe20000000000 */
[----:B------:R-:W-:-:S04]  /*5620*/  UIADD3 UR10, UR4, 0x280, URZ ;  /* 0x00000280040a7890 */ /* 0x000fc8000fffe03f */
[----:B------:R-:W1:Y:S08]  /*5630*/  MUFU.TANH R172, R172 ;  /* 0x000000ac00ac7308 */ /* 0x000e700000002400 */
[----:B------:R-:W2:Y:S08]  /*5640*/  MUFU.TANH R174, R174 ;  /* 0x000000ae00ae7308 */ /* 0x000eb00000002400 */
[----:B------:R-:W3:Y:S01]  /*5650*/  MUFU.TANH R68, R68 ;  /* 0x0000004400447308 */ /* 0x000ee20000002400 */
[----:B-1----:R-:W-:-:S07]  /*5660*/  FMNMX.FTZ R7, R172, R7, !PT ;  /* 0x00000007ac077209 */ /* 0x002fce0007810000 */
[----:B------:R-:W1:Y:S01]  /*5670*/  MUFU.TANH R82, R82 ;  /* 0x0000005200527308 */ /* 0x000e620000002400 */
[----:B--2---:R-:W-:-:S04]  /*5680*/  FMNMX.FTZ R7, R174, R7, !PT ;  /* 0x00000007ae077209 */ /* 0x004fc80007810000 */
[----:B------:R-:W-:-:S03]  /*5690*/  FMNMX.FTZ R7, R218, R7, !PT ;  /* 0x00000007da077209 */ /* 0x000fc60007810000 */
[----:B------:R-:W-:Y:S01]  /*56a0*/  MUFU.TANH R86, R86 ;  /* 0x0000005600567308 */ /* 0x000fe20000002400 */
[----:B------:R-:W-:Y:S02]  /*56b0*/  FMNMX.FTZ R7, R72, R7, !PT ;  /* 0x0000000748077209 */ /* 0x000fe40007810000 */
[----:B---3--:R-:W-:Y:S02]  /*56c0*/  FMNMX.FTZ R35, R68, R35, !PT ;  /* 0x0000002344237209 */ /* 0x008fe40007810000 */
[----:B------:R-:W-:Y:S02]  /*56d0*/  FMNMX.FTZ R7, R220, R7, !PT ;  /* 0x00000007dc077209 */ /* 0x000fe40007810000 */
[----:B------:R-:W-:Y:S02]  /*56e0*/  FMNMX.FTZ R37, R70, R35, !PT ;  /* 0x0000002346257209 */ /* 0x000fe40007810000 */
[----:B------:R-:W-:Y:S02]  /*56f0*/  FMNMX.FTZ R7, R76, R7, !PT ;  /* 0x000000074c077209 */ /* 0x000fe40007810000 */
[----:B------:R-:W-:-:S02]  /*5700*/  FMNMX.FTZ R37, R74, R37, !PT ;  /* 0x000000254a257209 */ /* 0x000fc40007810000 */
[----:B------:R-:W-:Y:S02]  /*5710*/  FMNMX.FTZ R7, R222, R7, !PT ;  /* 0x00000007de077209 */ /* 0x000fe40007810000 */
[----:B------:R-:W-:Y:S02]  /*5720*/  FMNMX.FTZ R37, R78, R37, !PT ;  /* 0x000000254e257209 */ /* 0x000fe40007810000 */
[----:B------:R-:W-:Y:S02]  /*5730*/  FMNMX.FTZ R7, R80, R7, !PT ;  /* 0x0000000750077209 */ /* 0x000fe40007810000 */
[----:B------:R-:W-:Y:S02]  /*5740*/  FMNMX.FTZ R37, R84, R37, !PT ;  /* 0x0000002554257209 */ /* 0x000fe40007810000 */
[----:B------:R-:W-:Y:S02]  /*5750*/  FMNMX.FTZ R7, R224, R7, !PT ;  /* 0x00000007e0077209 */ /* 0x000fe40007810000 */
[----:B-1----:R-:W-:-:S02]  /*5760*/  FMNMX.FTZ R39, R82, R37, !PT ;  /* 0x0000002552277209 */ /* 0x002fc40007810000 */
[----:B------:R-:W-:-:S04]  /*5770*/  FMNMX.FTZ R7, R228, R7, !PT ;  /* 0x00000007e4077209 */ /* 0x000fc80007810000 */
[----:B------:R-:W-:-:S05]  /*5780*/  FMNMX.FTZ R7, R226, R7, !PT ;  /* 0x00000007e2077209 */ /* 0x000fca0007810000 */
[----:B------:R-:W1:Y:S02]  /*5790*/  SHFL.BFLY PT, R8, R7, 0x2, 0x1f ;  /* 0x0c401f0007087f89 */ /* 0x000e6400000e0000 */
[----:B-1----:R-:W-:Y:S02]  /*57a0*/  FMNMX.FTZ R8, R7, R8, !PT ;  /* 0x0000000807087209 */ /* 0x002fe40007810000 */
[----:B------:R-:W1:Y:S03]  /*57b0*/  LDC R7, c[0x0][0x988] ;  /* 0x00026200ff077b82 */ /* 0x000e660000000800 */
[----:B------:R-:W2:Y:S02]  /*57c0*/  SHFL.BFLY PT, R13, R8, 0x1, 0x1f ;  /* 0x0c201f00080d7f89 */ /* 0x000ea400000e0000 */
[----:B--2---:R-:W-:-:S05]  /*57d0*/  FMNMX.FTZ R10, R8, R13, !PT ;  /* 0x0000000d080a7209 */ /* 0x004fca0007810000 */
[C---:B-1----:R-:W-:Y:S01]  /*57e0*/  FMUL.FTZ R29, R10.reuse, R7 ;  /* 0x000000070a1d7220 */ /* 0x042fe20000410000 */
[----:B------:R-:W-:-:S03]  /*57f0*/  FADD.FTZ R8, -R10, R11 ;  /* 0x0000000b0a087221 */ /* 0x000fc60000010100 */
[-CC-:B------:R-:W-:Y:S01]  /*5800*/  FFMA.FTZ R11, R6, R7.reuse, -R29.reuse ;  /* 0x00000007060b7223 */ /* 0x180fe2000001081d */
[-CC-:B------:R-:W-:Y:S01]  /*5810*/  FFMA.FTZ R230, R12, R7.reuse, -R29.reuse ;  /* 0x000000070ce67223 */ /* 0x180fe2000001081d */
[-CC-:B------:R-:W-:Y:S01]  /*5820*/  FFMA.FTZ R192, R192, R7.reuse, -R29.reuse ;  /* 0x00000007c0c07223 */ /* 0x180fe2000001081d */
[-CC-:B------:R-:W-:Y:S01]  /*5830*/  FFMA.FTZ R196, R196, R7.reuse, -R29.reuse ;  /* 0x00000007c4c47223 */ /* 0x180fe2000001081d */
[-CC-:B------:R-:W-:Y:S01]  /*5840*/  FFMA.FTZ R200, R200, R7.reuse, -R29.reuse ;  /* 0x00000007c8c87223 */ /* 0x180fe2000001081d */
[-CC-:B------:R-:W-:Y:S01]  /*5850*/  FFMA.FTZ R13, R24, R7.reuse, -R29.reuse ;  /* 0x00000007180d7223 */ /* 0x180fe2000001081d */
[----:B------:R1:W-:Y:S01]  /*5860*/  MUFU.EX2 R21, R192 ;  /* 0x000000c000157308 */ /* 0x0003e20000000800 */
[-CC-:B------:R-:W-:Y:S01]  /*5870*/  FFMA.FTZ R43, R72, R7.reuse, -R29.reuse ;  /* 0x00000007482b7223 */ /* 0x180fe2000001081d */
[----:B------:R-:W-:Y:S02]  /*5880*/  WARPGROUP.DEPBAR.LE gsb0, 0x0 ;  /* 0x00008000000079c5 */ /* 0x000fe40000010000 */
[----:B------:R-:W-:Y:S01]  /*5890*/  WARPGROUP.ARRIVE ;  /* 0x00000000000079c5 */ /* 0x000fe20000000000 */
[----:B------:R-:W-:Y:S01]  /*58a0*/  FMUL.FTZ R168, R83, UR6 ;  /* 0x0000000653a87c20 */ /* 0x000fe20008410000 */
[----:B------:R-:W-:Y:S01]  /*58b0*/  FMUL.FTZ R170, R87, UR6 ;  /* 0x0000000657aa7c20 */ /* 0x000fe20008410000 */
[-CC-:B------:R-:W-:Y:S01]  /*58c0*/  FFMA.FTZ R47, R80, R7.reuse, -R29.reuse ;  /* 0x00000007502f7223 */ /* 0x180fe2000001081d */
[----:B------:R2:W-:Y:S01]  /*58d0*/  MUFU.EX2 R25, R196 ;  /* 0x000000c400197308 */ /* 0x0005e20000000800 */
[-CC-:B-1----:R-:W-:Y:S01]  /*58e0*/  FFMA.FTZ R192, R202, R7.reuse, -R29.reuse ;  /* 0x00000007cac07223 */ /* 0x182fe2000001081d */
[----:B------:R-:W-:Y:S01]  /*58f0*/  HGMMA.64x128x16.F32.BF16 R88, R152, gdesc[UR12].tnspB, R88, gsb0 ;  /* 0x41e0000c98587df0 */ /* 0x000fe20008001858 */
[----:B------:R-:W-:Y:S01]  /*5900*/  UMOV UR14, UR10 ;  /* 0x0000000a000e7c82 */ /* 0x000fe20008000000 */
[----:B------:R-:W-:Y:S01]  /*5910*/  UMOV UR15, 0x40000040 ;  /* 0x40000040000f7882 */ /* 0x000fe20000000000 */
[----:B------:R-:W-:Y:S01]  /*5920*/  UIADD3 UR10, UR4, 0x300, URZ ;  /* 0x00000300040a7890 */ /* 0x000fe2000fffe03f */
[-CC-:B------:R-:W-:Y:S01]  /*5930*/  FFMA.FTZ R24, R180, R7.reuse, -R29.reuse ;  /* 0x00000007b4187223 */ /* 0x180fe2000001081d */
[-CC-:B------:R-:W-:Y:S01]  /*5940*/  FFMA.FTZ R15, R182, R7.reuse, -R29.reuse ;  /* 0x00000007b60f7223 */ /* 0x180fe2000001081d */
[----:B------:R-:W1:Y:S01]  /*5950*/  MUFU.TANH R168, R168 ;  /* 0x000000a800a87308 */ /* 0x000e620000002400 */
[-CC-:B------:R-:W-:Y:S01]  /*5960*/  FFMA.FTZ R176, R176, R7.reuse, -R29.reuse ;  /* 0x00000007b0b07223 */ /* 0x180fe2000001081d */
[-CC-:B------:R-:W-:Y:S01]  /*5970*/  FFMA.FTZ R204, R204, R7.reuse, -R29.reuse ;  /* 0x00000007cccc7223 */ /* 0x180fe2000001081d */
[-CC-:B--2---:R-:W-:Y:S01]  /*5980*/  FFMA.FTZ R196, R206, R7.reuse, -R29.reuse ;  /* 0x00000007cec47223 */ /* 0x184fe2000001081d */
[-CC-:B------:R-:W-:Y:S01]  /*5990*/  FFMA.FTZ R208, R208, R7.reuse, -R29.reuse ;  /* 0x00000007d0d07223 */ /* 0x180fe2000001081d */
[-CC-:B------:R-:W-:Y:S01]  /*59a0*/  FFMA.FTZ R212, R212, R7.reuse, -R29.reuse ;  /* 0x00000007d4d47223 */ /* 0x180fe2000001081d */
[-CC-:B------:R-:W-:Y:S01]  /*59b0*/  FFMA.FTZ R41, R174, R7.reuse, -R29.reuse ;  /* 0x00000007ae297223 */ /* 0x180fe2000001081d */
[-CC-:B------:R-:W-:Y:S01]  /*59c0*/  FFMA.FTZ R72, R220, R7.reuse, -R29.reuse ;  /* 0x00000007dc487223 */ /* 0x180fe2000001081d */
[----:B------:R-:W2:Y:S01]  /*59d0*/  MUFU.TANH R170, R170 ;  /* 0x000000aa00aa7308 */ /* 0x000ea20000002400 */
[-CC-:B------:R-:W-:Y:S01]  /*59e0*/  FFMA.FTZ R80, R224, R7.reuse, -R29.reuse ;  /* 0x00000007e0507223 */ /* 0x180fe2000001081d */
[-CC-:B------:R-:W-:Y:S01]  /*59f0*/  FFMA.FTZ R49, R228, R7.reuse, -R29.reuse ;  /* 0x00000007e4317223 */ /* 0x180fe2000001081d */
[-C--:B------:R-:W-:Y:S01]  /*5a00*/  FFMA.FTZ R202, R226, R7.reuse, -R29 ;  /* 0x00000007e2ca7223 */ /* 0x080fe2000001081d */
[----:B------:R-:W-:Y:S01]  /*5a10*/  UIADD3 UR4, UR4, 0x380, URZ ;  /* 0x0000038004047890 */ /* 0x000fe2000fffe03f */
[----:B------:R-:W-:-:S03]  /*5a20*/  FMUL.FTZ R8, R8, R7 ;  /* 0x0000000708087220 */ /* 0x000fc60000410000 */
[----:B------:R3:W-:Y:S01]  /*5a30*/  MUFU.EX2 R27, R200 ;  /* 0x000000c8001b7308 */ /* 0x0007e20000000800 */
[----:B-1----:R-:W-:-:S04]  /*5a40*/  FMNMX.FTZ R39, R168, R39, !PT ;  /* 0x00000027a8277209 */ /* 0x002fc80007810000 */
[----:B------:R-:W-:-:S03]  /*5a50*/  FMNMX.FTZ R39, R86, R39, !PT ;  /* 0x0000002756277209 */ /* 0x000fc60007810000 */
[----:B------:R-:W-:Y:S01]  /*5a60*/  MUFU.EX2 R8, R8 ;  /* 0x0000000800087308 */ /* 0x000fe20000000800 */
[----:B--2---:R-:W-:Y:S01]  /*5a70*/  FMNMX.FTZ R6, R170, R39, !PT ;  /* 0x00000027aa067209 */ /* 0x004fe20007810000 */
[-CC-:B------:R-:W-:Y:S01]  /*5a80*/  FFMA.FTZ R39, R216, R7.reuse, -R29.reuse ;  /* 0x00000007d8277223 */ /* 0x180fe2000001081d */
[----:B---3--:R-:W-:-:S03]  /*5a90*/  FFMA.FTZ R200, R218, R7, -R29 ;  /* 0x00000007dac87223 */ /* 0x008fc6000001081d */
[----:B------:R-:W1:Y:S02]  /*5aa0*/  SHFL.BFLY PT, R45, R6, 0x2, 0x1f ;  /* 0x0c401f00062d7f89 */ /* 0x000e6400000e0000 */
[----:B------:R-:W2:Y:S08]  /*5ab0*/  MUFU.EX2 R11, R11 ;  /* 0x0000000b000b7308 */ /* 0x000eb00000000800 */
[----:B------:R-:W3:Y:S08]  /*5ac0*/  MUFU.EX2 R230, R230 ;  /* 0x000000e600e67308 */ /* 0x000ef00000000800 */
[----:B------:R-:W-:Y:S01]  /*5ad0*/  MUFU.EX2 R13, R13 ;  /* 0x0000000d000d7308 */ /* 0x000fe20000000800 */
[----:B--2---:R-:W-:Y:S01]  /*5ae0*/  FFMA.FTZ R3, R8, R3, R11 ;  /* 0x0000000308037223 */ /* 0x004fe2000001000b */
[----:B-1----:R-:W-:Y:S01]  /*5af0*/  FMNMX.FTZ R51, R6, R45, !PT ;  /* 0x0000002d06337209 */ /* 0x002fe20007810000 */
[-CC-:B------:R-:W-:Y:S01]  /*5b00*/  FFMA.FTZ R45, R76, R7.reuse, -R29.reuse ;  /* 0x000000074c2d7223 */ /* 0x180fe2000001081d */
[----:B------:R-:W-:-:S04]  /*5b10*/  FFMA.FTZ R76, R222, R7, -R29 ;  /* 0x00000007de4c7223 */ /* 0x000fc8000001081d */
[----:B------:R-:W1:Y:S01]  /*5b20*/  MUFU.EX2 R24, R24 ;  /* 0x0000001800187308 */ /* 0x000e620000000800 */
[----:B---3--:R-:W-:Y:S01]  /*5b30*/  F2FP.BF16.F32.PACK_AB R180, R230, R11 ;  /* 0x0000000be6b4723e */ /* 0x008fe200000010ff */
[----:B------:R-:W2:Y:S01]  /*5b40*/  SHFL.BFLY PT, R12, R51, 0x1, 0x1f ;  /* 0x0c201f00330c7f89 */ /* 0x000ea200000e0000 */
[----:B------:R-:W-:-:S05]  /*5b50*/  IMAD.MOV.U32 R11, RZ, RZ, R10 ;  /* 0x000000ffff0b7224 */ /* 0x000fca00078e000a */
[----:B------:R-:W-:Y:S08]  /*5b60*/  MUFU.EX2 R15, R15 ;  /* 0x0000000f000f7308 */ /* 0x000ff00000000800 */
[----:B------:R-:W3:Y:S01]  /*5b70*/  MUFU.EX2 R192, R192 ;  /* 0x000000c000c07308 */ /* 0x000ee20000000800 */
[----:B-1----:R-:W-:-:S07]  /*5b80*/  F2FP.BF16.F32.PACK_AB R182, R24, R13 ;  /* 0x0000000d18b6723e */ /* 0x002fce00000010ff */
[----:B------:R-:W-:Y:S01]  /*5b90*/  MUFU.EX2 R31, R176 ;  /* 0x000000b0001f7308 */ /* 0x000fe20000000800 */
[----:B--2---:R-:W-:-:S05]  /*5ba0*/  FMNMX.FTZ R12, R51, R12, !PT ;  /* 0x0000000c330c7209 */ /* 0x004fca0007810000 */
[----:B------:R-:W-:Y:S01]  /*5bb0*/  FADD.FTZ R6, -R12, R9 ;  /* 0x000000090c067221 */ /* 0x000fe20000010100 */
[----:B------:R-:W-:Y:S01]  /*5bc0*/  IMAD.U32 R9, RZ, RZ, UR7 ;  /* 0x00000007ff097e24 */ /* 0x000fe2000f8e00ff */
[----:B------:R-:W-:Y:S01]  /*5bd0*/  MUFU.EX2 R33, R204 ;  /* 0x000000cc00217308 */ /* 0x000fe20000000800 */
[----:B---3--:R-:W-:Y:S01]  /*5be0*/  F2FP.BF16.F32.PACK_AB R174, R192, R27 ;  /* 0x0000001bc0ae723e */ /* 0x008fe200000010ff */
[----:B------:R-:W-:Y:S02]  /*5bf0*/  FMUL.FTZ R6, R6, R7 ;  /* 0x0000000706067220 */ /* 0x000fe40000410000 */
[----:B------:R-:W-:-:S04]  /*5c00*/  @!P1 IADD3 R9, R9, 0x34840, RZ ;  /* 0x0003484009099810 */ /* 0x000fc80007ffe0ff */
[----:B------:R-:W-:Y:S01]  /*5c10*/  MUFU.EX2 R6, R6 ;  /* 0x0000000600067308 */ /* 0x000fe20000000800 */
[----:B------:R-:W-:-:S07]  /*5c20*/  @!P1 PRMT R9, RZ, 0x654, R9 ;  /* 0x00000654ff099816 */ /* 0x000fce0000000009 */
[----:B------:R-:W-:Y:S08]  /*5c30*/  MUFU.EX2 R196, R196 ;  /* 0x000000c400c47308 */ /* 0x000ff00000000800 */
[----:B------:R-:W-:Y:S08]  /*5c40*/  MUFU.EX2 R35, R208 ;  /* 0x000000d000237308 */ /* 0x000ff00000000800 */
[----:B------:R-:W-:Y:S08]  /*5c50*/  MUFU.EX2 R37, R212 ;  /* 0x000000d400257308 */ /* 0x000ff00000000800 */
[----:B------:R-:W-:Y:S01]  /*5c60*/  MUFU.EX2 R39, R39 ;  /* 0x0000002700277308 */ /* 0x000fe20000000800 */
[----:B------:R-:W-:-:S02]  /*5c70*/  WARPGROUP.DEPBAR.LE gsb0, 0x0 ;  /* 0x00008000000079c5 */ /* 0x000fc40000010000 */
[----:B------:R-:W-:Y:S01]  /*5c80*/  WARPGROUP.ARRIVE ;  /* 0x00000000000079c5 */ /* 0x000fe20000000000 */
[-CC-:B------:R-:W-:Y:S01]  /*5c90*/  FFMA.FTZ R152, R190, R7.reuse, -R29.reuse ;  /* 0x00000007be987223 */ /* 0x180fe2000001081d */
[-CC-:B------:R-:W-:Y:S01]  /*5ca0*/  FFMA.FTZ R154, R194, R7.reuse, -R29.reuse ;  /* 0x00000007c29a7223 */ /* 0x180fe2000001081d */
[-CC-:B------:R-:W-:Y:S01]  /*5cb0*/  FFMA.FTZ R190, R198, R7.reuse, -R29.reuse ;  /* 0x00000007c6be7223 */ /* 0x180fe2000001081d */
[-CC-:B------:R-:W-:Y:S01]  /*5cc0*/  FFMA.FTZ R194, R178, R7.reuse, -R29.reuse ;  /* 0x00000007b2c27223 */ /* 0x180fe2000001081d */
[----:B------:R-:W-:Y:S01]  /*5cd0*/  FFMA.FTZ R198, R172, R7, -R29 ;  /* 0x00000007acc67223 */ /* 0x000fe2000001081d */
[----:B------:R-:W-:Y:S01]  /*5ce0*/  HGMMA.64x128x16.F32.BF16 R88, R156, gdesc[UR12].tnspB, R88, gsb0 ;  /* 0x41e0000c9c587df0 */ /* 0x000fe20008001858 */
[----:B------:R-:W-:Y:S01]  /*5cf0*/  UMOV UR14, UR10 ;  /* 0x0000000a000e7c82 */ /* 0x000fe20008000000 */
[----:B------:R-:W-:Y:S01]  /*5d00*/  UMOV UR15, 0x40000040 ;  /* 0x40000040000f7882 */ /* 0x000fe20000000000 */
[----:B------:R-:W-:Y:S01]  /*5d10*/  UMOV UR10, UR4 ;  /* 0x00000004000a7c82 */ /* 0x000fe20008000000 */
[----:B------:R-:W1:Y:S01]  /*5d20*/  MUFU.EX2 R152, R152 ;  /* 0x0000009800987308 */ /* 0x000e620000000800 */
[----:B------:R-:W-:-:S07]  /*5d30*/  UMOV UR4, UR39 ;  /* 0x0000002700047c82 */ /* 0x000fce0008000000 */
[----:B------:R-:W2:Y:S08]  /*5d40*/  MUFU.EX2 R154, R154 ;  /* 0x0000009a009a7308 */ /* 0x000eb00000000800 */
[----:B------:R-:W3:Y:S01]  /*5d50*/  MUFU.EX2 R190, R190 ;  /* 0x000000be00be7308 */ /* 0x000ee20000000800 */
[----:B-1----:R-:W-:-:S07]  /*5d60*/  F2FP.BF16.F32.PACK_AB R176, R152, R15 ;  /* 0x0000000f98b0723e */ /* 0x002fce00000010ff */
[----:B------:R-:W-:Y:S01]  /*5d70*/  MUFU.EX2 R194, R194 ;  /* 0x000000c200c27308 */ /* 0x000fe20000000800 */
[----:B--2---:R-:W-:-:S07]  /*5d80*/  F2FP.BF16.F32.PACK_AB R178, R154, R21 ;  /* 0x000000159ab2723e */ /* 0x004fce00000010ff */
[----:B------:R-:W-:Y:S01]  /*5d90*/  MUFU.EX2 R198, R198 ;  /* 0x000000c600c67308 */ /* 0x000fe20000000800 */
[----:B---3--:R-:W-:-:S07]  /*5da0*/  F2FP.BF16.F32.PACK_AB R172, R190, R25 ;  /* 0x00000019beac723e */ /* 0x008fce00000010ff */
[----:B------:R-:W-:Y:S08]  /*5db0*/  MUFU.EX2 R41, R41 ;  /* 0x0000002900297308 */ /* 0x000ff00000000800 */
[----:B------:R-:W-:Y:S08]  /*5dc0*/  MUFU.EX2 R200, R200 ;  /* 0x000000c800c87308 */ /* 0x000ff00000000800 */
[----:B------:R-:W-:Y:S08]  /*5dd0*/  MUFU.EX2 R43, R43 ;  /* 0x0000002b002b7308 */ /* 0x000ff00000000800 */
[----:B------:R-:W-:Y:S08]  /*5de0*/  MUFU.EX2 R72, R72 ;  /* 0x0000004800487308 */ /* 0x000ff00000000800 */
[----:B------:R-:W-:Y:S08]  /*5df0*/  MUFU.EX2 R45, R45 ;  /* 0x0000002d002d7308 */ /* 0x000ff00000000800 */
[----:B------:R-:W-:Y:S08]  /*5e00*/  MUFU.EX2 R76, R76 ;  /* 0x0000004c004c7308 */ /* 0x000ff00000000800 */
[----:B------:R-:W-:Y:S08]  /*5e10*/  MUFU.EX2 R47, R47 ;  /* 0x0000002f002f7308 */ /* 0x000ff00000000800 */
[----:B------:R-:W1:Y:S08]  /*5e20*/  MUFU.EX2 R80, R80 ;  /* 0x0000005000507308 */ /* 0x000e700000000800 */
[----:B------:R-:W-:Y:S08]  /*5e30*/  MUFU.EX2 R49, R49 ;  /* 0x0000003100317308 */ /* 0x000ff00000000800 */
[----:B------:R-:W2:Y:S01]  /*5e40*/  MUFU.EX2 R202, R202 ;  /* 0x000000ca00ca7308 */ /* 0x000ea20000000800 */
[----:B------:R-:W-:-:S02]  /*5e50*/  WARPGROUP.DEPBAR.LE gsb0, 0x0 ;  /* 0x00008000000079c5 */ /* 0x000fc40000010000 */
[----:B------:R-:W-:Y:S01]  /*5e60*/  WARPGROUP.ARRIVE ;  /* 0x00000000000079c5 */ /* 0x000fe20000000000 */
[-CC-:B------:R-:W-:Y:S01]  /*5e70*/  FFMA.FTZ R156, R210, R7.reuse, -R29.reuse ;  /* 0x00000007d29c7223 */ /* 0x180fe2000001081d */
[-C--:B------:R-:W-:Y:S01]  /*5e80*/  FFMA.FTZ R158, R214, R7.reuse, -R29 ;  /* 0x00000007d69e7223 */ /* 0x080fe2000001081d */
[----:B------:R-:W-:-:S03]  /*5e90*/  FMUL.FTZ R29, R12, R7 ;  /* 0x000000070c1d7220 */ /* 0x000fc60000410000 */
[----:B------:R-:W-:Y:S01]  /*5ea0*/  HGMMA.64x128x16.F32.BF16 R88, R160, gdesc[UR12].tnspB, R88, gsb0 ;  /* 0x41e0000ca0587df0 */ /* 0x000fe20008001858 */
[-CC-:B------:R-:W-:Y:S01]  /*5eb0*/  FFMA.FTZ R177, R30, R7.reuse, -R29.reuse ;  /* 0x000000071eb17223 */ /* 0x180fe2000001081d */
[-CC-:B------:R-:W-:Y:S01]  /*5ec0*/  FFMA.FTZ R30, R36, R7.reuse, -R29.reuse ;  /* 0x00000007241e7223 */ /* 0x180fe2000001081d */
[----:B------:R-:W-:Y:S01]  /*5ed0*/  IMAD.U32 R36, RZ, RZ, UR11 ;  /* 0x0000000bff247e24 */ /* 0x000fe2000f8e00ff */
[----:B------:R-:W-:Y:S01]  /*5ee0*/  UMOV UR11, 0x40000040 ;  /* 0x40000040000b7882 */ /* 0x000fe20000000000 */
[-CC-:B------:R-:W-:Y:S01]  /*5ef0*/  FFMA.FTZ R181, R14, R7.reuse, -R29.reuse ;  /* 0x000000070eb57223 */ /* 0x180fe2000001081d */
[-CC-:B------:R-:W-:Y:S01]  /*5f00*/  FFMA.FTZ R183, R26, R7.reuse, -R29.reuse ;  /* 0x000000071ab77223 */ /* 0x180fe2000001081d */
[-CC-:B------:R-:W-:Y:S01]  /*5f10*/  FFMA.FTZ R28, R28, R7.reuse, -R29.reuse ;  /* 0x000000071c1c7223 */ /* 0x180fe2000001081d */
[----:B------:R-:W-:Y:S01]  /*5f20*/  @!P1 VIADD R36, R36, 0x34860 ;  /* 0x0003486024249836 */ /* 0x000fe20000000000 */
[----:B------:R-:W-:Y:S01]  /*5f30*/  MUFU.EX2 R177, R177 ;  /* 0x000000b100b17308 */ /* 0x000fe20000000800 */
[-CC-:B------:R-:W-:Y:S01]  /*5f40*/  FFMA.FTZ R179, R34, R7.reuse, -R29.reuse ;  /* 0x0000000722b37223 */ /* 0x180fe2000001081d */
[-CC-:B------:R-:W-:Y:S01]  /*5f50*/  FFMA.FTZ R173, R38, R7.reuse, -R29.reuse ;  /* 0x0000000726ad7223 */ /* 0x180fe2000001081d */
[-CC-:B------:R-:W-:Y:S01]  /*5f60*/  FFMA.FTZ R175, R42, R7.reuse, -R29.reuse ;  /* 0x000000072aaf7223 */ /* 0x180fe2000001081d */
[----:B------:R-:W-:Y:S01]  /*5f70*/  @!P1 PRMT R38, RZ, 0x654, R36 ;  /* 0x00000654ff269816 */ /* 0x000fe20000000024 */
[-CC-:B------:R-:W-:Y:S01]  /*5f80*/  FFMA.FTZ R26, R44, R7.reuse, -R29.reuse ;  /* 0x000000072c1a7223 */ /* 0x180fe2000001081d */
[-CC-:B------:R-:W-:Y:S01]  /*5f90*/  FFMA.FTZ R169, R46, R7.reuse, -R29.reuse ;  /* 0x000000072ea97223 */ /* 0x180fe2000001081d */
[-CC-:B------:R-:W-:Y:S01]  /*5fa0*/  FFMA.FTZ R14, R48, R7.reuse, -R29.reuse ;  /* 0x00000007300e7223 */ /* 0x180fe2000001081d */
[----:B------:R-:W3:Y:S01]  /*5fb0*/  MUFU.EX2 R181, R181 ;  /* 0x000000b500b57308 */ /* 0x000ee20000000800 */
[-CC-:B------:R-:W-:Y:S01]  /*5fc0*/  FFMA.FTZ R171, R50, R7.reuse, -R29.reuse ;  /* 0x0000000732ab7223 */ /* 0x180fe2000001081d */
[-CC-:B------:R-:W-:Y:S01]  /*5fd0*/  FFMA.FTZ R153, R54, R7.reuse, -R29.reuse ;  /* 0x0000000736997223 */ /* 0x180fe2000001081d */
[-CC-:B------:R-:W-:Y:S01]  /*5fe0*/  FFMA.FTZ R34, R56, R7.reuse, -R29.reuse ;  /* 0x0000000738227223 */ /* 0x180fe2000001081d */
[-CC-:B------:R-:W-:Y:S01]  /*5ff0*/  FFMA.FTZ R155, R58, R7.reuse, -R29.reuse ;  /* 0x000000073a9b7223 */ /* 0x180fe2000001081d */
[-CC-:B------:R-:W-:Y:S01]  /*6000*/  FFMA.FTZ R60, R60, R7.reuse, -R29.reuse ;  /* 0x000000073c3c7223 */ /* 0x180fe2000001081d */
[-CC-:B------:R-:W-:Y:S01]  /*6010*/  FFMA.FTZ R62, R62, R7.reuse, -R29.reuse ;  /* 0x000000073e3e7223 */ /* 0x180fe2000001081d */
[-CC-:B------:R-:W-:Y:S01]  /*6020*/  FFMA.FTZ R64, R64, R7.reuse, -R29.reuse ;  /* 0x0000000740407223 */ /* 0x180fe2000001081d */
[----:B------:R-:W-:Y:S01]  /*6030*/  MUFU.EX2 R183, R183 ;  /* 0x000000b700b77308 */ /* 0x000fe20000000800 */
        /* <DEDUP_REMOVED lines=8> */
[----:B------:R-:W-:-:S07]  /*60c0*/  FFMA.FTZ R86, R86, R7, -R29 ;  /* 0x0000000756567223 */ /* 0x000fce000001081d */
[----:B------:R-:W-:Y:S08]  /*60d0*/  MUFU.EX2 R179, R179 ;  /* 0x000000b300b37308 */ /* 0x000ff00000000800 */
        /* <DEDUP_REMOVED lines=17> */
[----:B------:R-:W-:Y:S01]  /*61f0*/  FFMA.FTZ R20, R52, R7, -R29 ;  /* 0x0000000734147223 */ /* 0x000fe2000001081d */
[----:B------:R-:W-:Y:S01]  /*6200*/  MUFU.EX2 R60, R60 ;  /* 0x0000003c003c7308 */ /* 0x000fe20000000800 */
[----:B------:R-:W-:Y:S07]  /*6210*/  HGMMA.64x128x16.F32.BF16 R88, R164, gdesc[UR8].tnspB, R88, gsb0 ;  /* 0x41e00008a4587df0 */ /* 0x000fee0008001858 */
[----:B------:R-:W4:Y:S08]  /*6220*/  MUFU.EX2 R160, R160 ;  /* 0x000000a000a07308 */ /* 0x000f300000000800 */
[----:B------:R-:W5:Y:S08]  /*6230*/  MUFU.EX2 R162, R162 ;  /* 0x000000a200a27308 */ /* 0x000f700000000800 */
        /* <DEDUP_REMOVED lines=9> */
[----:B------:R-:W5:Y:S01]  /*62d0*/  MUFU.EX2 R84, R84 ;  /* 0x0000005400547308 */ /* 0x000f620000000800 */
[----:B------:R-:W-:-:S02]  /*62e0*/  WARPGROUP.DEPBAR.LE gsb0, 0x0 ;  /* 0x00008000000079c5 */ /* 0x000fc40000010000 */
[----:B------:R3:W-:Y:S05]  /*62f0*/  @!P1 SYNCS.ARRIVE.TRANS64.RED.A1T0 RZ, [R9+URZ], RZ ;  /* 0x000000ff09ff99a7 */ /* 0x0007ea000810043f */
[----:B------:R-:W5:Y:S01]  /*6300*/  MUFU.EX2 R165, R82 ;  /* 0x0000005200a57308 */ /* 0x000f620000000800 */
[----:B-1----:R-:W-:Y:S02]  /*6310*/  F2FP.BF16.F32.PACK_AB R164, R80, R47 ;  /* 0x0000002f50a4723e */ /* 0x002fe400000010ff */
[----:B--2---:R-:W-:Y:S01]  /*6320*/  F2FP.BF16.F32.PACK_AB R166, R202, R49 ;  /* 0x00000031caa6723e */ /* 0x004fe200000010ff */
[----:B---3--:R-:W-:Y:S01]  /*6330*/  FFMA.FTZ R9, R6, R0, R181 ;  /* 0x0000000006097223 */ /* 0x008fe200000100b5 */
[----:B------:R-:W-:Y:S01]  /*6340*/  FADD.FTZ R0, R230, R3 ;  /* 0x00000003e6007221 */ /* 0x000fe20000010000 */
[----:B------:R1:W-:Y:S02]  /*6350*/  @!P1 SYNCS.ARRIVE.TRANS64.RED.A1T0 RZ, [R38+URZ], RZ ;  /* 0x000000ff26ff99a7 */ /* 0x0003e4000810043f */
[----:B------:R-:W-:Y:S01]  /*6360*/  MUFU.EX2 R167, R86 ;  /* 0x0000005600a77308 */ /* 0x000fe20000000800 */
[C---:B----4-:R-:W-:Y:S01]  /*6370*/  FADD.FTZ R36, R160.reuse, R9 ;  /* 0x00000009a0247221 */ /* 0x050fe20000010000 */
[----:B------:R-:W-:Y:S01]  /*6380*/  FADD.FTZ R3, R13, R0 ;  /* 0x000000000d037221 */ /* 0x000fe20000010000 */
[----:B------:R-:W-:-:S02]  /*6390*/  F2FP.BF16.F32.PACK_AB R181, R160, R181 ;  /* 0x000000b5a0b5723e */ /* 0x000fc400000010ff */
[----:B------:R-:W-:Y:S01]  /*63a0*/  FADD.FTZ R9, R183, R36 ;  /* 0x00000024b7097221 */ /* 0x000fe20000010000 */
[----:B------:R-:W-:Y:S01]  /*63b0*/  FADD.FTZ R0, R24, R3 ;  /* 0x0000000318007221 */ /* 0x000fe20000010000 */
[C---:B------:R-:W-:Y:S02]  /*63c0*/  F2FP.BF16.F32.PACK_AB R183, R28.reuse, R183 ;  /* 0x000000b71cb7723e */ /* 0x040fe400000010ff */
[----:B------:R-:W-:Y:S01]  /*63d0*/  FADD.FTZ R36, R28, R9 ;  /* 0x000000091c247221 */ /* 0x000fe20000010000 */
[----:B------:R-:W-:Y:S01]  /*63e0*/  FADD.FTZ R3, R15, R0 ;  /* 0x000000000f037221 */ /* 0x000fe20000010000 */
[----:B------:R-:W-:Y:S02]  /*63f0*/  F2FP.BF16.F32.PACK_AB R160, R72, R43 ;  /* 0x0000002b48a0723e */ /* 0x000fe400000010ff */
[----:B------:R-:W-:Y:S01]  /*6400*/  FADD.FTZ R9, R177, R36 ;  /* 0x00000024b1097221 */ /* 0x000fe20000010000 */
[----:B------:R-:W-:Y:S01]  /*6410*/  FADD.FTZ R0, R152, R3 ;  /* 0x0000000398007221 */ /* 0x000fe20000010000 */
[----:B-----5:R-:W-:-:S02]  /*6420*/  F2FP.BF16.F32.PACK_AB R177, R162, R177 ;  /* 0x000000b1a2b1723e */ /* 0x020fc400000010ff */
[----:B------:R-:W-:Y:S01]  /*6430*/  FADD.FTZ R36, R162, R9 ;  /* 0x00000009a2247221 */ /* 0x000fe20000010000 */
[----:B------:R-:W-:Y:S01]  /*6440*/  FADD.FTZ R3, R21, R0 ;  /* 0x0000000015037221 */ /* 0x000fe20000010000 */
[----:B------:R-:W-:Y:S02]  /*6450*/  F2FP.BF16.F32.PACK_AB R152, R156, R35 ;  /* 0x000000239c98723e */ /* 0x000fe400000010ff */
[----:B------:R-:W-:Y:S01]  /*6460*/  FADD.FTZ R9, R179, R36 ;  /* 0x00000024b3097221 */ /* 0x000fe20000010000 */
[----:B------:R-:W-:Y:S01]  /*6470*/  FADD.FTZ R0, R154, R3 ;  /* 0x000000039a007221 */ /* 0x000fe20000010000 */
[----:B------:R-:W-:Y:S02]  /*6480*/  F2FP.BF16.F32.PACK_AB R154, R158, R37 ;  /* 0x000000259e9a723e */ /* 0x000fe400000010ff */
[----:B------:R-:W-:Y:S01]  /*6490*/  FADD.FTZ R36, R30, R9 ;  /* 0x000000091e247221 */ /* 0x000fe20000010000 */
[----:B------:R-:W-:Y:S01]  /*64a0*/  FADD.FTZ R3, R25, R0 ;  /* 0x0000000019037221 */ /* 0x000fe20000010000 */
[-CC-:B------:R-:W-:Y:S01]  /*64b0*/  FFMA.FTZ R0, R168, R7.reuse, -R29.reuse ;  /* 0x00000007a8007223 */ /* 0x180fe2000001081d */
[----:B------:R-:W-:Y:S01]  /*64c0*/  FFMA.FTZ R29, R170, R7, -R29 ;  /* 0x00000007aa1d7223 */ /* 0x000fe2000001081d */
[----:B------:R-:W-:Y:S01]  /*64d0*/  FADD.FTZ R9, R173, R36 ;  /* 0x00000024ad097221 */ /* 0x000fe20000010000 */
[----:B------:R-:W-:Y:S01]  /*64e0*/  FADD.FTZ R36, R190, R3 ;  /* 0x00000003be247221 */ /* 0x000fe20000010000 */
[----:B------:R-:W-:-:S02]  /*64f0*/  F2FP.BF16.F32.PACK_AB R179, R30, R179 ;  /* 0x000000b31eb3723e */ /* 0x000fc400000010ff */
[C---:B-1----:R-:W-:Y:S01]  /*6500*/  FADD.FTZ R38, R32.reuse, R9 ;  /* 0x0000000920267221 */ /* 0x042fe20000010000 */
[----:B------:R-:W-:Y:S01]  /*6510*/  FADD.FTZ R3, R27, R36 ;  /* 0x000000241b037221 */ /* 0x000fe20000010000 */
[----:B------:R-:W-:Y:S01]  /*6520*/  MUFU.EX2 R29, R29 ;  /* 0x0000001d001d7308 */ /* 0x000fe20000000800 */
[----:B------:R-:W-:Y:S01]  /*6530*/  F2FP.BF16.F32.PACK_AB R173, R32, R173 ;  /* 0x000000ad20ad723e */ /* 0x000fe200000010ff */
[----:B------:R-:W-:Y:S01]  /*6540*/  FADD.FTZ R9, R175, R38 ;  /* 0x00000026af097221 */ /* 0x000fe20000010000 */
[----:B------:R-:W-:Y:S01]  /*6550*/  FADD.FTZ R36, R192, R3 ;  /* 0x00000003c0247221 */ /* 0x000fe20000010000 */
[C---:B------:R-:W-:Y:S02]  /*6560*/  F2FP.BF16.F32.PACK_AB R175, R26.reuse, R175 ;  /* 0x000000af1aaf723e */ /* 0x040fe400000010ff */
[----:B------:R-:W-:Y:S01]  /*6570*/  FADD.FTZ R38, R26, R9 ;  /* 0x000000091a267221 */ /* 0x000fe20000010000 */
[----:B------:R-:W-:Y:S01]  /*6580*/  FADD.FTZ R3, R31, R36 ;  /* 0x000000241f037221 */ /* 0x000fe20000010000 */
[----:B------:R-:W-:-:S02]  /*6590*/  F2FP.BF16.F32.PACK_AB R168, R194, R31 ;  /* 0x0000001fc2a8723e */ /* 0x000fc400000010ff */
[----:B------:R-:W-:Y:S01]  /*65a0*/  FADD.FTZ R9, R169, R38 ;  /* 0x00000026a9097221 */ /* 0x000fe20000010000 */
[----:B------:R-:W-:Y:S01]  /*65b0*/  FADD.FTZ R24, R194, R3 ;  /* 0x00000003c2187221 */ /* 0x000fe20000010000 */
[C---:B------:R-:W-:Y:S02]  /*65c0*/  F2FP.BF16.F32.PACK_AB R169, R14.reuse, R169 ;  /* 0x000000a90ea9723e */ /* 0x040fe400000010ff */
        /* <DEDUP_REMOVED lines=8> */
[----:B------:R-:W-:Y:S02]  /*6650*/  F2FP.BF16.F32.PACK_AB R162, R76, R45 ;  /* 0x0000002d4ca2723e */ /* 0x000fe400000010ff */
[----:B------:R-:W-:Y:S01]  /*6660*/  FADD.FTZ R9, R153, R28 ;  /* 0x0000001c99097221 */ /* 0x000fe20000010000 */
[----:B------:R-:W-:Y:S01]  /*6670*/  FADD.FTZ R24, R156, R3 ;  /* 0x000000039c187221 */ /* 0x000fe20000010000 */
[C---:B------:R-:W-:Y:S02]  /*6680*/  F2FP.BF16.F32.PACK_AB R153, R34.reuse, R153 ;  /* 0x000000992299723e */ /* 0x040fe400000010ff */
[----:B------:R-:W-:Y:S01]  /*6690*/  FADD.FTZ R28, R34, R9 ;  /* 0x00000009221c7221 */ /* 0x000fe20000010000 */
[----:B------:R-:W-:Y:S01]  /*66a0*/  FADD.FTZ R3, R37, R24 ;  /* 0x0000001825037221 */ /* 0x000fe20000010000 */
[----:B------:R1:W2:Y:S01]  /*66b0*/  MUFU.EX2 R9, R0 ;  /* 0x0000000000097308 */ /* 0x0002a20000000800 */
[----:B------:R-:W-:Y:S01]  /*66c0*/  F2FP.BF16.F32.PACK_AB R156, R198, R39 ;  /* 0x00000027c69c723e */ /* 0x000fe200000010ff */
        /* <DEDUP_REMOVED lines=10> */
[----:B------:R-:W-:-:S03]  /*6770*/  FADD.FTZ R3, R41, R14 ;  /* 0x0000000e29037221 */ /* 0x000fc60000010000 */
        /* <DEDUP_REMOVED lines=11> */
[----:B-1----:R-:W-:Y:S01]  /*6830*/  FADD.FTZ R0, R76, R3 ;  /* 0x000000034c007221 */ /* 0x002fe20000010000 */
[C---:B------:R-:W-:Y:S02]  /*6840*/  F2FP.BF16.F32.PACK_AB R163, R84.reuse, R163 ;  /* 0x000000a354a3723e */ /* 0x040fe400000010ff */
[----:B------:R-:W-:Y:S01]  /*6850*/  FADD.FTZ R28, R84, R28 ;  /* 0x0000001c541c7221 */ /* 0x000fe20000010000 */
[----:B------:R-:W-:-:S03]  /*6860*/  FADD.FTZ R3, R47, R0 ;  /* 0x000000002f037221 */ /* 0x000fc60000010000 */
[----:B------:R-:W-:Y:S01]  /*6870*/  FADD.FTZ R28, R165, R28 ;  /* 0x0000001ca51c7221 */ /* 0x000fe20000010000 */
[----:B------:R-:W-:Y:S01]  /*6880*/  FADD.FTZ R0, R80, R3 ;  /* 0x0000000350007221 */ /* 0x000fe20000010000 */
[C---:B--2---:R-:W-:Y:S02]  /*6890*/  F2FP.BF16.F32.PACK_AB R165, R9.reuse, R165 ;  /* 0x000000a509a5723e */ /* 0x044fe400000010ff */
[----:B------:R-:W-:Y:S01]  /*68a0*/  FADD.FTZ R28, R9, R28 ;  /* 0x0000001c091c7221 */ /* 0x000fe20000010000 */
[----:B------:R-:W-:Y:S01]  /*68b0*/  FADD.FTZ R3, R49, R0 ;  /* 0x0000000031037221 */ /* 0x000fe20000010000 */
[----:B------:R-:W-:Y:S02]  /*68c0*/  IMAD.MOV.U32 R9, RZ, RZ, R12 ;  /* 0x000000ffff097224 */ /* 0x000fe400078e000c */
[----:B------:R-:W-:Y:S01]  /*68d0*/  FADD.FTZ R28, R167, R28 ;  /* 0x0000001ca71c7221 */ /* 0x000fe20000010000 */
[----:B------:R-:W-:Y:S01]  /*68e0*/  FADD.FTZ R3, R202, R3 ;  /* 0x00000003ca037221 */ /* 0x000fe20000010000 */
[----:B------:R-:W-:-:S02]  /*68f0*/  F2FP.BF16.F32.PACK_AB R167, R29, R167 ;  /* 0x000000a71da7723e */ /* 0x000fc400000010ff */
[----:B------:R-:W-:Y:S01]  /*6900*/  FADD.FTZ R0, R29, R28 ;  /* 0x0000001c1d007221 */ /* 0x000fe20000010000 */
[----:B------:R-:W-:Y:S06]  /*6910*/  @P2 BRA `(.L_x_24) ;  /* 0xffffffd400a02947 */ /* 0x000fec000383ffff */
.L_x_15:
[----:B------:R-:W-:Y:S06]  /*6920*/  BAR.ARV 0x8, 0x120 ;  /* 0x0204800000007b1d */ /* 0x000fec0000002000 */
        /* <DEDUP_REMOVED lines=64> */
[----:B------:R-:W-:Y:S06]  /*6d30*/  @!P0 BRA `(.L_x_25) ;  /* 0x0000000000048947 */ /* 0x000fec0003800000 */
[----:B------:R-:W-:Y:S01]  /*6d40*/  BPT.TRAP 0x1 ;  /* 0x000000040000795c */ /* 0x000fe20000300000 */
.L_x_25:
[----:B------:R-:W-:Y:S01]  /*6d50*/  ULEA UR7, UR38, UR60, 0x3 ;  /* 0x0000003c26077291 */ /* 0x000fe2000f8e183f */
[----:B------:R-:W-:-:S04]  /*6d60*/  MOV R4, UR39 ;  /* 0x0000002700047c02 */ /* 0x000fc80008000f00 */
[----:B------:R-:W-:-:S04]  /*6d70*/  SHF.L.U32 R4, R4, 0x1f, RZ ;  /* 0x0000001f04047819 */ /* 0x000fc800000006ff */
[----:B------:R1:W2:Y:S01]  /*6d80*/  SYNCS.PHASECHK.TRANS64.TRYWAIT P2, [UR7+0x34850], R4 ;  /* 0x03485004ff0075a7 */ /* 0x0002a20008040147 */
[----:B------:R-:W-:Y:S05]  /*6d90*/  @!P0 BRA `(.L_x_26) ;  /* 0x0000000000048947 */ /* 0x000fea0003800000 */
[----:B------:R-:W-:Y:S01]  /*6da0*/  BPT.TRAP 0x1 ;  /* 0x000000040000795c */ /* 0x000fe20000300000 */
.L_x_26:
[----:B--2---:R-:W-:Y:S05]  /*6db0*/  @P2 BRA `(.L_x_27) ;  /* 0x0000000000082947 */ /* 0x004fea0003800000 */
[----:B------:R-:W2:Y:S02]  /*6dc0*/  SYNCS.PHASECHK.TRANS64.TRYWAIT P0, [UR7+0x34850], R4 ;  /* 0x03485004ff0075a7 */ /* 0x000ea40008000147 */
[----:B--2---:R-:W-:Y:S05]  /*6dd0*/  @!P0 BRA `(.L_x_28) ;  /* 0x0000004400ac8947 */ /* 0x004fea0003800000 */
.L_x_27:
[----:B------:R-:W-:Y:S01]  /*6de0*/  UIADD3 UR4, UR60, 0x400, URZ ;  /* 0x000004003c047890 */ /* 0x000fe2000fffe03f */
[----:B------:R-:W-:Y:S01]  /*6df0*/  WARPGROUP.ARRIVE ;  /* 0x00000000000079c5 */ /* 0x000fe20000000000 */
[----:B------:R-:W-:Y:S01]  /*6e00*/  UMOV UR11, 0x40000040 ;  /* 0x40000040000b7882 */ /* 0x000fe20000000000 */
[----:B------:R-:W3:Y:S01]  /*6e10*/  SHFL.BFLY PT, R9, R0, 0x2, 0x1f ;  /* 0x0c401f0000097f89 */ /* 0x000ee200000e0000 */
[----:B------:R-:W-:Y:S01]  /*6e20*/  USHF.R.U32.HI UR4, URZ, 0x4, UR4 ;  /* 0x000000043f047899 */ /* 0x000fe20008011604 */
[C---:B------:R-:W-:Y:S01]  /*6e30*/  IADD3 R93, P4, R16.reuse, 0x20, RZ ;  /* 0x00000020105d7810 */ /* 0x040fe20007f9e0ff */
[----:B------:R-:W-:Y:S01]  /*6e40*/  UIADD3 UR35, -UR36, URZ, URZ ;  /* 0x0000003f24237290 */ /* 0x000fe2000fffe13f */
[----:B-12---:R-:W1:Y:S01]  /*6e50*/  SHFL.BFLY PT, R4, R3, 0x2, 0x1f ;  /* 0x0c401f0003047f89 */ /* 0x006e6200000e0000 */
[----:B------:R-:W-:Y:S01]  /*6e60*/  ULOP3.LUT UR4, UR4, 0x3fff, URZ, 0xc0, !UPT ;  /* 0x00003fff04047892 */ /* 0x000fe2000f8ec03f */
[----:B------:R-:W-:Y:S01]  /*6e70*/  LOP3.LUT R92, R93, 0x380, RZ, 0xc0, !PT ;  /* 0x000003805d5c7812 */ /* 0x000fe200078ec0ff */
[----:B------:R-:W-:Y:S01]  /*6e80*/  UIADD3 UR34, -UR61, URZ, URZ ;  /* 0x0000003f3d227290 */ /* 0x000fe2000fffe13f */
[----:B------:R-:W-:Y:S01]  /*6e90*/  IADD3 R91, P5, R16, 0x40, RZ ;  /* 0x00000040105b7810 */ /* 0x000fe20007fbe0ff */
[----:B------:R-:W-:Y:S01]  /*6ea0*/  ULOP3.LUT UR4, UR4, 0x4000000, URZ, 0xfc, !UPT ;  /* 0x0400000004047892 */ /* 0x000fe2000f8efc3f */
[----:B------:R-:W-:Y:S01]  /*6eb0*/  SHF.R.U64 R92, R92, 0x3, RZ ;  /* 0x000000035c5c7819 */ /* 0x000fe200000012ff */
[----:B------:R-:W-:Y:S01]  /*6ec0*/  ULDC UR5, c[0x0][0xda8] ;  /* 0x00036a0000057ab9 */ /* 0x000fe20000000800 */
[----:B------:R-:W-:Y:S01]  /*6ed0*/  IADD3 R89, P6, R16, 0x60, RZ ;  /* 0x0000006010597810 */ /* 0x000fe20007fde0ff */
[----:B------:R-:W-:Y:S01]  /*6ee0*/  ULEA UR4, UR38, UR4, 0xb ;  /* 0x0000000426047291 */ /* 0x000fe2000f8e583f */
[----:B------:R-:W-:Y:S01]  /*6ef0*/  LOP3.LUT R92, R92, R93, RZ, 0x3c, !PT ;  /* 0x0000005d5c5c7212 */ /* 0x000fe200078e3cff */
[----:B------:R-:W-:Y:S01]  /*6f00*/  IMAD.X R93, RZ, RZ, R17, P4 ;  /* 0x000000ffff5d7224 */ /* 0x000fe200020e0611 */
[----:B------:R-:W-:Y:S01]  /*6f10*/  LOP3.LUT R90, R91, 0x380, RZ, 0xc0, !PT ;  /* 0x000003805b5a7812 */ /* 0x000fe200078ec0ff */
[----:B------:R-:W-:Y:S01]  /*6f20*/  UIADD3 UR6, UR4, 0x80, URZ ;  /* 0x0000008004067890 */ /* 0x000fe2000fffe03f */
[----:B------:R-:W-:Y:S01]  /*6f30*/  LOP3.LUT R88, R89, 0x380, RZ, 0xc0, !PT ;  /* 0x0000038059587812 */ /* 0x000fe200078ec0ff */
[----:B------:R-:W-:Y:S01]  /*6f40*/  ULDC.64 UR8, c[0x0][0xb70] ;  /* 0x0002dc0000087ab9 */ /* 0x000fe20000000a00 */
[----:B------:R-:W-:Y:S01]  /*6f50*/  UMOV UR10, UR4 ;  /* 0x00000004000a7c82 */ /* 0x000fe20008000000 */
[C---:B------:R-:W-:Y:S01]  /*6f60*/  IADD3 R11, P4, R16.reuse, 0x4060, RZ ;  /* 0x00004060100b7810 */ /* 0x040fe20007f9e0ff */
[----:B------:R-:W-:Y:S01]  /*6f70*/  HGMMA.64x128x16.F32.BF16 R24, R180, gdesc[UR8].tnspB, R24, gsb0 ;  /* 0x41e00008b4187df0 */ /* 0x000fe20008001818 */
[----:B------:R-:W-:Y:S01]  /*6f80*/  UMOV UR11, 0x40000040 ;  /* 0x40000040000b7882 */ /* 0x000fe20000000000 */
[----:B------:R-:W-:Y:S01]  /*6f90*/  UMOV UR10, UR6 ;  /* 0x00000006000a7c82 */ /* 0x000fe20008000000 */
[----:B------:R-:W-:Y:S01]  /*6fa0*/  UIADD3 UR6, UR4, 0x100, URZ ;  /* 0x0000010004067890 */ /* 0x000fe2000fffe03f */
[----:B---3--:R-:W-:Y:S01]  /*6fb0*/  FADD.FTZ R0, R9, R0 ;  /* 0x0000000009007221 */ /* 0x008fe20000010000 */
[----:B------:R-:W-:Y:S01]  /*6fc0*/  IADD3 R9, P3, R16, 0x4040, RZ ;  /* 0x0000404010097810 */ /* 0x000fe20007f7e0ff */
[----:B-1----:R-:W-:Y:S01]  /*6fd0*/  FADD.FTZ R5, R4, R3 ;  /* 0x0000000304057221 */ /* 0x002fe20000010000 */
[----:B------:R-:W-:-:S02]  /*6fe0*/  SHF.R.U64 R90, R90, 0x3, RZ ;  /* 0x000000035a5a7819 */ /* 0x000fc400000012ff */
[----:B------:R-:W1:Y:S01]  /*6ff0*/  SHFL.BFLY PT, R3, R0, 0x1, 0x1f ;  /* 0x0c201f0000037f89 */ /* 0x000e6200000e0000 */
[----:B------:R-:W-:Y:S02]  /*7000*/  LOP3.LUT R8, R9, 0x380, RZ, 0xc0, !PT ;  /* 0x0000038009087812 */ /* 0x000fe400078ec0ff */
[----:B------:R-:W-:Y:S01]  /*7010*/  SHF.R.U64 R88, R88, 0x3, RZ ;  /* 0x0000000358587819 */ /* 0x000fe200000012ff */
[----:B------:R-:W2:Y:S01]  /*7020*/  SHFL.BFLY PT, R6, R5, 0x1, 0x1f ;  /* 0x0c201f0005067f89 */ /* 0x000ea200000e0000 */
[----:B------:R-:W-:Y:S02]  /*7030*/  SHF.R.U64 R8, R8, 0x3, RZ ;  /* 0x0000000308087819 */ /* 0x000fe400000012ff */
[----:B------:R-:W-:Y:S02]  /*7040*/  LOP3.LUT R4, R11, 0x380, RZ, 0xc0, !PT ;  /* 0x000003800b047812 */ /* 0x000fe400078ec0ff */
[----:B------:R-:W-:Y:S01]  /*7050*/  LOP3.LUT R8, R8, R9, RZ, 0x3c, !PT ;  /* 0x0000000908087212 */ /* 0x000fe200078e3cff */
[----:B------:R-:W-:Y:S01]  /*7060*/  IMAD.X R9, RZ, RZ, R17, P3 ;  /* 0x000000ffff097224 */ /* 0x000fe200018e0611 */
[----:B------:R-:W-:-:S02]  /*7070*/  LOP3.LUT R90, R90, R91, RZ, 0x3c, !PT ;  /* 0x0000005b5a5a7212 */ /* 0x000fc400078e3cff */
[----:B------:R-:W-:Y:S01]  /*7080*/  LOP3.LUT R88, R88, R89, RZ, 0x3c, !PT ;  /* 0x0000005958587212 */ /* 0x000fe200078e3cff */
[----:B------:R-:W-:Y:S01]  /*7090*/  IMAD.X R89, RZ, RZ, R17, P6 ;  /* 0x000000ffff597224 */ /* 0x000fe200030e0611 */
[----:B------:R-:W-:Y:S02]  /*70a0*/  SHF.R.U64 R4, R4, 0x3, RZ ;  /* 0x0000000304047819 */ /* 0x000fe400000012ff */
[----:B------:R-:W-:Y:S02]  /*70b0*/  IADD3.X R91, RZ, R17, RZ, P5, !PT ;  /* 0x00000011ff5b7210 */ /* 0x000fe40002ffe4ff */
[----:B------:R-:W-:Y:S01]  /*70c0*/  R2UR UR12, R23 ;  /* 0x00000000170c72ca */ /* 0x000fe200000e0000 */
[----:B------:R-:W-:Y:S01]  /*70d0*/  IMAD.MOV.U32 R23, RZ, RZ, -0x800000 ;  /* 0xff800000ff177424 */ /* 0x000fe200078e00ff */
[----:B------:R-:W-:Y:S02]  /*70e0*/  MOV R93, R92 ;  /* 0x0000005c005d7202 */ /* 0x000fe40000000f00 */
[----:B------:R-:W-:Y:S01]  /*70f0*/  IADD3 R21, P0, R16, 0x4000, RZ ;  /* 0x0000400010157810 */ /* 0x000fe20007f1e0ff */
[----:B-1----:R-:W-:Y:S01]  /*7100*/  FADD.FTZ R13, R0, R3 ;  /* 0x00000003000d7221 */ /* 0x002fe20000010000 */
[----:B------:R-:W-:-:S02]  /*7110*/  LOP3.LUT R4, R4, R11, RZ, 0x3c, !PT ;  /* 0x0000000b04047212 */ /* 0x000fc400078e3cff */
[----:B------:R-:W-:Y:S01]  /*7120*/  MOV R92, R90 ;  /* 0x0000005a005c7202 */ /* 0x000fe20000000f00 */
[----:B--2---:R-:W-:Y:S01]  /*7130*/  FADD.FTZ R11, R5, R6 ;  /* 0x00000006050b7221 */ /* 0x004fe20000010000 */
[----:B------:R-:W-:Y:S02]  /*7140*/  FSETP.NE.FTZ.AND P3, PT, R13, RZ, PT ;  /* 0x000000ff0d00720b */ /* 0x000fe40003f75000 */
[----:B------:R-:W-:Y:S01]  /*7150*/  MOV R91, R88 ;  /* 0x00000058005b7202 */ /* 0x000fe20000000f00 */
[----:B------:R-:W-:Y:S01]  /*7160*/  UIMAD UR34, UR5, UR34, UR12 ;  /* 0x00000022052272a4 */ /* 0x000fe2000f8e020c */
[----:B------:R-:W-:Y:S01]  /*7170*/  MOV R88, R8 ;  /* 0x0000000800587202 */ /* 0x000fe20000000f00 */
[----:B------:R-:W-:Y:S01]  /*7180*/  IMAD.U32 R9, RZ, RZ, UR7 ;  /* 0x00000007ff097e24 */ /* 0x000fe2000f8e00ff */
[----:B------:R-:W-:Y:S01]  /*7190*/  LOP3.LUT R20, R21, 0x380, RZ, 0xc0, !PT ;  /* 0x0000038015147812 */ /* 0x000fe200078ec0ff */
[----:B------:R-:W-:Y:S01]  /*71a0*/  USHF.L.U32 UR34, UR34, 0x7, URZ ;  /* 0x0000000722227899 */ /* 0x000fe2000800063f */
[----:B------:R-:W-:Y:S01]  /*71b0*/  IADD3 R15, P2, R16, 0x4020, RZ ;  /* 0x00004020100f7810 */ /* 0x000fe20007f5e0ff */
[----:B------:R-:W-:Y:S01]  /*71c0*/  @!P1 VIADD R9, R9, 0x34860 ;  /* 0x0003486009099836 */ /* 0x000fe20000000000 */
[----:B------:R-:W-:Y:S01]  /*71d0*/  FSETP.NE.FTZ.AND P5, PT, R11, RZ, PT ;  /* 0x000000ff0b00720b */ /* 0x000fe20003fb5000 */
[----:B------:R-:W-:Y:S01]  /*71e0*/  ULDC UR7, c[0x0][0xa88] ;  /* 0x0002a20000077ab9 */ /* 0x000fe20000000800 */
[----:B------:R-:W-:Y:S01]  /*71f0*/  SHF.R.U64 R20, R20, 0x3, RZ ;  /* 0x0000000314147819 */ /* 0x000fe200000012ff */
[----:B------:R-:W-:Y:S01]  /*7200*/  @P3 MUFU.LG2 R8, R13 ;  /* 0x0000000d00083308 */ /* 0x000fe20000000c00 */
[----:B------:R-:W-:Y:S01]  /*7210*/  LOP3.LUT R14, R15, 0x380, RZ, 0xc0, !PT ;  /* 0x000003800f0e7812 */ /* 0x000fe200078ec0ff */
[----:B------:R-:W-:Y:S01]  /*7220*/  ULDC.64 UR12, c[0x0][0x208] ;  /* 0x00008200000c7ab9 */ /* 0x000fe20000000a00 */
[----:B------:R-:W-:Y:S01]  /*7230*/  LOP3.LUT R20, R20, R21, RZ, 0x3c, !PT ;  /* 0x0000001514147212 */ /* 0x000fe200078e3cff */
[----:B------:R-:W-:Y:S01]  /*7240*/  IMAD.X R21, RZ, RZ, R17, P0 ;  /* 0x000000ffff157224 */ /* 0x000fe200000e0611 */
[----:B------:R-:W-:-:S02]  /*7250*/  SHF.R.U64 R14, R14, 0x3, RZ ;  /* 0x000000030e0e7819 */ /* 0x000fc400000012ff */
[----:B------:R-:W-:Y:S02]  /*7260*/  IADD3.X R5, RZ, R17, RZ, P4, !PT ;  /* 0x00000011ff057210 */ /* 0x000fe400027fe4ff */
[----:B------:R-:W-:Y:S01]  /*7270*/  LOP3.LUT R14, R14, R15, RZ, 0x3c, !PT ;  /* 0x0000000f0e0e7212 */ /* 0x000fe200078e3cff */
[----:B------:R-:W-:Y:S01]  /*7280*/  IMAD.X R15, RZ, RZ, R17, P2 ;  /* 0x000000ffff0f7224 */ /* 0x000fe200010e0611 */
[----:B------:R-:W-:Y:S01]  /*7290*/  MOV R90, R20 ;  /* 0x00000014005a7202 */ /* 0x000fe20000000f00 */
[----:B------:R-:W-:Y:S01]  /*72a0*/  @P3 FMUL.FTZ R20, R7, 0.69314718246459960938 ;  /* 0x3f31721807143820 */ /* 0x000fe20000410000 */
[----:B------:R-:W-:Y:S01]  /*72b0*/  MOV R6, RZ ;  /* 0x000000ff00067202 */ /* 0x000fe20000000f00 */
[----:B------:R-:W1:Y:S01]  /*72c0*/  @P5 MUFU.LG2 R0, R11 ;  /* 0x0000000b00005308 */ /* 0x000e620000000c00 */
[----:B------:R-:W-:Y:S01]  /*72d0*/  MOV R89, R14 ;  /* 0x0000000e00597202 */ /* 0x000fe20000000f00 */
[----:B------:R-:W-:Y:S01]  /*72e0*/  IMAD.MOV.U32 R14, RZ, RZ, RZ ;  /* 0x000000ffff0e7224 */ /* 0x000fe200078e00ff */
[----:B------:R-:W-:-:S02]  /*72f0*/  LOP3.LUT R95, R16, 0x380, RZ, 0xc0, !PT ;  /* 0x00000380105f7812 */ /* 0x000fc400078ec0ff */
[----:B------:R-:W-:Y:S02]  /*7300*/  @!P1 PRMT R9, RZ, 0x654, R9 ;  /* 0x00000654ff099816 */ /* 0x000fe40000000009 */
[----:B------:R-:W-:Y:S01]  /*7310*/  SHF.R.U64 R95, R95, 0x3, RZ ;  /* 0x000000035f5f7819 */ /* 0x000fe200000012ff */
[----:B------:R2:W3:Y:S01]  /*7320*/  @P5 MUFU.RCP R6, R11 ;  /* 0x0000000b00065308 */ /* 0x0004e20000001000 */
[----:B------:R-:W-:Y:S02]  /*7330*/  MOV R3, 0xff800000 ;  /* 0xff80000000037802 */ /* 0x000fe40000000f00 */
[----:B------:R-:W-:Y:S01]  /*7340*/  LOP3.LUT R94, R95, R16, RZ, 0x3c, !PT ;  /* 0x000000105f5e7212 */ /* 0x000fe200078e3cff */
[----:B------:R-:W-:Y:S01]  /*7350*/  IMAD.MOV.U32 R95, RZ, RZ, R17 ;  /* 0x000000ffff5f7224 */ /* 0x000fe200078e0011 */
[----:B------:R-:W-:-:S03]  /*7360*/  LOP3.LUT P0, RZ, R22, 0x3, RZ, 0xc0, !PT ;  /* 0x0000000316ff7812 */ /* 0x000fc6000780c0ff */
[----:B------:R4:W5:Y:S01]  /*7370*/  @P3 MUFU.RCP R14, R13 ;  /* 0x0000000d000e3308 */ /* 0x0009620000001000 */
[----:B------:R-:W-:Y:S01]  /*7380*/  MOV R94, R94 ;  /* 0x0000005e005e7202 */ /* 0x000fe20000000f00 */
[----:B-1----:R-:W-:Y:S01]  /*7390*/  @P5 FMUL.FTZ R0, R0, 0.69314718246459960938 ;  /* 0x3f31721800005820 */ /* 0x002fe20000410000 */
[----:B------:R-:W-:-:S04]  /*73a0*/  IADD3 R95, R186, UR34, RZ ;  /* 0x00000022ba5f7c10 */ /* 0x000fc8000fffe0ff */
[----:B--2---:R-:W-:-:S04]  /*73b0*/  IADD3 R11, R95, 0x8, RZ ;  /* 0x000000085f0b7810 */ /* 0x004fc80007ffe0ff */
[----:B------:R-:W-:Y:S02]  /*73c0*/  ISETP.GE.OR P2, PT, R11, UR7, P0 ;  /* 0x000000070b007c0c */ /* 0x000fe40008746670 */
[----:B------:R-:W-:Y:S01]  /*73d0*/  ISETP.GE.OR P0, PT, R95, UR7, P0 ;  /* 0x000000075f007c0c */ /* 0x000fe20008706670 */
[----:B------:R-:W-:Y:S02]  /*73e0*/  WARPGROUP.DEPBAR.LE gsb0, 0x0 ;  /* 0x00008000000079c5 */ /* 0x000fe40000010000 */
[----:B------:R-:W-:-:S06]  /*73f0*/  WARPGROUP.ARRIVE ;  /* 0x00000000000079c5 */ /* 0x000fcc0000000000 */
[----:B------:R-:W-:Y:S01]  /*7400*/  HGMMA.64x128x16.F32.BF16 R24, R176, gdesc[UR8].tnspB, R24, gsb0 ;  /* 0x41e00008b0187df0 */ /* 0x000fe20008001818 */
[----:B------:R-:W-:Y:S01]  /*7410*/  UMOV UR10, UR6 ;  /* 0x00000006000a7c82 */ /* 0x000fe20008000000 */
[----:B------:R-:W-:Y:S01]  /*7420*/  UMOV UR11, 0x40000040 ;  /* 0x40000040000b7882 */ /* 0x000fe20000000000 */
[----:B------:R-:W-:Y:S01]  /*7430*/  UIADD3 UR6, UR4, 0x180, URZ ;  /* 0x0000018004067890 */ /* 0x000fe2000fffe03f */
        /* <DEDUP_REMOVED lines=17> */
[----:B------:R-:W-:Y:S02]  /*7550*/  UIADD3 UR6, UR4, 0x300, URZ ;  /* 0x0000030004067890 */ /* 0x000fe4000fffe03f */
[----:B------:R-:W-:Y:S01]  /*7560*/  UIADD3 UR4, UR4, 0x380, URZ ;  /* 0x0000038004047890 */ /* 0x000fe2000fffe03f */
[----:B------:R-:W-:Y:S02]  /*7570*/  WARPGROUP.DEPBAR.LE gsb0, 0x0 ;  /* 0x00008000000079c5 */ /* 0x000fe40000010000 */
[----:B------:R-:W-:-:S06]  /*7580*/  WARPGROUP.ARRIVE ;  /* 0x00000000000079c5 */ /* 0x000fcc0000000000 */
[----:B------:R-:W-:Y:S01]  /*7590*/  HGMMA.64x128x16.F32.BF16 R24, R156, gdesc[UR8].tnspB, R24, gsb0 ;  /* 0x41e000089c187df0 */ /* 0x000fe20008001818 */
[----:B------:R-:W-:Y:S01]  /*75a0*/  UMOV UR10, UR6 ;  /* 0x00000006000a7c82 */ /* 0x000fe20008000000 */
[----:B------:R-:W-:Y:S01]  /*75b0*/  UMOV UR11, 0x40000040 ;  /* 0x40000040000b7882 */ /* 0x000fe20000000000 */
[----:B------:R-:W-:Y:S02]  /*75c0*/  WARPGROUP.DEPBAR.LE gsb0, 0x0 ;  /* 0x00008000000079c5 */ /* 0x000fe40000010000 */
[----:B------:R-:W-:-:S07]  /*75d0*/  WARPGROUP.ARRIVE ;  /* 0x00000000000079c5 */ /* 0x000fce0000000000 */
[----:B------:R-:W-:Y:S01]  /*75e0*/  HGMMA.64x128x16.F32.BF16 R24, R160, gdesc[UR8].tnspB, R24, gsb0 ;  /* 0x41e00008a0187df0 */ /* 0x000fe20008001818 */
[----:B------:R-:W-:Y:S01]  /*75f0*/  UMOV UR10, UR4 ;  /* 0x00000004000a7c82 */ /* 0x000fe20008000000 */
[----:B------:R-:W-:Y:S01]  /*7600*/  UMOV UR11, 0x40000040 ;  /* 0x40000040000b7882 */ /* 0x000fe20000000000 */
[----:B------:R-:W-:Y:S02]  /*7610*/  ULDC UR4, c[0x0][0xdb4] ;  /* 0x00036d0000047ab9 */ /* 0x000fe40000000800 */
[----:B------:R-:W-:-:S04]  /*7620*/  UIMAD UR35, UR4, UR35, UR61 ;  /* 0x00000023042372a4 */ /* 0x000fc8000f8e023d */
[----:B------:R-:W-:-:S04]  /*7630*/  USHF.R.S32.HI UR4, URZ, 0x1f, UR35 ;  /* 0x0000001f3f047899 */ /* 0x000fc80008011423 */
[----:B------:R-:W-:Y:S02]  /*7640*/  UIMAD UR6, UR4, UR8, URZ ;  /* 0x00000008040672a4 */ /* 0x000fe4000f8e023f */
[----:B------:R-:W-:Y:S02]  /*7650*/  UIMAD.WIDE.U32 UR4, UR35, UR8, URZ ;  /* 0x00000008230472a5 */ /* 0x000fe4000f8e003f */
[----:B------:R-:W-:Y:S01]  /*7660*/  UIMAD UR6, UR35, UR9, UR6 ;  /* 0x00000009230672a4 */ /* 0x000fe2000f8e0206 */
[----:B------:R-:W-:Y:S02]  /*7670*/  WARPGROUP.DEPBAR.LE gsb0, 0x0 ;  /* 0x00008000000079c5 */ /* 0x000fe40000010000 */
[----:B------:R-:W-:-:S06]  /*7680*/  WARPGROUP.ARRIVE ;  /* 0x00000000000079c5 */ /* 0x000fcc0000000000 */
[----:B------:R-:W-:Y:S01]  /*7690*/  HGMMA.64x128x16.F32.BF16 R24, R164, gdesc[UR8].tnspB, R24, gsb0 ;  /* 0x41e00008a4187df0 */ /* 0x000fe20008001818 */
[----:B------:R-:W-:Y:S02]  /*76a0*/  R2UR UR10, R18 ;  /* 0x00000000120a72ca */ /* 0x000fe400000e0000 */
[----:B------:R-:W-:Y:S01]  /*76b0*/  MOV R18, R4 ;  /* 0x0000000400127202 */ /* 0x000fe20000000f00 */
[----:B------:R-:W-:Y:S02]  /*76c0*/  IMAD.U32 R5, RZ, RZ, UR5 ;  /* 0x00000005ff057e24 */ /* 0x000fe4000f8e00ff */
[----:B------:R-:W-:Y:S01]  /*76d0*/  @P5 FMUL.FTZ R5, R7, 0.69314718246459960938 ;  /* 0x3f31721807055820 */ /* 0x000fe20000410000 */
[----:B------:R-:W-:Y:S01]  /*76e0*/  @P3 FMUL.FTZ R7, R8, 0.69314718246459960938 ;  /* 0x3f31721808073820 */ /* 0x000fe20000410000 */
[----:B------:R-:W-:Y:S01]  /*76f0*/  IMAD.U32 R4, RZ, RZ, UR4 ;  /* 0x00000004ff047e24 */ /* 0x000fe2000f8e00ff */
[----:B------:R-:W-:Y:S01]  /*7700*/  UIADD3 UR4, UR5, UR6, URZ ;  /* 0x0000000605047290 */ /* 0x000fe2000fffe03f */
[----:B------:R-:W-:Y:S01]  /*7710*/  @P5 FFMA.FTZ R3, R5, R10, R0 ;  /* 0x0000000a05035223 */ /* 0x000fe20000010000 */
[----:B------:R-:W-:Y:S01]  /*7720*/  @P3 FFMA.FTZ R23, R20, R12, R7 ;  /* 0x0000000c14173223 */ /* 0x000fe20000010007 */
[----:B------:R-:W-:Y:S01]  /*7730*/  IMAD.MOV.U32 R12, RZ, RZ, R4 ;  /* 0x000000ffff0c7224 */ /* 0x000fe200078e0004 */
[----:B------:R-:W1:Y:S02]  /*7740*/  LDC.64 R20, c[0x0][0xb78] ;  /* 0x0002de00ff147b82 */ /* 0x000e640000000a00 */
[----:B----4-:R-:W-:Y:S01]  /*7750*/  IMAD.U32 R13, RZ, RZ, UR4 ;  /* 0x00000004ff0d7e24 */ /* 0x010fe2000f8e00ff */
[----:B------:R-:W-:-:S06]  /*7760*/  USHF.R.S32.HI UR4, URZ, 0x1f, UR36 ;  /* 0x0000001f3f047899 */ /* 0x000fcc0008011424 */
[----:B-1----:R-:W-:Y:S01]  /*7770*/  IMAD R0, R20, UR4, RZ ;  /* 0x0000000414007c24 */ /* 0x002fe2000f8e02ff */
[----:B------:R-:W-:Y:S01]  /*7780*/  ULDC.64 UR4, c[0x0][0xb40] ;  /* 0x0002d00000047ab9 */ /* 0x000fe20000000a00 */
[----:B------:R-:W-:Y:S02]  /*7790*/  WARPGROUP.DEPBAR.LE gsb0, 0x0 ;  /* 0x00008000000079c5 */ /* 0x000fe40000010000 */
[----:B------:R1:W-:Y:S01]  /*77a0*/  @!P1 SYNCS.ARRIVE.TRANS64.RED.A1T0 RZ, [R9+URZ], RZ ;  /* 0x000000ff09ff99a7 */ /* 0x0003e2000810043f */
[-C--:B---3--:R-:W-:Y:S01]  /*77b0*/  FMUL.FTZ R4, R25, R6.reuse ;  /* 0x0000000619047220 */ /* 0x088fe20000410000 */
[----:B------:R-:W-:Y:S01]  /*77c0*/  FMUL.FTZ R5, R24, R6 ;  /* 0x0000000618057220 */ /* 0x000fe20000410000 */
[-C--:B-----5:R-:W-:Y:S01]  /*77d0*/  FMUL.FTZ R27, R27, R14.reuse ;  /* 0x0000000e1b1b7220 */ /* 0x0a0fe20000410000 */
[----:B------:R-:W-:Y:S01]  /*77e0*/  FMUL.FTZ R26, R26, R14 ;  /* 0x0000000e1a1a7220 */ /* 0x000fe20000410000 */
[-C--:B------:R-:W-:Y:S01]  /*77f0*/  FMUL.FTZ R29, R29, R6.reuse ;  /* 0x000000061d1d7220 */ /* 0x080fe20000410000 */
[----:B------:R-:W-:Y:S01]  /*7800*/  FMUL.FTZ R28, R28, R6 ;  /* 0x000000061c1c7220 */ /* 0x000fe20000410000 */
[-C--:B------:R-:W-:Y:S01]  /*7810*/  FMUL.FTZ R7, R31, R14.reuse ;  /* 0x0000000e1f077220 */ /* 0x080fe20000410000 */
[----:B------:R-:W-:Y:S01]  /*7820*/  FMUL.FTZ R30, R30, R14 ;  /* 0x0000000e1e1e7220 */ /* 0x000fe20000410000 */
[-C--:B------:R-:W-:Y:S01]  /*7830*/  FMUL.FTZ R8, R33, R6.reuse ;  /* 0x0000000621087220 */ /* 0x080fe20000410000 */
[-C--:B-1----:R-:W-:Y:S01]  /*7840*/  FMUL.FTZ R9, R32, R6.reuse ;  /* 0x0000000620097220 */ /* 0x082fe20000410000 */
[-C--:B------:R-:W-:Y:S01]  /*7850*/  FMUL.FTZ R10, R37, R6.reuse ;  /* 0x00000006250a7220 */ /* 0x080fe20000410000 */
[----:B------:R-:W-:Y:S01]  /*7860*/  FMUL.FTZ R11, R36, R6 ;  /* 0x00000006240b7220 */ /* 0x000fe20000410000 */
[----:B------:R-:W-:Y:S01]  /*7870*/  F2FP.BF16.F32.PACK_AB R4, R4, R5 ;  /* 0x000000050404723e */ /* 0x000fe200000010ff */
        /* <DEDUP_REMOVED lines=28> */
[----:B------:R-:W-:Y:S01]  /*7a40*/  F2FP.BF16.F32.PACK_AB R5, R27, R26 ;  /* 0x0000001a1b05723e */ /* 0x000fe200000010ff */
        /* <DEDUP_REMOVED lines=8> */
[-C--:B------:R-:W-:Y:S01]  /*7ad0*/  FMUL.FTZ R54, R54, R14.reuse ;  /* 0x0000000e36367220 */ /* 0x080fe20000410000 */
[-C--:B------:R-:W-:Y:S01]  /*7ae0*/  FMUL.FTZ R59, R59, R14.reuse ;  /* 0x0000000e3b3b7220 */ /* 0x080fe20000410000 */
[----:B------:R-:W-:Y:S01]  /*7af0*/  FMUL.FTZ R58, R58, R14 ;  /* 0x0000000e3a3a7220 */ /* 0x000fe20000410000 */
[----:B------:R-:W-:Y:S01]  /*7b00*/  F2FP.BF16.F32.PACK_AB R7, R7, R30 ;  /* 0x0000001e0707723e */ /* 0x000fe200000010ff */
[----:B------:R-:W-:Y:S01]  /*7b10*/  BAR.SYNC.DEFER_BLOCKING 0x1, 0x100 ;  /* 0x0044000000007b1d */ /* 0x000fe20000010000 */
[-C--:B------:R-:W-:Y:S01]  /*7b20*/  FMUL.FTZ R63, R63, R14.reuse ;  /* 0x0000000e3f3f7220 */ /* 0x080fe20000410000 */
[-C--:B------:R-:W-:Y:S01]  /*7b30*/  FMUL.FTZ R62, R62, R14.reuse ;  /* 0x0000000e3e3e7220 */ /* 0x080fe20000410000 */
[-C--:B------:R-:W-:Y:S01]  /*7b40*/  FMUL.FTZ R67, R67, R14.reuse ;  /* 0x0000000e43437220 */ /* 0x080fe20000410000 */
[-C--:B------:R-:W-:Y:S01]  /*7b50*/  FMUL.FTZ R66, R66, R14.reuse ;  /* 0x0000000e42427220 */ /* 0x080fe20000410000 */
[----:B------:R-:W-:Y:S01]  /*7b60*/  IMAD R28, R21, UR36, R0 ;  /* 0x00000024151c7c24 */ /* 0x000fe2000f8e0200 */
[----:B------:R-:W-:Y:S01]  /*7b70*/  F2FP.BF16.F32.PACK_AB R8, R8, R9 ;  /* 0x000000090808723e */ /* 0x000fe200000010ff */
[-C--:B------:R-:W-:Y:S01]  /*7b80*/  FMUL.FTZ R71, R71, R14.reuse ;  /* 0x0000000e47477220 */ /* 0x080fe20000410000 */
[----:B------:R-:W-:Y:S01]  /*7b90*/  F2FP.BF16.F32.PACK_AB R10, R10, R11 ;  /* 0x0000000b0a0a723e */ /* 0x000fe200000010ff */
[-C--:B------:R-:W-:Y:S01]  /*7ba0*/  FMUL.FTZ R70, R70, R14.reuse ;  /* 0x0000000e46467220 */ /* 0x080fe20000410000 */
[-C--:B------:R-:W-:Y:S01]  /*7bb0*/  FMUL.FTZ R75, R75, R14.reuse ;  /* 0x0000000e4b4b7220 */ /* 0x080fe20000410000 */
[----:B------:R-:W-:Y:S01]  /*7bc0*/  FMUL.FTZ R74, R74, R14 ;  /* 0x0000000e4a4a7220 */ /* 0x000fe20000410000 */
[----:B------:R-:W-:Y:S01]  /*7bd0*/  IMAD.WIDE.U32 R20, R20, UR36, R12 ;  /* 0x0000002414147c25 */ /* 0x000fe2000f8e000c */
[----:B------:R-:W-:-:S03]  /*7be0*/  F2FP.BF16.F32.PACK_AB R9, R35, R34 ;  /* 0x000000222309723e */ /* 0x000fc600000010ff */
[----:B------:R-:W-:Y:S01]  /*7bf0*/  FMUL.FTZ R79, R79, R14 ;  /* 0x0000000e4f4f7220 */ /* 0x000fe20000410000 */
[----:B------:R-:W-:Y:S01]  /*7c00*/  F2FP.BF16.F32.PACK_AB R11, R39, R38 ;  /* 0x00000026270b723e */ /* 0x000fe200000010ff */
[-C--:B------:R-:W-:Y:S01]  /*7c10*/  FMUL.FTZ R78, R78, R14.reuse ;  /* 0x0000000e4e4e7220 */ /* 0x080fe20000410000 */
[-C--:B------:R-:W-:Y:S01]  /*7c20*/  FMUL.FTZ R83, R83, R14.reuse ;  /* 0x0000000e53537220 */ /* 0x080fe20000410000 */
[-C--:B------:R-:W-:Y:S01]  /*7c30*/  FMUL.FTZ R82, R82, R14.reuse ;  /* 0x0000000e52527220 */ /* 0x080fe20000410000 */
[-C--:B------:R-:W-:Y:S01]  /*7c40*/  FMUL.FTZ R87, R87, R14.reuse ;  /* 0x0000000e57577220 */ /* 0x080fe20000410000 */
[----:B------:R-:W-:Y:S01]  /*7c50*/  FMUL.FTZ R86, R86, R14 ;  /* 0x0000000e56567220 */ /* 0x000fe20000410000 */
[----:B------:R-:W-:Y:S02]  /*7c60*/  F2FP.BF16.F32.PACK_AB R12, R41, R40 ;  /* 0x00000028290c723e */ /* 0x000fe400000010ff */
[----:B------:R-:W-:Y:S01]  /*7c70*/  F2FP.BF16.F32.PACK_AB R13, R43, R42 ;  /* 0x0000002a2b0d723e */ /* 0x000fe200000010ff */
[----:B------:R1:W-:Y:S01]  /*7c80*/  STSM.16.M88.4 [R94], R4 ;  /* 0x000000045e007844 */ /* 0x0003e20000000200 */
[----:B------:R-:W-:-:S02]  /*7c90*/  F2FP.BF16.F32.PACK_AB R14, R45, R44 ;  /* 0x0000002c2d0e723e */ /* 0x000fc400000010ff */
[----:B------:R-:W-:Y:S01]  /*7ca0*/  F2FP.BF16.F32.PACK_AB R15, R15, R46 ;  /* 0x0000002e0f0f723e */ /* 0x000fe200000010ff */
[----:B------:R-:W-:Y:S01]  /*7cb0*/  STSM.16.M88.4 [R93], R8 ;  /* 0x000000085d007844 */ /* 0x000fe20000000200 */
[----:B------:R-:W-:Y:S02]  /*7cc0*/  F2FP.BF16.F32.PACK_AB R24, R24, R25 ;  /* 0x000000191818723e */ /* 0x000fe400000010ff */
[----:B------:R-:W-:Y:S01]  /*7cd0*/  F2FP.BF16.F32.PACK_AB R56, R57, R56 ;  /* 0x000000383938723e */ /* 0x000fe200000010ff */
[----:B------:R-:W-:Y:S01]  /*7ce0*/  STSM.16.M88.4 [R92], R12 ;  /* 0x0000000c5c007844 */ /* 0x000fe20000000200 */
[----:B------:R-:W-:Y:S02]  /*7cf0*/  F2FP.BF16.F32.PACK_AB R25, R51, R50 ;  /* 0x000000323319723e */ /* 0x000fe400000010ff */
[----:B------:R-:W-:Y:S02]  /*7d00*/  F2FP.BF16.F32.PACK_AB R26, R53, R52 ;  /* 0x00000034351a723e */ /* 0x000fe400000010ff */
[----:B------:R-:W-:-:S02]  /*7d10*/  F2FP.BF16.F32.PACK_AB R27, R27, R54 ;  /* 0x000000361b1b723e */ /* 0x000fc400000010ff */
[----:B------:R-:W-:Y:S02]  /*7d20*/  F2FP.BF16.F32.PACK_AB R57, R59, R58 ;  /* 0x0000003a3b39723e */ /* 0x000fe400000010ff */
[----:B------:R-:W-:Y:S01]  /*7d30*/  F2FP.BF16.F32.PACK_AB R64, R65, R64 ;  /* 0x000000404140723e */ /* 0x000fe200000010ff */
[----:B------:R-:W-:Y:S01]  /*7d40*/  STSM.16.M88.4 [R91], R24 ;  /* 0x000000185b007844 */ /* 0x000fe20000000200 */
[----:B------:R-:W-:Y:S02]  /*7d50*/  F2FP.BF16.F32.PACK_AB R58, R61, R60 ;  /* 0x0000003c3d3a723e */ /* 0x000fe400000010ff */
[----:B------:R-:W-:Y:S02]  /*7d60*/  F2FP.BF16.F32.PACK_AB R59, R63, R62 ;  /* 0x0000003e3f3b723e */ /* 0x000fe400000010ff */
[----:B------:R-:W-:Y:S02]  /*7d70*/  F2FP.BF16.F32.PACK_AB R65, R67, R66 ;  /* 0x000000424341723e */ /* 0x000fe400000010ff */
[----:B------:R-:W-:Y:S01]  /*7d80*/  F2FP.BF16.F32.PACK_AB R72, R73, R72 ;  /* 0x000000484948723e */ /* 0x000fe200000010ff */
[----:B------:R-:W-:Y:S01]  /*7d90*/  STSM.16.M88.4 [R90], R56 ;  /* 0x000000385a007844 */ /* 0x000fe20000000200 */
[----:B-1----:R-:W-:-:S02]  /*7da0*/  SHF.R.S32.HI R5, RZ, 0x1f, R95 ;  /* 0x0000001fff057819 */ /* 0x002fc4000001145f */
[----:B------:R-:W-:Y:S02]  /*7db0*/  IADD3 R0, P1, R95, R20, RZ ;  /* 0x000000145f007210 */ /* 0x000fe40007f3e0ff */
[----:B------:R-:W-:Y:S02]  /*7dc0*/  F2FP.BF16.F32.PACK_AB R66, R69, R68 ;  /* 0x000000444542723e */ /* 0x000fe400000010ff */
[----:B------:R-:W-:Y:S02]  /*7dd0*/  F2FP.BF16.F32.PACK_AB R67, R71, R70 ;  /* 0x000000464743723e */ /* 0x000fe400000010ff */
[----:B------:R-:W-:Y:S02]  /*7de0*/  F2FP.BF16.F32.PACK_AB R73, R75, R74 ;  /* 0x0000004a4b49723e */ /* 0x000fe400000010ff */
[----:B------:R-:W-:Y:S01]  /*7df0*/  F2FP.BF16.F32.PACK_AB R80, R81, R80 ;  /* 0x000000505150723e */ /* 0x000fe200000010ff */
[----:B------:R-:W-:Y:S01]  /*7e00*/  STSM.16.M88.4 [R89], R64 ;  /* 0x0000004059007844 */ /* 0x000fe20000000200 */
[----:B------:R-:W-:-:S02]  /*7e10*/  F2FP.BF16.F32.PACK_AB R74, R77, R76 ;  /* 0x0000004c4d4a723e */ /* 0x000fc400000010ff */
[----:B------:R-:W-:Y:S02]  /*7e20*/  F2FP.BF16.F32.PACK_AB R75, R79, R78 ;  /* 0x0000004e4f4b723e */ /* 0x000fe400000010ff */
[----:B------:R-:W-:Y:S02]  /*7e30*/  F2FP.BF16.F32.PACK_AB R81, R83, R82 ;  /* 0x000000525351723e */ /* 0x000fe400000010ff */
[----:B------:R-:W-:Y:S01]  /*7e40*/  F2FP.BF16.F32.PACK_AB R82, R85, R84 ;  /* 0x000000545552723e */ /* 0x000fe200000010ff */
[----:B------:R-:W-:Y:S01]  /*7e50*/  STSM.16.M88.4 [R88], R72 ;  /* 0x0000004858007844 */ /* 0x000fe20000000200 */
[----:B------:R-:W-:Y:S02]  /*7e60*/  F2FP.BF16.F32.PACK_AB R83, R87, R86 ;  /* 0x000000565753723e */ /* 0x000fe400000010ff */
[----:B------:R-:W-:Y:S02]  /*7e70*/  IADD3.X R5, R5, R21, R28, P1, !PT ;  /* 0x0000001505057210 */ /* 0x000fe40000ffe41c */
[----:B------:R-:W-:Y:S01]  /*7e80*/  LEA R4, P1, R0, UR4, 0x2 ;  /* 0x0000000400047c11 */ /* 0x000fe2000f8210ff */
[----:B------:R1:W-:Y:S01]  /*7e90*/  STSM.16.M88.4 [R18], R80 ;  /* 0x0000005012007844 */ /* 0x0003e20000000200 */
[----:B------:R-:W-:-:S02]  /*7ea0*/  ULDC UR4, c[0x0][0xc] ;  /* 0x0000030000047ab9 */ /* 0x000fc40000000800 */
[----:B------:R-:W-:Y:S01]  /*7eb0*/  LEA.HI.X R5, R0, UR5, R5, 0x2, P1 ;  /* 0x0000000500057c11 */ /* 0x000fe200088f1405 */
[----:B------:R-:W-:Y:S01]  /*7ec0*/  @!PT LDS RZ, [RZ] ;  /* 0x00000000fffff984 */ /* 0x000fe20000000800 */
[----:B------:R-:W-:Y:S01]  /*7ed0*/  @!PT LDS RZ, [RZ] ;  /* 0x00000000fffff984 */ /* 0x000fe20000000800 */
[----:B------:R-:W-:Y:S01]  /*7ee0*/  @!PT LDS RZ, [RZ] ;  /* 0x00000000fffff984 */ /* 0x000fe20000000800 */
[----:B------:R-:W-:Y:S01]  /*7ef0*/  @!PT LDS RZ, [RZ] ;  /* 0x00000000fffff984 */ /* 0x000fe20000000800 */
[----:B------:R2:W-:Y:S06]  /*7f00*/  MEMBAR.ALL.CTA ;  /* 0x0000000000007992 */ /* 0x0005ec0000008000 */
[----:B--2---:R-:W2:Y:S01]  /*7f10*/  FENCE.VIEW.ASYNC.S ;  /* 0x00000000000073c6 */ /* 0x004ea20000000000 */
[----:B------:R-:W-:-:S03]  /*7f20*/  UIADD3 UR10, UR4, UR10, URZ ;  /* 0x0000000a040a7290 */ /* 0x000fc6000fffe03f */
[----:B--2---:R-:W2:Y:S03]  /*7f30*/  SHFL.IDX PT, R0, R185, RZ, 0x1f ;  /* 0x00001fffb9007589 */ /* 0x004ea600000e0000 */
[----:B-1----:R-:W-:Y:S01]  /*7f40*/  MOV R18, UR10 ;  /* 0x0000000a00127c02 */ /* 0x002fe20008000f00 */
[----:B------:R-:W-:Y:S06]  /*7f50*/  BAR.ARV 0x1, 0x120 ;  /* 0x0044800000007b1d */ /* 0x000fec0000002000 */
[----:B------:R1:W-:Y:S01]  /*7f60*/  @!P0 STG.E desc[UR12][R4.64], R3 ;  /* 0x0000000304008986 */ /* 0x0003e2000c10190c */
[----:B--2---:R-:W-:-:S03]  /*7f70*/  ISETP.NE.AND P0, PT, R0, 0x7, PT ;  /* 0x000000070000780c */ /* 0x004fc60003f05270 */
[----:B------:R1:W-:Y:S10]  /*7f80*/  @!P2 STG.E desc[UR12][R4.64+0x20], R23 ;  /* 0x000020170400a986 */ /* 0x0003f4000c10190c */
[----:B------:R-:W-:Y:S05]  /*7f90*/  @P0 BRA `(.L_x_29) ;  /* 0x0000000000580947 */ /* 0x000fea0003800000 */
[----:B------:R-:W-:Y:S01]  /*7fa0*/  BAR.SYNC.DEFER_BLOCKING 0x1, 0x120 ;  /* 0x0044800000007b1d */ /* 0x000fe20000010000 */
[----:B------:R-:W-:-:S05]  /*7fb0*/  ELECT P0, URZ, PT ;  /* 0x00000000003f782f */ /* 0x000fca0003800000 */
[----:B------:R-:W-:Y:S08]  /*7fc0*/  BSSY B0, `(.L_x_29) ;  /* 0x0000013000007945 */ /* 0x000ff00003800000 */
[----:B------:R-:W-:Y:S05]  /*7fd0*/  @!P0 BRA `(.L_x_30) ;  /* 0x0000000000448947 */ /* 0x000fea0003800000 */
[----:B------:R-:W-:Y:S01]  /*7fe0*/  ULDC.64 UR6, c[0x0][0x198] ;  /* 0x0000660000067ab9 */ /* 0x000fe20000000a00 */
[----:B------:R-:W-:Y:S01]  /*7ff0*/  UMOV UR33, URZ ;  /* 0x0000003f00217c82 */ /* 0x000fe20008000000 */
[----:B------:R-:W-:Y:S02]  /*8000*/  UIADD3 UR4, UP0, UR6, 0x9f0, URZ ;  /* 0x000009f006047890 */ /* 0x000fe4000ff1e03f */
[----:B------:R-:W-:Y:S02]  /*8010*/  UIADD3 UR6, UR60, 0x4000, URZ ;  /* 0x000040003c067890 */ /* 0x000fe4000fffe03f */
[----:B------:R-:W-:Y:S01]  /*8020*/  UIADD3.X UR5, URZ, UR7, URZ, UP0, !UPT ;  /* 0x000000073f057290 */ /* 0x000fe200087fe43f */
[----:B------:R-:W-:Y:S01]  /*8030*/  UMOV UR37, URZ ;  /* 0x0000003f00257c82 */ /* 0x000fe20008000000 */
[----:B------:R-:W-:Y:S01]  /*8040*/  UMOV UR32, UR60 ;  /* 0x0000003c00207c82 */ /* 0x000fe20008000000 */
[----:B------:R-:W-:-:S06]  /*8050*/  UMOV UR7, 0x40 ;  /* 0x0000004000077882 */ /* 0x000fcc0000000000 */
[----:B------:R2:W-:Y:S02]  /*8060*/  UTMASTG.5D [UR32], [UR4] ;  /* 0x00000020040073b5 */ /* 0x0005e40008020000 */
[----:B--2---:R-:W-:Y:S01]  /*8070*/  UMOV UR32, UR6 ;  /* 0x0000000600207c82 */ /* 0x004fe20008000000 */
[----:B------:R-:W-:Y:S01]  /*8080*/  UMOV UR33, UR7 ;  /* 0x0000000700217c82 */ /* 0x000fe20008000000 */
[----:B------:R-:W-:Y:S01]  /*8090*/  UIADD3 UR6, UR60, 0x34820, URZ ;  /* 0x000348203c067890 */ /* 0x000fe2000fffe03f */
[----:B------:R2:W-:Y:S03]  /*80a0*/  UTMASTG.5D [UR32], [UR4] ;  /* 0x00000020040073b5 */ /* 0x0005e60008020000 */
[----:B------:R-:W-:Y:S01]  /*80b0*/  UPRMT UR6, URZ, 0x654, UR6 ;  /* 0x000006543f067896 */ /* 0x000fe20008000006 */
[----:B------:R0:W-:Y:S01]  /*80c0*/  UTMACMDFLUSH ;  /* 0x00000000000079b7 */ /* 0x0001e20000000000 */
[----:B------:R-:W-:-:S07]  /*80d0*/  DEPBAR.LE SB0, 0x0 ;  /* 0x000080000000791a */ /* 0x000fce0000000000 */
[----:B--2---:R-:W-:Y:S03]  /*80e0*/  SYNCS.ARRIVE.TRANS64.RED.A1T0 RZ, [UR6], RZ ;  /* 0x000000ffffff79a7 */ /* 0x004fe60008100406 */
.L_x_30:
[----:B------:R-:W-:Y:S05]  /*80f0*/  BSYNC B0 ;  /* 0x0000000000007941 */ /* 0x000fea0003800000 */
.L_x_29:
[----:B------:R-:W2:Y:S01]  /*8100*/  LDC R0, c[0x0][0xda4] ;  /* 0x00036900ff007b82 */ /* 0x000ea20000000800 */
[----:B------:R-:W-:Y:S01]  /*8110*/  R2UR UR5, R18 ;  /* 0x00000000120572ca */ /* 0x000fe200000e0000 */
[----:B------:R-:W-:Y:S01]  /*8120*/  UIADD3 UR38, UR38, 0x1, URZ ;  /* 0x0000000126267890 */ /* 0x000fe2000fffe03f */
[----:B------:R-:W-:-:S03]  /*8130*/  VIADD R19, R19, 0x1 ;  /* 0x0000000113137836 */ /* 0x000fc60000000000 */
[----:B------:R-:W-:-:S04]  /*8140*/  UISETP.NE.AND UP0, UPT, UR38, 0x2, UPT ;  /* 0x000000022600788c */ /* 0x000fc8000bf05270 */
[----:B------:R-:W-:Y:S02]  /*8150*/  USEL UR4, URZ, 0x1, UP0 ;  /* 0x000000013f047887 */ /* 0x000fe40008000000 */
[----:B------:R-:W-:Y:S02]  /*8160*/  USEL UR38, UR38, URZ, UP0 ;  /* 0x0000003f26267287 */ /* 0x000fe40008000000 */
[----:B------:R-:W-:Y:S01]  /*8170*/  ULOP3.LUT UR39, UR39, UR4, URZ, 0x3c, !UPT ;  /* 0x0000000427277292 */ /* 0x000fe2000f8e3c3f */
[----:B--2---:R-:W-:-:S13]  /*8180*/  ISETP.LE.AND P0, PT, R0, UR5, PT ;  /* 0x0000000500007c0c */ /* 0x004fda000bf03270 */
[----:B------:R-:W-:Y:S05]  /*8190*/  @!P0 BRA `(.L_x_31) ;  /* 0xffffff8800e48947 */ /* 0x000fea000383ffff */
[----:B------:R-:W-:Y:S05]  /*81a0*/  EXIT ;  /* 0x000000000000794d */ /* 0x000fea0003800000 */
.L_x_7:
[----:B------:R-:W-:-:S08]  /*81b0*/  NOP ;  /* 0x0000000000007918 */ /* 0x000fd00000000000 */
[----:B-1----:R-:W1:-:S00]  /*81c0*/  USETMAXREG.DEALLOC.CTAPOOL 0x18 ;  /* 0x00000018000079c8 */ /* 0x002e4000080e0500 */
[----:B-1----:R-:W-:-:S06]  /*81d0*/  LOP3.LUT R0, R0, 0x3, RZ, 0xc0, !PT ;  /* 0x0000000300007812 */ /* 0x002fcc00078ec0ff */
[----:B------:R-:W1:Y:S02]  /*81e0*/  SHFL.IDX PT, R0, R0, RZ, 0x1f ;  /* 0x00001fff00007589 */ /* 0x000e6400000e0000 */
[----:B-1----:R-:W-:-:S13]  /*81f0*/  ISETP.NE.AND P0, PT, R0, RZ, PT ;  /* 0x000000ff0000720c */ /* 0x002fda0003f05270 */
[----:B--2---:R-:W-:Y:S05]  /*8200*/  @P0 EXIT ;  /* 0x000000000000094d */ /* 0x004fea0003800000 */
[----:B------:R-:W1:Y:S01]  /*8210*/  S2UR UR4, SR_CTAID.X ;  /* 0x00000000000479c3 */ /* 0x000e620000002500 */
[----:B------:R-:W-:Y:S01]  /*8220*/  IMAD.MOV.U32 R16, RZ, RZ, RZ ;  /* 0x000000ffff107224 */ /* 0x000fe200078e00ff */
[----:B------:R-:W-:Y:S01]  /*8230*/  MOV R2, 0x1 ;  /* 0x0000000100027802 */ /* 0x000fe20000000f00 */
[----:B------:R-:W-:-:S05]  /*8240*/  IMAD.MOV.U32 R17, RZ, RZ, 0x1 ;  /* 0x00000001ff117424 */ /* 0x000fca00078e00ff */
[----:B------:R-:W1:Y:S02]  /*8250*/  LDC R0, c[0x0][0xda4] ;  /* 0x00036900ff007b82 */ /* 0x000e640000000800 */
[----:B-1----:R-:W-:-:S13]  /*8260*/  ISETP.LE.AND P0, PT, R0, UR4, PT ;  /* 0x0000000400007c0c */ /* 0x002fda000bf03270 */
[----:B------:R-:W-:Y:S05]  /*8270*/  @P0 BRA `(.L_x_32) ;  /* 0x0000002c00540947 */ /* 0x000fea0003800000 */
[----:B------:R-:W-:Y:S01]  /*8280*/  IMAD.U32 R0, RZ, RZ, UR4 ;  /* 0x00000004ff007e24 */ /* 0x000fe2000f8e00ff */
[----:B------:R-:W-:Y:S01]  /*8290*/  MOV R16, RZ ;  /* 0x000000ff00107202 */ /* 0x000fe20000000f00 */
[----:B------:R-:W-:Y:S01]  /*82a0*/  IMAD.MOV.U32 R17, RZ, RZ, 0x1 ;  /* 0x00000001ff117424 */ /* 0x000fe200078e00ff */
[----:B------:R-:W-:Y:S01]  /*82b0*/  ULDC.64 UR36, c[0x0][0x198] ;  /* 0x0000660000247ab9 */ /* 0x000fe20000000a00 */
[----:B------:R-:W-:Y:S01]  /*82c0*/  ULDC UR38, c[0x0][0xc] ;  /* 0x0000030000267ab9 */ /* 0x000fe20000000800 */
[----:B------:R1:W-:Y:S04]  /*82d0*/  STL [R1+0x10], R0 ;  /* 0x0000100001007387 */ /* 0x0003e80000100800 */
[----:B------:R1:W-:Y:S02]  /*82e0*/  STL [R1+0x18], RZ ;  /* 0x000018ff01007387 */ /* 0x0003e40000100800 */
.L_x_76:
[----:B-1----:R-:W2:Y:S01]  /*82f0*/  LDL R6, [R1+0x10] ;  /* 0x0000100001067983 */ /* 0x002ea20000100800 */
[----:B------:R-:W3:Y:S01]  /*8300*/  LDC R2, c[0x0][0xda8] ;  /* 0x00036a00ff027b82 */ /* 0x000ee20000000800 */
[----:B------:R-:W-:Y:S05]  /*8310*/  YIELD ;  /* 0x0000000000007946 */ /* 0x000fea0003800000 */
[----:B------:R-:W-:Y:S02]  /*8320*/  ULDC.64 UR4, c[0x0][0x3f8] ;  /* 0x0000fe0000047ab9 */ /* 0x000fe40000000a00 */
[----:B-1----:R-:W1:Y:S01]  /*8330*/  LDC R0, c[0x0][0xdb4] ;  /* 0x00036d00ff007b82 */ /* 0x002e620000000800 */
[----:B------:R-:W-:-:S03]  /*8340*/  UISETP.NE.U32.AND UP0, UPT, UR4, URZ, UPT ;  /* 0x0000003f0400728c */ /* 0x000fc6000bf05070 */
[----:B------:R-:W-:Y:S01]  /*8350*/  ULDC UR4, c[0x0][0x404] ;  /* 0x0001010000047ab9 */ /* 0x000fe20000000800 */
[----:B------:R-:W-:-:S04]  /*8360*/  UISETP.NE.AND.EX UP0, UPT, UR5, URZ, UPT, UP0 ;  /* 0x0000003f0500728c */ /* 0x000fc8000bf05300 */
[----:B------:R-:W-:Y:S01]  /*8370*/  USEL UR4, UR4, 0x1, UP0 ;  /* 0x0000000104047887 */ /* 0x000fe20008000000 */
[----:B---3--:R-:W-:Y:S02]  /*8380*/  ISETP.NE.AND P0, PT, R2, 0x1, PT ;  /* 0x000000010200780c */ /* 0x008fe40003f05270 */
[----:B-1----:R-:W-:-:S11]  /*8390*/  ISETP.NE.AND P1, PT, R0, 0x1, PT ;  /* 0x000000010000780c */ /* 0x002fd60003f25270 */
[----:B------:R-:W2:Y:S08]  /*83a0*/  @P0 LDC R4, c[0x0][0xdac] ;  /* 0x00036b00ff040b82 */ /* 0x000eb00000000800 */
[----:B------:R-:W1:Y:S08]  /*83b0*/  @P0 LDC R5, c[0x0][0xdb0] ;  /* 0x00036c00ff050b82 */ /* 0x000e700000000800 */
[----:B------:R-:W3:Y:S01]  /*83c0*/  @P1 LDC.64 R2, c[0x0][0xdb8] ;  /* 0x00036e00ff021b82 */ /* 0x000ee20000000a00 */
[----:B--2---:R-:W-:-:S05]  /*83d0*/  @P0 IMAD.HI.U32 R4, R6, R4, RZ ;  /* 0x0000000406040227 */ /* 0x004fca00078e00ff */
[----:B-1----:R-:W-:Y:S02]  /*83e0*/  @P0 SHF.R.U32.HI R6, RZ, R5, R4 ;  /* 0x00000005ff060219 */ /* 0x002fe40000011604 */
[----:B------:R-:W1:Y:S03]  /*83f0*/  S2R R4, SR_CgaCtaId ;  /* 0x0000000000047919 */ /* 0x000e660000008800 */
[----:B---3--:R-:W-:Y:S01]  /*8400*/  @P1 IMAD.HI.U32 R2, R6, R2, RZ ;  /* 0x0000000206021227 */ /* 0x008fe200078e00ff */
[----:B------:R2:W-:Y:S03]  /*8410*/  STL [R1+0x8], R6 ;  /* 0x0000080601007387 */ /* 0x0005e60000100800 */
[----:B------:R-:W-:Y:S01]  /*8420*/  IMAD.MOV.U32 R19, RZ, RZ, R6 ;  /* 0x000000ffff137224 */ /* 0x000fe200078e0006 */
[----:B------:R-:W-:-:S02]  /*8430*/  @P1 SHF.R.U32.HI R19, RZ, R3, R2 ;  /* 0x00000003ff131219 */ /* 0x000fc40000011602 */
[----:B------:R-:W3:Y:S01]  /*8440*/  LDC R2, c[0x0][0x2e0] ;  /* 0x0000b800ff027b82 */ /* 0x000ee20000000800 */
[----:B------:R-:W-:-:S04]  /*8450*/  MOV R3, 0x400 ;  /* 0x0000040000037802 */ /* 0x000fc80000000f00 */
[----:B-1----:R-:W-:Y:S01]  /*8460*/  LEA R8, R4, R3, 0x18 ;  /* 0x0000000304087211 */ /* 0x002fe200078ec0ff */
[----:B---3--:R-:W-:-:S03]  /*8470*/  IMAD R7, R2, UR4, RZ ;  /* 0x0000000402077c24 */ /* 0x008fc6000f8e02ff */
[----:B------:R-:W-:Y:S01]  /*8480*/  IADD3 R2, R8, 0x1c400, RZ ;  /* 0x0001c40008027810 */ /* 0x000fe20007ffe0ff */
[----:B------:R2:W-:Y:S03]  /*8490*/  STL [R1+0x4], R8 ;  /* 0x0000040801007387 */ /* 0x0005e60000100800 */
[----:B------:R-:W-:Y:S01]  /*84a0*/  LOP3.LUT P0, RZ, R2, 0x3ff, RZ, 0xc0, !PT ;  /* 0x000003ff02ff7812 */ /* 0x000fe2000780c0ff */
[----:B------:R-:W-:Y:S01]  /*84b0*/  VIADD R2, R7, 0x7f ;  /* 0x0000007f07027836 */ /* 0x000fe20000000000 */
[----:B------:R2:W-:Y:S04]  /*84c0*/  STL [R1+0x14], R7 ;  /* 0x0000140701007387 */ /* 0x0005e80000100800 */
[----:B------:R-:W-:-:S04]  /*84d0*/  SHF.R.S32.HI R3, RZ, 0x1f, R2 ;  /* 0x0000001fff037819 */ /* 0x000fc80000011402 */
[----:B------:R-:W-:Y:S01]  /*84e0*/  LEA.HI R2, R3, R2, RZ, 0x7 ;  /* 0x0000000203027211 */ /* 0x000fe200078f38ff */
[----:B------:R-:W-:-:S04]  /*84f0*/  IMAD.MOV R3, RZ, RZ, -R19 ;  /* 0x000000ffff037224 */ /* 0x000fc800078e0a13 */
[----:B------:R-:W-:Y:S01]  /*8500*/  IMAD R3, R0, R3, R6 ;  /* 0x0000000300037224 */ /* 0x000fe200078e0206 */
[----:B------:R-:W-:-:S05]  /*8510*/  SHF.R.S32.HI R0, RZ, 0x7, R2 ;  /* 0x00000007ff007819 */ /* 0x000fca0000011402 */
[----:B------:R2:W-:Y:S04]  /*8520*/  STL [R1+0xc], R0 ;  /* 0x00000c0001007387 */ /* 0x0005e80000100800 */
[----:B------:R2:W-:Y:S01]  /*8530*/  STL [R1], R3 ;  /* 0x0000000301007387 */ /* 0x0005e20000100800 */
[----:B------:R-:W-:Y:S05]  /*8540*/  @!P0 BRA `(.L_x_33) ;  /* 0x0000000000408947 */ /* 0x000fea0003800000 */
[----:B------:R-:W-:Y:S01]  /*8550*/  MOV R2, 0x0 ;  /* 0x0000000000027802 */ /* 0x000fe20000000f00 */
[----:B------:R-:W-:Y:S01]  /*8560*/  ULDC.64 UR6, c[0x4][0xb8] ;  /* 0x01002e0000067ab9 */ /* 0x000fe20000000a00 */
[----:B------:R-:W-:Y:S01]  /*8570*/  ULDC.64 UR8, c[0x4][0xc0] ;  /* 0x0100300000087ab9 */ /* 0x000fe20000000a00 */
[----:B------:R-:W-:Y:S01]  /*8580*/  ULDC.64 UR4, c[0x4][0x8] ;  /* 0x0100020000047ab9 */ /* 0x000fe20000000a00 */
[----:B------:R-:W-:Y:S01]  /*8590*/  MOV R4, UR6 ;  /* 0x0000000600047c02 */ /* 0x000fe20008000f00 */
[----:B------:R-:W-:Y:S01]  /*85a0*/  IMAD.U32 R5, RZ, RZ, UR7 ;  /* 0x00000007ff057e24 */ /* 0x000fe2000f8e00ff */
[----:B--2---:R-:W1:Y:S01]  /*85b0*/  LDC.64 R2, c[0x4][R2] ;  /* 0x0100000002027b82 */ /* 0x004e620000000a00 */
[----:B------:R-:W-:Y:S01]  /*85c0*/  IMAD.U32 R6, RZ, RZ, UR8 ;  /* 0x00000008ff067e24 */ /* 0x000fe2000f8e00ff */
[----:B------:R-:W-:Y:S01]  /*85d0*/  MOV R7, UR9 ;  /* 0x0000000900077c02 */ /* 0x000fe20008000f00 */
[----:B------:R-:W-:Y:S01]  /*85e0*/  IMAD.U32 R10, RZ, RZ, UR4 ;  /* 0x00000004ff0a7e24 */ /* 0x000fe2000f8e00ff */
[----:B------:R-:W-:Y:S01]  /*85f0*/  MOV R8, 0x70 ;  /* 0x0000007000087802 */ /* 0x000fe20000000f00 */
[----:B------:R-:W-:-:S02]  /*8600*/  IMAD.U32 R11, RZ, RZ, UR5 ;  /* 0x00000005ff0b7e24 */ /* 0x000fc4000f8e00ff */
[----:B------:R-:W-:Y:S02]  /*8610*/  IMAD.MOV.U32 R12, RZ, RZ, 0x1 ;  /* 0x00000001ff0c7424 */ /* 0x000fe400078e00ff */
[----:B------:R-:W-:-:S07]  /*8620*/  IMAD.MOV.U32 R13, RZ, RZ, RZ ;  /* 0x000000ffff0d7224 */ /* 0x000fce00078e00ff */
[----:B------:R-:W-:-:S07]  /*8630*/  LEPC R20, `(.L_x_33) ;  /* 0x000000001014794e */ /* 0x000fce0000000000 */
[----:B-1----:R-:W-:Y:S05]  /*8640*/  CALL.ABS.NOINC R2 ;  /* 0x0000000002007343 */ /* 0x002fea0003c00000 */
.L_x_33:
[----:B------:R-:W2:Y:S02]  /*8650*/  LDL R2, [R1+0x4] ;  /* 0x0000040001027983 */ /* 0x000ea40000100800 */
[----:B--2---:R-:W-:-:S04]  /*8660*/  IADD3 R0, R2, 0x400, RZ ;  /* 0x0000040002007810 */ /* 0x004fc80007ffe0ff */
[----:B------:R-:W-:-:S13]  /*8670*/  LOP3.LUT P0, RZ, R0, 0x3ff, RZ, 0xc0, !PT ;  /* 0x000003ff00ff7812 */ /* 0x000fda000780c0ff */
[----:B------:R-:W-:Y:S05]  /*8680*/  @!P0 BRA `(.L_x_34) ;  /* 0x0000000000808947 */ /* 0x000fea0003800000 */
[----:B------:R-:W-:Y:S01]  /*8690*/  MOV R0, 0x0 ;  /* 0x0000000000007802 */ /* 0x000fe20000000f00 */
[----:B------:R-:W-:Y:S01]  /*86a0*/  ULDC.64 UR6, c[0x4][0xb8] ;  /* 0x01002e0000067ab9 */ /* 0x000fe20000000a00 */
[----:B------:R-:W-:Y:S01]  /*86b0*/  ULDC.64 UR8, c[0x4][0xc0] ;  /* 0x0100300000087ab9 */ /* 0x000fe20000000a00 */
[----:B------:R-:W-:Y:S01]  /*86c0*/  ULDC.64 UR4, c[0x4][0x10] ;  /* 0x0100040000047ab9 */ /* 0x000fe20000000a00 */
[----:B------:R1:W2:Y:S01]  /*86d0*/  LDC.64 R2, c[0x4][R0] ;  /* 0x0100000000027b82 */ /* 0x0002a20000000a00 */
[----:B------:R-:W-:Y:S01]  /*86e0*/  IMAD.U32 R4, RZ, RZ, UR6 ;  /* 0x00000006ff047e24 */ /* 0x000fe2000f8e00ff */
[----:B------:R-:W-:Y:S01]  /*86f0*/  MOV R6, UR8 ;  /* 0x0000000800067c02 */ /* 0x000fe20008000f00 */
[----:B------:R-:W-:Y:S01]  /*8700*/  IMAD.U32 R5, RZ, RZ, UR7 ;  /* 0x00000007ff057e24 */ /* 0x000fe2000f8e00ff */
[----:B------:R-:W-:Y:S01]  /*8710*/  MOV R11, UR5 ;  /* 0x00000005000b7c02 */ /* 0x000fe20008000f00 */
[----:B------:R-:W-:Y:S01]  /*8720*/  IMAD.U32 R7, RZ, RZ, UR9 ;  /* 0x00000009ff077e24 */ /* 0x000fe2000f8e00ff */
[----:B------:R-:W-:Y:S01]  /*8730*/  MOV R13, RZ ;  /* 0x000000ff000d7202 */ /* 0x000fe20000000f00 */
[----:B------:R-:W-:-:S02]  /*8740*/  IMAD.U32 R10, RZ, RZ, UR4 ;  /* 0x00000004ff0a7e24 */ /* 0x000fc4000f8e00ff */
[----:B------:R-:W-:Y:S02]  /*8750*/  IMAD.MOV.U32 R8, RZ, RZ, 0x70 ;  /* 0x00000070ff087424 */ /* 0x000fe400078e00ff */
[----:B-1----:R-:W-:-:S07]  /*8760*/  IMAD.MOV.U32 R12, RZ, RZ, 0x1 ;  /* 0x00000001ff0c7424 */ /* 0x002fce00078e00ff */
[----:B------:R-:W-:-:S07]  /*8770*/  LEPC R20, `(.L_x_35) ;  /* 0x000000001014794e */ /* 0x000fce0000000000 */
[----:B--2---:R-:W-:Y:S05]  /*8780*/  CALL.ABS.NOINC R2 ;  /* 0x0000000002007343 */ /* 0x004fea0003c00000 */
.L_x_35:
[----:B------:R-:W-:Y:S01]  /*8790*/  MOV R2, 0x0 ;  /* 0x0000000000027802 */ /* 0x000fe20000000f00 */
[----:B------:R-:W-:Y:S01]  /*87a0*/  ULDC.64 UR6, c[0x4][0xb8] ;  /* 0x01002e0000067ab9 */ /* 0x000fe20000000a00 */
[----:B------:R-:W-:Y:S01]  /*87b0*/  ULDC.64 UR8, c[0x4][0xc0] ;  /* 0x0100300000087ab9 */ /* 0x000fe20000000a00 */
[----:B------:R-:W-:Y:S01]  /*87c0*/  ULDC.64 UR4, c[0x4][0x18] ;  /* 0x0100060000047ab9 */ /* 0x000fe20000000a00 */
[----:B------:R-:W-:Y:S01]  /*87d0*/  IMAD.U32 R4, RZ, RZ, UR6 ;  /* 0x00000006ff047e24 */ /* 0x000fe2000f8e00ff */
[----:B------:R-:W-:Y:S01]  /*87e0*/  MOV R6, UR8 ;  /* 0x0000000800067c02 */ /* 0x000fe20008000f00 */
[----:B------:R-:W1:Y:S01]  /*87f0*/  LDC.64 R2, c[0x4][R2] ;  /* 0x0100000002027b82 */ /* 0x000e620000000a00 */
[----:B------:R-:W-:Y:S01]  /*8800*/  IMAD.U32 R5, RZ, RZ, UR7 ;  /* 0x00000007ff057e24 */ /* 0x000fe2000f8e00ff */
[----:B------:R-:W-:Y:S01]  /*8810*/  MOV R11, UR5 ;  /* 0x00000005000b7c02 */ /* 0x000fe20008000f00 */
[----:B------:R-:W-:Y:S01]  /*8820*/  IMAD.U32 R7, RZ, RZ, UR9 ;  /* 0x00000009ff077e24 */ /* 0x000fe2000f8e00ff */
[----:B------:R-:W-:Y:S01]  /*8830*/  MOV R13, RZ ;  /* 0x000000ff000d7202 */ /* 0x000fe20000000f00 */
[----:B------:R-:W-:-:S02]  /*8840*/  IMAD.U32 R10, RZ, RZ, UR4 ;  /* 0x00000004ff0a7e24 */ /* 0x000fc4000f8e00ff */
[----:B------:R-:W-:Y:S02]  /*8850*/  IMAD.MOV.U32 R8, RZ, RZ, 0x70 ;  /* 0x00000070ff087424 */ /* 0x000fe400078e00ff */
[----:B------:R-:W-:-:S07]  /*8860*/  IMAD.MOV.U32 R12, RZ, RZ, 0x1 ;  /* 0x00000001ff0c7424 */ /* 0x000fce00078e00ff */
[----:B------:R-:W-:-:S07]  /*8870*/  LEPC R20, `(.L_x_34) ;  /* 0x000000001014794e */ /* 0x000fce0000000000 */
[----:B-1----:R-:W-:Y:S05]  /*8880*/  CALL.ABS.NOINC R2 ;  /* 0x0000000002007343 */ /* 0x002fea0003c00000 */
.L_x_34:
[----:B------:R-:W2:Y:S01]  /*8890*/  LDL R2, [R1] ;  /* 0x0000000001027983 */ /* 0x000ea20000100800 */
[----:B------:R-:W1:Y:S01]  /*88a0*/  LDC R0, c[0x0][0x428] ;  /* 0x00010a00ff007b82 */ /* 0x000e620000000800 */
[----:B------:R-:W-:Y:S02]  /*88b0*/  ULDC.64 UR4, c[0x0][0x9f8] ;  /* 0x00027e0000047ab9 */ /* 0x000fe40000000a00 */
[----:B------:R-:W3:Y:S01]  /*88c0*/  LDL.LU R6, [R1+0x8] ;  /* 0x0000080001067983 */ /* 0x000ee20000300800 */
[----:B-1----:R-:W-:-:S03]  /*88d0*/  ISETP.NE.AND P1, PT, R0, 0x1, PT ;  /* 0x000000010000780c */ /* 0x002fc60003f25270 */
[----:B------:R-:W4:Y:S01]  /*88e0*/  LDL R5, [R1+0x10] ;  /* 0x0000100001057983 */ /* 0x000f220000100800 */
[----:B------:R-:W-:Y:S01]  /*88f0*/  ISETP.NE.U32.AND P0, PT, RZ, UR4, PT ;  /* 0x00000004ff007c0c */ /* 0x000fe2000bf05070 */
[----:B------:R-:W-:Y:S01]  /*8900*/  ULDC.64 UR6, c[0x0][0x208] ;  /* 0x0000820000067ab9 */ /* 0x000fe20000000a00 */
[----:B------:R-:W-:Y:S01]  /*8910*/  ULDC UR4, c[0x0][0xda8] ;  /* 0x00036a0000047ab9 */ /* 0x000fe20000000800 */
[----:B------:R-:W1:Y:S01]  /*8920*/  S2R R7, SR_TID.X ;  /* 0x0000000000077919 */ /* 0x000e620000002100 */
[----:B------:R-:W-:-:S05]  /*8930*/  ISETP.NE.AND.EX P0, PT, RZ, UR5, PT, P0 ;  /* 0x00000005ff007c0c */ /* 0x000fca000bf05300 */
[----:B------:R-:W2:Y:S08]  /*8940*/  @P1 LDC R0, c[0x0][0x42c] ;  /* 0x00010b00ff001b82 */ /* 0x000eb00000000800 */
[----:B------:R-:W2:Y:S01]  /*8950*/  @P1 LDC R3, c[0x0][0x430] ;  /* 0x00010c00ff031b82 */ /* 0x000ea20000000800 */
[----:B-1----:R-:W-:Y:S01]  /*8960*/  LOP3.LUT R7, R7, 0x1f, RZ, 0xc0, !PT ;  /* 0x0000001f07077812 */ /* 0x002fe200078ec0ff */
[----:B--2---:R-:W-:-:S04]  /*8970*/  @P1 IMAD.HI.U32 R0, R2, R0, RZ ;  /* 0x0000000002001227 */ /* 0x004fc800078e00ff */
[----:B------:R-:W-:Y:S01]  /*8980*/  IMAD.MOV.U32 R4, RZ, RZ, R2 ;  /* 0x000000ffff047224 */ /* 0x000fe200078e0002 */
[----:B------:R-:W-:Y:S01]  /*8990*/  @P1 SHF.R.U32.HI R4, RZ, R3, R0 ;  /* 0x00000003ff041219 */ /* 0x000fe20000011600 */
[----:B------:R-:W-:Y:S01]  /*89a0*/  IMAD.MOV.U32 R0, RZ, RZ, R19 ;  /* 0x000000ffff007224 */ /* 0x000fe200078e0013 */
[----:B------:R-:W1:Y:S02]  /*89b0*/  @P0 LDC.64 R2, c[0x0][0x9f8] ;  /* 0x00027e00ff020b82 */ /* 0x000e640000000a00 */
[----:B-1----:R-:W-:-:S05]  /*89c0*/  @P0 IMAD.WIDE R2, R19, 0x4, R2 ;  /* 0x0000000413020825 */ /* 0x002fca00078e0202 */
[----:B------:R1:W5:Y:S01]  /*89d0*/  @P0 LDG.E R0, desc[UR6][R2.64] ;  /* 0x0000000602000981 */ /* 0x000362000c1e1900 */
[----:B------:R-:W-:Y:S02]  /*89e0*/  ISETP.NE.AND P1, PT, R7, RZ, PT ;  /* 0x000000ff0700720c */ /* 0x000fe40003f25270 */
[----:B---3--:R-:W-:Y:S02]  /*89f0*/  IADD3 R8, -R6, RZ, RZ ;  /* 0x000000ff06087210 */ /* 0x008fe40007ffe1ff */
[----:B------:R-:W-:-:S03]  /*8a00*/  PLOP3.LUT P2, PT, P1, PT, PT, 0x8, 0x0 ;  /* 0x000000000000781c */ /* 0x000fc60000f4e170 */
[----:B----4-:R-:W-:-:S04]  /*8a10*/  IMAD R8, R8, UR4, R5 ;  /* 0x0000000408087c24 */ /* 0x010fc8000f8e0205 */
[----:B------:R-:W-:Y:S02]  /*8a20*/  IMAD.SHL.U32 R8, R8, 0x80, RZ ;  /* 0x0000008008087824 */ /* 0x000fe400078e00ff */
[----:B------:R-:W-:-:S05]  /*8a30*/  VOTEU.ALL UP1, P1 ;  /* 0x00000000003f7886 */ /* 0x000fca0000820000 */
[----:B------:R-:W-:-:S04]  /*8a40*/  @!UP1 UIADD3 UR8, UP0, UR36, 0x270, URZ ;  /* 0x0000027024089890 */ /* 0x000fc8000ff1e03f */
[----:B------:R-:W-:-:S03]  /*8a50*/  @!UP1 UIADD3.X UR9, URZ, UR37, URZ, UP0, !UPT ;  /* 0x000000253f099290 */ /* 0x000fc600087fe43f */
[----:B-1----:R-:W-:-:S09]  /*8a60*/  VOTEU.ALL UP0, P1 ;  /* 0x00000000003f7886 */ /* 0x002fd20000800000 */
.L_x_36:
[----:B------:R-:W2:Y:S01]  /*8a70*/  LDL R2, [R1] ;  /* 0x0000000001027983 */ /* 0x000ea20000100800 */
[----:B------:R-:W-:Y:S02]  /*8a80*/  PLOP3.LUT P0, PT, P0, P2, PT, 0xa2, 0x0 ;  /* 0x000000000000781c */ /* 0x000fe40000705472 */
[----:B------:R-:W-:Y:S01]  /*8a90*/  @P2 R2UR P0, UR7, R19 ;  /* 0x00000000130722ca */ /* 0x000fe20000000000 */
[----:B------:R-:W-:-:S07]  /*8aa0*/  UMOV UR4, URZ ;  /* 0x0000003f00047c82 */ /* 0x000fce0008000000 */
[----:B------:R-:W-:Y:S02]  /*8ab0*/  PLOP3.LUT P0, PT, P0, P2, PT, 0xa2, 0x0 ;  /* 0x000000000000781c */ /* 0x000fe40000705472 */
[----:B--2---:R-:W-:-:S08]  /*8ac0*/  @P2 R2UR.OR P0, UR6, R2 ;  /* 0x00000000020622ca */ /* 0x004fd00000100000 */
[----:B------:R-:W-:Y:S02]  /*8ad0*/  PLOP3.LUT P0, PT, P0, P2, PT, 0xa2, 0x0 ;  /* 0x000000000000781c */ /* 0x000fe40000705472 */
[----:B------:R-:W-:-:S08]  /*8ae0*/  @P2 R2UR.OR P0, UR5, R8 ;  /* 0x00000000080522ca */ /* 0x000fd00000100000 */
[----:B------:R-:W-:-:S05]  /*8af0*/  @P2 PLOP3.LUT P2, PT, P0, PT, PT, 0x80, 0x0 ;  /* 0x000000000000281c */ /* 0x000fca000074f070 */
[----:B------:R1:W-:Y:S08]  /*8b00*/  @!UP0 UTMAPF.L2.4D [UR4], [UR8] ;  /* 0x00000004080085b8 */ /* 0x0003f00008018000 */
[----:B-1----:R-:W-:Y:S05]  /*8b10*/  @P2 BRA.U.ANY `(.L_x_36) ;  /* 0xfffffffd00d42947 */ /* 0x002fea000393ffff */
[----:B------:R-:W-:Y:S01]  /*8b20*/  PLOP3.LUT P2, PT, P1, PT, PT, 0x8, 0x0 ;  /* 0x000000000000781c */ /* 0x000fe20000f4e170 */
[----:B------:R-:W-:Y:S01]  /*8b30*/  VOTEU.ALL UP0, P1 ;  /* 0x00000000003f7886 */ /* 0x000fe20000800000 */
[----:B------:R-:W-:-:S11]  /*8b40*/  UMOV UR4, 0x40 ;  /* 0x0000004000047882 */ /* 0x000fd60000000000 */
.L_x_37:
[----:B------:R-:W2:Y:S01]  /*8b50*/  LDL R2, [R1] ;  /* 0x0000000001027983 */ /* 0x000ea20000100800 */
[----:B------:R-:W-:Y:S02]  /*8b60*/  PLOP3.LUT P0, PT, P0, P2, PT, 0xa2, 0x0 ;  /* 0x000000000000781c */ /* 0x000fe40000705472 */
[----:B------:R-:W-:-:S08]  /*8b70*/  @P2 R2UR P0, UR7, R19 ;  /* 0x00000000130722ca */ /* 0x000fd00000000000 */
        /* <DEDUP_REMOVED lines=10> */
.L_x_38:
        /* <DEDUP_REMOVED lines=10> */
[----:B------:R-:W1:Y:S01]  /*8cc0*/  LDC.64 R2, c[0x0][0x3f8] ;  /* 0x0000fe00ff027b82 */ /* 0x000e620000000a00 */
[----:B------:R-:W-:Y:S01]  /*8cd0*/  UMOV UR4, 0xffffffff ;  /* 0xffffffff00047882 */ /* 0x000fe20000000000 */
[----:B-1----:R-:W-:-:S04]  /*8ce0*/  ISETP.NE.U32.AND P0, PT, R2, RZ, PT ;  /* 0x000000ff0200720c */ /* 0x002fc80003f05070 */
[----:B------:R-:W-:-:S04]  /*8cf0*/  ISETP.NE.AND.EX P0, PT, R3, RZ, PT, P0 ;  /* 0x000000ff0300720c */ /* 0x000fc80003f05300 */
[----:B-----5:R-:W-:Y:S01]  /*8d00*/  SEL R5, R0, RZ, !P0 ;  /* 0x000000ff00057207 */ /* 0x020fe20004000000 */
[----:B------:R-:W-:Y:S08]  /*8d10*/  BRA.DIV UR4, `(.L_x_39) ;  /* 0x0000002604f47947 */ /* 0x000ff0000b800000 */
.L_x_92:
[----:B------:R-:W2:Y:S01]  /*8d20*/  LDL R6, [R1+0xc] ;  /* 0x00000c0001067983 */ /* 0x000ea20000100800 */
[----:B------:R-:W-:Y:S01]  /*8d30*/  UMOV UR4, 0xffffffff ;  /* 0xffffffff00047882 */ /* 0x000fe20000000000 */
[----:B------:R-:W-:Y:S01]  /*8d40*/  SHF.R.S32.HI R11, RZ, 0x1f, R0 ;  /* 0x0000001fff0b7819 */ /* 0x000fe20000011400 */
[----:B--2---:R-:W-:Y:S01]  /*8d50*/  VIADD R10, R6, 0xffffffff ;  /* 0xffffffff060a7836 */ /* 0x004fe20000000000 */
[----:B------:R-:W-:Y:S06]  /*8d60*/  BRA.DIV UR4, `(.L_x_40) ;  /* 0x0000002a04147947 */ /* 0x000fec000b800000 */
[----:B------:R-:W-:-:S13]  /*8d70*/  ELECT P6, URZ, PT ;  /* 0x00000000003f782f */ /* 0x000fda00038c0000 */
.L_x_95:
[----:B------:R-:W-:Y:S05]  /*8d80*/  @!P6 BRA `(.L_x_41) ;  /* 0x000000040018e947 */ /* 0x000fea0003800000 */
[----:B------:R-:W-:Y:S01]  /*8d90*/  MOV R18, R10 ;  /* 0x0000000a00127202 */ /* 0x000fe20000000f00 */
[----:B------:R-:W-:Y:S01]  /*8da0*/  IMAD.MOV.U32 R5, RZ, RZ, R0 ;  /* 0x000000ffff057224 */ /* 0x000fe200078e0000 */
[----:B------:R-:W-:Y:S06]  /*8db0*/  @!P0 BRA `(.L_x_42) ;  /* 0x00000000004c8947 */ /* 0x000fec0003800000 */
[----:B------:R-:W1:Y:S01]  /*8dc0*/  LDC R9, c[0x0][0x41c] ;  /* 0x00010700ff097b82 */ /* 0x000e620000000800 */
[----:B------:R-:W-:Y:S01]  /*8dd0*/  IMAD.MOV.U32 R5, RZ, RZ, R10 ;  /* 0x000000ffff057224 */ /* 0x000fe200078e000a */
[----:B------:R-:W-:Y:S01]  /*8de0*/  ULDC.64 UR4, c[0x0][0x408] ;  /* 0x0001020000047ab9 */ /* 0x000fe20000000a00 */
[----:B------:R-:W-:Y:S01]  /*8df0*/  ULDC.64 UR6, c[0x0][0x208] ;  /* 0x0000820000067ab9 */ /* 0x000fe20000000a00 */
[----:B-1----:R-:W-:-:S13]  /*8e00*/  ISETP.NE.AND P1, PT, R9, 0x1, PT ;  /* 0x000000010900780c */ /* 0x002fda0003f25270 */
[----:B------:R-:W1:Y:S02]  /*8e10*/  @P1 LDC.64 R6, c[0x0][0x420] ;  /* 0x00010800ff061b82 */ /* 0x000e640000000a00 */
[----:B-1----:R-:W-:-:S05]  /*8e20*/  @P1 IMAD.HI.U32 R6, R10, R6, RZ ;  /* 0x000000060a061227 */ /* 0x002fca00078e00ff */
[----:B------:R-:W-:Y:S01]  /*8e30*/  @P1 SHF.R.U32.HI R5, RZ, R7, R6 ;  /* 0x00000007ff051219 */ /* 0x000fe20000011606 */
[----:B------:R-:W-:-:S03]  /*8e40*/  IMAD R6, R11, UR4, RZ ;  /* 0x000000040b067c24 */ /* 0x000fc6000f8e02ff */
[----:B------:R-:W-:Y:S02]  /*8e50*/  IADD3 R18, -R5, RZ, RZ ;  /* 0x000000ff05127210 */ /* 0x000fe40007ffe1ff */
[----:B------:R-:W-:-:S03]  /*8e60*/  SHF.R.S32.HI R7, RZ, 0x1f, R5 ;  /* 0x0000001fff077819 */ /* 0x000fc60000011405 */
[----:B------:R-:W-:Y:S02]  /*8e70*/  IMAD R18, R9, R18, R10 ;  /* 0x0000001209127224 */ /* 0x000fe400078e020a */
[----:B------:R-:W-:Y:S02]  /*8e80*/  IMAD R9, R0, UR5, R6 ;  /* 0x0000000500097c24 */ /* 0x000fe4000f8e0206 */
[----:B------:R-:W-:-:S04]  /*8e90*/  IMAD.MOV.U32 R6, RZ, RZ, R5 ;  /* 0x000000ffff067224 */ /* 0x000fc800078e0005 */
[----:B------:R-:W-:-:S04]  /*8ea0*/  IMAD.WIDE.U32 R6, R0, UR4, R6 ;  /* 0x0000000400067c25 */ /* 0x000fc8000f8e0006 */
[----:B------:R-:W-:Y:S01]  /*8eb0*/  IMAD.IADD R5, R7, 0x1, R9 ;  /* 0x0000000107057824 */ /* 0x000fe200078e0209 */
[----:B------:R-:W-:-:S04]  /*8ec0*/  LEA R12, P1, R6, R2, 0x2 ;  /* 0x00000002060c7211 */ /* 0x000fc800078210ff */
[----:B------:R-:W-:-:S05]  /*8ed0*/  LEA.HI.X R13, R6, R3, R5, 0x2, P1 ;  /* 0x00000003060d7211 */ /* 0x000fca00008f1405 */
[----:B------:R1:W5:Y:S04]  /*8ee0*/  LDG.E R5, desc[UR6][R12.64] ;  /* 0x000000060c057981 */ /* 0x000368000c1e1900 */
.L_x_42:
[----:B------:R-:W2:Y:S01]  /*8ef0*/  S2R R7, SR_CgaCtaId ;  /* 0x0000000000077919 */ /* 0x000ea20000008800 */
[----:B------:R-:W-:-:S04]  /*8f00*/  MOV R6, 0x400 ;  /* 0x0000040000067802 */ /* 0x000fc80000000f00 */
[----:B--2---:R-:W-:Y:S02]  /*8f10*/  LEA R6, R7, R6, 0x18 ;  /* 0x0000000607067211 */ /* 0x004fe400078ec0ff */
[----:B------:R-:W-:Y:S02]  /*8f20*/  SHF.L.U32 R7, R17, 0x1f, RZ ;  /* 0x0000001f11077819 */ /* 0x000fe400000006ff */
[----:B------:R-:W-:-:S04]  /*8f30*/  LEA R6, R16, R6, 0x3 ;  /* 0x0000000610067211 */ /* 0x000fc800078e18ff */
[----:B------:R-:W2:Y:S02]  /*8f40*/  SYNCS.PHASECHK.TRANS64.TRYWAIT P1, [R6+URZ+0x34840], R7 ;  /* 0x03484007060075a7 */ /* 0x000ea4000802017f */
[----:B--2---:R-:W-:Y:S05]  /*8f50*/  @!P1 BRA `(.L_x_43) ;  /* 0x0000002400b89947 */ /* 0x004fea0003800000 */
.L_x_96:
[----:B------:R-:W3:Y:S02]  /*8f60*/  S2R R9, SR_TID.X ;  /* 0x0000000000097919 */ /* 0x000ee40000002100 */
[----:B---3--:R-:W-:-:S04]  /*8f70*/  LOP3.LUT R9, R9, 0x7f, RZ, 0xc0, !PT ;  /* 0x0000007f09097812 */ /* 0x008fc800078ec0ff */
[----:B------:R-:W-:-:S13]  /*8f80*/  ISETP.NE.AND P1, PT, R9, RZ, PT ;  /* 0x000000ff0900720c */ /* 0x000fda0003f25270 */
[----:B------:R-:W-:Y:S05]  /*8f90*/  @P1 BRA `(.L_x_44) ;  /* 0x00000000001c1947 */ /* 0x000fea0003800000 */
[----:B------:R-:W3:Y:S01]  /*8fa0*/  S2R R9, SR_TID.X ;  /* 0x0000000000097919 */ /* 0x000ee20000002100 */
[----:B--2---:R-:W-:-:S04]  /*8fb0*/  IMAD.MOV.U32 R7, RZ, RZ, 0xc000 ;  /* 0x0000c000ff077424 */ /* 0x004fc800078e00ff */
[----:B------:R4:W-:Y:S01]  /*8fc0*/  SYNCS.ARRIVE.TRANS64 RZ, [R6+URZ+0x34830], R7 ;  /* 0x0348300706ff79a7 */ /* 0x0009e2000800003f */
[----:B---3--:R-:W-:-:S04]  /*8fd0*/  LOP3.LUT R9, R9, 0x1f, RZ, 0xc0, !PT ;  /* 0x0000001f09097812 */ /* 0x008fc800078ec0ff */
[----:B------:R-:W-:-:S13]  /*8fe0*/  ISETP.NE.AND P1, PT, R9, RZ, PT ;  /* 0x000000ff0900720c */ /* 0x000fda0003f25270 */
[----:B----4-:R-:W-:Y:S05]  /*8ff0*/  @!P1 BRA `(.L_x_44) ;  /* 0x0000000000049947 */ /* 0x010fea0003800000 */
[----:B------:R-:W-:Y:S01]  /*9000*/  BPT.TRAP 0x1 ;  /* 0x000000040000795c */ /* 0x000fe20000300000 */
.L_x_44:
[----:B------:R-:W3:Y:S01]  /*9010*/  S2R R9, SR_CgaCtaId ;  /* 0x0000000000097919 */ /* 0x000ee20000008800 */
[----:B--2---:R-:W-:Y:S01]  /*9020*/  MOV R7, 0x400 ;  /* 0x0000040000077802 */ /* 0x004fe20000000f00 */
[----:B------:R-:W-:Y:S01]  /*9030*/  UIADD3 UR4, UP0, UR36, 0x370, URZ ;  /* 0x0000037024047890 */ /* 0x000fe2000ff1e03f */
[----:B------:R-:W-:Y:S01]  /*9040*/  R2UR UR9, R6 ;  /* 0x00000000060972ca */ /* 0x000fe200000e0000 */
[----:B------:R-:W-:Y:S01]  /*9050*/  UMOV UR10, URZ ;  /* 0x0000003f000a7c82 */ /* 0x000fe20008000000 */
[----:B------:R-:W-:Y:S01]  /*9060*/  R2UR UR11, R18 ;  /* 0x00000000120b72ca */ /* 0x000fe200000e0000 */
[----:B------:R-:W-:Y:S01]  /*9070*/  UIADD3.X UR5, URZ, UR37, URZ, UP0, !UPT ;  /* 0x000000253f057290 */ /* 0x000fe200087fe43f */
[----:B------:R-:W-:Y:S01]  /*9080*/  R2UR UR12, R4 ;  /* 0x00000000040c72ca */ /* 0x000fe200000e0000 */
[----:B------:R-:W-:Y:S01]  /*9090*/  UMOV UR6, 0x0 ;  /* 0x0000000000067882 */ /* 0x000fe20000000000 */
[----:B-----5:R-:W-:Y:S01]  /*90a0*/  R2UR UR13, R5 ;  /* 0x00000000050d72ca */ /* 0x020fe200000e0000 */
[----:B------:R-:W-:Y:S01]  /*90b0*/  UMOV UR7, 0x14f00000 ;  /* 0x14f0000000077882 */ /* 0x000fe20000000000 */
[----:B------:R-:W-:-:S05]  /*90c0*/  UMOV UR16, 0x40 ;  /* 0x0000004000107882 */ /* 0x000fca0000000000 */
[----:B------:R-:W-:Y:S02]  /*90d0*/  UIADD3 UR9, UR9, 0x34830, URZ ;  /* 0x0003483009097890 */ /* 0x000fe4000fffe03f */
[----:B------:R-:W-:Y:S01]  /*90e0*/  USHF.L.U32 UR11, UR11, 0x7, URZ ;  /* 0x000000070b0b7899 */ /* 0x000fe2000800063f */
[----:B---3--:R-:W-:-:S05]  /*90f0*/  LEA R7, R9, R7, 0x18 ;  /* 0x0000000709077211 */ /* 0x008fca00078ec0ff */
[----:B------:R-:W-:-:S05]  /*9100*/  IMAD R6, R16, 0xc000, R7 ;  /* 0x0000c00010067824 */ /* 0x000fca00078e0207 */
[----:B------:R-:W-:-:S13]  /*9110*/  R2UR UR8, R6 ;  /* 0x00000000060872ca */ /* 0x000fda00000e0000 */
[----:B------:R-:W-:Y:S02]  /*9120*/  UIADD3 UR14, UR8, 0x1c400, URZ ;  /* 0x0001c400080e7890 */ /* 0x000fe4000fffe03f */
[----:B------:R-:W-:Y:S02]  /*9130*/  UIADD3 UR15, UR8, 0x20400, URZ ;  /* 0x00020400080f7890 */ /* 0x000fe4000fffe03f */
[----:B------:R-:W-:-:S03]  /*9140*/  UIADD3 UR17, UR8, 0x24400, URZ ;  /* 0x0002440008117890 */ /* 0x000fc6000fffe03f */
[----:B------:R-:W-:Y:S01]  /*9150*/  UMOV UR8, UR14 ;  /* 0x0000000e00087c82 */ /* 0x000fe20008000000 */
[----:B------:R-:W-:Y:S01]  /*9160*/  UMOV UR14, 0x80 ;  /* 0x00000080000e7882 */ /* 0x000fe20000000000 */
[----:B------:R2:W-:Y:S02]  /*9170*/  UTMALDG.4D [UR8], [UR4], desc[UR6] ;  /* 0x00000608040075b4 */ /* 0x0005e40008019000 */
[----:B--2---:R-:W-:Y:S01]  /*9180*/  UMOV UR8, UR15 ;  /* 0x0000000f00087c82 */ /* 0x004fe20008000000 */
[----:B------:R-:W-:Y:S02]  /*9190*/  UMOV UR10, UR16 ;  /* 0x00000010000a7c82 */ /* 0x000fe40008000000 */
[----:B------:R2:W-:Y:S02]  /*91a0*/  UTMALDG.4D [UR8], [UR4], desc[UR6] ;  /* 0x00000608040075b4 */ /* 0x0005e40008019000 */
[----:B--2---:R-:W-:Y:S01]  /*91b0*/  UMOV UR8, UR17 ;  /* 0x0000001100087c82 */ /* 0x004fe20008000000 */
[----:B------:R-:W-:-:S02]  /*91c0*/  UMOV UR10, UR14 ;  /* 0x0000000e000a7c82 */ /* 0x000fc40008000000 */
[----:B------:R2:W-:Y:S02]  /*91d0*/  UTMALDG.4D [UR8], [UR4], desc[UR6] ;  /* 0x00000608040075b4 */ /* 0x0005e40008019000 */
[----:B--2---:R-:W-:Y:S01]  /*91e0*/  NOP ;  /* 0x0000000000007918 */ /* 0x004fe20000000000 */
.L_x_41:
[----:B------:R-:W2:Y:S04]  /*91f0*/  LDL.LU R14, [R1] ;  /* 0x00000000010e7983 */ /* 0x000ea80000300800 */
[----:B-1----:R-:W3:Y:S01]  /*9200*/  LDL R13, [R1+0x18] ;  /* 0x00001800010d7983 */ /* 0x002ee20000100800 */
[----:B------:R-:W-:-:S03]  /*9210*/  MOV R9, 0x400 ;  /* 0x0000040000097802 */ /* 0x000fc60000000f00 */
[----:B------:R-:W4:Y:S01]  /*9220*/  LDL.LU R7, [R1+0x14] ;  /* 0x0000140001077983 */ /* 0x000f220000300800 */
[----:B------:R-:W1:Y:S01]  /*9230*/  S2R R12, SR_CgaCtaId ;  /* 0x00000000000c7919 */ /* 0x000e620000008800 */
[----:B------:R-:W-:Y:S05]  /*9240*/  WARPSYNC.ALL ;  /* 0x0000000000007948 */ /* 0x000fea0003800000 */
[----:B------:R-:W-:-:S13]  /*9250*/  ELECT P1, URZ, PT ;  /* 0x00000000003f782f */ /* 0x000fda0003820000 */
[----:B------:R-:W-:Y:S01]  /*9260*/  @P1 R2UR UR13, R19 ;  /* 0x00000000130d12ca */ /* 0x000fe200000e0000 */
[----:B------:R-:W-:Y:S01]  /*9270*/  UIADD3 UR4, UP0, UR36, 0x270, URZ ;  /* 0x0000027024047890 */ /* 0x000fe2000ff1e03f */
[----:B------:R-:W-:-:S03]  /*9280*/  @P1 R2UR UR11, R8 ;  /* 0x00000000080b12ca */ /* 0x000fc600000e0000 */
[----:B------:R-:W-:Y:S01]  /*9290*/  UIADD3.X UR5, URZ, UR37, URZ, UP0, !UPT ;  /* 0x000000253f057290 */ /* 0x000fe200087fe43f */
[----:B-1----:R-:W-:-:S04]  /*92a0*/  LEA R9, R12, R9, 0x18 ;  /* 0x000000090c097211 */ /* 0x002fc800078ec0ff */
[----:B------:R-:W-:Y:S01]  /*92b0*/  R2UR UR24, R9 ;  /* 0x00000000091872ca */ /* 0x000fe200000e0000 */
[----:B------:R-:W-:Y:S01]  /*92c0*/  @P1 IMAD.MOV.U32 R6, RZ, RZ, 0xc000 ;  /* 0x0000c000ff061424 */ /* 0x000fe200078e00ff */
[----:B------:R-:W-:Y:S01]  /*92d0*/  BAR.SYNC.DEFER_BLOCKING 0x8, 0x120 ;  /* 0x0204800000007b1d */ /* 0x000fe20000010000 */
[----:B------:R-:W-:-:S10]  /*92e0*/  @P1 R2UR UR21, R19 ;  /* 0x00000000131512ca */ /* 0x000fd400000e0000 */
[----:B------:R-:W-:Y:S02]  /*92f0*/  UIADD3 UR8, UR24, 0x10400, URZ ;  /* 0x0001040018087890 */ /* 0x000fe4000fffe03f */
[----:B------:R-:W-:Y:S01]  /*9300*/  UIADD3 UR9, UR24, 0x34800, URZ ;  /* 0x0003480018097890 */ /* 0x000fe2000fffe03f */
[----:B------:R-:W-:Y:S01]  /*9310*/  UMOV UR6, 0x0 ;  /* 0x0000000000067882 */ /* 0x000fe20000000000 */
[----:B------:R-:W-:Y:S01]  /*9320*/  UMOV UR7, 0x12f00000 ;  /* 0x12f0000000077882 */ /* 0x000fe20000000000 */
[----:B------:R-:W-:Y:S01]  /*9330*/  UMOV UR10, URZ ;  /* 0x0000003f000a7c82 */ /* 0x000fe20008000000 */
[----:B------:R-:W-:Y:S01]  /*9340*/  @P1 R2UR UR19, R8 ;  /* 0x00000000081312ca */ /* 0x000fe200000e0000 */
[----:B------:R-:W-:Y:S01]  /*9350*/  UIADD3 UR16, UR24, 0x14400, URZ ;  /* 0x0001440018107890 */ /* 0x000fe2000fffe03f */
[----:B------:R3:W-:Y:S01]  /*9360*/  @P1 SYNCS.ARRIVE.TRANS64 RZ, [R9+URZ+0x34800], R6 ;  /* 0x0348000609ff19a7 */ /* 0x0007e2000800003f */
[----:B------:R-:W-:Y:S01]  /*9370*/  UMOV UR14, 0x0 ;  /* 0x00000000000e7882 */ /* 0x000fe20000000000 */
[----:B------:R-:W-:Y:S01]  /*9380*/  UMOV UR15, 0x12f00000 ;  /* 0x12f00000000f7882 */ /* 0x000fe20000000000 */
[----:B------:R-:W-:Y:S01]  /*9390*/  UMOV UR18, 0x40 ;  /* 0x0000004000127882 */ /* 0x000fe20000000000 */
[----:B------:R-:W-:Y:S01]  /*93a0*/  UMOV UR17, UR9 ;  /* 0x0000000900117c82 */ /* 0x000fe20008000000 */
[----:B------:R-:W-:Y:S01]  /*93b0*/  UMOV UR22, 0x0 ;  /* 0x0000000000167882 */ /* 0x000fe20000000000 */
[----:B------:R-:W-:Y:S01]  /*93c0*/  UMOV UR23, 0x12f00000 ;  /* 0x12f0000000177882 */ /* 0x000fe20000000000 */
[----:B------:R-:W-:Y:S01]  /*93d0*/  BSSY B0, `(.L_x_45) ;  /* 0x0000010000007945 */ /* 0x000fe20003800000 */
[----:B--2---:R-:W-:-:S02]  /*93e0*/  @P1 R2UR UR12, R14 ;  /* 0x000000000e0c12ca */ /* 0x004fc400000e0000 */
[----:B------:R-:W-:Y:S02]  /*93f0*/  @P1 R2UR UR20, R14 ;  /* 0x000000000e1412ca */ /* 0x000fe400000e0000 */
[----:B---3--:R-:W-:-:S09]  /*9400*/  LOP3.LUT R6, R13, 0x1, RZ, 0xc, !PT ;  /* 0x000000010d067812 */ /* 0x008fd200078e0cff */
[----:B------:R1:W-:Y:S01]  /*9410*/  UTMALDG.4D [UR8], [UR4], desc[UR6] ;  /* 0x00000608040075b4 */ /* 0x0003e20008019000 */
[----:B------:R-:W-:Y:S01]  /*9420*/  SHF.L.U32 R6, R6, 0x1f, RZ ;  /* 0x0000001f06067819 */ /* 0x000fe200000006ff */
[----:B------:R2:W-:Y:S01]  /*9430*/  UTMALDG.4D [UR16], [UR4], desc[UR14] ;  /* 0x00000e10040075b4 */ /* 0x0005e20008019000 */
[----:B-1----:R-:W-:Y:S02]  /*9440*/  @P1 R2UR UR13, R19 ;  /* 0x00000000130d12ca */ /* 0x002fe400000e0000 */
[----:B------:R-:W-:Y:S02]  /*9450*/  @P1 R2UR UR12, R14 ;  /* 0x000000000e0c12ca */ /* 0x000fe400000e0000 */
[----:B------:R-:W-:Y:S01]  /*9460*/  @P1 R2UR UR11, R8 ;  /* 0x00000000080b12ca */ /* 0x000fe200000e0000 */
[----:B------:R-:W-:Y:S01]  /*9470*/  UIADD3 UR8, UR24, 0x18400, URZ ;  /* 0x0001840018087890 */ /* 0x000fe2000fffe03f */
[----:B------:R-:W-:-:S11]  /*9480*/  UMOV UR10, 0x80 ;  /* 0x00000080000a7882 */ /* 0x000fd60000000000 */
[----:B------:R2:W-:Y:S01]  /*9490*/  UTMALDG.4D [UR8], [UR4], desc[UR22] ;  /* 0x00001608040075b4 */ /* 0x0005e20008019000 */
[----:B------:R-:W1:Y:S01]  /*94a0*/  SYNCS.PHASECHK.TRANS64.TRYWAIT P1, [R9+URZ+0x34820], R6 ;  /* 0x03482006090075a7 */ /* 0x000e62000802017f */
[----:B----4-:R-:W-:Y:S01]  /*94b0*/  ISETP.GE.AND P2, PT, R7, 0x81, PT ;  /* 0x000000810700780c */ /* 0x010fe20003f46270 */
[----:B-12---:R-:W-:-:S12]  /*94c0*/  @!P1 BRA `(.L_x_46) ;  /* 0x0000002000709947 */ /* 0x006fd80003800000 */
.L_x_97:
[----:B------:R-:W-:Y:S05]  /*94d0*/  BSYNC B0 ;  /* 0x0000000000007941 */ /* 0x000fea0003800000 */
.L_x_45:
[----:B------:R-:W-:Y:S05]  /*94e0*/  @!P2 BRA `(.L_x_47) ;  /* 0x0000001400c8a947 */ /* 0x000fea0003800000 */
[----:B-1----:R-:W2:Y:S01]  /*94f0*/  LDL R7, [R1+0xc] ;  /* 0x00000c0001077983 */ /* 0x002ea20000100800 */
[----:B------:R-:W-:Y:S01]  /*9500*/  IMAD.MOV.U32 R6, RZ, RZ, 0x1 ;  /* 0x00000001ff067424 */ /* 0x000fe200078e00ff */
[----:B--2---:R-:W-:-:S04]  /*9510*/  IADD3 R13, -R7, RZ, RZ ;  /* 0x000000ff070d7210 */ /* 0x004fc80007ffe1ff */
[----:B------:R-:W-:-:S05]  /*9520*/  VIADDMNMX R13, R13, R6, 0xffffffff, !PT ;  /* 0xffffffff0d0d7446 */ /* 0x000fca0007800106 */
[----:B------:R-:W-:-:S05]  /*9530*/  IMAD.IADD R6, R7, 0x1, R13 ;  /* 0x0000000107067824 */ /* 0x000fca00078e020d */
[----:B------:R-:W-:-:S04]  /*9540*/  LOP3.LUT R6, R6, 0x1, RZ, 0xc0, !PT ;  /* 0x0000000106067812 */ /* 0x000fc800078ec0ff */
[----:B------:R-:W-:Y:S02]  /*9550*/  ISETP.NE.U32.AND P1, PT, R6, 0x1, PT ;  /* 0x000000010600780c */ /* 0x000fe40003f25070 */
[----:B------:R-:W-:-:S11]  /*9560*/  IADD3 R6, R7, -0x2, RZ ;  /* 0xfffffffe07067810 */ /* 0x000fd60007ffe0ff */
[----:B------:R-:W-:Y:S05]  /*9570*/  @P1 BRA `(.L_x_48) ;  /* 0x0000000400e81947 */ /* 0x000fea0003800000 */
[----:B------:R-:W-:Y:S01]  /*9580*/  VIADD R7, R16, 0x1 ;  /* 0x0000000110077836 */ /* 0x000fe20000000000 */
[----:B------:R-:W-:Y:S04]  /*9590*/  BSSY B0, `(.L_x_49) ;  /* 0x0000074000007945 */ /* 0x000fe80003800000 */
[----:B------:R-:W-:-:S04]  /*95a0*/  ISETP.NE.AND P1, PT, R7, 0x2, PT ;  /* 0x000000020700780c */ /* 0x000fc80003f25270 */
[----:B------:R-:W-:Y:S02]  /*95b0*/  SEL R12, RZ, 0x1, P1 ;  /* 0x00000001ff0c7807 */ /* 0x000fe40000800000 */
[----:B------:R-:W-:Y:S02]  /*95c0*/  SEL R7, R7, RZ, P1 ;  /* 0x000000ff07077207 */ /* 0x000fe40000800000 */
[----:B------:R-:W-:Y:S01]  /*95d0*/  LOP3.LUT R12, R17, R12, RZ, 0x3c, !PT ;  /* 0x0000000c110c7212 */ /* 0x000fe200078e3cff */
[----:B------:R-:W-:Y:S06]  /*95e0*/  @!P6 BRA `(.L_x_50) ;  /* 0x0000000400b8e947 */ /* 0x000fec0003800000 */
[----:B------:R-:W-:Y:S01]  /*95f0*/  IMAD.MOV.U32 R8, RZ, RZ, R5 ;  /* 0x000000ffff087224 */ /* 0x000fe200078e0005 */
[----:B------:R-:W-:Y:S06]  /*9600*/  @!P0 BRA `(.L_x_51) ;  /* 0x0000000000488947 */ /* 0x000fec0003800000 */
[----:B------:R-:W1:Y:S01]  /*9610*/  LDC R15, c[0x0][0x41c] ;  /* 0x00010700ff0f7b82 */ /* 0x000e620000000800 */
[----:B------:R-:W-:Y:S01]  /*9620*/  ULDC.64 UR4, c[0x0][0x408] ;  /* 0x0001020000047ab9 */ /* 0x000fe20000000a00 */
[----:B------:R-:W-:Y:S01]  /*9630*/  ULDC.64 UR6, c[0x0][0x208] ;  /* 0x0000820000067ab9 */ /* 0x000fe20000000a00 */
[----:B-1----:R-:W-:-:S13]  /*9640*/  ISETP.NE.AND P1, PT, R15, 0x1, PT ;  /* 0x000000010f00780c */ /* 0x002fda0003f25270 */
[----:B------:R-:W1:Y:S02]  /*9650*/  @P1 LDC.64 R8, c[0x0][0x420] ;  /* 0x00010800ff081b82 */ /* 0x000e640000000a00 */
[----:B-1----:R-:W-:Y:S01]  /*9660*/  @P1 IMAD.HI.U32 R14, R6, R8, RZ ;  /* 0x00000008060e1227 */ /* 0x002fe200078e00ff */
[----:B------:R-:W-:-:S04]  /*9670*/  MOV R8, R6 ;  /* 0x0000000600087202 */ /* 0x000fc80000000f00 */
[----:B------:R-:W-:Y:S01]  /*9680*/  @P1 SHF.R.U32.HI R8, RZ, R9, R14 ;  /* 0x00000009ff081219 */ /* 0x000fe2000001160e */
[----:B------:R-:W-:-:S04]  /*9690*/  IMAD R14, R11, UR4, RZ ;  /* 0x000000040b0e7c24 */ /* 0x000fc8000f8e02ff */
[----:B------:R-:W-:Y:S02]  /*96a0*/  IMAD.MOV R9, RZ, RZ, -R8 ;  /* 0x000000ffff097224 */ /* 0x000fe400078e0a08 */
[----:B------:R-:W-:Y:S02]  /*96b0*/  IMAD R14, R0, UR5, R14 ;  /* 0x00000005000e7c24 */ /* 0x000fe4000f8e020e */
[----:B------:R-:W-:Y:S01]  /*96c0*/  IMAD R6, R15, R9, R6 ;  /* 0x000000090f067224 */ /* 0x000fe200078e0206 */
[----:B------:R-:W-:-:S03]  /*96d0*/  SHF.R.S32.HI R9, RZ, 0x1f, R8 ;  /* 0x0000001fff097819 */ /* 0x000fc60000011408 */
[----:B------:R-:W-:-:S04]  /*96e0*/  IMAD.WIDE.U32 R8, R0, UR4, R8 ;  /* 0x0000000400087c25 */ /* 0x000fc8000f8e0008 */
[----:B------:R-:W-:Y:S01]  /*96f0*/  IMAD.IADD R9, R14, 0x1, R9 ;  /* 0x000000010e097824 */ /* 0x000fe200078e0209 */
[----:B------:R-:W-:-:S04]  /*9700*/  LEA R2, P1, R8, R2, 0x2 ;  /* 0x0000000208027211 */ /* 0x000fc800078210ff */
[----:B------:R-:W-:-:S05]  /*9710*/  LEA.HI.X R3, R8, R3, R9, 0x2, P1 ;  /* 0x0000000308037211 */ /* 0x000fca00008f1409 */
[----:B------:R1:W5:Y:S04]  /*9720*/  LDG.E R8, desc[UR6][R2.64] ;  /* 0x0000000602087981 */ /* 0x000368000c1e1900 */
.L_x_51:
[----:B-1----:R-:W1:Y:S01]  /*9730*/  S2R R3, SR_CgaCtaId ;  /* 0x0000000000037919 */ /* 0x002e620000008800 */
[----:B------:R-:W-:-:S04]  /*9740*/  MOV R2, 0x400 ;  /* 0x0000040000027802 */ /* 0x000fc80000000f00 */
[----:B-1----:R-:W-:Y:S02]  /*9750*/  LEA R2, R3, R2, 0x18 ;  /* 0x0000000203027211 */ /* 0x002fe400078ec0ff */
[----:B------:R-:W-:Y:S02]  /*9760*/  SHF.L.U32 R3, R12, 0x1f, RZ ;  /* 0x0000001f0c037819 */ /* 0x000fe400000006ff */
[----:B------:R-:W-:-:S04]  /*9770*/  LEA R2, R7, R2, 0x3 ;  /* 0x0000000207027211 */ /* 0x000fc800078e18ff */
[----:B------:R-:W1:Y:S02]  /*9780*/  SYNCS.PHASECHK.TRANS64.TRYWAIT P1, [R2+URZ+0x34840], R3 ;  /* 0x03484003020075a7 */ /* 0x000e64000802017f */
[----:B-1----:R-:W-:Y:S05]  /*9790*/  @!P1 BRA `(.L_x_52) ;  /* 0x0000001c00dc9947 */ /* 0x002fea0003800000 */
.L_x_98:
[----:B------:R-:W2:Y:S02]  /*97a0*/  S2R R9, SR_TID.X ;  /* 0x0000000000097919 */ /* 0x000ea40000002100 */
[----:B--2---:R-:W-:-:S04]  /*97b0*/  LOP3.LUT R9, R9, 0x7f, RZ, 0xc0, !PT ;  /* 0x0000007f09097812 */ /* 0x004fc800078ec0ff */
[----:B------:R-:W-:-:S13]  /*97c0*/  ISETP.NE.AND P2, PT, R9, RZ, PT ;  /* 0x000000ff0900720c */ /* 0x000fda0003f45270 */
[----:B------:R-:W-:Y:S05]  /*97d0*/  @P2 BRA `(.L_x_53) ;  /* 0x00000000001c2947 */ /* 0x000fea0003800000 */
[----:B------:R-:W2:Y:S01]  /*97e0*/  S2R R9, SR_TID.X ;  /* 0x0000000000097919 */ /* 0x000ea20000002100 */
[----:B-1----:R-:W-:-:S04]  /*97f0*/  IMAD.MOV.U32 R3, RZ, RZ, 0xc000 ;  /* 0x0000c000ff037424 */ /* 0x002fc800078e00ff */
[----:B------:R3:W-:Y:S01]  /*9800*/  SYNCS.ARRIVE.TRANS64 RZ, [R2+URZ+0x34830], R3 ;  /* 0x0348300302ff79a7 */ /* 0x0007e2000800003f */
[----:B--2---:R-:W-:-:S04]  /*9810*/  LOP3.LUT R9, R9, 0x1f, RZ, 0xc0, !PT ;  /* 0x0000001f09097812 */ /* 0x004fc800078ec0ff */
[----:B------:R-:W-:-:S13]  /*9820*/  ISETP.NE.AND P1, PT, R9, RZ, PT ;  /* 0x000000ff0900720c */ /* 0x000fda0003f25270 */
[----:B---3--:R-:W-:Y:S05]  /*9830*/  @!P1 BRA `(.L_x_53) ;  /* 0x0000000000049947 */ /* 0x008fea0003800000 */
[----:B------:R-:W-:Y:S01]  /*9840*/  BPT.TRAP 0x1 ;  /* 0x000000040000795c */ /* 0x000fe20000300000 */
.L_x_53:
[----:B------:R-:W2:Y:S01]  /*9850*/  S2R R14, SR_CgaCtaId ;  /* 0x00000000000e7919 */ /* 0x000ea20000008800 */
[----:B------:R-:W-:Y:S01]  /*9860*/  MOV R9, 0x400 ;  /* 0x0000040000097802 */ /* 0x000fe20000000f00 */
        /* <DEDUP_REMOVED lines=9> */
[----:B------:R-:W-:Y:S01]  /*9900*/  UMOV UR17, 0x40 ;  /* 0x0000004000117882 */ /* 0x000fe20000000000 */
[----:B------:R-:W-:Y:S01]  /*9910*/  UMOV UR16, 0x80 ;  /* 0x0000008000107882 */ /* 0x000fe20000000000 */
[----:B-1----:R-:W-:-:S03]  /*9920*/  SHF.L.U32 R3, R17, 0x1f, RZ ;  /* 0x0000001f11037819 */ /* 0x002fc600000006ff */
[----:B------:R-:W-:Y:S02]  /*9930*/  UIADD3 UR9, UR9, 0x34830, URZ ;  /* 0x0003483009097890 */ /* 0x000fe4000fffe03f */
[----:B------:R-:W-:Y:S01]  /*9940*/  USHF.L.U32 UR11, UR11, 0x7, URZ ;  /* 0x000000070b0b7899 */ /* 0x000fe2000800063f */
[----:B--2---:R-:W-:-:S05]  /*9950*/  LEA R9, R14, R9, 0x18 ;  /* 0x000000090e097211 */ /* 0x004fca00078ec0ff */
[----:B------:R-:W-:-:S05]  /*9960*/  IMAD R2, R7, 0xc000, R9 ;  /* 0x0000c00007027824 */ /* 0x000fca00078e0209 */
[----:B------:R-:W-:Y:S01]  /*9970*/  R2UR UR14, R2 ;  /* 0x00000000020e72ca */ /* 0x000fe200000e0000 */
[----:B------:R-:W-:-:S05]  /*9980*/  VIADD R2, R9, 0x34800 ;  /* 0x0003480009027836 */ /* 0x000fca0000000000 */
[----:B------:R-:W-:-:S07]  /*9990*/  LEA R2, R16, R2, 0x3 ;  /* 0x0000000210027211 */ /* 0x000fce00078e18ff */
[----:B------:R-:W-:Y:S02]  /*99a0*/  UIADD3 UR8, UR14, 0x1c400, URZ ;  /* 0x0001c4000e087890 */ /* 0x000fe4000fffe03f */
[----:B------:R-:W-:Y:S02]  /*99b0*/  UIADD3 UR15, UR14, 0x20400, URZ ;  /* 0x000204000e0f7890 */ /* 0x000fe4000fffe03f */
[----:B------:R-:W-:-:S05]  /*99c0*/  UIADD3 UR14, UR14, 0x24400, URZ ;  /* 0x000244000e0e7890 */ /* 0x000fca000fffe03f */
[----:B------:R1:W-:Y:S02]  /*99d0*/  UTMALDG.4D [UR8], [UR4], desc[UR6] ;  /* 0x00000608040075b4 */ /* 0x0003e40008019000 */
[----:B-1----:R-:W-:Y:S01]  /*99e0*/  UMOV UR8, UR15 ;  /* 0x0000000f00087c82 */ /* 0x002fe20008000000 */
[----:B------:R-:W-:Y:S02]  /*99f0*/  UMOV UR10, UR17 ;  /* 0x00000011000a7c82 */ /* 0x000fe40008000000 */
[----:B------:R1:W-:Y:S02]  /*9a00*/  UTMALDG.4D [UR8], [UR4], desc[UR6] ;  /* 0x00000608040075b4 */ /* 0x0003e40008019000 */
[----:B-1----:R-:W-:Y:S01]  /*9a10*/  UMOV UR8, UR14 ;  /* 0x0000000e00087c82 */ /* 0x002fe20008000000 */
[----:B------:R-:W-:Y:S02]  /*9a20*/  UMOV UR10, UR16 ;  /* 0x00000010000a7c82 */ /* 0x000fe40008000000 */
[----:B------:R1:W-:Y:S01]  /*9a30*/  UTMALDG.4D [UR8], [UR4], desc[UR6] ;  /* 0x00000608040075b4 */ /* 0x0003e20008019000 */
[----:B------:R-:W2:Y:S02]  /*9a40*/  SYNCS.PHASECHK.TRANS64.TRYWAIT P1, [R2+URZ+0x60], R3 ;  /* 0x00006003020075a7 */ /* 0x000ea4000802017f */
[----:B-12---:R-:W-:Y:S05]  /*9a50*/  @!P1 BRA `(.L_x_54) ;  /* 0x0000001c00409947 */ /* 0x006fea0003800000 */
.L_x_99:
[----:B------:R-:W-:Y:S05]  /*9a60*/  @P2 BRA `(.L_x_55) ;  /* 0x00000000002c2947 */ /* 0x000fea0003800000 */
[----:B------:R-:W2:Y:S01]  /*9a70*/  S2R R9, SR_TID.X ;  /* 0x0000000000097919 */ /* 0x000ea20000002100 */
[----:B------:R-:W-:Y:S01]  /*9a80*/  MOV R14, 0x400 ;  /* 0x00000400000e7802 */ /* 0x000fe20000000f00 */
[----:B-1----:R-:W-:Y:S01]  /*9a90*/  IMAD.MOV.U32 R3, RZ, RZ, 0x8000 ;  /* 0x00008000ff037424 */ /* 0x002fe200078e00ff */
[----:B------:R-:W1:Y:S01]  /*9aa0*/  S2R R15, SR_CgaCtaId ;  /* 0x00000000000f7919 */ /* 0x000e620000008800 */
[----:B--2---:R-:W-:-:S04]  /*9ab0*/  LOP3.LUT R9, R9, 0x1f, RZ, 0xc0, !PT ;  /* 0x0000001f09097812 */ /* 0x004fc800078ec0ff */
[----:B------:R-:W-:Y:S02]  /*9ac0*/  ISETP.NE.AND P1, PT, R9, RZ, PT ;  /* 0x000000ff0900720c */ /* 0x000fe40003f25270 */
[----:B-1----:R-:W-:-:S05]  /*9ad0*/  LEA R14, R15, R14, 0x18 ;  /* 0x0000000e0f0e7211 */ /* 0x002fca00078ec0ff */
[----:B------:R-:W-:-:S04]  /*9ae0*/  IMAD R2, R16, 0x8, R14 ;  /* 0x0000000810027824 */ /* 0x000fc800078e020e */
[----:B------:R2:W-:Y:S02]  /*9af0*/  SYNCS.ARRIVE.TRANS64 RZ, [R2+URZ+0x34850], R3 ;  /* 0x0348500302ff79a7 */ /* 0x0005e4000800003f */
[----:B------:R-:W-:Y:S05]  /*9b00*/  @!P1 BRA `(.L_x_55) ;  /* 0x0000000000049947 */ /* 0x000fea0003800000 */
[----:B------:R-:W-:Y:S01]  /*9b10*/  BPT.TRAP 0x1 ;  /* 0x000000040000795c */ /* 0x000fe20000300000 */
.L_x_55:
[----:B------:R-:W3:Y:S01]  /*9b20*/  S2R R9, SR_CgaCtaId ;  /* 0x0000000000097919 */ /* 0x000ee20000008800 */
[----:B-12---:R-:W-:Y:S01]  /*9b30*/  MOV R3, 0x400 ;  /* 0x0000040000037802 */ /* 0x006fe20000000f00 */
[----:B------:R-:W-:Y:S01]  /*9b40*/  UIADD3 UR4, UP0, UR36, 0x470, URZ ;  /* 0x0000047024047890 */ /* 0x000fe2000ff1e03f */
[----:B------:R-:W-:Y:S01]  /*9b50*/  R2UR UR11, R18 ;  /* 0x00000000120b72ca */ /* 0x000fe200000e0000 */
[----:B------:R-:W-:Y:S01]  /*9b60*/  UMOV UR10, URZ ;  /* 0x0000003f000a7c82 */ /* 0x000fe20008000000 */
[----:B------:R-:W-:Y:S01]  /*9b70*/  R2UR UR13, R5 ;  /* 0x00000000050d72ca */ /* 0x000fe200000e0000 */
[----:B------:R-:W-:Y:S01]  /*9b80*/  UIADD3.X UR5, URZ, UR37, URZ, UP0, !UPT ;  /* 0x000000253f057290 */ /* 0x000fe200087fe43f */
[----:B------:R-:W-:Y:S01]  /*9b90*/  R2UR UR12, R4 ;  /* 0x00000000040c72ca */ /* 0x000fe200000e0000 */
[----:B------:R-:W-:Y:S01]  /*9ba0*/  UMOV UR7, 0x14f00000 ;  /* 0x14f0000000077882 */ /* 0x000fe20000000000 */
[----:B------:R-:W-:Y:S01]  /*9bb0*/  UMOV UR15, 0x40 ;  /* 0x00000040000f7882 */ /* 0x000fe20000000000 */
[----:B------:R-:W-:Y:S01]  /*9bc0*/  IMAD.MOV.U32 R5, RZ, RZ, R8 ;  /* 0x000000ffff057224 */ /* 0x000fe200078e0008 */
[----:B------:R-:W-:-:S05]  /*9bd0*/  MOV R18, R6 ;  /* 0x0000000600127202 */ /* 0x000fca0000000f00 */
[----:B------:R-:W-:Y:S01]  /*9be0*/  USHF.L.U32 UR11, UR11, 0x7, URZ ;  /* 0x000000070b0b7899 */ /* 0x000fe2000800063f */
[----:B---3--:R-:W-:-:S04]  /*9bf0*/  LEA R3, R9, R3, 0x18 ;  /* 0x0000000309037211 */ /* 0x008fc800078ec0ff */
[----:B------:R-:W-:-:S04]  /*9c00*/  LEA R2, R16, R3, 0x3 ;  /* 0x0000000310027211 */ /* 0x000fc800078e18ff */
[----:B------:R-:W-:Y:S01]  /*9c10*/  R2UR UR9, R2 ;  /* 0x00000000020972ca */ /* 0x000fe200000e0000 */
[----:B------:R-:W-:-:S05]  /*9c20*/  IMAD R2, R16, 0x8000, R3 ;  /* 0x0000800010027824 */ /* 0x000fca00078e0203 */
[----:B------:R-:W-:-:S07]  /*9c30*/  R2UR UR6, R2 ;  /* 0x00000000020672ca */ /* 0x000fce00000e0000 */
[----:B------:R-:W-:-:S06]  /*9c40*/  UIADD3 UR9, UR9, 0x34850, URZ ;  /* 0x0003485009097890 */ /* 0x000fcc000fffe03f */
[----:B------:R-:W-:Y:S02]  /*9c50*/  UIADD3 UR8, UR6, 0x400, URZ ;  /* 0x0000040006087890 */ /* 0x000fe4000fffe03f */
[----:B------:R-:W-:-:S03]  /*9c60*/  UIADD3 UR14, UR6, 0x4400, URZ ;  /* 0x00004400060e7890 */ /* 0x000fc6000fffe03f */
[----:B------:R-:W-:-:S04]  /*9c70*/  UMOV UR6, 0x0 ;  /* 0x0000000000067882 */ /* 0x000fc80000000000 */
[----:B------:R1:W-:Y:S02]  /*9c80*/  UTMALDG.4D [UR8], [UR4], desc[UR6] ;  /* 0x00000608040075b4 */ /* 0x0003e40008019000 */
[----:B-1----:R-:W-:Y:S01]  /*9c90*/  UMOV UR8, UR14 ;  /* 0x0000000e00087c82 */ /* 0x002fe20008000000 */
[----:B------:R-:W-:Y:S02]  /*9ca0*/  UMOV UR10, UR15 ;  /* 0x0000000f000a7c82 */ /* 0x000fe40008000000 */
[----:B------:R1:W-:Y:S02]  /*9cb0*/  UTMALDG.4D [UR8], [UR4], desc[UR6] ;  /* 0x00000608040075b4 */ /* 0x0003e40008019000 */
[----:B-1----:R-:W-:Y:S01]  /*9cc0*/  NOP ;  /* 0x0000000000007918 */ /* 0x002fe20000000000 */
.L_x_50:
[----:B------:R-:W-:Y:S05]  /*9cd0*/  BSYNC B0 ;  /* 0x0000000000007941 */ /* 0x000fea0003800000 */
.L_x_49:
[----:B------:R-:W2:Y:S01]  /*9ce0*/  LDL.LU R2, [R1+0xc] ;  /* 0x00000c0001027983 */ /* 0x000ea20000300800 */
[----:B------:R-:W-:Y:S01]  /*9cf0*/  IMAD.MOV.U32 R16, RZ, RZ, R7 ;  /* 0x000000ffff107224 */ /* 0x000fe200078e0007 */
[----:B------:R-:W-:Y:S01]  /*9d00*/  MOV R17, R12 ;  /* 0x0000000c00117202 */ /* 0x000fe20000000f00 */
[----:B--2---:R-:W-:-:S07]  /*9d10*/  VIADD R6, R2, 0xfffffffd ;  /* 0xfffffffd02067836 */ /* 0x004fce0000000000 */
.L_x_48:
[----:B------:R-:W-:Y:S01]  /*9d20*/  IMAD.MOV R13, RZ, RZ, -R13 ;  /* 0x000000ffff0d7224 */ /* 0x000fe200078e0a0d */
[----:B------:R-:W-:Y:S04]  /*9d30*/  BSSY B0, `(.L_x_47) ;  /* 0x00000ed000007945 */ /* 0x000fe80003800000 */
[----:B------:R-:W-:-:S13]  /*9d40*/  ISETP.NE.AND P1, PT, R10, R13, PT ;  /* 0x0000000d0a00720c */ /* 0x000fda0003f25270 */
[----:B------:R-:W-:Y:S05]  /*9d50*/  @!P1 BRA `(.L_x_56) ;  /* 0x0000000c00a89947 */ /* 0x000fea0003800000 */
[----:B------:R-:W-:-:S07]  /*9d60*/  IMAD.MOV.U32 R8, RZ, RZ, R5 ;  /* 0x000000ffff087224 */ /* 0x000fce00078e0005 */
.L_x_71:
[----:B------:R-:W-:Y:S01]  /*9d70*/  IADD3 R7, R16, 0x1, RZ ;  /* 0x0000000110077810 */ /* 0x000fe20007ffe0ff */
[----:B------:R-:W-:Y:S03]  /*9d80*/  BSSY B1, `(.L_x_57) ;  /* 0x0000070000017945 */ /* 0x000fe60003800000 */
        /* <DEDUP_REMOVED lines=10> */
[----:B------:R-:W-:-:S04]  /*9e30*/  IMAD R13, R11, UR4, RZ ;  /* 0x000000040b0d7c24 */ /* 0x000fc8000f8e02ff */
[----:B------:R-:W-:Y:S01]  /*9e40*/  IMAD R13, R0, UR5, R13 ;  /* 0x00000005000d7c24 */ /* 0x000fe2000f8e020d */
[----:B-1----:R-:W-:-:S13]  /*9e50*/  ISETP.NE.AND P1, PT, R9, 0x1, PT ;  /* 0x000000010900780c */ /* 0x002fda0003f25270 */
[----:B------:R-:W1:Y:S02]  /*9e60*/  @P1 LDC.64 R2, c[0x0][0x420] ;  /* 0x00010800ff021b82 */ /* 0x000e640000000a00 */
[----:B-1----:R-:W-:-:S04]  /*9e70*/  @P1 IMAD.HI.U32 R8, R6, R2, RZ ;  /* 0x0000000206081227 */ /* 0x002fc800078e00ff */
[----:B------:R-:W-:Y:S01]  /*9e80*/  IMAD.MOV.U32 R2, RZ, RZ, R6 ;  /* 0x000000ffff027224 */ /* 0x000fe200078e0006 */
[----:B------:R-:W-:-:S04]  /*9e90*/  @P1 SHF.R.U32.HI R2, RZ, R3, R8 ;  /* 0x00000003ff021219 */ /* 0x000fc80000011608 */
[----:B------:R-:W-:Y:S02]  /*9ea0*/  IADD3 R12, -R2, RZ, RZ ;  /* 0x000000ff020c7210 */ /* 0x000fe40007ffe1ff */
[----:B------:R-:W-:-:S03]  /*9eb0*/  SHF.R.S32.HI R3, RZ, 0x1f, R2 ;  /* 0x0000001fff037819 */ /* 0x000fc60000011402 */
[----:B------:R-:W-:Y:S02]  /*9ec0*/  IMAD R12, R9, R12, R6 ;  /* 0x0000000c090c7224 */ /* 0x000fe400078e0206 */
[----:B------:R-:W1:Y:S01]  /*9ed0*/  LDC.64 R8, c[0x0][0x3f8] ;  /* 0x0000fe00ff087b82 */ /* 0x000e620000000a00 */
[----:B------:R-:W-:-:S04]  /*9ee0*/  IMAD.WIDE.U32 R2, R0, UR4, R2 ;  /* 0x0000000400027c25 */ /* 0x000fc8000f8e0002 */
[----:B------:R-:W-:Y:S01]  /*9ef0*/  IMAD.IADD R13, R13, 0x1, R3 ;  /* 0x000000010d0d7824 */ /* 0x000fe200078e0203 */
[----:B-1----:R-:W-:-:S04]  /*9f00*/  LEA R8, P1, R2, R8, 0x2 ;  /* 0x0000000802087211 */ /* 0x002fc800078210ff */
[----:B------:R-:W-:-:S05]  /*9f10*/  LEA.HI.X R9, R2, R9, R13, 0x2, P1 ;  /* 0x0000000902097211 */ /* 0x000fca00008f140d */
[----:B------:R1:W5:Y:S04]  /*9f20*/  LDG.E R8, desc[UR6][R8.64] ;  /* 0x0000000608087981 */ /* 0x000368000c1e1900 */
.L_x_59:
[----:B------:R-:W2:Y:S01]  /*9f30*/  S2R R3, SR_CgaCtaId ;  /* 0x0000000000037919 */ /* 0x000ea20000008800 */
[----:B------:R-:W-:-:S04]  /*9f40*/  MOV R2, 0x400 ;  /* 0x0000040000027802 */ /* 0x000fc80000000f00 */
[----:B--2---:R-:W-:Y:S02]  /*9f50*/  LEA R2, R3, R2, 0x18 ;  /* 0x0000000203027211 */ /* 0x004fe400078ec0ff */
[----:B------:R-:W-:-:S03]  /*9f60*/  SHF.L.U32 R3, R10, 0x1f, RZ ;  /* 0x0000001f0a037819 */ /* 0x000fc600000006ff */
[----:B------:R-:W-:-:S04]  /*9f70*/  IMAD R2, R7, 0x8, R2 ;  /* 0x0000000807027824 */ /* 0x000fc800078e0202 */
[----:B------:R-:W2:Y:S02]  /*9f80*/  SYNCS.PHASECHK.TRANS64.TRYWAIT P1, [R2+URZ+0x34840], R3 ;  /* 0x03484003020075a7 */ /* 0x000ea4000802017f */
[----:B--2---:R-:W-:Y:S05]  /*9f90*/  @!P1 BRA `(.L_x_60) ;  /* 0x0000001800049947 */ /* 0x004fea0003800000 */
.L_x_100:
[----:B-1----:R-:W1:Y:S02]  /*9fa0*/  S2R R9, SR_TID.X ;  /* 0x0000000000097919 */ /* 0x002e640000002100 */
[----:B-1----:R-:W-:-:S04]  /*9fb0*/  LOP3.LUT R9, R9, 0x7f, RZ, 0xc0, !PT ;  /* 0x0000007f09097812 */ /* 0x002fc800078ec0ff */
[----:B------:R-:W-:-:S13]  /*9fc0*/  ISETP.NE.AND P2, PT, R9, RZ, PT ;  /* 0x000000ff0900720c */ /* 0x000fda0003f45270 */
[----:B------:R-:W-:Y:S05]  /*9fd0*/  @P2 BRA `(.L_x_61) ;  /* 0x00000000001c2947 */ /* 0x000fea0003800000 */
[----:B------:R-:W1:Y:S01]  /*9fe0*/  S2R R9, SR_TID.X ;  /* 0x0000000000097919 */ /* 0x000e620000002100 */
[----:B--2---:R-:W-:-:S04]  /*9ff0*/  MOV R3, 0xc000 ;  /* 0x0000c00000037802 */ /* 0x004fc80000000f00 */
[----:B------:R3:W-:Y:S01]  /*a000*/  SYNCS.ARRIVE.TRANS64 RZ, [R2+URZ+0x34830], R3 ;  /* 0x0348300302ff79a7 */ /* 0x0007e2000800003f */
[----:B-1----:R-:W-:-:S04]  /*a010*/  LOP3.LUT R9, R9, 0x1f, RZ, 0xc0, !PT ;  /* 0x0000001f09097812 */ /* 0x002fc800078ec0ff */
[----:B------:R-:W-:-:S13]  /*a020*/  ISETP.NE.AND P1, PT, R9, RZ, PT ;  /* 0x000000ff0900720c */ /* 0x000fda0003f25270 */
[----:B---3--:R-:W-:Y:S05]  /*a030*/  @!P1 BRA `(.L_x_61) ;  /* 0x0000000000049947 */ /* 0x008fea0003800000 */
[----:B------:R-:W-:Y:S01]  /*a040*/  BPT.TRAP 0x1 ;  /* 0x000000040000795c */ /* 0x000fe20000300000 */
.L_x_61:
[----:B------:R-:W1:Y:S01]  /*a050*/  S2R R9, SR_CgaCtaId ;  /* 0x0000000000097919 */ /* 0x000e620000008800 */
        /* <DEDUP_REMOVED lines=12> */
[----:B------:R-:W-:-:S03]  /*a120*/  SHF.L.U32 R17, R17, 0x1f, RZ ;  /* 0x0000001f11117819 */ /* 0x000fc600000006ff */
[----:B------:R-:W-:Y:S02]  /*a130*/  UIADD3 UR9, UR9, 0x34830, URZ ;  /* 0x0003483009097890 */ /* 0x000fe4000fffe03f */
[----:B------:R-:W-:Y:S01]  /*a140*/  USHF.L.U32 UR11, UR11, 0x7, URZ ;  /* 0x000000070b0b7899 */ /* 0x000fe2000800063f */
[----:B-1----:R-:W-:-:S05]  /*a150*/  LEA R3, R9, R3, 0x18 ;  /* 0x0000000309037211 */ /* 0x002fca00078ec0ff */
[----:B------:R-:W-:Y:S02]  /*a160*/  IMAD R2, R7, 0xc000, R3 ;  /* 0x0000c00007027824 */ /* 0x000fe400078e0203 */
[----:B------:R-:W-:-:S03]  /*a170*/  VIADD R3, R3, 0x34800 ;  /* 0x0003480003037836 */ /* 0x000fc60000000000 */
[----:B------:R-:W-:Y:S01]  /*a180*/  R2UR UR14, R2 ;  /* 0x00000000020e72ca */ /* 0x000fe200000e0000 */
[----:B------:R-:W-:-:S12]  /*a190*/  IMAD R2, R16, 0x8, R3 ;  /* 0x0000000810027824 */ /* 0x000fd800078e0203 */
        /* <DEDUP_REMOVED lines=12> */
.L_x_101:
[----:B------:R-:W-:Y:S05]  /*a260*/  @P2 BRA `(.L_x_63) ;  /* 0x00000000001c2947 */ /* 0x000fea0003800000 */
[----:B------:R-:W2:Y:S01]  /*a270*/  S2R R9, SR_TID.X ;  /* 0x0000000000097919 */ /* 0x000ea20000002100 */
[----:B------:R-:W-:-:S04]  /*a280*/  MOV R3, 0x8000 ;  /* 0x0000800000037802 */ /* 0x000fc80000000f00 */
[----:B------:R3:W-:Y:S01]  /*a290*/  SYNCS.ARRIVE.TRANS64 RZ, [R2+URZ+0x50], R3 ;  /* 0x0000500302ff79a7 */ /* 0x0007e2000800003f */
[----:B--2---:R-:W-:-:S04]  /*a2a0*/  LOP3.LUT R9, R9, 0x1f, RZ, 0xc0, !PT ;  /* 0x0000001f09097812 */ /* 0x004fc800078ec0ff */
[----:B------:R-:W-:-:S13]  /*a2b0*/  ISETP.NE.AND P1, PT, R9, RZ, PT ;  /* 0x000000ff0900720c */ /* 0x000fda0003f25270 */
[----:B---3--:R-:W-:Y:S05]  /*a2c0*/  @!P1 BRA `(.L_x_63) ;  /* 0x0000000000049947 */ /* 0x008fea0003800000 */
[----:B------:R-:W-:Y:S01]  /*a2d0*/  BPT.TRAP 0x1 ;  /* 0x000000040000795c */ /* 0x000fe20000300000 */
.L_x_63:
        /* <DEDUP_REMOVED lines=9> */
[----:B------:R-:W-:Y:S01]  /*a370*/  R2UR UR12, R4 ;  /* 0x00000000040c72ca */ /* 0x000fe200000e0000 */
[----:B------:R-:W-:Y:S01]  /*a380*/  UMOV UR15, 0x40 ;  /* 0x00000040000f7882 */ /* 0x000fe20000000000 */
[----:B------:R-:W-:Y:S01]  /*a390*/  IMAD.MOV.U32 R18, RZ, RZ, R12 ;  /* 0x000000ffff127224 */ /* 0x000fe200078e000c */
[----:B------:R-:W-:-:S04]  /*a3a0*/  MOV R5, R8 ;  /* 0x0000000800057202 */ /* 0x000fc80000000f00 */
[----:B------:R-:W-:Y:S02]  /*a3b0*/  USHF.L.U32 UR11, UR11, 0x7, URZ ;  /* 0x000000070b0b7899 */ /* 0x000fe4000800063f */
[----:B------:R-:W-:Y:S01]  /*a3c0*/  UIADD3 UR9, UR9, 0x50, URZ ;  /* 0x0000005009097890 */ /* 0x000fe2000fffe03f */
[----:B--2---:R-:W-:-:S05]  /*a3d0*/  LEA R3, R9, R3, 0x18 ;  /* 0x0000000309037211 */ /* 0x004fca00078ec0ff */
[----:B------:R-:W-:-:S05]  /*a3e0*/  IMAD R16, R16, 0x8000, R3 ;  /* 0x0000800010107824 */ /* 0x000fca00078e0203 */
[----:B------:R-:W-:-:S13]  /*a3f0*/  R2UR UR6, R16 ;  /* 0x00000000100672ca */ /* 0x000fda00000e0000 */
[----:B------:R-:W-:Y:S02]  /*a400*/  UIADD3 UR8, UR6, 0x400, URZ ;  /* 0x0000040006087890 */ /* 0x000fe4000fffe03f */
[----:B------:R-:W-:-:S03]  /*a410*/  UIADD3 UR14, UR6, 0x4400, URZ ;  /* 0x00004400060e7890 */ /* 0x000fc6000fffe03f */
[----:B------:R-:W-:-:S04]  /*a420*/  UMOV UR6, 0x0 ;  /* 0x0000000000067882 */ /* 0x000fc80000000000 */
[----:B------:R2:W-:Y:S02]  /*a430*/  UTMALDG.4D [UR8], [UR4], desc[UR6] ;  /* 0x00000608040075b4 */ /* 0x0005e40008019000 */
[----:B--2---:R-:W-:Y:S01]  /*a440*/  UMOV UR8, UR14 ;  /* 0x0000000e00087c82 */ /* 0x004fe20008000000 */
[----:B------:R-:W-:Y:S02]  /*a450*/  UMOV UR10, UR15 ;  /* 0x0000000f000a7c82 */ /* 0x000fe40008000000 */
[----:B------:R2:W-:Y:S02]  /*a460*/  UTMALDG.4D [UR8], [UR4], desc[UR6] ;  /* 0x00000608040075b4 */ /* 0x0005e40008019000 */
[----:B--2---:R-:W-:Y:S01]  /*a470*/  NOP ;  /* 0x0000000000007918 */ /* 0x004fe20000000000 */
.L_x_58:
[----:B------:R-:W-:Y:S05]  /*a480*/  BSYNC B1 ;  /* 0x0000000000017941 */ /* 0x000fea0003800000 */
.L_x_57:
[----:B------:R-:W-:Y:S01]  /*a490*/  VIADD R16, R7, 0x1 ;  /* 0x0000000107107836 */ /* 0x000fe20000000000 */
[----:B------:R-:W-:Y:S04]  /*a4a0*/  BSSY B1, `(.L_x_64) ;  /* 0x0000072000017945 */ /* 0x000fe80003800000 */
[----:B------:R-:W-:-:S04]  /*a4b0*/  ISETP.NE.AND P1, PT, R16, 0x2, PT ;  /* 0x000000021000780c */ /* 0x000fc80003f25270 */
[----:B-1----:R-:W-:Y:S02]  /*a4c0*/  SEL R17, RZ, 0x1, P1 ;  /* 0x00000001ff117807 */ /* 0x002fe40000800000 */
[----:B------:R-:W-:Y:S02]  /*a4d0*/  SEL R16, R16, RZ, P1 ;  /* 0x000000ff10107207 */ /* 0x000fe40000800000 */
[----:B------:R-:W-:Y:S01]  /*a4e0*/  LOP3.LUT R17, R10, R17, RZ, 0x3c, !PT ;  /* 0x000000110a117212 */ /* 0x000fe200078e3cff */
[----:B------:R-:W-:Y:S06]  /*a4f0*/  @!P6 BRA `(.L_x_65) ;  /* 0x0000000400b0e947 */ /* 0x000fec0003800000 */
[----:B------:R-:W-:Y:S01]  /*a500*/  VIADD R12, R6, 0xffffffff ;  /* 0xffffffff060c7836 */ /* 0x000fe20000000000 */
        /* <DEDUP_REMOVED lines=8> */
[----:B-1----:R-:W-:Y:S01]  /*a590*/  @P1 IMAD.HI.U32 R9, R12, R2, RZ ;  /* 0x000000020c091227 */ /* 0x002fe200078e00ff */
[----:B------:R-:W-:-:S04]  /*a5a0*/  MOV R2, R12 ;  /* 0x0000000c00027202 */ /* 0x000fc80000000f00 */
[----:B------:R-:W-:-:S05]  /*a5b0*/  @P1 SHF.R.U32.HI R2, RZ, R3, R9 ;  /* 0x00000003ff021219 */ /* 0x000fca0000011609 */
[----:B------:R-:W-:-:S04]  /*a5c0*/  IMAD.MOV R3, RZ, RZ, -R2 ;  /* 0x000000ffff037224 */ /* 0x000fc800078e0a02 */
[----:B------:R-:W-:Y:S01]  /*a5d0*/  IMAD R12, R8, R3, R12 ;  /* 0x00000003080c7224 */ /* 0x000fe200078e020c */
[--C-:B------:R-:W-:Y:S01]  /*a5e0*/  SHF.R.S32.HI R3, RZ, 0x1f, R2.reuse ;  /* 0x0000001fff037819 */ /* 0x100fe20000011402 */
[----:B------:R-:W1:Y:S02]  /*a5f0*/  LDC.64 R8, c[0x0][0x3f8] ;  /* 0x0000fe00ff087b82 */ /* 0x000e640000000a00 */
[----:B------:R-:W-:-:S04]  /*a600*/  IMAD.WIDE.U32 R2, R0, UR4, R2 ;  /* 0x0000000400027c25 */ /* 0x000fc8000f8e0002 */
[----:B------:R-:W-:Y:S01]  /*a610*/  IMAD.IADD R13, R13, 0x1, R3 ;  /* 0x000000010d0d7824 */ /* 0x000fe200078e0203 */
[----:B-1----:R-:W-:-:S04]  /*a620*/  LEA R8, P1, R2, R8, 0x2 ;  /* 0x0000000802087211 */ /* 0x002fc800078210ff */
[----:B------:R-:W-:-:S05]  /*a630*/  LEA.HI.X R9, R2, R9, R13, 0x2, P1 ;  /* 0x0000000902097211 */ /* 0x000fca00008f140d */
[----:B------:R1:W5:Y:S04]  /*a640*/  LDG.E R8, desc[UR6][R8.64] ;  /* 0x0000000608087981 */ /* 0x000368000c1e1900 */
.L_x_66:
[----:B------:R-:W2:Y:S01]  /*a650*/  S2R R3, SR_CgaCtaId ;  /* 0x0000000000037919 */ /* 0x000ea20000008800 */
[----:B------:R-:W-:-:S04]  /*a660*/  MOV R2, 0x400 ;  /* 0x0000040000027802 */ /* 0x000fc80000000f00 */
[----:B--2---:R-:W-:Y:S02]  /*a670*/  LEA R2, R3, R2, 0x18 ;  /* 0x0000000203027211 */ /* 0x004fe400078ec0ff */
[----:B------:R-:W-:Y:S02]  /*a680*/  SHF.L.U32 R3, R17, 0x1f, RZ ;  /* 0x0000001f11037819 */ /* 0x000fe400000006ff */
[----:B------:R-:W-:-:S04]  /*a690*/  LEA R2, R16, R2, 0x3 ;  /* 0x0000000210027211 */ /* 0x000fc800078e18ff */
[----:B------:R-:W2:Y:S02]  /*a6a0*/  SYNCS.PHASECHK.TRANS64.TRYWAIT P1, [R2+URZ+0x34840], R3 ;  /* 0x03484003020075a7 */ /* 0x000ea4000802017f */
[----:B--2---:R-:W-:Y:S05]  /*a6b0*/  @!P1 BRA `(.L_x_67) ;  /* 0x0000001000649947 */ /* 0x004fea0003800000 */
.L_x_102:
[----:B-1----:R-:W1:Y:S02]  /*a6c0*/  S2R R9, SR_TID.X ;  /* 0x0000000000097919 */ /* 0x002e640000002100 */
[----:B-1----:R-:W-:-:S04]  /*a6d0*/  LOP3.LUT R9, R9, 0x7f, RZ, 0xc0, !PT ;  /* 0x0000007f09097812 */ /* 0x002fc800078ec0ff */
[----:B------:R-:W-:-:S13]  /*a6e0*/  ISETP.NE.AND P2, PT, R9, RZ, PT ;  /* 0x000000ff0900720c */ /* 0x000fda0003f45270 */
[----:B------:R-:W-:Y:S05]  /*a6f0*/  @P2 BRA `(.L_x_68) ;  /* 0x00000000001c2947 */ /* 0x000fea0003800000 */
[----:B------:R-:W1:Y:S01]  /*a700*/  S2R R9, SR_TID.X ;  /* 0x0000000000097919 */ /* 0x000e620000002100 */
[----:B--2---:R-:W-:-:S04]  /*a710*/  IMAD.MOV.U32 R3, RZ, RZ, 0xc000 ;  /* 0x0000c000ff037424 */ /* 0x004fc800078e00ff */
[----:B------:R3:W-:Y:S01]  /*a720*/  SYNCS.ARRIVE.TRANS64 RZ, [R2+URZ+0x34830], R3 ;  /* 0x0348300302ff79a7 */ /* 0x0007e2000800003f */
[----:B-1----:R-:W-:-:S04]  /*a730*/  LOP3.LUT R9, R9, 0x1f, RZ, 0xc0, !PT ;  /* 0x0000001f09097812 */ /* 0x002fc800078ec0ff */
[----:B------:R-:W-:-:S13]  /*a740*/  ISETP.NE.AND P1, PT, R9, RZ, PT ;  /* 0x000000ff0900720c */ /* 0x000fda0003f25270 */
[----:B---3--:R-:W-:Y:S05]  /*a750*/  @!P1 BRA `(.L_x_68) ;  /* 0x0000000000049947 */ /* 0x008fea0003800000 */
[----:B------:R-:W-:Y:S01]  /*a760*/  BPT.TRAP 0x1 ;  /* 0x000000040000795c */ /* 0x000fe20000300000 */
.L_x_68:
[----:B------:R-:W1:Y:S01]  /*a770*/  S2R R13, SR_CgaCtaId ;  /* 0x00000000000d7919 */ /* 0x000e620000008800 */
[----:B------:R-:W-:Y:S01]  /*a780*/  MOV R9, 0x400 ;  /* 0x0000040000097802 */ /* 0x000fe20000000f00 */
[----:B------:R-:W-:Y:S01]  /*a790*/  UIADD3 UR4, UP0, UR36, 0x370, URZ ;  /* 0x0000037024047890 */ /* 0x000fe2000ff1e03f */
[----:B------:R-:W-:Y:S01]  /*a7a0*/  R2UR UR11, R12 ;  /* 0x000000000c0b72ca */ /* 0x000fe200000e0000 */
[----:B------:R-:W-:Y:S01]  /*a7b0*/  UMOV UR10, URZ ;  /* 0x0000003f000a7c82 */ /* 0x000fe20008000000 */
[----:B------:R-:W-:Y:S01]  /*a7c0*/  R2UR UR12, R4 ;  /* 0x00000000040c72ca */ /* 0x000fe200000e0000 */
[----:B------:R-:W-:Y:S01]  /*a7d0*/  UIADD3.X UR5, URZ, UR37, URZ, UP0, !UPT ;  /* 0x000000253f057290 */ /* 0x000fe200087fe43f */
[----:B-----5:R-:W-:Y:S01]  /*a7e0*/  R2UR UR13, R8 ;  /* 0x00000000080d72ca */ /* 0x020fe200000e0000 */
[----:B------:R-:W-:Y:S01]  /*a7f0*/  UMOV UR6, 0x0 ;  /* 0x0000000000067882 */ /* 0x000fe20000000000 */
[----:B------:R-:W-:Y:S01]  /*a800*/  UMOV UR7, 0x14f00000 ;  /* 0x14f0000000077882 */ /* 0x000fe20000000000 */
[----:B------:R-:W-:Y:S01]  /*a810*/  UMOV UR18, 0x40 ;  /* 0x0000004000127882 */ /* 0x000fe20000000000 */
[----:B------:R-:W-:-:S05]  /*a820*/  UMOV UR17, 0x80 ;  /* 0x0000008000117882 */ /* 0x000fca0000000000 */
[----:B------:R-:W-:Y:S01]  /*a830*/  USHF.L.U32 UR11, UR11, 0x7, URZ ;  /* 0x000000070b0b7899 */ /* 0x000fe2000800063f */
[----:B-1----:R-:W-:-:S05]  /*a840*/  LEA R9, R13, R9, 0x18 ;  /* 0x000000090d097211 */ /* 0x002fca00078ec0ff */
[----:B--2---:R-:W-:-:S05]  /*a850*/  VIADD R2, R9, 0x34800 ;  /* 0x0003480009027836 */ /* 0x004fca0000000000 */
[----:B------:R-:W-:Y:S01]  /*a860*/  LEA R3, R16, R2, 0x3 ;  /* 0x0000000210037211 */ /* 0x000fe200078e18ff */
[----:B------:R-:W-:-:S03]  /*a870*/  IMAD R2, R7, 0x8, R2 ;  /* 0x0000000807027824 */ /* 0x000fc600078e0202 */
[----:B------:R-:W-:Y:S01]  /*a880*/  R2UR UR9, R3 ;  /* 0x00000000030972ca */ /* 0x000fe200000e0000 */
[----:B------:R-:W-:-:S05]  /*a890*/  IMAD R3, R16, 0xc000, R9 ;  /* 0x0000c00010037824 */ /* 0x000fca00078e0209 */
[----:B------:R-:W-:Y:S02]  /*a8a0*/  R2UR UR8, R3 ;  /* 0x00000000030872ca */ /* 0x000fe400000e0000 */
[----:B------:R-:W-:-:S05]  /*a8b0*/  SHF.L.U32 R3, R10, 0x1f, RZ ;  /* 0x0000001f0a037819 */ /* 0x000fca00000006ff */
[----:B------:R-:W-:-:S06]  /*a8c0*/  UIADD3 UR9, UR9, 0x30, URZ ;  /* 0x0000003009097890 */ /* 0x000fcc000fffe03f */
[----:B------:R-:W-:Y:S02]  /*a8d0*/  UIADD3 UR14, UR8, 0x1c400, URZ ;  /* 0x0001c400080e7890 */ /* 0x000fe4000fffe03f */
[----:B------:R-:W-:Y:S02]  /*a8e0*/  UIADD3 UR15, UR8, 0x20400, URZ ;  /* 0x00020400080f7890 */ /* 0x000fe4000fffe03f */
[----:B------:R-:W-:-:S03]  /*a8f0*/  UIADD3 UR16, UR8, 0x24400, URZ ;  /* 0x0002440008107890 */ /* 0x000fc6000fffe03f */
[----:B------:R-:W-:Y:S02]  /*a900*/  UMOV UR8, UR14 ;  /* 0x0000000e00087c82 */ /* 0x000fe40008000000 */
[----:B------:R1:W-:Y:S02]  /*a910*/  UTMALDG.4D [UR8], [UR4], desc[UR6] ;  /* 0x00000608040075b4 */ /* 0x0003e40008019000 */
[----:B-1----:R-:W-:Y:S01]  /*a920*/  UMOV UR8, UR15 ;  /* 0x0000000f00087c82 */ /* 0x002fe20008000000 */
[----:B------:R-:W-:Y:S02]  /*a930*/  UMOV UR10, UR18 ;  /* 0x00000012000a7c82 */ /* 0x000fe40008000000 */
[----:B------:R1:W-:Y:S02]  /*a940*/  UTMALDG.4D [UR8], [UR4], desc[UR6] ;  /* 0x00000608040075b4 */ /* 0x0003e40008019000 */
[----:B-1----:R-:W-:Y:S01]  /*a950*/  UMOV UR8, UR16 ;  /* 0x0000001000087c82 */ /* 0x002fe20008000000 */
[----:B------:R-:W-:-:S02]  /*a960*/  UMOV UR10, UR17 ;  /* 0x00000011000a7c82 */ /* 0x000fc40008000000 */
[----:B------:R1:W-:Y:S01]  /*a970*/  UTMALDG.4D [UR8], [UR4], desc[UR6] ;  /* 0x00000608040075b4 */ /* 0x0003e20008019000 */
[----:B------:R-:W2:Y:S02]  /*a980*/  SYNCS.PHASECHK.TRANS64.TRYWAIT P1, [R2+URZ+0x60], R3 ;  /* 0x00006003020075a7 */ /* 0x000ea4000802017f */
[----:B-12---:R-:W-:Y:S05]  /*a990*/  @!P1 BRA `(.L_x_69) ;  /* 0x0000000c00c09947 */ /* 0x006fea0003800000 */
.L_x_103:
        /* <DEDUP_REMOVED lines=8> */
.L_x_70:
[----:B------:R-:W2:Y:S01]  /*aa20*/  S2R R9, SR_CgaCtaId ;  /* 0x0000000000097919 */ /* 0x000ea20000008800 */
[----:B-1----:R-:W-:Y:S01]  /*aa30*/  MOV R3, 0x400 ;  /* 0x0000040000037802 */ /* 0x002fe20000000f00 */
        /* <DEDUP_REMOVED lines=9> */
[----:B------:R-:W-:-:S02]  /*aad0*/  IMAD.MOV.U32 R18, RZ, RZ, R12 ;  /* 0x000000ffff127224 */ /* 0x000fc400078e000c */
[----:B------:R-:W-:-:S03]  /*aae0*/  IMAD.MOV.U32 R5, RZ, RZ, R8 ;  /* 0x000000ffff057224 */ /* 0x000fc600078e0008 */
[----:B------:R-:W-:Y:S02]  /*aaf0*/  USHF.L.U32 UR11, UR11, 0x7, URZ ;  /* 0x000000070b0b7899 */ /* 0x000fe4000800063f */
[----:B------:R-:W-:Y:S01]  /*ab00*/  UIADD3 UR9, UR9, 0x50, URZ ;  /* 0x0000005009097890 */ /* 0x000fe2000fffe03f */
[----:B--2---:R-:W-:-:S04]  /*ab10*/  LEA R3, R9, R3, 0x18 ;  /* 0x0000000309037211 */ /* 0x004fc800078ec0ff */
[----:B------:R-:W-:-:S04]  /*ab20*/  LEA R7, R7, R3, 0xf ;  /* 0x0000000307077211 */ /* 0x000fc800078e78ff */
[----:B------:R-:W-:-:S13]  /*ab30*/  R2UR UR6, R7 ;  /* 0x00000000070672ca */ /* 0x000fda00000e0000 */
        /* <DEDUP_REMOVED lines=8> */
.L_x_65:
[----:B------:R-:W-:Y:S05]  /*abc0*/  BSYNC B1 ;  /* 0x0000000000017941 */ /* 0x000fea0003800000 */
.L_x_64:
[C---:B------:R-:W-:Y:S02]  /*abd0*/  ISETP.GT.AND P1, PT, R6.reuse, 0x1, PT ;  /* 0x000000010600780c */ /* 0x040fe40003f24270 */
[----:B------:R-:W-:-:S11]  /*abe0*/  IADD3 R6, R6, -0x2, RZ ;  /* 0xfffffffe06067810 */ /* 0x000fd60007ffe0ff */
[----:B------:R-:W-:Y:S05]  /*abf0*/  @P1 BRA `(.L_x_71) ;  /* 0xfffffff0005c1947 */ /* 0x000fea000383ffff */
.L_x_56:
[----:B------:R-:W-:Y:S05]  /*ac00*/  BSYNC B0 ;  /* 0x0000000000007941 */ /* 0x000fea0003800000 */
.L_x_47:
[----:B------:R-:W-:Y:S04]  /*ac10*/  BSSY B0, `(.L_x_72) ;  /* 0x000002c000007945 */ /* 0x000fe80003800000 */
[----:B------:R-:W-:Y:S05]  /*ac20*/  @!P6 BRA `(.L_x_73) ;  /* 0x0000000000a8e947 */ /* 0x000fea0003800000 */
[----:B------:R-:W2:Y:S01]  /*ac30*/  S2R R3, SR_CgaCtaId ;  /* 0x0000000000037919 */ /* 0x000ea20000008800 */
[----:B------:R-:W-:Y:S01]  /*ac40*/  MOV R0, 0x400 ;  /* 0x0000040000007802 */ /* 0x000fe20000000f00 */
[----:B------:R-:W3:Y:S03]  /*ac50*/  S2R R2, SR_TID.X ;  /* 0x0000000000027919 */ /* 0x000ee60000002100 */
[----:B--2---:R-:W-:Y:S02]  /*ac60*/  LEA R0, R3, R0, 0x18 ;  /* 0x0000000003007211 */ /* 0x004fe400078ec0ff */
[----:B---3--:R-:W-:-:S03]  /*ac70*/  LOP3.LUT R2, R2, 0x7f, RZ, 0xc0, !PT ;  /* 0x0000007f02027812 */ /* 0x008fc600078ec0ff */
[----:B------:R-:W-:Y:S01]  /*ac80*/  IMAD R3, R16, 0x8, R0 ;  /* 0x0000000810037824 */ /* 0x000fe200078e0200 */
[----:B------:R-:W-:Y:S02]  /*ac90*/  SHF.L.U32 R0, R17, 0x1f, RZ ;  /* 0x0000001f11007819 */ /* 0x000fe400000006ff */
[----:B------:R-:W-:Y:S02]  /*aca0*/  ISETP.NE.AND P1, PT, R2, RZ, PT ;  /* 0x000000ff0200720c */ /* 0x000fe40003f25270 */
[----:B------:R-:W2:Y:S02]  /*acb0*/  SYNCS.PHASECHK.TRANS64.TRYWAIT P0, [R3+URZ+0x34860], R0 ;  /* 0x03486000030075a7 */ /* 0x000ea4000800017f */
[----:B--2---:R-:W-:Y:S09]  /*acc0*/  @!P0 BRA `(.L_x_74) ;  /* 0x0000000c00088947 */ /* 0x004ff20003800000 */
.L_x_104:
        /* <DEDUP_REMOVED lines=8> */
.L_x_75:
        /* <DEDUP_REMOVED lines=10> */
[----:B------:R-:W-:-:S06]  /*adf0*/  UMOV UR15, 0x40 ;  /* 0x00000040000f7882 */ /* 0x000fcc0000000000 */
[----:B------:R-:W-:Y:S02]  /*ae00*/  UIADD3 UR9, UR9, 0x34850, URZ ;  /* 0x0003485009097890 */ /* 0x000fe4000fffe03f */
[----:B------:R-:W-:Y:S01]  /*ae10*/  USHF.L.U32 UR11, UR11, 0x7, URZ ;  /* 0x000000070b0b7899 */ /* 0x000fe2000800063f */
[----:B---3--:R-:W-:-:S04]  /*ae20*/  LEA R0, R2, R0, 0x18 ;  /* 0x0000000002007211 */ /* 0x008fc800078ec0ff */
[----:B------:R-:W-:-:S04]  /*ae30*/  LEA R0, R16, R0, 0xf ;  /* 0x0000000010007211 */ /* 0x000fc800078e78ff */
        /* <DEDUP_REMOVED lines=9> */
.L_x_73:
[----:B------:R-:W-:Y:S05]  /*aed0*/  BSYNC B0 ;  /* 0x0000000000007941 */ /* 0x000fea0003800000 */
.L_x_72:
[----:B------:R-:W2:Y:S01]  /*aee0*/  LDL.LU R0, [R1+0x10] ;  /* 0x0000100001007983 */ /* 0x000ea20000300800 */
[----:B------:R-:W-:-:S03]  /*aef0*/  ULDC UR4, c[0x0][0xda4] ;  /* 0x0003690000047ab9 */ /* 0x000fc60000000800 */
[----:B------:R-:W3:Y:S01]  /*af00*/  LDL.LU R2, [R1+0x18] ;  /* 0x0000180001027983 */ /* 0x000ee20000300800 */
[----:B------:R-:W-:-:S05]  /*af10*/  VIADD R16, R16, 0x1 ;  /* 0x0000000110107836 */ /* 0x000fca0000000000 */
[----:B------:R-:W-:-:S04]  /*af20*/  ISETP.NE.AND P0, PT, R16, 0x2, PT ;  /* 0x000000021000780c */ /* 0x000fc80003f05270 */
[----:B------:R-:W-:Y:S01]  /*af30*/  SEL R16, R16, RZ, P0 ;  /* 0x000000ff10107207 */ /* 0x000fe20000000000 */
[----:B--2---:R-:W-:Y:S01]  /*af40*/  VIADD R0, R0, UR38 ;  /* 0x0000002600007c36 */ /* 0x004fe20008000000 */
[----:B---3--:R-:W-:-:S04]  /*af50*/  IADD3 R2, R2, 0x1, RZ ;  /* 0x0000000102027810 */ /* 0x008fc80007ffe0ff */
[----:B------:R2:W-:Y:S01]  /*af60*/  STL [R1+0x10], R0 ;  /* 0x0000100001007387 */ /* 0x0005e20000100800 */
[----:B------:R-:W-:-:S03]  /*af70*/  ISETP.GE.AND P1, PT, R0, UR4, PT ;  /* 0x0000000400007c0c */ /* 0x000fc6000bf26270 */
[----:B------:R3:W-:Y:S01]  /*af80*/  STL [R1+0x18], R2 ;  /* 0x0000180201007387 */ /* 0x0007e20000100800 */
[----:B--2---:R-:W-:-:S04]  /*af90*/  SEL R0, RZ, 0x1, P0 ;  /* 0x00000001ff007807 */ /* 0x004fc80000000000 */
[----:B------:R-:W-:-:S05]  /*afa0*/  LOP3.LUT R17, R17, R0, RZ, 0x3c, !PT ;  /* 0x0000000011117212 */ /* 0x000fca00078e3cff */
[----:B---3--:R-:W-:Y:S05]  /*afb0*/  @!P1 BRA `(.L_x_76) ;  /* 0xffffffd000cc9947 */ /* 0x008fea000383ffff */
[----:B------:R-:W-:-:S07]  /*afc0*/  LOP3.LUT R2, R2, 0x1, RZ, 0xc, !PT ;  /* 0x0000000102027812 */ /* 0x000fce00078e0cff */
.L_x_32:
[----:B------:R-:W2:Y:S01]  /*afd0*/  S2R R3, SR_CgaCtaId ;  /* 0x0000000000037919 */ /* 0x000ea20000008800 */
[----:B------:R-:W-:Y:S01]  /*afe0*/  MOV R0, 0x400 ;  /* 0x0000040000007802 */ /* 0x000fe20000000f00 */
[----:B------:R-:W-:Y:S03]  /*aff0*/  BSSY B0, `(.L_x_77) ;  /* 0x0000005000007945 */ /* 0x000fe60003800000 */
[----:B--2---:R-:W-:Y:S02]  /*b000*/  LEA R0, R3, R0, 0x18 ;  /* 0x0000000003007211 */ /* 0x004fe400078ec0ff */
[----:B------:R-:W-:-:S04]  /*b010*/  SHF.L.U32 R3, R2, 0x1f, RZ ;  /* 0x0000001f02037819 */ /* 0x000fc800000006ff */
[----:B------:R-:W2:Y:S02]  /*b020*/  SYNCS.PHASECHK.TRANS64.TRYWAIT P0, [R0+URZ+0x34820], R3 ;  /* 0x03482003000075a7 */ /* 0x000ea4000800017f */
[----:B--2---:R-:W-:Y:S05]  /*b030*/  @!P0 BRA `(.L_x_78) ;  /* 0x0000000800408947 */ /* 0x004fea0003800000 */
.L_x_105:
[----:B------:R-:W-:Y:S05]  /*b040*/  BSYNC B0 ;  /* 0x0000000000007941 */ /* 0x000fea0003800000 */
.L_x_77:
[----:B------:R-:W-:-:S03]  /*b050*/  UMOV UR4, 0xffffffff ;  /* 0xffffffff00047882 */ /* 0x000fc60000000000 */
[----:B------:R-:W-:Y:S05]  /*b060*/  BRA.DIV UR4, `(.L_x_79) ;  /* 0x0000000a04487947 */ /* 0x000fea000b800000 */
[----:B------:R-:W3:Y:S02]  /*b070*/  S2R R2, SR_TID.X ;  /* 0x0000000000027919 */ /* 0x000ee40000002100 */
[----:B---3--:R-:W-:-:S04]  /*b080*/  SHF.R.U32.HI R2, RZ, 0x5, R2 ;  /* 0x00000005ff027819 */ /* 0x008fc80000011602 */
[----:B------:R-:W-:-:S05]  /*b090*/  LOP3.LUT R2, R2, 0x3, RZ, 0xc0, !PT ;  /* 0x0000000302027812 */ /* 0x000fca00078ec0ff */
[----:B------:R3:W4:Y:S02]  /*b0a0*/  SHFL.IDX PT, R14, R2, RZ, 0x1f ;  /* 0x00001fff020e7589 */ /* 0x00072400000e0000 */
.L_x_108:
[----:B----4-:R-:W-:Y:S01]  /*b0b0*/  ISETP.NE.AND P0, PT, R14, RZ, PT ;  /* 0x000000ff0e00720c */ /* 0x010fe20003f05270 */
[----:B------:R-:W-:-:S12]  /*b0c0*/  BSSY B0, `(.L_x_80) ;  /* 0x0000024000007945 */ /* 0x000fd80003800000 */
[----:B------:R-:W-:Y:S05]  /*b0d0*/  @P0 BRA `(.L_x_81) ;  /* 0x0000000000880947 */ /* 0x000fea0003800000 */
[----:B------:R-:W-:-:S03]  /*b0e0*/  UMOV UR4, 0xffffffff ;  /* 0xffffffff00047882 */ /* 0x000fc60000000000 */
[----:B------:R-:W-:Y:S05]  /*b0f0*/  BRA.DIV UR4, `(.L_x_82) ;  /* 0x0000000a04587947 */ /* 0x000fea000b800000 */
[----:B------:R-:W-:-:S13]  /*b100*/  ELECT P6, URZ, PT ;  /* 0x00000000003f782f */ /* 0x000fda00038c0000 */
.L_x_111:
[----:B------:R-:W-:Y:S05]  /*b110*/  @!P6 BRA `(.L_x_81) ;  /* 0x000000000078e947 */ /* 0x000fea0003800000 */
[----:B---3--:R-:W3:Y:S02]  /*b120*/  LDL.LU R2, [R1+0x1c] ;  /* 0x00001c0001027983 */ /* 0x008ee40000300800 */
[----:B---3--:R-:W-:-:S04]  /*b130*/  LOP3.LUT R2, R2, 0x2, RZ, 0xfc, !PT ;  /* 0x0000000202027812 */ /* 0x008fc800078efcff */
[----:B------:R-:W-:-:S13]  /*b140*/  ISETP.NE.AND P2, PT, R2, 0x3, PT ;  /* 0x000000030200780c */ /* 0x000fda0003f45270 */
[----:B------:R-:W-:Y:S05]  /*b150*/  @!P2 BRA `(.L_x_83) ;  /* 0x000000000004a947 */ /* 0x000fea0003800000 */
[----:B------:R-:W-:Y:S01]  /*b160*/  BPT.TRAP 0x1 ;  /* 0x000000040000795c */ /* 0x000fe20000300000 */
.L_x_83:
[----:B--2---:R-:W-:Y:S01]  /*b170*/  VIADD R3, R0, 0x34840 ;  /* 0x0003484000037836 */ /* 0x004fe20000000000 */
[----:B------:R-:W-:Y:S02]  /*b180*/  SHF.L.U32 R5, R17, 0x1f, RZ ;  /* 0x0000001f11057819 */ /* 0x000fe400000006ff */
[C---:B------:R-:W-:Y:S01]  /*b190*/  IADD3 R2, R16.reuse, 0x1, RZ ;  /* 0x0000000110027810 */ /* 0x040fe20007ffe0ff */
[----:B-1----:R-:W-:-:S03]  /*b1a0*/  IMAD R6, R16, 0x8, R3 ;  /* 0x0000000810067824 */ /* 0x002fc600078e0203 */
[----:B------:R-:W-:Y:S01]  /*b1b0*/  ISETP.NE.AND P1, PT, R2, 0x2, PT ;  /* 0x000000020200780c */ /* 0x000fe20003f25270 */
[----:B------:R-:W1:Y:S03]  /*b1c0*/  SYNCS.PHASECHK.TRANS64.TRYWAIT P0, [R6+URZ], R5 ;  /* 0x00000005060075a7 */ /* 0x000e66000800017f */
[----:B------:R-:W-:-:S04]  /*b1d0*/  SEL R4, RZ, 0x1, P1 ;  /* 0x00000001ff047807 */ /* 0x000fc80000800000 */
[----:B------:R-:W-:Y:S02]  /*b1e0*/  LOP3.LUT R17, R17, R4, RZ, 0x3c, !PT ;  /* 0x0000000411117212 */ /* 0x000fe400078e3cff */
[----:B------:R-:W-:Y:S02]  /*b1f0*/  SEL R4, R2, RZ, P1 ;  /* 0x000000ff02047207 */ /* 0x000fe40000800000 */
[----:B------:R-:W-:-:S03]  /*b200*/  SHF.L.U32 R2, R17, 0x1f, RZ ;  /* 0x0000001f11027819 */ /* 0x000fc600000006ff */
[----:B------:R-:W-:Y:S01]  /*b210*/  IMAD R3, R4, 0x8, R3 ;  /* 0x0000000804037824 */ /* 0x000fe200078e0203 */
[----:B-1----:R-:W-:Y:S06]  /*b220*/  @!P0 BRA `(.L_x_84) ;  /* 0x00000008002c8947 */ /* 0x002fec0003800000 */
.L_x_112:
[----:B------:R-:W2:Y:S02]  /*b230*/  SYNCS.PHASECHK.TRANS64.TRYWAIT P0, [R3+URZ], R2 ;  /* 0x00000002030075a7 */ /* 0x000ea4000800017f */
[----:B--2---:R-:W-:Y:S05]  /*b240*/  @!P0 BRA `(.L_x_85) ;  /* 0x0000000800388947 */ /* 0x004fea0003800000 */
.L_x_113:
[----:B------:R-:W-:Y:S05]  /*b250*/  @!P2 BRA `(.L_x_86) ;  /* 0x000000000004a947 */ /* 0x000fea0003800000 */
[----:B------:R-:W-:Y:S01]  /*b260*/  BPT.TRAP 0x1 ;  /* 0x000000040000795c */ /* 0x000fe20000300000 */
.L_x_86:
[----:B--2---:R-:W-:-:S05]  /*b270*/  IADD3 R3, R0, 0x34860, RZ ;  /* 0x0003486000037810 */ /* 0x004fca0007ffe0ff */
[----:B------:R-:W-:-:S04]  /*b280*/  IMAD R16, R16, 0x8, R3 ;  /* 0x0000000810107824 */ /* 0x000fc800078e0203 */
[----:B------:R-:W2:Y:S02]  /*b290*/  SYNCS.PHASECHK.TRANS64.TRYWAIT P0, [R16+URZ], R5 ;  /* 0x00000005100075a7 */ /* 0x000ea4000800017f */
[----:B--2---:R-:W-:Y:S05]  /*b2a0*/  @!P0 BRA `(.L_x_87) ;  /* 0x0000000800348947 */ /* 0x004fea0003800000 */
.L_x_114:
[----:B------:R-:W-:-:S07]  /*b2b0*/  LEA R3, R4, R3, 0x3 ;  /* 0x0000000304037211 */ /* 0x000fce00078e18ff */
.L_x_88:
[----:B---3--:R3:W4:Y:S02]  /*b2c0*/  SYNCS.PHASECHK.TRANS64.TRYWAIT P0, [R3+URZ], R2 ;  /* 0x00000002030075a7 */ /* 0x008724000800017f */
[----:B----4-:R-:W-:Y:S05]  /*b2d0*/  @!P0 NANOSLEEP.SYNCS 0x989680 ;  /* 0x009896800000895d */ /* 0x010fea0003900000 */
[----:B------:R-:W4:Y:S02]  /*b2e0*/  @!P0 SYNCS.PHASECHK.TRANS64 P0, [R3+URZ], R2 ;  /* 0x00000002030085a7 */ /* 0x000f24000800007f */
[----:B----4-:R-:W-:Y:S05]  /*b2f0*/  @!P0 BRA `(.L_x_88) ;  /* 0xfffffffc00f08947 */ /* 0x010fea000383ffff */
.L_x_81:
[----:B------:R-:W-:Y:S05]  /*b300*/  BSYNC B0 ;  /* 0x0000000000007941 */ /* 0x000fea0003800000 */
.L_x_80:
[----:B------:R-:W-:Y:S05]  /*b310*/  EXIT ;  /* 0x000000000000794d */ /* 0x000fea0003800000 */
.L_x_10:
[----:B-1----:R-:W-:-:S04]  /*b320*/  IMAD.U32 R3, RZ, RZ, UR60 ;  /* 0x0000003cff037e24 */ /* 0x002fc8000f8e00ff */
[----:B------:R1:W2:Y:S03]  /*b330*/  SYNCS.PHASECHK.TRANS64.TRYWAIT P1, [R3+URZ+0x34800], R0 ;  /* 0x03480000030075a7 */ /* 0x0002a6000802017f */
[----:B--2---:R-:W-:Y:S05]  /*b340*/  @!P1 NANOSLEEP.SYNCS 0x989680 ;  /* 0x009896800000995d */ /* 0x004fea0003900000 */
[----:B------:R-:W2:Y:S02]  /*b350*/  @!P1 SYNCS.PHASECHK.TRANS64 P1, [R3+URZ+0x34800], R0 ;  /* 0x03480000030095a7 */ /* 0x000ea4000802007f */
[----:B--2---:R-:W-:Y:S05]  /*b360*/  @!P1 BRA `(.L_x_10) ;  /* 0xfffffffc00ec9947 */ /* 0x004fea000383ffff */
[----:B------:R-:W-:Y:S05]  /*b370*/  BRA `(.L_x_89) ;  /* 0xffffff5c005c7947 */ /* 0x000fea000383ffff */
.L_x_14:
[----:B--2---:R2:W3:Y:S02]  /*b380*/  SYNCS.PHASECHK.TRANS64.TRYWAIT P2, [R0+URZ+0x34830], R3 ;  /* 0x03483003000075a7 */ /* 0x0044e4000804017f */
[----:B---3--:R-:W-:Y:S05]  /*b390*/  @!P2 NANOSLEEP.SYNCS 0x989680 ;  /* 0x009896800000a95d */ /* 0x008fea0003900000 */
[----:B------:R-:W3:Y:S02]  /*b3a0*/  @!P2 SYNCS.PHASECHK.TRANS64 P2, [R0+URZ+0x34830], R3 ;  /* 0x034830030000a5a7 */ /* 0x000ee4000804007f */
[----:B---3--:R-:W-:Y:S05]  /*b3b0*/  @!P2 BRA `(.L_x_14) ;  /* 0xfffffffc00f0a947 */ /* 0x008fea000383ffff */
[----:B------:R-:W-:Y:S05]  /*b3c0*/  BRA `(.L_x_13) ;  /* 0xffffff5c00887947 */ /* 0x000fea000383ffff */
.L_x_19:
[----:B--2---:R-:W-:-:S04]  /*b3d0*/  MOV R10, UR7 ;  /* 0x00000007000a7c02 */ /* 0x004fc80008000f00 */
[----:B------:R2:W3:Y:S03]  /*b3e0*/  SYNCS.PHASECHK.TRANS64.TRYWAIT P2, [R10+URZ+0x34830], R7 ;  /* 0x034830070a0075a7 */ /* 0x0004e6000804017f */
[----:B---3--:R-:W-:Y:S05]  /*b3f0*/  @!P2 NANOSLEEP.SYNCS 0x989680 ;  /* 0x009896800000a95d */ /* 0x008fea0003900000 */
[----:B------:R-:W3:Y:S02]  /*b400*/  @!P2 SYNCS.PHASECHK.TRANS64 P2, [R10+URZ+0x34830], R7 ;  /* 0x034830070a00a5a7 */ /* 0x000ee4000804007f */
[----:B---3--:R-:W-:Y:S05]  /*b410*/  @!P2 BRA `(.L_x_19) ;  /* 0xfffffffc00eca947 */ /* 0x008fea000383ffff */
[----:B------:R-:W-:Y:S05]  /*b420*/  BRA `(.L_x_18) ;  /* 0xffffff8c001c7947 */ /* 0x000fea000383ffff */
.L_x_23:
[----:B-12---:R-:W-:-:S04]  /*b430*/  IMAD.U32 R7, RZ, RZ, UR11 ;  /* 0x0000000bff077e24 */ /* 0x006fc8000f8e00ff */
[----:B------:R1:W2:Y:S03]  /*b440*/  SYNCS.PHASECHK.TRANS64.TRYWAIT P2, [R7+URZ+0x34850], R6 ;  /* 0x03485006070075a7 */ /* 0x0002a6000804017f */
[----:B--2---:R-:W-:Y:S05]  /*b450*/  @!P2 NANOSLEEP.SYNCS 0x989680 ;  /* 0x009896800000a95d */ /* 0x004fea0003900000 */
[----:B------:R-:W2:Y:S02]  /*b460*/  @!P2 SYNCS.PHASECHK.TRANS64 P2, [R7+URZ+0x34850], R6 ;  /* 0x034850060700a5a7 */ /* 0x000ea4000804007f */
[----:B--2---:R-:W-:Y:S05]  /*b470*/  @!P2 BRA `(.L_x_23) ;  /* 0xfffffffc00eca947 */ /* 0x004fea000383ffff */
[----:B------:R-:W-:Y:S05]  /*b480*/  BRA `(.L_x_22) ;  /* 0xffffff9400547947 */ /* 0x000fea000383ffff */
.L_x_28:
[----:B--2---:R-:W-:-:S04]  /*b490*/  MOV R5, UR7 ;  /* 0x0000000700057c02 */ /* 0x004fc80008000f00 */
[----:B------:R2:W3:Y:S03]  /*b4a0*/  SYNCS.PHASECHK.TRANS64.TRYWAIT P0, [R5+URZ+0x34850], R4 ;  /* 0x03485004050075a7 */ /* 0x0004e6000800017f */
[----:B---3--:R-:W-:Y:S05]  /*b4b0*/  @!P0 NANOSLEEP.SYNCS 0x989680 ;  /* 0x009896800000895d */ /* 0x008fea0003900000 */
[----:B------:R-:W3:Y:S02]  /*b4c0*/  @!P0 SYNCS.PHASECHK.TRANS64 P0, [R5+URZ+0x34850], R4 ;  /* 0x03485004050085a7 */ /* 0x000ee4000800007f */
[----:B---3--:R-:W-:Y:S05]  /*b4d0*/  @!P0 BRA `(.L_x_28) ;  /* 0xfffffffc00ec8947 */ /* 0x008fea000383ffff */
[----:B------:R-:W-:Y:S05]  /*b4e0*/  BRA `(.L_x_27) ;  /* 0xffffffb8003c7947 */ /* 0x000fea000383ffff */
.L_x_39:
[----:B------:R-:W1:Y:S01]  /*b4f0*/  S2R R6, SR_TID.X ;  /* 0x0000000000067919 */ /* 0x000e620000002100 */
[----:B------:R-:W-:Y:S01]  /*b500*/  BSSY B0, `(.L_x_90) ;  /* 0x000000a000007945 */ /* 0x000fe20003800000 */
[----:B------:R-:W-:Y:S01]  /*b510*/  MOV R12, RZ ;  /* 0x000000ff000c7202 */ /* 0x000fe20000000f00 */
[----:B------:R-:W-:Y:S01]  /*b520*/  IMAD.MOV.U32 R11, RZ, RZ, 0x1f ;  /* 0x0000001fff0b7424 */ /* 0x000fe200078e00ff */
[----:B------:R-:W-:Y:S02]  /*b530*/  MOV R15, 0xffffffff ;  /* 0xffffffff000f7802 */ /* 0x000fe40000000f00 */
[----:B-1----:R-:W-:-:S04]  /*b540*/  SHF.R.U32.HI R6, RZ, 0x5, R6 ;  /* 0x00000005ff067819 */ /* 0x002fc80000011606 */
[----:B------:R-:W-:-:S05]  /*b550*/  LOP3.LUT R6, R6, 0x3, RZ, 0xc0, !PT ;  /* 0x0000000306067812 */ /* 0x000fca00078ec0ff */
[----:B------:R-:W-:-:S07]  /*b560*/  IMAD.MOV.U32 R13, RZ, RZ, R6 ;  /* 0x000000ffff0d7224 */ /* 0x000fce00078e0006 */
[----:B------:R-:W-:Y:S05]  /*b570*/  WARPSYNC.COLLECTIVE R15, `(.L_x_91) ;  /* 0x000000000f087348 */ /* 0x000fea0003c00000 */
[----:B------:R1:W2:Y:S02]  /*b580*/  SHFL.IDX P6, R14, R13, R12, R11 ;  /* 0x0000000c0d0e7389 */ /* 0x0002a400000c000b */
[----:B-12---:R-:W-:Y:S01]  /*b590*/  ENDCOLLECTIVE ;  /* 0x000000000000791b */ /* 0x006fe20003800000 */
.L_x_91:
[----:B------:R-:W-:Y:S05]  /*b5a0*/  BSYNC B0 ;  /* 0x0000000000007941 */ /* 0x000fea0003800000 */
.L_x_90:
[----:B------:R-:W-:Y:S05]  /*b5b0*/  BRA `(.L_x_92) ;  /* 0xffffffd400d87947 */ /* 0x000fea000383ffff */
.L_x_40:
[----:B------:R-:W-:Y:S01]  /*b5c0*/  BSSY B0, `(.L_x_93) ;  /* 0x0000006000007945 */ /* 0x000fe20003800000 */
[----:B------:R-:W-:-:S07]  /*b5d0*/  IMAD.MOV.U32 R15, RZ, RZ, -0x1 ;  /* 0xffffffffff0f7424 */ /* 0x000fce00078e00ff */
[----:B------:R-:W-:Y:S05]  /*b5e0*/  WARPSYNC.COLLECTIVE R15, `(.L_x_94) ;  /* 0x000000000f0c7348 */ /* 0x000fea0003c00000 */
[----:B------:R-:W-:Y:S02]  /*b5f0*/  ELECT P6, UR62, PT ;  /* 0x00000000003e782f */ /* 0x000fe400038c0000 */
[----:B------:R-:W-:Y:S01]  /*b600*/  MOV R14, UR62 ;  /* 0x0000003e000e7c02 */ /* 0x000fe20008000f00 */
[----:B------:R-:W-:Y:S10]  /*b610*/  ENDCOLLECTIVE ;  /* 0x000000000000791b */ /* 0x000ff40003800000 */
.L_x_94:
[----:B------:R-:W-:Y:S05]  /*b620*/  BSYNC B0 ;  /* 0x0000000000007941 */ /* 0x000fea0003800000 */
.L_x_93:
[----:B------:R-:W-:Y:S05]  /*b630*/  BRA `(.L_x_95) ;  /* 0xffffffd400d07947 */ /* 0x000fea000383ffff */
.L_x_43:
[----:B--2---:R2:W3:Y:S02]  /*b640*/  SYNCS.PHASECHK.TRANS64.TRYWAIT P1, [R6+URZ+0x34840], R7 ;  /* 0x03484007060075a7 */ /* 0x0044e4000802017f */
[----:B---3--:R-:W-:Y:S05]  /*b650*/  @!P1 NANOSLEEP.SYNCS 0x989680 ;  /* 0x009896800000995d */ /* 0x008fea0003900000 */
[----:B------:R-:W3:Y:S02]  /*b660*/  @!P1 SYNCS.PHASECHK.TRANS64 P1, [R6+URZ+0x34840], R7 ;  /* 0x03484007060095a7 */ /* 0x000ee4000802007f */
[----:B---3--:R-:W-:Y:S05]  /*b670*/  @!P1 BRA `(.L_x_43) ;  /* 0xfffffffc00f09947 */ /* 0x008fea000383ffff */
[----:B------:R-:W-:Y:S05]  /*b680*/  BRA `(.L_x_96) ;  /* 0xffffffd800347947 */ /* 0x000fea000383ffff */
.L_x_46:
[----:B-1----:R-:W1:Y:S01]  /*b690*/  S2R R8, SR_CgaCtaId ;  /* 0x0000000000087919 */ /* 0x002e620000008800 */
[----:B------:R-:W-:-:S04]  /*b6a0*/  MOV R7, 0x400 ;  /* 0x0000040000077802 */ /* 0x000fc80000000f00 */
[----:B-1----:R-:W-:-:S04]  /*b6b0*/  LEA R7, R8, R7, 0x18 ;  /* 0x0000000708077211 */ /* 0x002fc800078ec0ff */
[----:B------:R1:W2:Y:S03]  /*b6c0*/  SYNCS.PHASECHK.TRANS64.TRYWAIT P1, [R7+URZ+0x34820], R6 ;  /* 0x03482006070075a7 */ /* 0x0002a6000802017f */
[----:B--2---:R-:W-:Y:S05]  /*b6d0*/  @!P1 NANOSLEEP.SYNCS 0x989680 ;  /* 0x009896800000995d */ /* 0x004fea0003900000 */
[----:B------:R-:W2:Y:S02]  /*b6e0*/  @!P1 SYNCS.PHASECHK.TRANS64 P1, [R7+URZ+0x34820], R6 ;  /* 0x03482006070095a7 */ /* 0x000ea4000802007f */
[----:B--2---:R-:W-:Y:S05]  /*b6f0*/  @!P1 BRA `(.L_x_46) ;  /* 0xfffffffc00e49947 */ /* 0x004fea000383ffff */
[----:B------:R-:W-:Y:S05]  /*b700*/  BRA `(.L_x_97) ;  /* 0xffffffdc00707947 */ /* 0x000fea000383ffff */
.L_x_52:
[----:B-1----:R1:W2:Y:S02]  /*b710*/  SYNCS.PHASECHK.TRANS64.TRYWAIT P1, [R2+URZ+0x34840], R3 ;  /* 0x03484003020075a7 */ /* 0x0022a4000802017f */
[----:B--2---:R-:W-:Y:S05]  /*b720*/  @!P1 NANOSLEEP.SYNCS 0x989680 ;  /* 0x009896800000995d */ /* 0x004fea0003900000 */
[----:B------:R-:W2:Y:S02]  /*b730*/  @!P1 SYNCS.PHASECHK.TRANS64 P1, [R2+URZ+0x34840], R3 ;  /* 0x03484003020095a7 */ /* 0x000ea4000802007f */
[----:B--2---:R-:W-:Y:S05]  /*b740*/  @!P1 BRA `(.L_x_52) ;  /* 0xfffffffc00f09947 */ /* 0x004fea000383ffff */
[----:B------:R-:W-:Y:S05]  /*b750*/  BRA `(.L_x_98) ;  /* 0xffffffe000107947 */ /* 0x000fea000383ffff */
.L_x_54:
[----:B-1----:R1:W2:Y:S02]  /*b760*/  SYNCS.PHASECHK.TRANS64.TRYWAIT P1, [R2+URZ+0x60], R3 ;  /* 0x00006003020075a7 */ /* 0x0022a4000802017f */
[----:B--2---:R-:W-:Y:S05]  /*b770*/  @!P1 NANOSLEEP.SYNCS 0x989680 ;  /* 0x009896800000995d */ /* 0x004fea0003900000 */
[----:B------:R-:W2:Y:S02]  /*b780*/  @!P1 SYNCS.PHASECHK.TRANS64 P1, [R2+URZ+0x60], R3 ;  /* 0x00006003020095a7 */ /* 0x000ea4000802007f */
[----:B--2---:R-:W-:Y:S05]  /*b790*/  @!P1 BRA `(.L_x_54) ;  /* 0xfffffffc00f09947 */ /* 0x004fea000383ffff */
[----:B------:R-:W-:Y:S05]  /*b7a0*/  BRA `(.L_x_99) ;  /* 0xffffffe000ac7947 */ /* 0x000fea000383ffff */
.L_x_60:
[----:B--2---:R2:W3:Y:S02]  /*b7b0*/  SYNCS.PHASECHK.TRANS64.TRYWAIT P1, [R2+URZ+0x34840], R3 ;  /* 0x03484003020075a7 */ /* 0x0044e4000802017f */
[----:B---3--:R-:W-:Y:S05]  /*b7c0*/  @!P1 NANOSLEEP.SYNCS 0x989680 ;  /* 0x009896800000995d */ /* 0x008fea0003900000 */
[----:B------:R-:W3:Y:S02]  /*b7d0*/  @!P1 SYNCS.PHASECHK.TRANS64 P1, [R2+URZ+0x34840], R3 ;  /* 0x03484003020095a7 */ /* 0x000ee4000802007f */
[----:B---3--:R-:W-:Y:S05]  /*b7e0*/  @!P1 BRA `(.L_x_60) ;  /* 0xfffffffc00f09947 */ /* 0x008fea000383ffff */
[----:B------:R-:W-:Y:S05]  /*b7f0*/  BRA `(.L_x_100) ;  /* 0xffffffe400e87947 */ /* 0x000fea000383ffff */
.L_x_62:
[----:B-1----:R1:W2:Y:S02]  /*b800*/  SYNCS.PHASECHK.TRANS64.TRYWAIT P1, [R2+URZ+0x60], R17 ;  /* 0x00006011020075a7 */ /* 0x0022a4000802017f */
[----:B--2---:R-:W-:Y:S05]  /*b810*/  @!P1 NANOSLEEP.SYNCS 0x989680 ;  /* 0x009896800000995d */ /* 0x004fea0003900000 */
[----:B------:R-:W2:Y:S02]  /*b820*/  @!P1 SYNCS.PHASECHK.TRANS64 P1, [R2+URZ+0x60], R17 ;  /* 0x00006011020095a7 */ /* 0x000ea4000802007f */
[----:B--2---:R-:W-:Y:S05]  /*b830*/  @!P1 BRA `(.L_x_62) ;  /* 0xfffffffc00f09947 */ /* 0x004fea000383ffff */
[----:B------:R-:W-:Y:S05]  /*b840*/  BRA `(.L_x_101) ;  /* 0xffffffe800847947 */ /* 0x000fea000383ffff */
.L_x_67:
[----:B--2---:R2:W3:Y:S02]  /*b850*/  SYNCS.PHASECHK.TRANS64.TRYWAIT P1, [R2+URZ+0x34840], R3 ;  /* 0x03484003020075a7 */ /* 0x0044e4000802017f */
[----:B---3--:R-:W-:Y:S05]  /*b860*/  @!P1 NANOSLEEP.SYNCS 0x989680 ;  /* 0x009896800000995d */ /* 0x008fea0003900000 */
[----:B------:R-:W3:Y:S02]  /*b870*/  @!P1 SYNCS.PHASECHK.TRANS64 P1, [R2+URZ+0x34840], R3 ;  /* 0x03484003020095a7 */ /* 0x000ee4000802007f */
[----:B---3--:R-:W-:Y:S05]  /*b880*/  @!P1 BRA `(.L_x_67) ;  /* 0xfffffffc00f09947 */ /* 0x008fea000383ffff */
[----:B------:R-:W-:Y:S05]  /*b890*/  BRA `(.L_x_102) ;  /* 0xffffffec00887947 */ /* 0x000fea000383ffff */
.L_x_69:
[----:B-1----:R1:W2:Y:S02]  /*b8a0*/  SYNCS.PHASECHK.TRANS64.TRYWAIT P1, [R2+URZ+0x60], R3 ;  /* 0x00006003020075a7 */ /* 0x0022a4000802017f */
[----:B--2---:R-:W-:Y:S05]  /*b8b0*/  @!P1 NANOSLEEP.SYNCS 0x989680 ;  /* 0x009896800000995d */ /* 0x004fea0003900000 */
[----:B------:R-:W2:Y:S02]  /*b8c0*/  @!P1 SYNCS.PHASECHK.TRANS64 P1, [R2+URZ+0x60], R3 ;  /* 0x00006003020095a7 */ /* 0x000ea4000802007f */
[----:B--2---:R-:W-:Y:S05]  /*b8d0*/  @!P1 BRA `(.L_x_69) ;  /* 0xfffffffc00f09947 */ /* 0x004fea000383ffff */
[----:B------:R-:W-:Y:S05]  /*b8e0*/  BRA `(.L_x_103) ;  /* 0xfffffff0002c7947 */ /* 0x000fea000383ffff */
.L_x_74:
[----:B--2---:R2:W3:Y:S02]  /*b8f0*/  SYNCS.PHASECHK.TRANS64.TRYWAIT P0, [R3+URZ+0x34860], R0 ;  /* 0x03486000030075a7 */ /* 0x0044e4000800017f */
[----:B---3--:R-:W-:Y:S05]  /*b900*/  @!P0 NANOSLEEP.SYNCS 0x989680 ;  /* 0x009896800000895d */ /* 0x008fea0003900000 */
[----:B------:R-:W3:Y:S02]  /*b910*/  @!P0 SYNCS.PHASECHK.TRANS64 P0, [R3+URZ+0x34860], R0 ;  /* 0x03486000030085a7 */ /* 0x000ee4000800007f */
[----:B---3--:R-:W-:Y:S05]  /*b920*/  @!P0 BRA `(.L_x_74) ;  /* 0xfffffffc00f08947 */ /* 0x008fea000383ffff */
[----:B------:R-:W-:Y:S05]  /*b930*/  BRA `(.L_x_104) ;  /* 0xfffffff000e47947 */ /* 0x000fea000383ffff */
.L_x_78:
[----:B--2---:R2:W3:Y:S02]  /*b940*/  SYNCS.PHASECHK.TRANS64.TRYWAIT P0, [R0+URZ+0x34820], R3 ;  /* 0x03482003000075a7 */ /* 0x0044e4000800017f */
[----:B---3--:R-:W-:Y:S05]  /*b950*/  @!P0 NANOSLEEP.SYNCS 0x989680 ;  /* 0x009896800000895d */ /* 0x008fea0003900000 */
[----:B------:R-:W3:Y:S02]  /*b960*/  @!P0 SYNCS.PHASECHK.TRANS64 P0, [R0+URZ+0x34820], R3 ;  /* 0x03482003000085a7 */ /* 0x000ee4000800007f */
[----:B---3--:R-:W-:Y:S05]  /*b970*/  @!P0 BRA `(.L_x_78) ;  /* 0xfffffffc00f08947 */ /* 0x008fea000383ffff */
[----:B------:R-:W-:Y:S05]  /*b980*/  BRA `(.L_x_105) ;  /* 0xfffffff400ac7947 */ /* 0x000fea000383ffff */
.L_x_79:
[----:B------:R-:W3:Y:S01]  /*b990*/  S2R R2, SR_TID.X ;  /* 0x0000000000027919 */ /* 0x000ee20000002100 */
[----:B------:R-:W-:Y:S01]  /*b9a0*/  BSSY B0, `(.L_x_106) ;  /* 0x000000a000007945 */ /* 0x000fe20003800000 */
[----:B------:R-:W-:Y:S01]  /*b9b0*/  IMAD.MOV.U32 R12, RZ, RZ, RZ ;  /* 0x000000ffff0c7224 */ /* 0x000fe200078e00ff */
[----:B------:R-:W-:Y:S01]  /*b9c0*/  MOV R11, 0x1f ;  /* 0x0000001f000b7802 */ /* 0x000fe20000000f00 */
[----:B------:R-:W-:Y:S01]  /*b9d0*/  IMAD.MOV.U32 R15, RZ, RZ, -0x1 ;  /* 0xffffffffff0f7424 */ /* 0x000fe200078e00ff */
[----:B---3--:R-:W-:-:S04]  /*b9e0*/  SHF.R.U32.HI R2, RZ, 0x5, R2 ;  /* 0x00000005ff027819 */ /* 0x008fc80000011602 */
[----:B------:R-:W-:-:S04]  /*b9f0*/  LOP3.LUT R2, R2, 0x3, RZ, 0xc0, !PT ;  /* 0x0000000302027812 */ /* 0x000fc800078ec0ff */
[----:B------:R-:W-:-:S07]  /*ba00*/  MOV R13, R2 ;  /* 0x00000002000d7202 */ /* 0x000fce0000000f00 */
[----:B-12---:R-:W-:Y:S05]  /*ba10*/  WARPSYNC.COLLECTIVE R15, `(.L_x_107) ;  /* 0x000000000f087348 */ /* 0x006fea0003c00000 */
[----:B------:R3:W4:Y:S02]  /*ba20*/  SHFL.IDX P6, R14, R13, R12, R11 ;  /* 0x0000000c0d0e7389 */ /* 0x00072400000c000b */
[----:B-1234-:R-:W-:Y:S01]  /*ba30*/  ENDCOLLECTIVE ;  /* 0x000000000000791b */ /* 0x01efe20003800000 */
.L_x_107:
[----:B------:R-:W-:Y:S05]  /*ba40*/  BSYNC B0 ;  /* 0x0000000000007941 */ /* 0x000fea0003800000 */
.L_x_106:
[----:B------:R-:W-:Y:S05]  /*ba50*/  BRA `(.L_x_108) ;  /* 0xfffffff400947947 */ /* 0x000fea000383ffff */
.L_x_82:
[----:B------:R-:W-:Y:S01]  /*ba60*/  BSSY B1, `(.L_x_109) ;  /* 0x0000006000017945 */ /* 0x000fe20003800000 */
[----:B------:R-:W-:-:S07]  /*ba70*/  MOV R15, 0xffffffff ;  /* 0xffffffff000f7802 */ /* 0x000fce0000000f00 */
[----:B-123--:R-:W-:Y:S05]  /*ba80*/  WARPSYNC.COLLECTIVE R15, `(.L_x_110) ;  /* 0x000000000f0c7348 */ /* 0x00efea0003c00000 */
[----:B------:R-:W-:Y:S02]  /*ba90*/  ELECT P6, UR62, PT ;  /* 0x00000000003e782f */ /* 0x000fe400038c0000 */
[----:B------:R-:W-:Y:S01]  /*baa0*/  MOV R14, UR62 ;  /* 0x0000003e000e7c02 */ /* 0x000fe20008000f00 */
[----:B-123--:R-:W-:Y:S10]  /*bab0*/  ENDCOLLECTIVE ;  /* 0x000000000000791b */ /* 0x00eff40003800000 */
.L_x_110:
[----:B------:R-:W-:Y:S05]  /*bac0*/  BSYNC B1 ;  /* 0x0000000000017941 */ /* 0x000fea0003800000 */
.L_x_109:
[----:B------:R-:W-:Y:S05]  /*bad0*/  BRA `(.L_x_111) ;  /* 0xfffffff4008c7947 */ /* 0x000fea000383ffff */
.L_x_84:
[----:B-1----:R1:W2:Y:S02]  /*bae0*/  SYNCS.PHASECHK.TRANS64.TRYWAIT P0, [R6+URZ], R5 ;  /* 0x00000005060075a7 */ /* 0x0022a4000800017f */
[----:B--2---:R-:W-:Y:S05]  /*baf0*/  @!P0 NANOSLEEP.SYNCS 0x989680 ;  /* 0x009896800000895d */ /* 0x004fea0003900000 */
[----:B------:R-:W2:Y:S02]  /*bb00*/  @!P0 SYNCS.PHASECHK.TRANS64 P0, [R6+URZ], R5 ;  /* 0x00000005060085a7 */ /* 0x000ea4000800007f */
[----:B--2---:R-:W-:Y:S05]  /*bb10*/  @!P0 BRA `(.L_x_84) ;  /* 0xfffffffc00f08947 */ /* 0x004fea000383ffff */
[----:B------:R-:W-:Y:S05]  /*bb20*/  BRA `(.L_x_112) ;  /* 0xfffffff400c07947 */ /* 0x000fea000383ffff */
.L_x_85:
[----:B--2---:R2:W3:Y:S02]  /*bb30*/  SYNCS.PHASECHK.TRANS64.TRYWAIT P0, [R3+URZ], R2 ;  /* 0x00000002030075a7 */ /* 0x0044e4000800017f */
[----:B---3--:R-:W-:Y:S05]  /*bb40*/  @!P0 NANOSLEEP.SYNCS 0x989680 ;  /* 0x009896800000895d */ /* 0x008fea0003900000 */
[----:B------:R-:W3:Y:S02]  /*bb50*/  @!P0 SYNCS.PHASECHK.TRANS64 P0, [R3+URZ], R2 ;  /* 0x00000002030085a7 */ /* 0x000ee4000800007f */
[----:B---3--:R-:W-:Y:S05]  /*bb60*/  @!P0 BRA `(.L_x_85) ;  /* 0xfffffffc00f08947 */ /* 0x008fea000383ffff */
[----:B------:R-:W-:Y:S05]  /*bb70*/  BRA `(.L_x_113) ;  /* 0xfffffff400b47947 */ /* 0x000fea000383ffff */
.L_x_87:
[----:B--2---:R2:W3:Y:S02]  /*bb80*/  SYNCS.PHASECHK.TRANS64.TRYWAIT P0, [R16+URZ], R5 ;  /* 0x00000005100075a7 */ /* 0x0044e4000800017f */
[----:B---3--:R-:W-:Y:S05]  /*bb90*/  @!P0 NANOSLEEP.SYNCS 0x989680 ;  /* 0x009896800000895d */ /* 0x008fea0003900000 */
[----:B------:R-:W3:Y:S02]  /*bba0*/  @!P0 SYNCS.PHASECHK.TRANS64 P0, [R16+URZ], R5 ;  /* 0x00000005100085a7 */ /* 0x000ee4000800007f */
[----:B---3--:R-:W-:Y:S05]  /*bbb0*/  @!P0 BRA `(.L_x_87) ;  /* 0xfffffffc00f08947 */ /* 0x008fea000383ffff */
[----:B------:R-:W-:Y:S05]  /*bbc0*/  BRA `(.L_x_114) ;  /* 0xfffffff400b87947 */ /* 0x000fea000383ffff */
.L_x_115:
[----:B------:R-:W-:-:S00]  /*bbd0*/  BRA `(.L_x_115) ;  /* 0xfffffffc00fc7947 */ /* 0x000fc0000383ffff */
[----:B------:R-:W-:-:S00]  /*bbe0*/  NOP ;  /* 0x0000000000007918 */ /* 0x000fc00000000000 */
        /* <DEDUP_REMOVED lines=9> */
.L_x_2656:


//--------------------- .text._ZN7cutlass13device_kernelIN5flash11enable_sm90INS1_16FlashAttnFwdSm90INS1_25CollectiveMainloopFwdSm90ILi2EN4cute5tupleIJNS5_1CILi2EEENS7_ILi1EEES9_EEENS6_IJNS7_ILi128EEESB_NS7_ILi192EEEEEELi128ENS_10bfloat16_tEfNS_4arch4Sm90ELb0ELb0ELb1ELb0ELb0ELb0ELb0ELb1ELb1ELb0ELb0ELb0EEENS1_21CollectiveEpilogueFwdINS6_IJSB_SB_SB_EEESA_SE_SG_Li256ELb0ELb0ELb0ELb0EEENS1_29StaticPersistentTileSchedulerILb0EEEEEEEEEvNT_6ParamsE --------------------------
	.section	.text._ZN7cutlass13device_kernelIN5flash11enable_sm90INS1_16FlashAttnFwdSm90INS1_25CollectiveMainloopFwdSm90ILi2EN4cute5tupleIJNS5_1CILi2EEENS7_ILi1EEES9_EEENS6_IJNS7_ILi128EEESB_NS7_ILi192EEEEEELi128ENS_10bfloat16_tEfNS_4arch4Sm90ELb0ELb0ELb1ELb0ELb0ELb0ELb0ELb1ELb1ELb0ELb0ELb0EEENS1_21CollectiveEpilogueFwdINS6_IJSB_SB_SB_EEESA_SE_SG_Li256ELb0ELb0ELb0ELb0EEENS1_29StaticPersistentTileSchedulerILb0EEEEEEEEEvNT_6ParamsE,"ax",@progbits
	.align	128
.text._ZN7cutlass13device_kernelIN5flash11enable_sm90INS1_16FlashAttnFwdSm90INS1_25CollectiveMainloopFwdSm90ILi2EN4cute5tupleIJNS5_1CILi2EEENS7_ILi1EEES9_EEENS6_IJNS7_ILi128EEESB_NS7_ILi192EEEEEELi128ENS_10bfloat16_tEfNS_4arch4Sm90ELb0ELb0ELb1ELb0ELb0ELb0ELb0ELb1ELb1ELb0ELb0ELb0EEENS1_21CollectiveEpilogueFwdINS6_IJSB_SB_SB_EEESA_SE_SG_Li256ELb0ELb0ELb0ELb0EEENS1_29StaticPersistentTileSchedulerILb0EEEEEEEEEvNT_6ParamsE:
        .type           _ZN7cutlass13device_kernelIN5flash11enable_sm90INS1_16FlashAttnFwdSm90INS1_25CollectiveMainloopFwdSm90ILi2EN4cute5tupleIJNS5_1CILi2EEENS7_ILi1EEES9_EEENS6_IJNS7_ILi128EEESB_NS7_ILi192EEEEEELi128ENS_10bfloat16_tEfNS_4arch4Sm90ELb0ELb0ELb1ELb0ELb0ELb0ELb0ELb1ELb1ELb0ELb0ELb0EEENS1_21CollectiveEpilogueFwdINS6_IJSB_SB_SB_EEESA_SE_SG_Li256ELb0ELb0ELb0ELb0EEENS1_29StaticPersistentTileSchedulerILb0EEEEEEEEEvNT_6ParamsE,@function
        .size           _ZN7cutlass13device_kernelIN5flash11enable_sm90INS1_16FlashAttnFwdSm90INS1_25CollectiveMainloopFwdSm90ILi2EN4cute5tupleIJNS5_1CILi2EEENS7_ILi1EEES9_EEENS6_IJNS7_ILi128EEESB_NS7_ILi192EEEEEELi128ENS_10bfloat16_tEfNS_4arch4Sm90ELb0ELb0ELb1ELb0ELb0ELb0ELb0ELb1ELb1ELb0ELb0ELb0EEENS1_21CollectiveEpilogueFwdINS6_IJSB_SB_SB_EEESA_SE_SG_Li256ELb0ELb0ELb0ELb0EEENS1_29StaticPersistentTileSchedulerILb0EEEEEEEEEvNT_6ParamsE,(.L_x_2657 - _ZN7cutlass13device_kernelIN5flash11enable_sm90INS1_16FlashAttnFwdSm90INS1_25CollectiveMainloopFwdSm90ILi2EN4cute5tupleIJNS5_1CILi2EEENS7_ILi1EEES9_EEENS6_IJNS7_ILi128EEESB_NS7_ILi192EEEEEELi128ENS_10bfloat16_tEfNS_4arch4Sm90ELb0ELb0ELb1ELb0ELb0ELb0ELb0ELb1ELb1ELb0ELb0ELb0EEENS1_21CollectiveEpilogueFwdINS6_IJSB_SB_SB_EEESA_SE_SG_Li256ELb0ELb0ELb0ELb0EEENS1_29StaticPersistentTileSchedulerILb0EEEEEEEEEvNT_6ParamsE)
        .other          _ZN7cutlass13device_kernelIN5flash11enable_sm90INS1_16FlashAttnFwdSm90INS1_25CollectiveMainloopFwdSm90ILi2EN4cute5tupleIJNS5_1CILi2EEENS7_ILi1EEES9_EEENS6_IJNS7_ILi128EEESB_NS7_ILi192EEEEEELi128ENS_10bfloat16_tEfNS_4arch4Sm90ELb0ELb0ELb1ELb0ELb0ELb0ELb0ELb1ELb1ELb0ELb0ELb0EEENS1_21CollectiveEpilogueFwdINS6_IJSB_SB_SB_EEESA_SE_SG_Li256ELb0ELb0ELb0ELb0EEENS1_29StaticPersistentTileSchedulerILb0EEEEEEEEEvNT_6ParamsE,@"STO_CUDA_ENTRY STV_DEFAULT"
_ZN7cutlass13device_kernelIN5flash11enable_sm90INS1_16FlashAttnFwdSm90INS1_25CollectiveMainloopFwdSm90ILi2EN4cute5tupleIJNS5_1CILi2EEENS7_ILi1EEES9_EEENS6_IJNS7_ILi128EEESB_NS7_ILi192EEEEEELi128ENS_10bfloat16_tEfNS_4arch4Sm90ELb0ELb0ELb1ELb0ELb0ELb0ELb0ELb1ELb1ELb0ELb0ELb0EEENS1_21CollectiveEpilogueFwdINS6_IJSB_SB_SB_EEESA_SE_SG_Li256ELb0ELb0ELb0ELb0EEENS1_29StaticPersistentTileSchedulerILb0EEEEEEEEEvNT_6ParamsE:
[----:B------:R-:W1:Y:S02]  /*0000*/  LDC R1, c[0x0][0x28] ;  /* 0x00000a00ff017b82 */ /* 0x000e640000000800 */
[----:B-1----:R-:W-:Y:S01]  /*0010*/  VIADD R1, R1, 0xffffffd8 ;  /* 0xffffffd801017836 */ /* 0x002fe20000000000 */
[----:B------:R-:W1:Y:S01]  /*0020*/  S2R R8, SR_TID.X ;  /* 0x0000000000087919 */ /* 0x000e620000002100 */
[----:B------:R-:W-:Y:S01]  /*0030*/  ELECT P0, URZ, PT ;  /* 0x00000000003f782f */ /* 0x000fe20003800000 */
[----:B------:R-:W-:Y:S01]  /*0040*/  BSSY B0, `(.L_x_116) ;  /* 0x0000014000007945 */ /* 0x000fe20003800000 */
[----:B-1----:R-:W-:-:S05]  /*0050*/  SHF.R.U32.HI R0, RZ, 0x5, R8 ;  /* 0x00000005ff007819 */ /* 0x002fca0000011608 */
[----:B------:R-:W1:Y:S02]  /*0060*/  SHFL.IDX PT, R2, R0, RZ, 0x1f ;  /* 0x00001fff00027589 */ /* 0x000e6400000e0000 */
[----:B-1----:R-:W-:Y:S02]  /*0070*/  ISETP.EQ.AND P0, PT, R2, RZ, P0 ;  /* 0x000000ff0200720c */ /* 0x002fe40000702270 */
[----:B------:R-:W-:-:S11]  /*0080*/  SHF.R.U32.HI R2, RZ, 0x7, R8 ;  /* 0x00000007ff027819 */ /* 0x000fd60000011608 */
        /* <DEDUP_REMOVED lines=15> */
.L_x_117:
[----:B------:R-:W-:Y:S05]  /*0180*/  BSYNC B0 ;  /* 0x0000000000007941 */ /* 0x000fea0003800000 */
.L_x_116:
[----:B------:R-:W-:Y:S01]  /*0190*/  VOTEU.ANY UP0, P0 ;  /* 0x00000000003f7886 */ /* 0x000fe20000000100 */
[----:B------:R-:W1:Y:S01]  /*01a0*/  SHFL.IDX PT, R2, R2, RZ, 0x1f ;  /* 0x00001fff02027589 */ /* 0x000e6200000e0000 */
[----:B------:R-:W-:Y:S01]  /*01b0*/  UMOV UR4, 0x1 ;  /* 0x0000000100047882 */ /* 0x000fe20000000000 */
[----:B------:R-:W-:Y:S01]  /*01c0*/  UMOV UR7, 0x2 ;  /* 0x0000000200077882 */ /* 0x000fe20000000000 */
[----:B------:R-:W-:Y:S01]  /*01d0*/  VOTEU.ANY UP1, P0 ;  /* 0x00000000003f7886 */ /* 0x000fe20000020100 */
[----:B------:R-:W2:Y:S01]  /*01e0*/  @UP0 S2UR UR8, SR_CgaCtaId ;  /* 0x00000000000809c3 */ /* 0x000ea20000008800 */
[----:B------:R-:W3:Y:S01]  /*01f0*/  SHFL.IDX PT, R3, R0, RZ, 0x1f ;  /* 0x00001fff00037589 */ /* 0x000ee200000e0000 */
[----:B------:R-:W-:Y:S01]  /*0200*/  @UP0 UMOV UR6, 0x400 ;  /* 0x0000040000060882 */ /* 0x000fe20000000000 */
[----:B------:R-:W-:-:S04]  /*0210*/  @UP0 UIADD3 UR4, -UR4, 0x100000, URZ ;  /* 0x0010000004040890 */ /* 0x000fc8000fffe13f */
[----:B------:R-:W-:Y:S02]  /*0220*/  @UP0 USHF.L.U32 UR5, UR4, 0xb, URZ ;  /* 0x0000000b04050899 */ /* 0x000fe4000800063f */
[----:B------:R-:W-:Y:S01]  /*0230*/  @UP0 USHF.L.U32 UR4, UR4, 0x1, URZ ;  /* 0x0000000104040899 */ /* 0x000fe2000800063f */
[----:B------:R-:W-:Y:S01]  /*0240*/  VOTEU.ANY UP2, P0 ;  /* 0x00000000003f7886 */ /* 0x000fe20000040100 */
[----:B-1----:R-:W-:Y:S01]  /*0250*/  R2UR UR9, R2 ;  /* 0x00000000020972ca */ /* 0x002fe200000e0000 */
[----:B--2---:R-:W-:Y:S01]  /*0260*/  @UP0 ULEA UR8, UR8, UR6, 0x18 ;  /* 0x0000000608080291 */ /* 0x004fe2000f8ec03f */
[----:B---3--:R-:W-:Y:S01]  /*0270*/  ISETP.NE.AND P1, PT, R3, RZ, PT ;  /* 0x000000ff0300720c */ /* 0x008fe20003f25270 */
[----:B------:R-:W-:-:S04]  /*0280*/  @UP0 UIADD3 UR6, -UR7, 0x100000, URZ ;  /* 0x0010000007060890 */ /* 0x000fc8000fffe13f */
[----:B------:R-:W-:Y:S02]  /*0290*/  @UP0 USHF.L.U32 UR7, UR6, 0xb, URZ ;  /* 0x0000000b06070899 */ /* 0x000fe4000800063f */
[----:B------:R-:W-:-:S04]  /*02a0*/  @UP0 USHF.L.U32 UR6, UR6, 0x1, URZ ;  /* 0x0000000106060899 */ /* 0x000fc8000800063f */
[----:B------:R-:W-:Y:S01]  /*02b0*/  UISETP.NE.AND UP0, UPT, UR9, URZ, UPT ;  /* 0x0000003f0900728c */ /* 0x000fe2000bf05270 */
[----:B------:R-:W1:Y:S02]  /*02c0*/  FENCE.VIEW.ASYNC.S ;  /* 0x00000000000073c6 */ /* 0x000e640000000000 */
[----:B-1----:R1:W2:Y:S05]  /*02d0*/  @UP1 SYNCS.EXCH.64 URZ, [UR8+0x34800], UR4 ;  /* 0x03480004083f15b2 */ /* 0x0022aa0008000100 */
[----:B------:R1:W3:Y:S01]  /*02e0*/  @UP2 SYNCS.EXCH.64 URZ, [UR8+0x34820], UR6 ;  /* 0x03482006083f25b2 */ /* 0x0002e20008000100 */
[----:B------:R-:W-:Y:S05]  /*02f0*/  @P1 BRA `(.L_x_118) ;  /* 0x0000000000481947 */ /* 0x000fea0003800000 */
[----:B-1----:R-:W1:Y:S01]  /*0300*/  S2UR UR5, SR_CgaCtaId ;  /* 0x00000000000579c3 */ /* 0x002e620000008800 */
[----:B------:R-:W-:Y:S01]  /*0310*/  UMOV UR4, 0x400 ;  /* 0x0000040000047882 */ /* 0x000fe20000000000 */
[----:B------:R-:W-:Y:S01]  /*0320*/  UMOV UR6, 0x1 ;  /* 0x0000000100067882 */ /* 0x000fe20000000000 */
[----:B------:R-:W-:Y:S01]  /*0330*/  UMOV UR9, 0x4 ;  /* 0x0000000400097882 */ /* 0x000fe20000000000 */
[----:B------:R-:W-:-:S04]  /*0340*/  UIADD3 UR6, -UR6, 0x100000, URZ ;  /* 0x0010000006067890 */ /* 0x000fc8000fffe13f */
[----:B------:R-:W-:Y:S02]  /*0350*/  USHF.L.U32 UR7, UR6, 0xb, URZ ;  /* 0x0000000b06077899 */ /* 0x000fe4000800063f */
[----:B------:R-:W-:Y:S01]  /*0360*/  USHF.L.U32 UR6, UR6, 0x1, URZ ;  /* 0x0000000106067899 */ /* 0x000fe2000800063f */
[----:B------:R-:W-:Y:S01]  /*0370*/  ELECT P0, URZ, PT ;  /* 0x00000000003f782f */ /* 0x000fe20003800000 */
[----:B-1----:R-:W-:Y:S02]  /*0380*/  ULEA UR8, UR5, UR4, 0x18 ;  /* 0x0000000405087291 */ /* 0x002fe4000f8ec03f */
[----:B------:R-:W-:-:S04]  /*0390*/  UIADD3 UR4, -UR9, 0x100000, URZ ;  /* 0x0010000009047890 */ /* 0x000fc8000fffe13f */
[----:B------:R-:W-:Y:S02]  /*03a0*/  USHF.L.U32 UR5, UR4, 0xb, URZ ;  /* 0x0000000b04057899 */ /* 0x000fe4000800063f */
[----:B------:R-:W-:Y:S01]  /*03b0*/  USHF.L.U32 UR4, UR4, 0x1, URZ ;  /* 0x0000000104047899 */ /* 0x000fe2000800063f */
[----:B------:R-:W1:Y:S03]  /*03c0*/  FENCE.VIEW.ASYNC.S ;  /* 0x00000000000073c6 */ /* 0x000e660000000000 */
[----:B-1----:R4:W1:Y:S08]  /*03d0*/  SYNCS.EXCH.64 URZ, [UR8+0x34830], UR6 ;  /* 0x03483006083f75b2 */ /* 0x0028700008000100 */
[----:B------:R4:W1:Y:S01]  /*03e0*/  SYNCS.EXCH.64 URZ, [UR8+0x34840], UR4 ;  /* 0x03484004083f75b2 */ /* 0x0008620008000100 */
[----:B------:R4:W1:Y:S01]  /*03f0*/  SYNCS.EXCH.64 URZ, [UR8+0x34838], UR6 ;  /* 0x03483806083f75b2 */ /* 0x0008620008000100 */
[----:B------:R4:W1:Y:S02]  /*0400*/  SYNCS.EXCH.64 URZ, [UR8+0x34848], UR4 ;  /* 0x03484804083f75b2 */ /* 0x0008640008000100 */
[----:B----4-:R-:W-:Y:S01]  /*0410*/  NOP ;  /* 0x0000000000007918 */ /* 0x010fe20000000000 */
.L_x_118:
[----:B-1----:R-:W1:Y:S01]  /*0420*/  S2UR UR4, SR_CTAID.Y ;  /* 0x00000000000479c3 */ /* 0x002e620000002600 */
[----:B------:R-:W4:Y:S01]  /*0430*/  SHFL.IDX PT, R7, R0, RZ, 0x1f ;  /* 0x00001fff00077589 */ /* 0x000f2200000e0000 */
[----:B------:R-:W-:Y:S01]  /*0440*/  ULDC UR5, c[0x0][0x154] ;  /* 0x0000550000057ab9 */ /* 0x000fe20000000800 */
[----:B------:R-:W-:-:S05]  /*0450*/  NOP ;  /* 0x0000000000007918 */ /* 0x000fca0000000000 */
[----:B------:R-:W5:Y:S08]  /*0460*/  S2UR UR6, SR_CTAID.X ;  /* 0x00000000000679c3 */ /* 0x000f700000002500 */
[----:B------:R-:W2:Y:S01]  /*0470*/  LDC R6, c[0x0][0x148] ;  /* 0x00005200ff067b82 */ /* 0x000ea20000000800 */
[----:B-1----:R-:W-:Y:S02]  /*0480*/  I2FP.F32.U32 R2, UR4 ;  /* 0x0000000400027c45 */ /* 0x002fe40008201000 */
[----:B----4-:R-:W-:-:S03]  /*0490*/  ISETP.NE.AND P0, PT, R7, RZ, PT ;  /* 0x000000ff0700720c */ /* 0x010fc60003f05270 */
[----:B------:R-:W-:Y:S01]  /*04a0*/  FMUL R5, R2, UR5 ;  /* 0x0000000502057c20 */ /* 0x000fe20008400000 */
[----:B------:R-:W-:Y:S02]  /*04b0*/  SHF.R.S32.HI R2, RZ, 0x1f, R8 ;  /* 0x0000001fff027819 */ /* 0x000fe40000011408 */
[----:B-----5:R-:W-:Y:S02]  /*04c0*/  I2FP.F32.U32 R4, UR6 ;  /* 0x0000000600047c45 */ /* 0x020fe40008201000 */
[----:B------:R-:W-:Y:S01]  /*04d0*/  LEA.HI R2, R2, R8, RZ, 0x7 ;  /* 0x0000000802027211 */ /* 0x000fe200078f38ff */
[----:B------:R-:W1:Y:S02]  /*04e0*/  F2I.U32.TRUNC.NTZ R5, R5 ;  /* 0x0000000500057305 */ /* 0x000e64000020f000 */
[----:B-1----:R-:W-:-:S04]  /*04f0*/  IMAD.MOV R11, RZ, RZ, -R5 ;  /* 0x000000ffff0b7224 */ /* 0x002fc800078e0a05 */
[----:B--2---:R-:W-:Y:S01]  /*0500*/  IMAD R11, R6, R11, UR4 ;  /* 0x00000004060b7e24 */ /* 0x004fe2000f8e020b */
[----:B------:R-:W-:Y:S02]  /*0510*/  ULDC UR4, c[0x0][0x150] ;  /* 0x0000540000047ab9 */ /* 0x000fe40000000800 */
[----:B------:R-:W-:Y:S01]  /*0520*/  FMUL R9, R4, UR4 ;  /* 0x0000000404097c20 */ /* 0x000fe20008400000 */
[----:B------:R-:W-:Y:S06]  /*0530*/  @P0 BRA `(.L_x_119) ;  /* 0x0000000000480947 */ /* 0x000fec0003800000 */
[----:B------:R-:W1:Y:S01]  /*0540*/  S2UR UR5, SR_CgaCtaId ;  /* 0x00000000000579c3 */ /* 0x000e620000008800 */
[----:B------:R-:W-:Y:S01]  /*0550*/  UMOV UR4, 0x400 ;  /* 0x0000040000047882 */ /* 0x000fe20000000000 */
[----:B------:R-:W-:Y:S01]  /*0560*/  UMOV UR6, 0x1 ;  /* 0x0000000100067882 */ /* 0x000fe20000000000 */
[----:B------:R-:W-:Y:S01]  /*0570*/  UMOV UR7, 0x4 ;  /* 0x0000000400077882 */ /* 0x000fe20000000000 */
[----:B------:R-:W-:Y:S01]  /*0580*/  ELECT P0, URZ, PT ;  /* 0x00000000003f782f */ /* 0x000fe20003800000 */
[----:B-1----:R-:W-:Y:S02]  /*0590*/  ULEA UR8, UR5, UR4, 0x18 ;  /* 0x0000000405087291 */ /* 0x002fe4000f8ec03f */
[----:B------:R-:W-:-:S04]  /*05a0*/  UIADD3 UR4, -UR6, 0x100000, URZ ;  /* 0x0010000006047890 */ /* 0x000fc8000fffe13f */
[----:B------:R-:W-:Y:S02]  /*05b0*/  USHF.L.U32 UR5, UR4, 0xb, URZ ;  /* 0x0000000b04057899 */ /* 0x000fe4000800063f */
[----:B------:R-:W-:Y:S02]  /*05c0*/  USHF.L.U32 UR4, UR4, 0x1, URZ ;  /* 0x0000000104047899 */ /* 0x000fe4000800063f */
[----:B------:R-:W-:-:S04]  /*05d0*/  UIADD3 UR6, -UR7, 0x100000, URZ ;  /* 0x0010000007067890 */ /* 0x000fc8000fffe13f */
[----:B------:R-:W-:Y:S02]  /*05e0*/  USHF.L.U32 UR7, UR6, 0xb, URZ ;  /* 0x0000000b06077899 */ /* 0x000fe4000800063f */
[----:B------:R-:W-:Y:S01]  /*05f0*/  USHF.L.U32 UR6, UR6, 0x1, URZ ;  /* 0x0000000106067899 */ /* 0x000fe2000800063f */
[----:B------:R-:W1:Y:S03]  /*0600*/  FENCE.VIEW.ASYNC.S ;  /* 0x00000000000073c6 */ /* 0x000e660000000000 */
[----:B-1----:R1:W2:Y:S08]  /*0610*/  SYNCS.EXCH.64 URZ, [UR8+0x34850], UR4 ;  /* 0x03485004083f75b2 */ /* 0x0022b00008000100 */
[----:B------:R1:W4:Y:S01]  /*0620*/  SYNCS.EXCH.64 URZ, [UR8+0x34860], UR6 ;  /* 0x03486006083f75b2 */ /* 0x0003220008000100 */
[----:B------:R1:W1:Y:S01]  /*0630*/  SYNCS.EXCH.64 URZ, [UR8+0x34858], UR4 ;  /* 0x03485804083f75b2 */ /* 0x0002620008000100 */
[----:B------:R1:W1:Y:S01]  /*0640*/  SYNCS.EXCH.64 URZ, [UR8+0x34868], UR6 ;  /* 0x03486806083f75b2 */ /* 0x0002620008000100 */
[----:B------:R-:W-:Y:S01]  /*0650*/  NOP ;  /* 0x0000000000007918 */ /* 0x000fe20000000000 */
.L_x_119:
[----:B------:R-:W5:Y:S01]  /*0660*/  SHFL.IDX PT, R6, R0, RZ, 0x1f ;  /* 0x00001fff00067589 */ /* 0x000f6200000e0000 */
[----:B------:R-:W-:Y:S01]  /*0670*/  LOP3.LUT R2, R2, 0xffffff80, RZ, 0xc0, !PT ;  /* 0xffffff8002027812 */ /* 0x000fe200078ec0ff */
[----:B------:R-:W1:Y:S01]  /*0680*/  LDC R10, c[0x0][0x144] ;  /* 0x00005100ff0a7b82 */ /* 0x000e620000000800 */
[----:B------:R-:W1:Y:S01]  /*0690*/  F2I.U32.TRUNC.NTZ R9, R9 ;  /* 0x0000000900097305 */ /* 0x000e62000020f000 */
[----:B------:R-:W-:Y:S02]  /*06a0*/  NOP ;  /* 0x0000000000007918 */ /* 0x000fe40000000000 */
[----:B------:R-:W-:Y:S01]  /*06b0*/  IMAD.IADD R2, R8, 0x1, -R2 ;  /* 0x0000000108027824 */ /* 0x000fe200078e0a02 */
[----:B------:R-:W-:-:S04]  /*06c0*/  SHF.R.S32.HI R8, RZ, 0x1f, R7 ;  /* 0x0000001fff087819 */ /* 0x000fc80000011407 */
[----:B------:R-:W-:-:S04]  /*06d0*/  SHF.R.S32.HI R5, RZ, 0x1f, R2 ;  /* 0x0000001fff057819 */ /* 0x000fc80000011402 */
[----:B------:R-:W-:-:S04]  /*06e0*/  LEA.HI R5, R5, R2, RZ, 0x3 ;  /* 0x0000000205057211 */ /* 0x000fc800078f18ff */
[--C-:B------:R-:W-:Y:S02]  /*06f0*/  SHF.R.S32.HI R4, RZ, 0x3, R5.reuse ;  /* 0x00000003ff047819 */ /* 0x100fe40000011405 */
[----:B------:R-:W-:Y:S02]  /*0700*/  SHF.R.S32.HI R5, RZ, 0x1f, R5 ;  /* 0x0000001fff057819 */ /* 0x000fe40000011405 */
[----:B-----5:R-:W-:Y:S02]  /*0710*/  ISETP.NE.AND P0, PT, R6, RZ, PT ;  /* 0x000000ff0600720c */ /* 0x020fe40003f05270 */
[----:B------:R-:W-:Y:S02]  /*0720*/  LEA.HI R5, R5, R4, RZ, 0x2 ;  /* 0x0000000405057211 */ /* 0x000fe400078f10ff */
[----:B------:R-:W-:Y:S02]  /*0730*/  SHF.R.S32.HI R6, RZ, 0x1f, R3 ;  /* 0x0000001fff067819 */ /* 0x000fe40000011403 */
[----:B------:R-:W-:-:S02]  /*0740*/  LOP3.LUT R5, R5, 0xfffffffc, RZ, 0xc0, !PT ;  /* 0xfffffffc05057812 */ /* 0x000fc400078ec0ff */
[----:B------:R-:W-:-:S05]  /*0750*/  LEA.HI R6, R6, R3, RZ, 0x2 ;  /* 0x0000000306067211 */ /* 0x000fca00078f10ff */
[----:B------:R-:W-:Y:S05]  /*0760*/  @P0 BRA `(.L_x_120) ;  /* 0x0000000000480947 */ /* 0x000fea0003800000 */
[----:B-1----:R-:W1:Y:S01]  /*0770*/  S2UR UR5, SR_CgaCtaId ;  /* 0x00000000000579c3 */ /* 0x002e620000008800 */
        /* <DEDUP_REMOVED lines=12> */
[----:B-1----:R1:W1:Y:S08]  /*0840*/  SYNCS.EXCH.64 URZ, [UR8+0x34870], UR4 ;  /* 0x03487004083f75b2 */ /* 0x0022700008000100 */
[----:B------:R1:W1:Y:S01]  /*0850*/  SYNCS.EXCH.64 URZ, [UR8+0x34880], UR6 ;  /* 0x03488006083f75b2 */ /* 0x0002620008000100 */
[----:B------:R1:W1:Y:S01]  /*0860*/  SYNCS.EXCH.64 URZ, [UR8+0x34878], UR4 ;  /* 0x03487804083f75b2 */ /* 0x0002620008000100 */
[----:B------:R1:W1:Y:S01]  /*0870*/  SYNCS.EXCH.64 URZ, [UR8+0x34888], UR6 ;  /* 0x03488806083f75b2 */ /* 0x0002620008000100 */
[----:B------:R-:W-:Y:S01]  /*0880*/  NOP ;  /* 0x0000000000007918 */ /* 0x000fe20000000000 */
.L_x_120:
[----:B------:R-:W5:Y:S01]  /*0890*/  SHFL.IDX PT, R12, R0, RZ, 0x1f ;  /* 0x00001fff000c7589 */ /* 0x000f6200000e0000 */
[----:B-1----:R-:W1:Y:S01]  /*08a0*/  S2UR UR4, SR_CTAID.X ;  /* 0x00000000000479c3 */ /* 0x002e620000002500 */
[----:B------:R-:W-:Y:S01]  /*08b0*/  LOP3.LUT R6, R6, 0x3ffffffc, RZ, 0xc0, !PT ;  /* 0x3ffffffc06067812 */ /* 0x000fe200078ec0ff */
[----:B------:R-:W-:Y:S01]  /*08c0*/  IMAD.IADD R5, R4, 0x1, -R5 ;  /* 0x0000000104057824 */ /* 0x000fe200078e0a05 */
[----:B------:R-:W-:Y:S01]  /*08d0*/  LEA.HI R8, R8, R7, RZ, 0x2 ;  /* 0x0000000708087211 */ /* 0x000fe200078f10ff */
[----:B------:R-:W-:Y:S01]  /*08e0*/  IMAD.MOV R9, RZ, RZ, -R9 ;  /* 0x000000ffff097224 */ /* 0x000fe200078e0a09 */
[----:B------:R-:W-:Y:S01]  /*08f0*/  IADD3 R6, R3, -R6, RZ ;  /* 0x8000000603067210 */ /* 0x000fe20007ffe0ff */
[----:B------:R-:W-:Y:S01]  /*0900*/  NOP ;  /* 0x0000000000007918 */ /* 0x000fe20000000000 */
[----:B------:R-:W-:-:S03]  /*0910*/  LOP3.LUT R8, R8, 0x3ffffffc, RZ, 0xc0, !PT ;  /* 0x3ffffffc08087812 */ /* 0x000fc600078ec0ff */
[--C-:B------:R-:W-:Y:S02]  /*0920*/  IMAD R6, R6, 0x4, R5.reuse ;  /* 0x0000000406067824 */ /* 0x100fe400078e0205 */
[----:B------:R-:W-:Y:S02]  /*0930*/  IMAD.IADD R8, R7, 0x1, -R8 ;  /* 0x0000000107087824 */ /* 0x000fe400078e0a08 */
[----:B------:R-:W2:Y:S01]  /*0940*/  LDC R7, c[0x0][0x140] ;  /* 0x00005000ff077b82 */ /* 0x000ea20000000800 */
[----:B------:R-:W-:Y:S01]  /*0950*/  LEA.HI R3, R6, R6, RZ, 0x1 ;  /* 0x0000000606037211 */ /* 0x000fe200078f08ff */
[----:B------:R-:W-:-:S03]  /*0960*/  IMAD R8, R8, 0x4, R5 ;  /* 0x0000000408087824 */ /* 0x000fc600078e0205 */
[----:B------:R-:W-:Y:S02]  /*0970*/  LOP3.LUT R3, R3, 0xfffffffe, RZ, 0xc0, !PT ;  /* 0xfffffffe03037812 */ /* 0x000fe400078ec0ff */
[----:B------:R-:W-:Y:S02]  /*0980*/  LEA.HI R4, R8, R8, RZ, 0x1 ;  /* 0x0000000808047211 */ /* 0x000fe400078f08ff */
[----:B-----5:R-:W-:Y:S01]  /*0990*/  ISETP.NE.AND P0, PT, R12, RZ, PT ;  /* 0x000000ff0c00720c */ /* 0x020fe20003f05270 */
[----:B-1----:R-:W-:Y:S01]  /*09a0*/  IMAD R10, R10, R9, UR4 ;  /* 0x000000040a0a7e24 */ /* 0x002fe2000f8e0209 */
[----:B------:R-:W-:-:S04]  /*09b0*/  IADD3 R3, R6, -R3, RZ ;  /* 0x8000000306037210 */ /* 0x000fc80007ffe0ff */
[----:B------:R-:W-:Y:S02]  /*09c0*/  ISETP.NE.AND P6, PT, R3, R10, PT ;  /* 0x0000000a0300720c */ /* 0x000fe40003fc5270 */
[----:B------:R-:W-:-:S05]  /*09d0*/  LOP3.LUT R3, R4, 0xfffffffe, RZ, 0xc0, !PT ;  /* 0xfffffffe04037812 */ /* 0x000fca00078ec0ff */
[----:B------:R-:W-:Y:S01]  /*09e0*/  IMAD.IADD R3, R8, 0x1, -R3 ;  /* 0x0000000108037824 */ /* 0x000fe200078e0a03 */
        /* <DEDUP_REMOVED lines=19> */
.L_x_121:
[----:B------:R-:W5:Y:S01]  /*0b20*/  SHFL.IDX PT, R5, R0, RZ, 0x1f ;  /* 0x00001fff00057589 */ /* 0x000f6200000e0000 */
[----:B------:R-:W-:Y:S01]  /*0b30*/  ISETP.NE.AND P4, PT, R3, R10, PT ;  /* 0x0000000a0300720c */ /* 0x000fe20003f85270 */
[----:B------:R-:W-:Y:S01]  /*0b40*/  IMAD.SHL.U32 R3, R6, 0x4, RZ ;  /* 0x0000000406037824 */ /* 0x000fe200078e00ff */
[----:B------:R-:W-:Y:S01]  /*0b50*/  LOP3.LUT P0, RZ, R2, 0x7, RZ, 0xc0, !PT ;  /* 0x0000000702ff7812 */ /* 0x000fe2000780c0ff */
[----:B------:R-:W-:Y:S01]  /*0b60*/  IMAD.SHL.U32 R19, R8, 0x4, RZ ;  /* 0x0000000408137824 */ /* 0x000fe200078e00ff */
[----:B------:R-:W-:Y:S01]  /*0b70*/  MOV R2, 0x1 ;  /* 0x0000000100027802 */ /* 0x000fe20000000f00 */
[----:B------:R-:W-:Y:S01]  /*0b80*/  IMAD.MOV.U32 R18, RZ, RZ, 0x1 ;  /* 0x00000001ff127424 */ /* 0x000fe200078e00ff */
[----:B------:R-:W-:Y:S01]  /*0b90*/  LOP3.LUT R22, R6, 0xc, R3, 0x78, !PT ;  /* 0x0000000c06167812 */ /* 0x000fe200078e7803 */
[----:B------:R-:W-:Y:S01]  /*0ba0*/  NOP ;  /* 0x0000000000007918 */ /* 0x000fe20000000000 */
[----:B------:R-:W-:Y:S02]  /*0bb0*/  LOP3.LUT R19, R8, 0xc, R19, 0x78, !PT ;  /* 0x0000000c08137812 */ /* 0x000fe400078e7813 */
[----:B------:R-:W-:-:S02]  /*0bc0*/  @P6 LEA.HI R3, R22, R22, RZ, 0x1 ;  /* 0x0000001616036211 */ /* 0x000fc400078f08ff */
[----:B------:R-:W-:Y:S02]  /*0bd0*/  ISETP.LT.U32.AND P2, PT, R22, 0x2, !P0 ;  /* 0x000000021600780c */ /* 0x000fe40004741070 */
[----:B------:R-:W-:Y:S02]  /*0be0*/  @P6 SHF.R.S32.HI R3, RZ, 0x1, R3 ;  /* 0x00000001ff036819 */ /* 0x000fe40000011403 */
[----:B------:R-:W-:Y:S02]  /*0bf0*/  @P4 LEA.HI R4, R19, R19, RZ, 0x1 ;  /* 0x0000001313044211 */ /* 0x000fe400078f08ff */
[----:B------:R-:W-:Y:S02]  /*0c00*/  @P6 ISETP.NE.AND P5, PT, R3, R11, PT ;  /* 0x0000000b0300620c */ /* 0x000fe40003fa5270 */
[----:B------:R-:W-:Y:S02]  /*0c10*/  SEL R3, RZ, 0x1, !P2 ;  /* 0x00000001ff037807 */ /* 0x000fe40005000000 */
[----:B------:R-:W-:-:S02]  /*0c20*/  @P4 SHF.R.S32.HI R4, RZ, 0x1, R4 ;  /* 0x00000001ff044819 */ /* 0x000fc40000011404 */
[----:B-----5:R-:W-:Y:S02]  /*0c30*/  ISETP.NE.AND P2, PT, R5, RZ, PT ;  /* 0x000000ff0500720c */ /* 0x020fe40003f45270 */
[----:B------:R-:W-:Y:S02]  /*0c40*/  @P4 ISETP.NE.AND P3, PT, R4, R11, PT ;  /* 0x0000000b0400420c */ /* 0x000fe40003f65270 */
[----:B------:R-:W-:Y:S02]  /*0c50*/  ISETP.LT.U32.AND P0, PT, R19, 0x2, !P0 ;  /* 0x000000021300780c */ /* 0x000fe40004701070 */
[----:B--2---:R-:W-:Y:S02]  /*0c60*/  ISETP.EQ.U32.AND P1, PT, R7, 0x1, PT ;  /* 0x000000010700780c */ /* 0x004fe40003f22070 */
[----:B------:R-:W-:Y:S02]  /*0c70*/  @P6 SEL R18, RZ, 0x1, P5 ;  /* 0x00000001ff126807 */ /* 0x000fe40002800000 */
[----:B------:R-:W-:-:S02]  /*0c80*/  SEL R5, RZ, 0x1, !P0 ;  /* 0x00000001ff057807 */ /* 0x000fc40004000000 */
[----:B------:R-:W-:Y:S01]  /*0c90*/  @P4 SEL R2, RZ, 0x1, P3 ;  /* 0x00000001ff024807 */ /* 0x000fe20001800000 */
[----:B------:R-:W-:Y:S06]  /*0ca0*/  @P2 BRA `(.L_x_122) ;  /* 0x0000000000482947 */ /* 0x000fec0003800000 */
        /* <DEDUP_REMOVED lines=17> */
[----:B--2---:R-:W-:Y:S01]  /*0dc0*/  NOP ;  /* 0x0000000000007918 */ /* 0x004fe20000000000 */
.L_x_122:
[----:B------:R-:W-:Y:S01]  /*0dd0*/  LOP3.LUT R18, R18, R3, RZ, 0xc0, !PT ;  /* 0x0000000312127212 */ /* 0x000fe200078ec0ff */
[----:B------:R-:W-:Y:S01]  /*0de0*/  NOP ;  /* 0x0000000000007918 */ /* 0x000fe20000000000 */
[----:B------:R-:W-:Y:S01]  /*0df0*/  LOP3.LUT R2, R2, R5, RZ, 0xc0, !PT ;  /* 0x0000000502027212 */ /* 0x000fe200078ec0ff */
[----:B------:R-:W-:Y:S06]  /*0e00*/  @!P1 BRA `(.L_x_123) ;  /* 0x0000000000089947 */ /* 0x000fec0003800000 */
[----:B-1-34-:R-:W-:Y:S01]  /*0e10*/  UCGABAR_ARV ;  /* 0x00000000000079c7 */ /* 0x01afe20008000000 */
[----:B------:R-:W-:Y:S05]  /*0e20*/  BRA `(.L_x_124) ;  /* 0x0000000000047947 */ /* 0x000fea0003800000 */
.L_x_123:
[----:B-1-34-:R-:W-:Y:S01]  /*0e30*/  NOP ;  /* 0x0000000000007918 */ /* 0x01afe20000000000 */
.L_x_124:
[----:B------:R-:W-:Y:S05]  /*0e40*/  @!P1 BRA `(.L_x_125) ;  /* 0x00000000000c9947 */ /* 0x000fea0003800000 */
[----:B------:R-:W-:Y:S01]  /*0e50*/  UCGABAR_WAIT ;  /* 0x0000000000007dc7 */ /* 0x000fe20008000000 */
[----:B------:R-:W-:Y:S01]  /*0e60*/  CCTL.IVALL ;  /* 0x00000000ff00798f */ /* 0x000fe20002000000 */
[----:B------:R-:W-:Y:S05]  /*0e70*/  BRA `(.L_x_126) ;  /* 0x0000000000047947 */ /* 0x000fea0003800000 */
.L_x_125:
[----:B------:R-:W-:Y:S06]  /*0e80*/  BAR.SYNC.DEFER_BLOCKING 0x0 ;  /* 0x0000000000007b1d */ /* 0x000fec0000010000 */
.L_x_126:
[----:B------:R-:W-:Y:S01]  /*0e90*/  UMOV UR4, 0x1 ;  /* 0x0000000100047882 */ /* 0x000fe20000000000 */
[----:B------:R-:W-:Y:S01]  /*0ea0*/  PLOP3.LUT P0, PT, PT, PT, UP0, 0x80, 0x0 ;  /* 0x000000000000781c */ /* 0x000fe20003f0f008 */
[----:B------:R-:W-:-:S06]  /*0eb0*/  USEL UR4, UR4, 0x2, !UP0 ;  /* 0x0000000204047887 */ /* 0x000fcc000c000000 */
[----:B------:R-:W-:-:S05]  /*0ec0*/  IMAD.U32 R3, RZ, RZ, UR4 ;  /* 0x00000004ff037e24 */ /* 0x000fca000f8e00ff */
[----:B------:R1:W-:Y:S01]  /*0ed0*/  STL [R1+0x24], R3 ;  /* 0x0000240301007387 */ /* 0x0003e20000100800 */
[----:B------:R-:W-:Y:S05]  /*0ee0*/  @!P0 BRA `(.L_x_127) ;  /* 0x00000074001c8947 */ /* 0x000fea0003800000 */
.L_x_128:
[----:B------:R-:W-:-:S08]  /*0ef0*/  NOP ;  /* 0x0000000000007918 */ /* 0x000fd00000000000 */
[----:B------:R-:W2:Y:S02]  /*0f00*/  USETMAXREG.TRY_ALLOC.CTAPOOL UP0, 0xf0 ;  /* 0x000000f0000079c8 */ /* 0x000ea40008000600 */
[----:B--2---:R-:W-:-:S13]  /*0f10*/  PLOP3.LUT P0, PT, PT, PT, UP0, 0x80, 0x0 ;  /* 0x000000000000781c */ /* 0x004fda0003f0f008 */
[----:B------:R-:W-:Y:S05]  /*0f20*/  @!P0 BRA `(.L_x_128) ;  /* 0xfffffffc00f08947 */ /* 0x000fea000383ffff */
[----:B------:R-:W2:Y:S08]  /*0f30*/  S2UR UR7, SR_CTAID.X ;  /* 0x00000000000779c3 */ /* 0x000eb00000002500 */
[----:B------:R-:W-:Y:S08]  /*0f40*/  BAR.ARV 0x8, 0x120 ;  /* 0x0204800000007b1d */ /* 0x000ff00000002000 */
[----:B------:R-:W2:Y:S02]  /*0f50*/  LDC R0, c[0x0][0xda4] ;  /* 0x00036900ff007b82 */ /* 0x000ea40000000800 */
[----:B--2---:R-:W-:-:S13]  /*0f60*/  ISETP.LE.AND P0, PT, R0, UR7, PT ;  /* 0x0000000700007c0c */ /* 0x004fda000bf03270 */
[----:B------:R-:W-:Y:S05]  /*0f70*/  @P0 EXIT ;  /* 0x000000000000094d */ /* 0x000fea0003800000 */
[----:B------:R-:W2:Y:S01]  /*0f80*/  LDL R4, [R1+0x24] ;  /* 0x0000240001047983 */ /* 0x000ea20000100800 */
[----:B------:R-:W3:Y:S01]  /*0f90*/  S2UR UR4, SR_CgaCtaId ;  /* 0x00000000000479c3 */ /* 0x000ee20000008800 */
[----:B------:R-:W-:Y:S01]  /*0fa0*/  UMOV UR60, 0x400 ;  /* 0x00000400003c7882 */ /* 0x000fe20000000000 */
[----:B------:R-:W-:Y:S01]  /*0fb0*/  IMAD.U32 R23, RZ, RZ, UR7 ;  /* 0x00000007ff177e24 */ /* 0x000fe2000f8e00ff */
[----:B-1----:R-:W1:Y:S01]  /*0fc0*/  S2R R3, SR_TID.X ;  /* 0x0000000000037919 */ /* 0x002e620000002100 */
[----:B------:R-:W-:Y:S01]  /*0fd0*/  IMAD.MOV.U32 R184, RZ, RZ, RZ ;  /* 0x000000ffffb87224 */ /* 0x000fe200078e00ff */
[----:B------:R-:W-:Y:S01]  /*0fe0*/  UMOV UR39, URZ ;  /* 0x0000003f00277c82 */ /* 0x000fe20008000000 */
[----:B------:R-:W-:Y:S02]  /*0ff0*/  UMOV UR38, URZ ;  /* 0x0000003f00267c82 */ /* 0x000fe40008000000 */
[----:B------:R-:W4:Y:S01]  /*1000*/  S2UR UR6, SR_SWINHI ;  /* 0x00000000000679c3 */ /* 0x000f220000002f00 */
[----:B---3--:R-:W-:-:S07]  /*1010*/  ULEA UR60, UR4, UR60, 0x18 ;  /* 0x0000003c043c7291 */ /* 0x008fce000f8ec03f */
[----:B------:R-:W-:Y:S01]  /*1020*/  UMOV UR4, UR60 ;  /* 0x0000003c00047c82 */ /* 0x000fe20008000000 */
[----:B----4-:R-:W-:Y:S01]  /*1030*/  UMOV UR5, UR6 ;  /* 0x0000000600057c82 */ /* 0x010fe20008000000 */
[----:B------:R-:W-:Y:S02]  /*1040*/  IMAD.U32 R16, RZ, RZ, UR4 ;  /* 0x00000004ff107e24 */ /* 0x000fe4000f8e00ff */
[----:B-1----:R-:W-:Y:S02]  /*1050*/  VIADD R0, R3, 0xffffff80 ;  /* 0xffffff8003007836 */ /* 0x002fe40000000000 */
[----:B------:R-:W-:-:S03]  /*1060*/  IMAD.U32 R17, RZ, RZ, UR5 ;  /* 0x00000005ff117e24 */ /* 0x000fc6000f8e00ff */
[----:B------:R-:W-:-:S04]  /*1070*/  SHF.R.S32.HI R3, RZ, 0x1f, R0 ;  /* 0x0000001fff037819 */ /* 0x000fc80000011400 */
[CC--:B------:R-:W-:Y:S02]  /*1080*/  LEA.HI R7, R3.reuse, R0.reuse, RZ, 0x4 ;  /* 0x0000000003077211 */ /* 0x0c0fe400078f20ff */
[CC--:B------:R-:W-:Y:S02]  /*1090*/  LEA.HI R188, R3.reuse, R0.reuse, RZ, 0x5 ;  /* 0x0000000003bc7211 */ /* 0x0c0fe400078f28ff */
[----:B------:R-:W-:Y:S02]  /*10a0*/  SHF.R.S32.HI R8, RZ, 0x4, R7 ;  /* 0x00000004ff087819 */ /* 0x000fe40000011407 */
[----:B------:R-:W-:Y:S02]  /*10b0*/  SHF.R.S32.HI R188, RZ, 0x5, R188 ;  /* 0x00000005ffbc7819 */ /* 0x000fe400000114bc */
[----:B--2---:R-:W-:Y:S02]  /*10c0*/  R2UR UR8, R4 ;  /* 0x00000000040872ca */ /* 0x004fe400000e0000 */
[----:B------:R-:W-:-:S02]  /*10d0*/  LEA.HI R4, R3, R0, RZ, 0x7 ;  /* 0x0000000003047211 */ /* 0x000fc400078f38ff */
[C---:B------:R-:W-:Y:S02]  /*10e0*/  LEA.HI R3, R7.reuse, R8, RZ, 0x1 ;  /* 0x0000000807037211 */ /* 0x040fe400078f08ff */
[----:B------:R-:W-:Y:S02]  /*10f0*/  LOP3.LUT R185, R4, 0xffffff80, RZ, 0xc0, !PT ;  /* 0xffffff8004b97812 */ /* 0x000fe400078ec0ff */
[----:B------:R-:W-:Y:S02]  /*1100*/  LOP3.LUT R7, R7, 0x3fffff0, RZ, 0xc0, !PT ;  /* 0x03fffff007077812 */ /* 0x000fe400078ec0ff */
[----:B------:R-:W-:Y:S01]  /*1110*/  LOP3.LUT R3, R3, 0x1ffffffe, RZ, 0xc0, !PT ;  /* 0x1ffffffe03037812 */ /* 0x000fe200078ec0ff */
[C---:B------:R-:W-:Y:S01]  /*1120*/  IMAD.IADD R185, R0.reuse, 0x1, -R185 ;  /* 0x0000000100b97824 */ /* 0x040fe200078e0ab9 */
[----:B------:R-:W-:Y:S01]  /*1130*/  SHF.R.S32.HI R187, RZ, 0x7, R4 ;  /* 0x00000007ffbb7819 */ /* 0x000fe20000011404 */
[----:B------:R-:W-:Y:S01]  /*1140*/  IMAD.IADD R7, R0, 0x1, -R7 ;  /* 0x0000000100077824 */ /* 0x000fe200078e0a07 */
[----:B------:R-:W-:Y:S01]  /*1150*/  IADD3 R3, R8, -R3, RZ ;  /* 0x8000000308037210 */ /* 0x000fe20007ffe0ff */
[----:B------:R-:W-:Y:S01]  /*1160*/  ULOP3.LUT UR4, UR8, 0x1, URZ, 0xfc, !UPT ;  /* 0x0000000108047892 */ /* 0x000fe2000f8efc3f */
[----:B------:R-:W-:Y:S01]  /*1170*/  SHF.R.S32.HI R6, RZ, 0x1f, R185 ;  /* 0x0000001fff067819 */ /* 0x000fe200000114b9 */
[----:B------:R-:W-:Y:S01]  /*1180*/  IMAD R0, R188, 0x10, R7 ;  /* 0x00000010bc007824 */ /* 0x000fe200078e0207 */
[----:B------:R-:W-:Y:S01]  /*1190*/  LEA.HI R4, R4, R187, RZ, 0x1 ;  /* 0x000000bb04047211 */ /* 0x000fe200078f08ff */
[----:B------:R-:W-:Y:S01]  /*11a0*/  IMAD.MOV.U32 R7, RZ, RZ, -0x2 ;  /* 0xfffffffeff077424 */ /* 0x000fe200078e00ff */
[-C--:B------:R-:W-:Y:S01]  /*11b0*/  LEA.HI R5, R6, R185.reuse, RZ, 0x2 ;  /* 0x000000b906057211 */ /* 0x080fe200078f10ff */
[----:B------:R-:W-:Y:S01]  /*11c0*/  IMAD R3, R0, 0x8, R3 ;  /* 0x0000000800037824 */ /* 0x000fe200078e0203 */
[----:B------:R-:W-:Y:S01]  /*11d0*/  LEA.HI R6, R6, R185, RZ, 0x5 ;  /* 0x000000b906067211 */ /* 0x000fe200078f28ff */
[----:B------:R-:W-:Y:S01]  /*11e0*/  IMAD.U32 R191, RZ, RZ, UR4 ;  /* 0x00000004ffbf7e24 */ /* 0x000fe2000f8e00ff */
[--C-:B------:R-:W-:Y:S01]  /*11f0*/  SHF.R.S32.HI R9, RZ, 0x2, R5.reuse ;  /* 0x00000002ff097819 */ /* 0x100fe20000011405 */
[----:B------:R-:W-:Y:S01]  /*1200*/  IMAD.SHL.U32 R3, R3, 0x8, RZ ;  /* 0x0000000803037824 */ /* 0x000fe200078e00ff */
[----:B------:R-:W-:-:S02]  /*1210*/  SHF.R.S32.HI R10, RZ, 0x1f, R5 ;  /* 0x0000001fff0a7819 */ /* 0x000fc40000011405 */
[----:B------:R-:W-:Y:S01]  /*1220*/  LOP3.LUT R0, R5, 0x7ffffffc, RZ, 0xc0, !PT ;  /* 0x7ffffffc05007812 */ /* 0x000fe200078ec0ff */
[----:B------:R-:W-:Y:S01]  /*1230*/  IMAD.WIDE R16, R3, 0x2, R16 ;  /* 0x0000000203107825 */ /* 0x000fe200078e0210 */
[----:B------:R-:W-:Y:S02]  /*1240*/  LEA.HI R10, R10, R9, RZ, 0x3 ;  /* 0x000000090a0a7211 */ /* 0x000fe400078f18ff */
[----:B------:R-:W-:Y:S02]  /*1250*/  LOP3.LUT R4, R4, 0x3fffffe, RZ, 0xc0, !PT ;  /* 0x03fffffe04047812 */ /* 0x000fe400078ec0ff */
[----:B------:R-:W-:Y:S02]  /*1260*/  LOP3.LUT R10, R10, 0xfffffff8, RZ, 0xc0, !PT ;  /* 0xfffffff80a0a7812 */ /* 0x000fe400078ec0ff */
[----:B------:R-:W-:Y:S02]  /*1270*/  SHF.R.S32.HI R6, RZ, 0x5, R6 ;  /* 0x00000005ff067819 */ /* 0x000fe40000011406 */
[----:B------:R-:W-:Y:S01]  /*1280*/  IADD3 R0, R185, -R0, RZ ;  /* 0x80000000b9007210 */ /* 0x000fe20007ffe0ff */
[----:B------:R-:W-:Y:S01]  /*1290*/  IMAD.IADD R9, R9, 0x1, -R10 ;  /* 0x0000000109097824 */ /* 0x000fe200078e0a0a */
[----:B------:R-:W-:-:S03]  /*12a0*/  IADD3 R4, R187, -R4, RZ ;  /* 0x80000004bb047210 */ /* 0x000fc60007ffe0ff */
[----:B------:R-:W-:Y:S02]  /*12b0*/  IMAD R9, R6, 0x10, R9 ;  /* 0x0000001006097824 */ /* 0x000fe400078e0209 */
[----:B------:R-:W-:Y:S02]  /*12c0*/  IMAD R190, R0, R7, 0x80 ;  /* 0x0000008000be7424 */ /* 0x000fe400078e0207 */
[----:B------:R-:W-:-:S07]  /*12d0*/  IMAD R189, R4, 0x40, R9 ;  /* 0x0000004004bd7824 */ /* 0x000fce00078e0209 */
.L_x_155:
[----:B------:R-:W1:Y:S01]  /*12e0*/  SHFL.IDX PT, R0, R187, RZ, 0x1f ;  /* 0x00001fffbb007589 */ /* 0x000e6200000e0000 */
        /* <DEDUP_REMOVED lines=21> */
[----:B------:R-:W-:-:S02]  /*1440*/  @UP2 ULDC.64 UR10, c[0x0][0xdb8] ;  /* 0x00036e00000a2ab9 */ /* 0x000fc40000000a00 */
[----:B------:R-:W-:Y:S01]  /*1450*/  UIMAD.WIDE.U32 UR4, UR61, UR10, URZ ;  /* 0x0000000a3d0472a5 */ /* 0x000fe2000f8e003f */
[----:B------:R-:W-:Y:S02]  /*1460*/  IADD3 R0, R89, 0x7f, RZ ;  /* 0x0000007f59007810 */ /* 0x000fe40007ffe0ff */
[----:B------:R-:W-:Y:S01]  /*1470*/  UMOV UR36, UR61 ;  /* 0x0000003d00247c82 */ /* 0x000fe20008000000 */
[----:B------:R-:W-:Y:S01]  /*1480*/  @UP2 USHF.R.U32.HI UR36, URZ, UR11, UR5 ;  /* 0x0000000b3f242299 */ /* 0x000fe20008011605 */
[----:B------:R-:W-:Y:S01]  /*1490*/  SHF.R.S32.HI R3, RZ, 0x1f, R0 ;  /* 0x0000001fff037819 */ /* 0x000fe20000011400 */
[----:B------:R-:W-:Y:S01]  /*14a0*/  ULEA.HI UR8, UR7, UR7, URZ, 0x1 ;  /* 0x0000000707087291 */ /* 0x000fe2000f8f083f */
[----:B------:R-:W-:Y:S02]  /*14b0*/  UMOV UR4, UR13 ;  /* 0x0000000d00047c82 */ /* 0x000fe40008000000 */
[----:B------:R-:W-:Y:S01]  /*14c0*/  LEA.HI R3, R3, R0, RZ, 0x7 ;  /* 0x0000000003037211 */ /* 0x000fe200078f38ff */
[----:B------:R-:W-:Y:S01]  /*14d0*/  ULOP3.LUT UR8, UR8, 0x1e, URZ, 0xc0, !UPT ;  /* 0x0000001e08087892 */ /* 0x000fe2000f8ec03f */
[----:B------:R-:W-:-:S02]  /*14e0*/  IMAD.U32 R186, RZ, RZ, UR4 ;  /* 0x00000004ffba7e24 */ /* 0x000fc4000f8e00ff */
        /* <DEDUP_REMOVED lines=22> */
.L_x_129:
[----:B------:R-:W-:Y:S02]  /*1650*/  LOP3.LUT R0, R184, 0x1, RZ, 0xc0, !PT ;  /* 0x00000001b8007812 */ /* 0x000fe400078ec0ff */
[----:B------:R-:W-:Y:S02]  /*1660*/  R2UR UR4, R191 ;  /* 0x00000000bf0472ca */ /* 0x000fe400000e0000 */
[----:B------:R-:W-:-:S04]  /*1670*/  SHF.L.U32 R0, R0, 0x1f, RZ ;  /* 0x0000001f00007819 */ /* 0x000fc800000006ff */
[----:B------:R-:W1:Y:S07]  /*1680*/  SYNCS.PHASECHK.TRANS64.TRYWAIT P1, [UR60+0x34800], R0 ;  /* 0x03480000ff0075a7 */ /* 0x000e6e000802017c */
[----:B------:R-:W-:-:S05]  /*1690*/  IMAD.U32 R3, RZ, RZ, UR4 ;  /* 0x00000004ff037e24 */ /* 0x000fca000f8e00ff */
[----:B------:R-:W-:Y:S01]  /*16a0*/  ISETP.NE.AND P0, PT, R3, 0x3, PT ;  /* 0x000000030300780c */ /* 0x000fe20003f05270 */
[----:B-1----:R-:W-:-:S12]  /*16b0*/  @!P1 BRA `(.L_x_130) ;  /* 0x000000a000449947 */ /* 0x002fd80003800000 */
.L_x_221:
[----:B------:R-:W-:Y:S05]  /*16c0*/  @!P0 BRA `(.L_x_131) ;  /* 0x0000000000048947 */ /* 0x000fea0003800000 */
[----:B------:R-:W-:Y:S01]  /*16d0*/  BPT.TRAP 0x1 ;  /* 0x000000040000795c */ /* 0x000fe20000300000 */
.L_x_131:
[----:B-1----:R-:W-:Y:S02]  /*16e0*/  IMAD.U32 R0, RZ, RZ, UR38 ;  /* 0x00000026ff007e24 */ /* 0x002fe4000f8e00ff */
[----:B------:R-:W-:-:S03]  /*16f0*/  IMAD.U32 R3, RZ, RZ, UR39 ;  /* 0x00000027ff037e24 */ /* 0x000fc6000f8e00ff */
[----:B------:R-:W-:Y:S02]  /*1700*/  LEA R0, R0, UR60, 0x3 ;  /* 0x0000003c00007c11 */ /* 0x000fe4000f8e18ff */
[----:B------:R-:W-:-:S04]  /*1710*/  SHF.L.U32 R3, R3, 0x1f, RZ ;  /* 0x0000001f03037819 */ /* 0x000fc800000006ff */
[----:B------:R1:W2:Y:S01]  /*1720*/  SYNCS.PHASECHK.TRANS64.TRYWAIT P1, [R0+URZ+0x34830], R3 ;  /* 0x03483003000075a7 */ /* 0x0002a2000802017f */
[----:B------:R-:W-:Y:S05]  /*1730*/  @!P0 BRA `(.L_x_132) ;  /* 0x0000000000048947 */ /* 0x000fea0003800000 */
[----:B------:R-:W-:Y:S01]  /*1740*/  BPT.TRAP 0x1 ;  /* 0x000000040000795c */ /* 0x000fe20000300000 */
.L_x_132:
[----:B--2---:R-:W-:Y:S05]  /*1750*/  @P1 BRA `(.L_x_133) ;  /* 0x0000000000081947 */ /* 0x004fea0003800000 */
[----:B------:R-:W2:Y:S02]  /*1760*/  SYNCS.PHASECHK.TRANS64.TRYWAIT P1, [R0+URZ+0x34830], R3 ;  /* 0x03483003000075a7 */ /* 0x000ea4000802017f */
[----:B--2---:R-:W-:Y:S05]  /*1770*/  @!P1 BRA `(.L_x_134) ;  /* 0x000000a0002c9947 */ /* 0x004fea0003800000 */
.L_x_133:
[----:B------:R-:W-:Y:S05]  /*1780*/  WARPSYNC.ALL ;  /* 0x0000000000007948 */ /* 0x000fea0003800000 */
[----:B------:R-:W-:Y:S01]  /*1790*/  UIADD3 UR4, UR60, 0x1c400, URZ ;  /* 0x0001c4003c047890 */ /* 0x000fe2000fffe03f */
[----:B------:R-:W-:Y:S01]  /*17a0*/  WARPGROUP.ARRIVE ;  /* 0x00000000000079c5 */ /* 0x000fe20000000000 */
[----:B------:R-:W-:Y:S01]  /*17b0*/  UMOV UR9, 0x40000040 ;  /* 0x4000004000097882 */ /* 0x000fe20000000000 */
[----:B------:R-:W-:Y:S01]  /*17c0*/  UMOV UR11, 0x40000040 ;  /* 0x40000040000b7882 */ /* 0x000fe20000000000 */
[----:B------:R-:W-:Y:S01]  /*17d0*/  USHF.R.U32.HI UR4, URZ, 0x4, UR4 ;  /* 0x000000043f047899 */ /* 0x000fe20008011604 */
[----:B------:R-:W-:Y:S01]  /*17e0*/  MOV R5, UR9 ;  /* 0x0000000900057c02 */ /* 0x000fe20008000f00 */
[----:B------:R-:W-:Y:S01]  /*17f0*/  UMOV UR57, 0x40000040 ;  /* 0x4000004000397882 */ /* 0x000fe20000000000 */
[----:B------:R-:W-:Y:S01]  /*1800*/  UMOV UR59, 0x40000040 ;  /* 0x40000040003b7882 */ /* 0x000fe20000000000 */
[----:B------:R-:W-:Y:S01]  /*1810*/  ULOP3.LUT UR4, UR4, 0x3fff, URZ, 0xc0, !UPT ;  /* 0x00003fff04047892 */ /* 0x000fe2000f8ec03f */
[----:B------:R-:W-:Y:S01]  /*1820*/  UMOV UR53, 0x40000040 ;  /* 0x4000004000357882 */ /* 0x000fe20000000000 */
[----:B------:R-:W-:-:S02]  /*1830*/  UMOV UR55, 0x40000040 ;  /* 0x4000004000377882 */ /* 0x000fc40000000000 */
[----:B------:R-:W-:Y:S02]  /*1840*/  ULOP3.LUT UR37, UR4, 0x10000, URZ, 0xfc, !UPT ;  /* 0x0001000004257892 */ /* 0x000fe4000f8efc3f */
[----:B------:R-:W-:Y:S02]  /*1850*/  ULOP3.LUT UR4, UR40, 0x10000, URZ, 0xfc, !UPT ;  /* 0x0001000028047892 */ /* 0x000fe4000f8efc3f */
[----:B------:R-:W-:Y:S02]  /*1860*/  UIMAD UR5, UR38, 0xc00, UR37 ;  /* 0x00000c00260578a4 */ /* 0x000fe4000f8e0225 */
[----:B------:R-:W-:Y:S02]  /*1870*/  UIADD3 UR56, UR4, 0x2, URZ ;  /* 0x0000000204387890 */ /* 0x000fe4000fffe03f */
[----:B------:R-:W-:Y:S01]  /*1880*/  UIADD3 UR58, UR5, 0x2, URZ ;  /* 0x00000002053a7890 */ /* 0x000fe2000fffe03f */
[----:B------:R-:W-:Y:S02]  /*1890*/  UMOV UR8, UR4 ;  /* 0x0000000400087c82 */ /* 0x000fe40008000000 */
[----:B------:R-:W-:Y:S01]  /*18a0*/  UMOV UR10, UR5 ;  /* 0x00000005000a7c82 */ /* 0x000fe20008000000 */
[----:B------:R-:W-:Y:S01]  /*18b0*/  UIADD3 UR52, UR4, 0x4, URZ ;  /* 0x0000000404347890 */ /* 0x000fe2000fffe03f */
[----:B------:R-:W-:Y:S01]  /*18c0*/  HGMMA.64x128x16.F32.BF16 R24, gdesc[UR8], RZ, !UPT, gsb0 ;  /* 0x01e00000081879f0 */ /* 0x000fe2000c0018ff */
[----:B------:R-:W-:Y:S01]  /*18d0*/  UIADD3 UR54, UR5, 0x4, URZ ;  /* 0x0000000405367890 */ /* 0x000fe2000fffe03f */
[----:B------:R-:W-:Y:S01]  /*18e0*/  IMAD.U32 R4, RZ, RZ, UR8 ;  /* 0x00000008ff047e24 */ /* 0x000fe2000f8e00ff */
[----:B------:R-:W-:-:S02]  /*18f0*/  UIADD3 UR48, UR4, 0x6, URZ ;  /* 0x0000000604307890 */ /* 0x000fc4000fffe03f */
[----:B------:R-:W-:Y:S01]  /*1900*/  UIADD3 UR50, UR5, 0x6, URZ ;  /* 0x0000000605327890 */ /* 0x000fe2000fffe03f */
[----:B------:R-:W-:Y:S01]  /*1910*/  UMOV UR49, 0x40000040 ;  /* 0x4000004000317882 */ /* 0x000fe20000000000 */
[----:B------:R-:W-:Y:S01]  /*1920*/  UMOV UR51, 0x40000040 ;  /* 0x4000004000337882 */ /* 0x000fe20000000000 */
[----:B------:R-:W-:Y:S02]  /*1930*/  UIADD3 UR8, UR4, 0x400, URZ ;  /* 0x0000040004087890 */ /* 0x000fe4000fffe03f */
[----:B------:R-:W-:Y:S01]  /*1940*/  UIADD3 UR10, UR5, 0x400, URZ ;  /* 0x00000400050a7890 */ /* 0x000fe2000fffe03f */
[----:B------:R-:W-:Y:S01]  /*1950*/  UMOV UR9, 0x40000040 ;  /* 0x4000004000097882 */ /* 0x000fe20000000000 */
[----:B------:R-:W-:Y:S01]  /*1960*/  UMOV UR11, 0x40000040 ;  /* 0x40000040000b7882 */ /* 0x000fe20000000000 */
[----:B------:R-:W-:Y:S02]  /*1970*/  UIADD3 UR12, UR4, 0x402, URZ ;  /* 0x00000402040c7890 */ /* 0x000fe4000fffe03f */
[----:B------:R-:W-:Y:S01]  /*1980*/  UIADD3 UR14, UR5, 0x402, URZ ;  /* 0x00000402050e7890 */ /* 0x000fe2000fffe03f */
[----:B------:R-:W-:Y:S01]  /*1990*/  UMOV UR13, 0x40000040 ;  /* 0x40000040000d7882 */ /* 0x000fe20000000000 */
[----:B------:R-:W-:Y:S01]  /*19a0*/  UMOV UR15, 0x40000040 ;  /* 0x40000040000f7882 */ /* 0x000fe20000000000 */
        /* <DEDUP_REMOVED lines=24> */
[----:B------:R-:W-:-:S02]  /*1b30*/  WARPGROUP.DEPBAR.LE gsb0, 0x0 ;  /* 0x00008000000079c5 */ /* 0x000fc40000010000 */
        /* <DEDUP_REMOVED lines=35> */
.L_x_135:
[----:B------:R-:W-:Y:S01]  /*1d70*/  ULDC UR4, c[0x0][0x9d8] ;  /* 0x0002760000047ab9 */ /* 0x000fe20000000800 */
[----:B------:R-:W-:Y:S02]  /*1d80*/  IMAD.IADD R7, R190, 0x1, R89 ;  /* 0x00000001be077824 */ /* 0x000fe400078e0259 */
[----:B------:R-:W-:Y:S01]  /*1d90*/  FMUL.FTZ R24, R24, UR4 ;  /* 0x0000000418187c20 */ /* 0x000fe20008410000 */
[----:B------:R-:W-:Y:S01]  /*1da0*/  FMUL.FTZ R25, R25, UR4 ;  /* 0x0000000419197c20 */ /* 0x000fe20008410000 */
[----:B------:R-:W-:Y:S01]  /*1db0*/  FMUL.FTZ R28, R28, UR4 ;  /* 0x000000041c1c7c20 */ /* 0x000fe20008410000 */
[----:B------:R-:W-:Y:S01]  /*1dc0*/  FMUL.FTZ R29, R29, UR4 ;  /* 0x000000041d1d7c20 */ /* 0x000fe20008410000 */
[----:B------:R-:W-:Y:S01]  /*1dd0*/  FMUL.FTZ R32, R32, UR4 ;  /* 0x0000000420207c20 */ /* 0x000fe20008410000 */
[----:B------:R-:W-:Y:S01]  /*1de0*/  IMAD R7, R192, -0x80, R7 ;  /* 0xffffff80c0077824 */ /* 0x000fe200078e0207 */
[----:B------:R-:W3:Y:S01]  /*1df0*/  MUFU.TANH R24, R24 ;  /* 0x0000001800187308 */ /* 0x000ee20000002400 */
[----:B------:R-:W-:Y:S01]  /*1e00*/  FMUL.FTZ R33, R33, UR4 ;  /* 0x0000000421217c20 */ /* 0x000fe20008410000 */
[----:B------:R-:W-:Y:S01]  /*1e10*/  FMUL.FTZ R26, R26, UR4 ;  /* 0x000000041a1a7c20 */ /* 0x000fe20008410000 */
[----:B------:R-:W-:Y:S01]  /*1e20*/  FMUL.FTZ R31, R31, UR4 ;  /* 0x000000041f1f7c20 */ /* 0x000fe20008410000 */
[----:B------:R-:W-:Y:S01]  /*1e30*/  FMUL.FTZ R43, R43, UR4 ;  /* 0x000000042b2b7c20 */ /* 0x000fe20008410000 */
[C---:B------:R-:W-:Y:S01]  /*1e40*/  ISETP.GT.AND P2, PT, R7.reuse, RZ, PT ;  /* 0x000000ff0700720c */ /* 0x040fe20003f44270 */
[----:B------:R-:W-:Y:S01]  /*1e50*/  FMUL.FTZ R36, R36, UR4 ;  /* 0x0000000424247c20 */ /* 0x000fe20008410000 */
[----:B------:R-:W-:Y:S01]  /*1e60*/  ISETP.GT.AND P1, PT, R7, 0x1, PT ;  /* 0x000000010700780c */ /* 0x000fe20003f24270 */
[----:B------:R-:W4:Y:S01]  /*1e70*/  MUFU.TANH R25, R25 ;  /* 0x0000001900197308 */ /* 0x000f220000002400 */
[----:B------:R-:W-:Y:S01]  /*1e80*/  FMUL.FTZ R55, R55, UR4 ;  /* 0x0000000437377c20 */ /* 0x000fe20008410000 */
[----:B------:R-:W-:Y:S01]  /*1e90*/  FMUL.FTZ R27, R27, UR4 ;  /* 0x000000041b1b7c20 */ /* 0x000fe20008410000 */
[----:B------:R-:W-:Y:S01]  /*1ea0*/  FMUL.FTZ R35, R35, UR4 ;  /* 0x0000000423237c20 */ /* 0x000fe20008410000 */
[----:B------:R-:W-:Y:S01]  /*1eb0*/  FMUL.FTZ R67, R67, UR4 ;  /* 0x0000000443437c20 */ /* 0x000fe20008410000 */
[----:B------:R-:W-:Y:S01]  /*1ec0*/  FMUL.FTZ R47, R47, UR4 ;  /* 0x000000042f2f7c20 */ /* 0x000fe20008410000 */
[----:B------:R-:W-:Y:S01]  /*1ed0*/  ISETP.GT.AND P6, PT, R7, 0x8, PT ;  /* 0x000000080700780c */ /* 0x000fe20003fc4270 */
[----:B------:R-:W-:Y:S01]  /*1ee0*/  FMUL.FTZ R37, R37, UR4 ;  /* 0x0000000425257c20 */ /* 0x000fe20008410000 */
[----:B------:R-:W-:Y:S01]  /*1ef0*/  MUFU.TANH R28, R28 ;  /* 0x0000001c001c7308 */ /* 0x000fe20000002400 */
[----:B---3--:R-:W-:Y:S01]  /*1f00*/  FSEL R9, R24, -INF , P2 ;  /* 0xff80000018097808 */ /* 0x008fe20001000000 */
[----:B------:R-:W-:Y:S01]  /*1f10*/  FMUL.FTZ R59, R59, UR4 ;  /* 0x000000043b3b7c20 */ /* 0x000fe20008410000 */
[----:B------:R-:W-:Y:S01]  /*1f20*/  FMUL.FTZ R30, R30, UR4 ;  /* 0x000000041e1e7c20 */ /* 0x000fe20008410000 */
[----:B------:R-:W-:Y:S01]  /*1f30*/  FMUL.FTZ R39, R39, UR4 ;  /* 0x0000000427277c20 */ /* 0x000fe20008410000 */
[----:B------:R-:W-:Y:S01]  /*1f40*/  FMUL.FTZ R71, R71, UR4 ;  /* 0x0000000447477c20 */ /* 0x000fe20008410000 */
[----:B------:R-:W-:Y:S01]  /*1f50*/  FMUL.FTZ R51, R51, UR4 ;  /* 0x0000000433337c20 */ /* 0x000fe20008410000 */
[----:B------:R-:W-:Y:S01]  /*1f60*/  ISETP.GT.AND P5, PT, R7, 0x9, PT ;  /* 0x000000090700780c */ /* 0x000fe20003fa4270 */
[----:B------:R-:W-:Y:S01]  /*1f70*/  MUFU.TANH R29, R29 ;  /* 0x0000001d001d7308 */ /* 0x000fe20000002400 */
[----:B----4-:R-:W-:Y:S01]  /*1f80*/  FSEL R10, R25, -INF , P1 ;  /* 0xff800000190a7808 */ /* 0x010fe20000800000 */
[----:B------:R-:W-:Y:S01]  /*1f90*/  FMUL.FTZ R40, R40, UR4 ;  /* 0x0000000428287c20 */ /* 0x000fe20008410000 */
[----:B------:R-:W-:Y:S01]  /*1fa0*/  FMUL.FTZ R63, R63, UR4 ;  /* 0x000000043f3f7c20 */ /* 0x000fe20008410000 */
[----:B------:R-:W-:Y:S01]  /*1fb0*/  FMUL.FTZ R75, R75, UR4 ;  /* 0x000000044b4b7c20 */ /* 0x000fe20008410000 */
[----:B------:R-:W-:Y:S01]  /*1fc0*/  FMNMX.FTZ R8, R9, R10, !PT ;  /* 0x0000000a09087209 */ /* 0x000fe20007810000 */
[----:B------:R-:W-:Y:S01]  /*1fd0*/  FMUL.FTZ R41, R41, UR4 ;  /* 0x0000000429297c20 */ /* 0x000fe20008410000 */
[C---:B------:R-:W-:Y:S01]  /*1fe0*/  ISETP.GT.AND P4, PT, R7.reuse, 0x10, PT ;  /* 0x000000100700780c */ /* 0x040fe20003f84270 */
[----:B------:R-:W-:Y:S01]  /*1ff0*/  MUFU.TANH R32, R32 ;  /* 0x0000002000207308 */ /* 0x000fe20000002400 */
[----:B------:R-:W-:Y:S01]  /*2000*/  FMUL.FTZ R34, R34, UR4 ;  /* 0x0000000422227c20 */ /* 0x000fe20008410000 */
[----:B------:R-:W-:Y:S01]  /*2010*/  ISETP.GT.AND P3, PT, R7, 0x11, PT ;  /* 0x000000110700780c */ /* 0x000fe20003f64270 */
[----:B------:R-:W-:Y:S01]  /*2020*/  FMUL.FTZ R44, R44, UR4 ;  /* 0x000000042c2c7c20 */ /* 0x000fe20008410000 */
[----:B------:R-:W-:Y:S01]  /*2030*/  FMUL.FTZ R38, R38, UR4 ;  /* 0x0000000426267c20 */ /* 0x000fe20008410000 */
[----:B------:R-:W-:Y:S01]  /*2040*/  FMUL.FTZ R45, R45, UR4 ;  /* 0x000000042d2d7c20 */ /* 0x000fe20008410000 */
[----:B------:R-:W-:Y:S01]  /*2050*/  FMUL.FTZ R48, R48, UR4 ;  /* 0x0000000430307c20 */ /* 0x000fe20008410000 */
[----:B------:R-:W-:Y:S01]  /*2060*/  FMUL.FTZ R42, R42, UR4 ;  /* 0x000000042a2a7c20 */ /* 0x000fe20008410000 */
[----:B-12---:R-:W1:Y:S01]  /*2070*/  MUFU.TANH R3, R26 ;  /* 0x0000001a00037308 */ /* 0x006e620000002400 */
        /* <DEDUP_REMOVED lines=28> */
[----:B------:R-:W-:Y:S01]  /*2240*/  FMUL.FTZ R80, R80, UR4 ;  /* 0x0000000450507c20 */ /* 0x000fe20008410000 */
[----:B------:R-:W-:Y:S01]  /*2250*/  FMUL.FTZ R74, R74, UR4 ;  /* 0x000000044a4a7c20 */ /* 0x000fe20008410000 */
[----:B------:R-:W-:Y:S01]  /*2260*/  FMUL.FTZ R81, R81, UR4 ;  /* 0x0000000451517c20 */ /* 0x000fe20008410000 */
[----:B------:R-:W1:Y:S01]  /*2270*/  MUFU.TANH R6, R27 ;  /* 0x0000001b00067308 */ /* 0x000e620000002400 */
[----:B---3--:R-:W-:Y:S01]  /*2280*/  FSEL R13, R13, -INF , P5 ;  /* 0xff8000000d0d7808 */ /* 0x008fe20002800000 */
[----:B------:R-:W-:Y:S01]  /*2290*/  FMUL.FTZ R84, R84, UR4 ;  /* 0x0000000454547c20 */ /* 0x000fe20008410000 */
[----:B------:R-:W-:Y:S01]  /*22a0*/  FMUL.FTZ R85, R85, UR4 ;  /* 0x0000000455557c20 */ /* 0x000fe20008410000 */
[----:B------:R-:W-:Y:S01]  /*22b0*/  ULDC UR5, c[0x0][0x988] ;  /* 0x0002620000057ab9 */ /* 0x000fe20000000800 */
[----:B------:R-:W-:Y:S01]  /*22c0*/  P2R R12, PR, RZ, 0x1 ;  /* 0x00000001ff0c7803 */ /* 0x000fe20000000000 */
[----:B------:R-:W-:Y:S01]  /*22d0*/  FMUL.FTZ R78, R78, UR4 ;  /* 0x000000044e4e7c20 */ /* 0x000fe20008410000 */
[----:B------:R-:W-:Y:S01]  /*22e0*/  FMUL.FTZ R79, R79, UR4 ;  /* 0x000000044f4f7c20 */ /* 0x000fe20008410000 */
[----:B------:R-:W-:Y:S01]  /*22f0*/  MUFU.TANH R43, R55 ;  /* 0x00000037002b7308 */ /* 0x000fe20000002400 */
[----:B------:R-:W-:Y:S01]  /*2300*/  FMUL.FTZ R82, R82, UR4 ;  /* 0x0000000452527c20 */ /* 0x000fe20008410000 */
[----:B------:R-:W-:Y:S01]  /*2310*/  FMUL.FTZ R83, R83, UR4 ;  /* 0x0000000453537c20 */ /* 0x000fe20008410000 */
[----:B------:R-:W-:Y:S01]  /*2320*/  FMUL.FTZ R86, R86, UR4 ;  /* 0x0000000456567c20 */ /* 0x000fe20008410000 */
[----:B------:R-:W-:Y:S01]  /*2330*/  FMUL.FTZ R87, R87, UR4 ;  /* 0x0000000457577c20 */ /* 0x000fe20008410000 */
[----:B------:R-:W-:-:S02]  /*2340*/  CS2R R150, SRZ ;  /* 0x0000000000967805 */ /* 0x000fc4000001ff00 */
[----:B------:R-:W-:Y:S02]  /*2350*/  CS2R R148, SRZ ;  /* 0x0000000000947805 */ /* 0x000fe4000001ff00 */
[----:B------:R-:W-:Y:S01]  /*2360*/  CS2R R146, SRZ ;  /* 0x0000000000927805 */ /* 0x000fe2000001ff00 */
[----:B------:R-:W2:Y:S01]  /*2370*/  MUFU.TANH R36, R36 ;  /* 0x0000002400247308 */ /* 0x000ea20000002400 */
[----:B-1----:R-:W-:Y:S02]  /*2380*/  FSEL R6, R6, -INF , P1 ;  /* 0xff80000006067808 */ /* 0x002fe40000800000 */
[----:B------:R-:W-:Y:S02]  /*2390*/  CS2R R144, SRZ ;  /* 0x0000000000907805 */ /* 0x000fe4000001ff00 */
[----:B------:R-:W-:-:S03]  /*23a0*/  ISETP.GT.AND P1, PT, R7, 0x19, PT ;  /* 0x000000190700780c */ /* 0x000fc60003f24270 */
[----:B------:R1:W-:Y:S08]  /*23b0*/  MUFU.TANH R55, R67 ;  /* 0x0000004300377308 */ /* 0x0003f00000002400 */
[----:B------:R-:W3:Y:S01]  /*23c0*/  MUFU.TANH R21, R35 ;  /* 0x0000002300157308 */ /* 0x000ee20000002400 */
[----:B-1----:R-:W-:Y:S02]  /*23d0*/  FSEL R67, R28, -INF , P6 ;  /* 0xff8000001c437808 */ /* 0x002fe40003000000 */
[----:B--2---:R-:W-:-:S02]  /*23e0*/  FSEL R93, R36, -INF , P2 ;  /* 0xff800000245d7808 */ /* 0x004fc40001000000 */
[----:B------:R-:W-:-:S03]  /*23f0*/  FMNMX.FTZ R8, R67, R8, !PT ;  /* 0x0000000843087209 */ /* 0x000fc60007810000 */
[----:B------:R-:W1:Y:S08]  /*2400*/  MUFU.TANH R35, R47 ;  /* 0x0000002f00237308 */ /* 0x000e700000002400 */
[----:B------:R-:W2:Y:S01]  /*2410*/  MUFU.TANH R11, R30 ;  /* 0x0000001e000b7308 */ /* 0x000ea20000002400 */
[----:B---3--:R-:W-:Y:S02]  /*2420*/  FSEL R21, R21, -INF , P3 ;  /* 0xff80000015157808 */ /* 0x008fe40001800000 */
[----:B------:R-:W-:-:S05]  /*2430*/  ISETP.GT.AND P3, PT, R7, 0x29, PT ;  /* 0x000000290700780c */ /* 0x000fca0003f64270 */
[----:B------:R-:W-:Y:S01]  /*2440*/  MUFU.TANH R47, R59 ;  /* 0x0000003b002f7308 */ /* 0x000fe20000002400 */
[----:B-1----:R-:W-:-:S07]  /*2450*/  FSEL R35, R35, -INF , P3 ;  /* 0xff80000023237808 */ /* 0x002fce0001800000 */
[----:B------:R-:W1:Y:S01]  /*2460*/  MUFU.TANH R37, R37 ;  /* 0x0000002500257308 */ /* 0x000e620000002400 */
[----:B--2---:R-:W-:Y:S02]  /*2470*/  FSEL R11, R11, -INF , P6 ;  /* 0xff8000000b0b7808 */ /* 0x004fe40003000000 */
[----:B------:R-:W-:-:S05]  /*2480*/  ISETP.GT.AND P6, PT, R7, 0x20, PT ;  /* 0x000000200700780c */ /* 0x000fca0003fc4270 */
[----:B------:R2:W-:Y:S08]  /*2490*/  MUFU.TANH R59, R71 ;  /* 0x00000047003b7308 */ /* 0x0005f00000002400 */
[----:B------:R-:W3:Y:S01]  /*24a0*/  MUFU.TANH R27, R39 ;  /* 0x00000027001b7308 */ /* 0x000ee20000002400 */
[----:B--2---:R-:W-:Y:S02]  /*24b0*/  FSEL R71, R29, -INF , P5 ;  /* 0xff8000001d477808 */ /* 0x004fe40002800000 */
[----:B-1----:R-:W-:-:S02]  /*24c0*/  FSEL R95, R37, -INF , P1 ;  /* 0xff800000255f7808 */ /* 0x002fc40000800000 */
[----:B------:R-:W-:Y:S02]  /*24d0*/  FMNMX.FTZ R8, R71, R8, !PT ;  /* 0x0000000847087209 */ /* 0x000fe40007810000 */
[----:B------:R-:W-:Y:S01]  /*24e0*/  ISETP.GT.AND P5, PT, R7, 0x21, PT ;  /* 0x000000210700780c */ /* 0x000fe20003fa4270 */
[----:B------:R-:W1:Y:S03]  /*24f0*/  MUFU.TANH R39, R51 ;  /* 0x0000003300277308 */ /* 0x000e660000002400 */
[----:B------:R-:W-:-:S05]  /*2500*/  FSEL R31, R31, -INF , P5 ;  /* 0xff8000001f1f7808 */ /* 0x000fca0002800000 */
[----:B------:R-:W-:Y:S01]  /*2510*/  MUFU.TANH R51, R63 ;  /* 0x0000003f00337308 */ /* 0x000fe20000002400 */
[----:B---3--:R-:W-:Y:S02]  /*2520*/  FSEL R27, R27, -INF , P1 ;  /* 0xff8000001b1b7808 */ /* 0x008fe40000800000 */
[----:B------:R-:W-:-:S05]  /*2530*/  ISETP.GT.AND P1, PT, R7, 0x31, PT ;  /* 0x000000310700780c */ /* 0x000fca0003f24270 */
[----:B------:R-:W2:Y:S01]  /*2540*/  MUFU.TANH R40, R40 ;  /* 0x0000002800287308 */ /* 0x000ea20000002400 */
[----:B-1----:R-:W-:-:S07]  /*2550*/  FSEL R39, R39, -INF , P1 ;  /* 0xff80000027277808 */ /* 0x002fce0000800000 */
[----:B------:R1:W-:Y:S08]  /*2560*/  MUFU.TANH R63, R75 ;  /* 0x0000004b003f7308 */ /* 0x0003f00000002400 */
[----:B------:R-:W3:Y:S01]  /*2570*/  MUFU.TANH R15, R34 ;  /* 0x00000022000f7308 */ /* 0x000ee20000002400 */
[----:B-1----:R-:W-:Y:S02]  /*2580*/  FSEL R75, R32, -INF , P4 ;  /* 0xff800000204b7808 */ /* 0x002fe40002000000 */
[----:B--2---:R-:W-:-:S02]  /*2590*/  FSEL R97, R40, -INF , P6 ;  /* 0xff80000028617808 */ /* 0x004fc40003000000 */
[----:B------:R-:W-:-:S03]  /*25a0*/  FMNMX.FTZ R8, R75, R8, !PT ;  /* 0x000000084b087209 */ /* 0x000fc60007810000 */
[----:B------:R-:W1:Y:S01]  /*25b0*/  MUFU.TANH R41, R41 ;  /* 0x0000002900297308 */ /* 0x000e620000002400 */
[----:B------:R-:W-:-:S04]  /*25c0*/  FMNMX.FTZ R8, R91, R8, !PT ;  /* 0x000000085b087209 */ /* 0x000fc80007810000 */
[----:B------:R-:W-:-:S03]  /*25d0*/  FMNMX.FTZ R8, R93, R8, !PT ;  /* 0x000000085d087209 */ /* 0x000fc60007810000 */
[----:B------:R-:W2:Y:S01]  /*25e0*/  MUFU.TANH R44, R44 ;  /* 0x0000002c002c7308 */ /* 0x000ea20000002400 */
[----:B------:R-:W-:Y:S02]  /*25f0*/  FMNMX.FTZ R8, R95, R8, !PT ;  /* 0x000000085f087209 */ /* 0x000fe40007810000 */
[----:B---3--:R-:W-:Y:S02]  /*2600*/  FSEL R15, R15, -INF , P4 ;  /* 0xff8000000f0f7808 */ /* 0x008fe40002000000 */
[----:B------:R-:W-:Y:S02]  /*2610*/  ISETP.GT.AND P4, PT, R7, 0x28, PT ;  /* 0x000000280700780c */ /* 0x000fe40003f84270 */
[----:B------:R-:W-:Y:S01]  /*2620*/  FMNMX.FTZ R8, R97, R8, !PT ;  /* 0x0000000861087209 */ /* 0x000fe20007810000 */
[----:B------:R-:W3:Y:S01]  /*2630*/  MUFU.TANH R38, R38 ;  /* 0x0000002600267308 */ /* 0x000ee20000002400 */
[----:B-1----:R-:W-:Y:S02]  /*2640*/  FSEL R99, R41, -INF , P5 ;  /* 0xff80000029637808 */ /* 0x002fe40002800000 */
[----:B------:R-:W-:-:S02]  /*2650*/  ISETP.GT.AND P5, PT, R7, 0x39, PT ;  /* 0x000000390700780c */ /* 0x000fc40003fa4270 */
[----:B------:R-:W-:Y:S02]  /*2660*/  FMNMX.FTZ R8, R99, R8, !PT ;  /* 0x0000000863087209 */ /* 0x000fe40007810000 */
[----:B------:R-:W-:Y:S01]  /*2670*/  FSEL R43, R43, -INF , P5 ;  /* 0xff8000002b2b7808 */ /* 0x000fe20002800000 */
[----:B------:R-:W1:Y:S01]  /*2680*/  MUFU.TANH R45, R45 ;  /* 0x0000002d002d7308 */ /* 0x000e620000002400 */
[----:B--2---:R-:W-:-:S04]  /*2690*/  FSEL R101, R44, -INF , P4 ;  /* 0xff8000002c657808 */ /* 0x004fc80002000000 */
[----:B------:R-:W-:-:S03]  /*26a0*/  FMNMX.FTZ R8, R101, R8, !PT ;  /* 0x0000000865087209 */ /* 0x000fc60007810000 */
[----:B------:R-:W2:Y:S01]  /*26b0*/  MUFU.TANH R48, R48 ;  /* 0x0000003000307308 */ /* 0x000ea20000002400 */
[----:B---3--:R-:W-:Y:S02]  /*26c0*/  FSEL R25, R38, -INF , P2 ;  /* 0xff80000026197808 */ /* 0x008fe40001000000 */
[----:B------:R-:W-:-:S05]  /*26d0*/  ISETP.GT.AND P2, PT, R7, 0x30, PT ;  /* 0x000000300700780c */ /* 0x000fca0003f44270 */
[----:B------:R-:W3:Y:S01]  /*26e0*/  MUFU.TANH R42, R42 ;  /* 0x0000002a002a7308 */ /* 0x000ee20000002400 */
[----:B-1----:R-:W-:Y:S02]  /*26f0*/  FSEL R103, R45, -INF , P3 ;  /* 0xff8000002d677808 */ /* 0x002fe40001800000 */
[----:B------:R-:W-:Y:S02]  /*2700*/  ISETP.GT.AND P3, PT, R7, 0x41, PT ;  /* 0x000000410700780c */ /* 0x000fe40003f64270 */
        /* <DEDUP_REMOVED lines=55> */
[----:B------:R-:W-:-:S03]  /*2a80*/  FMNMX.FTZ R8, R123, R8, !PT ;  /* 0x000000087b087209 */ /* 0x000fc60007810000 */
        /* <DEDUP_REMOVED lines=27> */
[----:B-1----:R-:W-:-:S04]  /*2c40*/  FSEL R135, R77, -INF , P5 ;  /* 0xff8000004d877808 */ /* 0x002fc80002800000 */
        /* <DEDUP_REMOVED lines=13> */
[----:B------:R-:W-:Y:S01]  /*2d20*/  MUFU.TANH R79, R79 ;  /* 0x0000004f004f7308 */ /* 0x000fe20000002400 */
[----:B---3--:R-:W-:-:S04]  /*2d30*/  FSEL R143, R85, -INF , P1 ;  /* 0xff800000558f7808 */ /* 0x008fc80000800000 */
[----:B------:R-:W-:Y:S01]  /*2d40*/  FMNMX.FTZ R14, R143, R8, !PT ;  /* 0x000000088f0e7209 */ /* 0x000fe20007810000 */
[----:B------:R-:W-:Y:S02]  /*2d50*/  IMAD.U32 R8, RZ, RZ, UR5 ;  /* 0x00000005ff087e24 */ /* 0x000fe4000f8e00ff */
[----:B------:R-:W-:Y:S01]  /*2d60*/  MUFU.TANH R82, R82 ;  /* 0x0000005200527308 */ /* 0x000fe20000002400 */
[----:B-1----:R-:W-:Y:S01]  /*2d70*/  FSEL R85, R78, -INF , P6 ;  /* 0xff8000004e557808 */ /* 0x002fe20003000000 */
[----:B------:R-:W1:Y:S06]  /*2d80*/  SHFL.BFLY PT, R7, R14, 0x2, 0x1f ;  /* 0x0c401f000e077f89 */ /* 0x000e6c00000e0000 */
[----:B------:R-:W-:Y:S08]  /*2d90*/  MUFU.TANH R83, R83 ;  /* 0x0000005300537308 */ /* 0x000ff00000002400 */
[----:B------:R-:W-:Y:S08]  /*2da0*/  MUFU.TANH R86, R86 ;  /* 0x0000005600567308 */ /* 0x000ff00000002400 */
[----:B------:R-:W2:Y:S01]  /*2db0*/  MUFU.TANH R87, R87 ;  /* 0x0000005700577308 */ /* 0x000ea20000002400 */
[----:B-1----:R-:W-:-:S05]  /*2dc0*/  FMNMX.FTZ R20, R14, R7, !PT ;  /* 0x000000070e147209 */ /* 0x002fca0007810000 */
[----:B------:R-:W1:Y:S01]  /*2dd0*/  SHFL.BFLY PT, R7, R20, 0x1, 0x1f ;  /* 0x0c201f0014077f89 */ /* 0x000e6200000e0000 */
[----:B--2---:R-:W-:Y:S02]  /*2de0*/  FSEL R87, R87, -INF , P1 ;  /* 0xff80000057577808 */ /* 0x004fe40000800000 */
[----:B-1----:R-:W-:-:S04]  /*2df0*/  FMNMX.FTZ R7, R20, R7, !PT ;  /* 0x0000000714077209 */ /* 0x002fc80007810000 */
[C---:B------:R-:W-:Y:S01]  /*2e00*/  FSETP.NEU.FTZ.AND P0, PT, R7.reuse, -INF , PT ;  /* 0xff8000000700780b */ /* 0x040fe20003f1d000 */
[----:B------:R-:W-:-:S05]  /*2e10*/  FMUL.FTZ R24, R7, R8 ;  /* 0x0000000807187220 */ /* 0x000fca0000410000 */
[----:B------:R-:W-:Y:S02]  /*2e20*/  FSEL R24, R24, RZ, P0 ;  /* 0x000000ff18187208 */ /* 0x000fe40000000000 */
[----:B------:R-:W-:-:S03]  /*2e30*/  ISETP.NE.AND P0, PT, R12, RZ, PT ;  /* 0x000000ff0c00720c */ /* 0x000fc60003f05270 */
[--C-:B------:R-:W-:Y:S01]  /*2e40*/  FFMA.FTZ R65, R10, R8, -R24.reuse ;  /* 0x000000080a417223 */ /* 0x100fe20000010818 */
[----:B------:R-:W-:Y:S01]  /*2e50*/  FMNMX.FTZ R10, R3, R6, !PT ;  /* 0x00000006030a7209 */ /* 0x000fe20007810000 */
[-CC-:B------:R-:W-:Y:S01]  /*2e60*/  FFMA.FTZ R69, R91, R8.reuse, -R24.reuse ;  /* 0x000000085b457223 */ /* 0x180fe20000010818 */
[----:B------:R-:W-:Y:S01]  /*2e70*/  FSEL R91, R79, -INF , P5 ;  /* 0xff8000004f5b7808 */ /* 0x000fe20002800000 */
        /* <DEDUP_REMOVED lines=10> */
[--C-:B------:R-:W-:Y:S01]  /*2f20*/  FFMA.FTZ R180, R9, R8, -R24.reuse ;  /* 0x0000000809b47223 */ /* 0x100fe20000010818 */
[----:B------:R-:W-:Y:S01]  /*2f30*/  FSEL R97, R86, -INF , P2 ;  /* 0xff80000056617808 */ /* 0x000fe20001000000 */
[----:B------:R-:W-:Y:S01]  /*2f40*/  MUFU.EX2 R65, R65 ;  /* 0x0000004100417308 */ /* 0x000fe20000000800 */
[----:B------:R-:W-:Y:S01]  /*2f50*/  FMNMX.FTZ R10, R21, R10, !PT ;  /* 0x0000000a150a7209 */ /* 0x000fe20007810000 */
[-CC-:B------:R-:W-:Y:S01]  /*2f60*/  FFMA.FTZ R176, R75, R8.reuse, -R24.reuse ;  /* 0x000000084bb07223 */ /* 0x180fe20000010818 */
[-CC-:B------:R-:W-:Y:S01]  /*2f70*/  FFMA.FTZ R73, R99, R8.reuse, -R24.reuse ;  /* 0x0000000863497223 */ /* 0x180fe20000010818 */
[--C-:B------:R-:W-:Y:S01]  /*2f80*/  FFMA.FTZ R174, R101, R8, -R24.reuse ;  /* 0x0000000865ae7223 */ /* 0x100fe20000010818 */
[----:B------:R-:W-:Y:S01]  /*2f90*/  FMNMX.FTZ R10, R25, R10, !PT ;  /* 0x0000000a190a7209 */ /* 0x000fe20007810000 */
[-CC-:B------:R-:W-:Y:S01]  /*2fa0*/  FFMA.FTZ R75, R103, R8.reuse, -R24.reuse ;  /* 0x00000008674b7223 */ /* 0x180fe20000010818 */
[--C-:B------:R-:W-:Y:S01]  /*2fb0*/  FFMA.FTZ R168, R105, R8, -R24.reuse ;  /* 0x0000000869a87223 */ /* 0x100fe20000010818 */
[----:B------:R-:W1:Y:S01]  /*2fc0*/  MUFU.EX2 R180, R180 ;  /* 0x000000b400b47308 */ /* 0x000e620000000800 */
[----:B------:R-:W-:Y:S01]  /*2fd0*/  FMNMX.FTZ R10, R27, R10, !PT ;  /* 0x0000000a1b0a7209 */ /* 0x000fe20007810000 */
[-CC-:B------:R-:W-:Y:S01]  /*2fe0*/  FFMA.FTZ R77, R107, R8.reuse, -R24.reuse ;  /* 0x000000086b4d7223 */ /* 0x180fe20000010818 */
[-CC-:B------:R-:W-:Y:S01]  /*2ff0*/  FFMA.FTZ R170, R109, R8.reuse, -R24.reuse ;  /* 0x000000086daa7223 */ /* 0x180fe20000010818 */
[--C-:B------:R-:W-:Y:S01]  /*3000*/  FFMA.FTZ R111, R111, R8, -R24.reuse ;  /* 0x000000086f6f7223 */ /* 0x100fe20000010818 */
[----:B------:R-:W-:Y:S01]  /*3010*/  FMNMX.FTZ R10, R29, R10, !PT ;  /* 0x0000000a1d0a7209 */ /* 0x000fe20007810000 */
[-CC-:B------:R-:W-:Y:S01]  /*3020*/  FFMA.FTZ R152, R113, R8.reuse, -R24.reuse ;  /* 0x0000000871987223 */ /* 0x180fe20000010818 */
[--C-:B------:R-:W-:Y:S01]  /*3030*/  FFMA.FTZ R81, R115, R8, -R24.reuse ;  /* 0x0000000873517223 */ /* 0x100fe20000010818 */
[----:B------:R-:W2:Y:S01]  /*3040*/  MUFU.EX2 R182, R182 ;  /* 0x000000b600b67308 */ /* 0x000ea20000000800 */
[----:B------:R-:W-:Y:S01]  /*3050*/  FMNMX.FTZ R10, R31, R10, !PT ;  /* 0x0000000a1f0a7209 */ /* 0x000fe20007810000 */
[-CC-:B------:R-:W-:Y:S01]  /*3060*/  FFMA.FTZ R154, R117, R8.reuse, -R24.reuse ;  /* 0x00000008759a7223 */ /* 0x180fe20000010818 */
[-CC-:B------:R-:W-:Y:S01]  /*3070*/  FFMA.FTZ R83, R119, R8.reuse, -R24.reuse ;  /* 0x0000000877537223 */ /* 0x180fe20000010818 */
[--C-:B------:R-:W-:Y:S01]  /*3080*/  FFMA.FTZ R156, R121, R8, -R24.reuse ;  /* 0x00000008799c7223 */ /* 0x100fe20000010818 */
[----:B------:R-:W-:Y:S01]  /*3090*/  FMNMX.FTZ R10, R33, R10, !PT ;  /* 0x0000000a210a7209 */ /* 0x000fe20007810000 */
[-CC-:B------:R-:W-:Y:S01]  /*30a0*/  FFMA.FTZ R123, R123, R8.reuse, -R24.reuse ;  /* 0x000000087b7b7223 */ /* 0x180fe20000010818 */
[--C-:B------:R-:W-:Y:S01]  /*30b0*/  FFMA.FTZ R125, R125, R8, -R24.reuse ;  /* 0x000000087d7d7223 */ /* 0x100fe20000010818 */
[----:B------:R-:W3:Y:S01]  /*30c0*/  MUFU.EX2 R67, R67 ;  /* 0x0000004300437308 */ /* 0x000ee20000000800 */
[----:B------:R-:W-:Y:S01]  /*30d0*/  FMNMX.FTZ R10, R35, R10, !PT ;  /* 0x0000000a230a7209 */ /* 0x000fe20007810000 */
[-CC-:B------:R-:W-:Y:S01]  /*30e0*/  FFMA.FTZ R127, R127, R8.reuse, -R24.reuse ;  /* 0x000000087f7f7223 */ /* 0x180fe20000010818 */
[-CC-:B------:R-:W-:Y:S01]  /*30f0*/  FFMA.FTZ R129, R129, R8.reuse, -R24.reuse ;  /* 0x0000000881817223 */ /* 0x180fe20000010818 */
[--C-:B------:R-:W-:Y:S01]  /*3100*/  FFMA.FTZ R131, R131, R8, -R24.reuse ;  /* 0x0000000883837223 */ /* 0x100fe20000010818 */
[----:B------:R-:W-:Y:S01]  /*3110*/  FMNMX.FTZ R10, R37, R10, !PT ;  /* 0x0000000a250a7209 */ /* 0x000fe20007810000 */
[-CC-:B------:R-:W-:Y:S01]  /*3120*/  FFMA.FTZ R133, R133, R8.reuse, -R24.reuse ;  /* 0x0000000885857223 */ /* 0x180fe20000010818 */
[--C-:B------:R-:W-:Y:S01]  /*3130*/  FFMA.FTZ R135, R135, R8, -R24.reuse ;  /* 0x0000000887877223 */ /* 0x100fe20000010818 */
[----:B------:R-:W4:Y:S01]  /*3140*/  MUFU.EX2 R176, R176 ;  /* 0x000000b000b07308 */ /* 0x000f220000000800 */
[----:B------:R-:W-:Y:S01]  /*3150*/  FMNMX.FTZ R10, R39, R10, !PT ;  /* 0x0000000a270a7209 */ /* 0x000fe20007810000 */
[-CC-:B------:R-:W-:Y:S01]  /*3160*/  FFMA.FTZ R137, R137, R8.reuse, -R24.reuse ;  /* 0x0000000889897223 */ /* 0x180fe20000010818 */
[-CC-:B------:R-:W-:Y:S01]  /*3170*/  FFMA.FTZ R139, R139, R8.reuse, -R24.reuse ;  /* 0x000000088b8b7223 */ /* 0x180fe20000010818 */
[--C-:B------:R-:W-:Y:S01]  /*3180*/  FFMA.FTZ R141, R141, R8, -R24.reuse ;  /* 0x000000088d8d7223 */ /* 0x100fe20000010818 */
[----:B------:R-:W-:Y:S01]  /*3190*/  FMNMX.FTZ R10, R41, R10, !PT ;  /* 0x0000000a290a7209 */ /* 0x000fe20007810000 */
[----:B------:R-:W-:Y:S01]  /*31a0*/  FFMA.FTZ R24, R143, R8, -R24 ;  /* 0x000000088f187223 */ /* 0x000fe20000010818 */
[----:B------:R-:W-:Y:S01]  /*31b0*/  ISETP.GE.AND P2, PT, R89, 0x81, PT ;  /* 0x000000815900780c */ /* 0x000fe20003f46270 */
[----:B------:R-:W5:Y:S01]  /*31c0*/  MUFU.EX2 R69, R69 ;  /* 0x0000004500457308 */ /* 0x000f620000000800 */
[----:B------:R-:W-:-:S02]  /*31d0*/  FMNMX.FTZ R10, R43, R10, !PT ;  /* 0x0000000a2b0a7209 */ /* 0x000fc40007810000 */
[----:B------:R-:W-:Y:S02]  /*31e0*/  CS2R R142, SRZ ;  /* 0x00000000008e7805 */ /* 0x000fe4000001ff00 */
[----:B------:R-:W-:Y:S02]  /*31f0*/  CS2R R120, SRZ ;  /* 0x0000000000787805 */ /* 0x000fe4000001ff00 */
[----:B------:R-:W-:Y:S02]  /*3200*/  CS2R R118, SRZ ;  /* 0x0000000000767805 */ /* 0x000fe4000001ff00 */
[----:B------:R-:W-:Y:S02]  /*3210*/  FMNMX.FTZ R10, R45, R10, !PT ;  /* 0x0000000a2d0a7209 */ /* 0x000fe40007810000 */
[----:B------:R-:W-:Y:S02]  /*3220*/  CS2R R116, SRZ ;  /* 0x0000000000747805 */ /* 0x000fe4000001ff00 */
[----:B------:R-:W-:Y:S01]  /*3230*/  CS2R R114, SRZ ;  /* 0x0000000000727805 */ /* 0x000fe2000001ff00 */
[----:B------:R-:W-:Y:S01]  /*3240*/  MUFU.EX2 R178, R178 ;  /* 0x000000b200b27308 */ /* 0x000fe20000000800 */
        /* <DEDUP_REMOVED lines=12> */
[----:B------:R-:W-:Y:S01]  /*3310*/  FMNMX.FTZ R10, R53, R10, !PT ;  /* 0x0000000a350a7209 */ /* 0x000fe20007810000 */
[----:B------:R-:W-:Y:S03]  /*3320*/  MUFU.EX2 R172, R172 ;  /* 0x000000ac00ac7308 */ /* 0x000fe60000000800 */
[----:B------:R-:W-:-:S04]  /*3330*/  FMNMX.FTZ R10, R55, R10, !PT ;  /* 0x0000000a370a7209 */ /* 0x000fc80007810000 */
        /* <DEDUP_REMOVED lines=14> */
[----:B------:R-:W-:-:S05]  /*3420*/  FMNMX.FTZ R10, R87, R10, !PT ;  /* 0x0000000a570a7209 */ /* 0x000fca0007810000 */
[----:B------:R-:W1:Y:S01]  /*3430*/  SHFL.BFLY PT, R9, R10, 0x2, 0x1f ;  /* 0x0c401f000a097f89 */ /* 0x000e6200000e0000 */
[----:B------:R-:W-:Y:S08]  /*3440*/  MUFU.EX2 R170, R170 ;  /* 0x000000aa00aa7308 */ /* 0x000ff00000000800 */
[----:B------:R2:W-:Y:S08]  /*3450*/  MUFU.EX2 R79, R111 ;  /* 0x0000006f004f7308 */ /* 0x0005f00000000800 */
[----:B------:R-:W-:Y:S01]  /*3460*/  MUFU.EX2 R152, R152 ;  /* 0x0000009800987308 */ /* 0x000fe20000000800 */
[----:B--2---:R-:W-:-:S02]  /*3470*/  CS2R R110, SRZ ;  /* 0x00000000006e7805 */ /* 0x004fc4000001ff00 */
[----:B-1----:R-:W-:-:S05]  /*3480*/  FMNMX.FTZ R12, R10, R9, !PT ;  /* 0x000000090a0c7209 */ /* 0x002fca0007810000 */
[----:B------:R-:W-:Y:S01]  /*3490*/  MUFU.EX2 R81, R81 ;  /* 0x0000005100517308 */ /* 0x000fe20000000800 */
[----:B------:R-:W1:Y:S07]  /*34a0*/  SHFL.BFLY PT, R9, R12, 0x1, 0x1f ;  /* 0x0c201f000c097f89 */ /* 0x000e6e00000e0000 */
[----:B------:R-:W-:Y:S08]  /*34b0*/  MUFU.EX2 R154, R154 ;  /* 0x0000009a009a7308 */ /* 0x000ff00000000800 */
[----:B------:R-:W-:Y:S08]  /*34c0*/  MUFU.EX2 R83, R83 ;  /* 0x0000005300537308 */ /* 0x000ff00000000800 */
[----:B------:R-:W-:Y:S01]  /*34d0*/  MUFU.EX2 R156, R156 ;  /* 0x0000009c009c7308 */ /* 0x000fe20000000800 */
[----:B-1----:R-:W-:-:S04]  /*34e0*/  FMNMX.FTZ R9, R12, R9, !PT ;  /* 0x000000090c097209 */ /* 0x002fc80007810000 */
[C---:B------:R-:W-:Y:S01]  /*34f0*/  FSETP.NEU.FTZ.AND P1, PT, R9.reuse, -INF , PT ;  /* 0xff8000000900780b */ /* 0x040fe20003f3d000 */
[----:B------:R-:W-:Y:S02]  /*3500*/  FMUL.FTZ R10, R9, R8 ;  /* 0x00000008090a7220 */ /* 0x000fe40000410000 */
[----:B------:R-:W-:Y:S03]  /*3510*/  MUFU.EX2 R123, R123 ;  /* 0x0000007b007b7308 */ /* 0x000fe60000000800 */
[----:B------:R-:W-:Y:S02]  /*3520*/  FSEL R10, R10, RZ, P1 ;  /* 0x000000ff0a0a7208 */ /* 0x000fe40000800000 */
[----:B------:R-:W-:-:S03]  /*3530*/  ISETP.NE.AND P1, PT, R18, RZ, PT ;  /* 0x000000ff1200720c */ /* 0x000fc60003f25270 */
        /* <DEDUP_REMOVED lines=15> */
[-CC-:B------:R-:W-:Y:S01]  /*3630*/  FFMA.FTZ R39, R39, R8.reuse, -R10.reuse ;  /* 0x0000000827277223 */ /* 0x180fe2000001080a */
[----:B------:R-:W2:Y:S01]  /*3640*/  MUFU.EX2 R6, R6 ;  /* 0x0000000600067308 */ /* 0x000ea20000000800 */
[----:B-1----:R-:W-:Y:S01]  /*3650*/  FADD.FTZ R3, R180, R65 ;  /* 0x00000041b4037221 */ /* 0x002fe20000010000 */
[-CC-:B------:R-:W-:Y:S01]  /*3660*/  FFMA.FTZ R41, R41, R8.reuse, -R10.reuse ;  /* 0x0000000829297223 */ /* 0x180fe2000001080a */
[-CC-:B------:R-:W-:Y:S01]  /*3670*/  FFMA.FTZ R43, R43, R8.reuse, -R10.reuse ;  /* 0x000000082b2b7223 */ /* 0x180fe2000001080a */
[-CC-:B------:R-:W-:Y:S01]  /*3680*/  FFMA.FTZ R45, R45, R8.reuse, -R10.reuse ;  /* 0x000000082d2d7223 */ /* 0x180fe2000001080a */
[----:B------:R-:W-:Y:S01]  /*3690*/  FADD.FTZ R34, R182, R3 ;  /* 0x00000003b6227221 */ /* 0x000fe20000010000 */
        /* <DEDUP_REMOVED lines=10> */
[----:B------:R3:W4:Y:S01]  /*3740*/  MUFU.EX2 R12, R13 ;  /* 0x0000000d000c7308 */ /* 0x0007220000000800 */
[----:B-----5:R-:W-:Y:S01]  /*3750*/  FADD.FTZ R3, R69, R36 ;  /* 0x0000002445037221 */ /* 0x020fe20000010000 */
[----:B--2---:R-:W-:Y:S01]  /*3760*/  FADD.FTZ R36, R181, R6 ;  /* 0x00000006b5247221 */ /* 0x004fe20000010000 */
[-CC-:B------:R-:W-:Y:S01]  /*3770*/  FFMA.FTZ R61, R61, R8.reuse, -R10.reuse ;  /* 0x000000083d3d7223 */ /* 0x180fe2000001080a */
[-CC-:B------:R-:W-:Y:S01]  /*3780*/  FFMA.FTZ R63, R63, R8.reuse, -R10.reuse ;  /* 0x000000083f3f7223 */ /* 0x180fe2000001080a */
[----:B------:R-:W-:Y:S01]  /*3790*/  FADD.FTZ R38, R178, R3 ;  /* 0x00000003b2267221 */ /* 0x000fe20000010000 */
[-CC-:B------:R-:W-:Y:S01]  /*37a0*/  FFMA.FTZ R85, R85, R8.reuse, -R10.reuse ;  /* 0x0000000855557223 */ /* 0x180fe2000001080a */
[-C--:B------:R-:W-:Y:S01]  /*37b0*/  FFMA.FTZ R91, R91, R8.reuse, -R10 ;  /* 0x000000085b5b7223 */ /* 0x080fe2000001080a */
[----:B------:R-:W2:Y:S01]  /*37c0*/  MUFU.EX2 R15, R15 ;  /* 0x0000000f000f7308 */ /* 0x000ea20000000800 */
[----:B---3--:R-:W-:Y:S01]  /*37d0*/  FADD.FTZ R13, R71, R38 ;  /* 0x00000026470d7221 */ /* 0x008fe20000010000 */
[----:B-1----:R-:W-:Y:S01]  /*37e0*/  FADD.FTZ R3, R11, R36 ;  /* 0x000000240b037221 */ /* 0x002fe20000010000 */
[-CC-:B------:R-:W-:Y:S01]  /*37f0*/  FFMA.FTZ R93, R93, R8.reuse, -R10.reuse ;  /* 0x000000085d5d7223 */ /* 0x180fe2000001080a */
[-CC-:B------:R-:W-:Y:S01]  /*3800*/  FFMA.FTZ R95, R95, R8.reuse, -R10.reuse ;  /* 0x000000085f5f7223 */ /* 0x180fe2000001080a */
[----:B------:R-:W-:Y:S01]  /*3810*/  FADD.FTZ R40, R172, R13 ;  /* 0x0000000dac287221 */ /* 0x000fe20000010000 */
[-CC-:B------:R-:W-:Y:S01]  /*3820*/  FFMA.FTZ R97, R97, R8.reuse, -R10.reuse ;  /* 0x0000000861617223 */ /* 0x180fe2000001080a */
[----:B------:R-:W-:Y:S01]  /*3830*/  FFMA.FTZ R87, R87, R8, -R10 ;  /* 0x0000000857577223 */ /* 0x000fe2000001080a */
[----:B------:R-:W1:Y:S01]  /*3840*/  MUFU.EX2 R14, R21 ;  /* 0x00000015000e7308 */ /* 0x000e620000000800 */
[----:B----4-:R-:W-:Y:S01]  /*3850*/  FADD.FTZ R38, R12, R3 ;  /* 0x000000030c267221 */ /* 0x010fe20000010000 */
[----:B------:R-:W-:Y:S01]  /*3860*/  FADD.FTZ R13, R73, R40 ;  /* 0x00000028490d7221 */ /* 0x000fe20000010000 */
[----:B------:R-:W-:-:S02]  /*3870*/  F2FP.BF16.F32.PACK_AB R181, R6, R181 ;  /* 0x000000b506b5723e */ /* 0x000fc400000010ff */
[----:B------:R-:W-:Y:S01]  /*3880*/  F2FP.BF16.F32.PACK_AB R183, R12, R11 ;  /* 0x0000000b0cb7723e */ /* 0x000fe200000010ff */
[----:B------:R-:W-:Y:S01]  /*3890*/  FADD.FTZ R40, R174, R13 ;  /* 0x0000000dae287221 */ /* 0x000fe20000010000 */
[----:B------:R-:W-:Y:S01]  /*38a0*/  F2FP.BF16.F32.PACK_AB R180, R65, R180 ;  /* 0x000000b441b4723e */ /* 0x000fe200000010ff */
[----:B------:R-:W3:Y:S01]  /*38b0*/  MUFU.EX2 R25, R25 ;  /* 0x0000001900197308 */ /* 0x000ee20000000800 */
[----:B--2---:R-:W-:Y:S01]  /*38c0*/  FADD.FTZ R3, R15, R38 ;  /* 0x000000260f037221 */ /* 0x004fe20000010000 */
[----:B------:R-:W-:Y:S02]  /*38d0*/  F2FP.BF16.F32.PACK_AB R182, R67, R182 ;  /* 0x000000b643b6723e */ /* 0x000fe400000010ff */
[----:B------:R-:W-:Y:S02]  /*38e0*/  F2FP.BF16.F32.PACK_AB R176, R69, R176 ;  /* 0x000000b045b0723e */ /* 0x000fe400000010ff */
[----:B------:R-:W-:Y:S02]  /*38f0*/  F2FP.BF16.F32.PACK_AB R178, R71, R178 ;  /* 0x000000b247b2723e */ /* 0x000fe400000010ff */
[----:B------:R-:W2:Y:S01]  /*3900*/  MUFU.EX2 R20, R27 ;  /* 0x0000001b00147308 */ /* 0x000ea20000000800 */
[----:B-1----:R-:W-:Y:S01]  /*3910*/  FADD.FTZ R38, R14, R3 ;  /* 0x000000030e267221 */ /* 0x002fe20000010000 */
[----:B------:R-:W-:Y:S01]  /*3920*/  FADD.FTZ R3, R75, R40 ;  /* 0x000000284b037221 */ /* 0x000fe20000010000 */
[----:B------:R-:W-:-:S02]  /*3930*/  F2FP.BF16.F32.PACK_AB R172, R73, R172 ;  /* 0x000000ac49ac723e */ /* 0x000fc400000010ff */
[----:B------:R-:W-:Y:S01]  /*3940*/  F2FP.BF16.F32.PACK_AB R174, R75, R174 ;  /* 0x000000ae4bae723e */ /* 0x000fe200000010ff */
[----:B------:R-:W-:Y:S01]  /*3950*/  FADD.FTZ R40, R168, R3 ;  /* 0x00000003a8287221 */ /* 0x000fe20000010000 */
[----:B------:R-:W-:Y:S01]  /*3960*/  @P1 VIADD R3, R0, 0x34840 ;  /* 0x0003484000031836 */ /* 0x000fe20000000000 */
[----:B------:R-:W1:Y:S01]  /*3970*/  MUFU.EX2 R29, R29 ;  /* 0x0000001d001d7308 */ /* 0x000e620000000800 */
[----:B---3--:R-:W-:Y:S01]  /*3980*/  FADD.FTZ R13, R25, R38 ;  /* 0x00000026190d7221 */ /* 0x008fe20000010000 */
[C---:B------:R-:W-:Y:S01]  /*3990*/  FADD.FTZ R21, R77.reuse, R40 ;  /* 0x000000284d157221 */ /* 0x040fe20000010000 */
[----:B------:R-:W-:Y:S02]  /*39a0*/  F2FP.BF16.F32.PACK_AB R168, R77, R168 ;  /* 0x000000a84da8723e */ /* 0x000fe400000010ff */
[----:B------:R-:W-:Y:S01]  /*39b0*/  @P1 PRMT R3, R22, 0x654, R3 ;  /* 0x0000065416031816 */ /* 0x000fe20000000003 */
[----:B------:R-:W-:Y:S01]  /*39c0*/  FADD.FTZ R40, R170, R21 ;  /* 0x00000015aa287221 */ /* 0x000fe20000010000 */
[----:B------:R-:W-:Y:S01]  /*39d0*/  F2FP.BF16.F32.PACK_AB R170, R79, R170 ;  /* 0x000000aa4faa723e */ /* 0x000fe200000010ff */
[----:B------:R-:W3:Y:S01]  /*39e0*/  MUFU.EX2 R26, R31 ;  /* 0x0000001f001a7308 */ /* 0x000ee20000000800 */
[----:B--2---:R-:W-:Y:S01]  /*39f0*/  FADD.FTZ R38, R20, R13 ;  /* 0x0000000d14267221 */ /* 0x004fe20000010000 */
[----:B------:R2:W-:Y:S01]  /*3a00*/  @P1 SYNCS.ARRIVE.TRANS64.RED.A1T0 RZ, [R3+URZ], RZ ;  /* 0x000000ff03ff19a7 */ /* 0x0005e2000810043f */
[----:B------:R-:W-:-:S02]  /*3a10*/  F2FP.BF16.F32.PACK_AB R177, R14, R15 ;  /* 0x0000000f0eb1723e */ /* 0x000fc400000010ff */
[----:B------:R-:W-:-:S03]  /*3a20*/  F2FP.BF16.F32.PACK_AB R179, R20, R25 ;  /* 0x0000001914b3723e */ /* 0x000fc600000010ff */
[----:B------:R-:W2:Y:S01]  /*3a30*/  MUFU.EX2 R33, R33 ;  /* 0x0000002100217308 */ /* 0x000ea20000000800 */
[----:B-1----:R-:W-:-:S07]  /*3a40*/  FADD.FTZ R13, R29, R38 ;  /* 0x000000261d0d7221 */ /* 0x002fce0000010000 */
[----:B------:R-:W1:Y:S01]  /*3a50*/  MUFU.EX2 R28, R35 ;  /* 0x00000023001c7308 */ /* 0x000e620000000800 */
[C---:B---3--:R-:W-:Y:S01]  /*3a60*/  FADD.FTZ R38, R26.reuse, R13 ;  /* 0x0000000d1a267221 */ /* 0x048fe20000010000 */
[----:B------:R-:W-:Y:S01]  /*3a70*/  FADD.FTZ R13, R79, R40 ;  /* 0x000000284f0d7221 */ /* 0x000fe20000010000 */
[----:B------:R-:W-:-:S03]  /*3a80*/  F2FP.BF16.F32.PACK_AB R173, R26, R29 ;  /* 0x0000001d1aad723e */ /* 0x000fc600000010ff */
[----:B------:R-:W-:Y:S01]  /*3a90*/  FADD.FTZ R42, R152, R13 ;  /* 0x0000000d982a7221 */ /* 0x000fe20000010000 */
[----:B------:R-:W-:Y:S01]  /*3aa0*/  F2FP.BF16.F32.PACK_AB R152, R81, R152 ;  /* 0x000000985198723e */ /* 0x000fe200000010ff */
[----:B------:R-:W3:Y:S01]  /*3ab0*/  MUFU.EX2 R37, R37 ;  /* 0x0000002500257308 */ /* 0x000ee20000000800 */
[----:B--2---:R-:W-:Y:S01]  /*3ac0*/  FADD.FTZ R3, R33, R38 ;  /* 0x0000002621037221 */ /* 0x004fe20000010000 */
[----:B------:R-:W-:-:S04]  /*3ad0*/  FADD.FTZ R13, R81, R42 ;  /* 0x0000002a510d7221 */ /* 0x000fc80000010000 */
[----:B------:R-:W-:Y:S01]  /*3ae0*/  FADD.FTZ R42, R154, R13 ;  /* 0x0000000d9a2a7221 */ /* 0x000fe20000010000 */
[C---:B------:R-:W-:Y:S01]  /*3af0*/  F2FP.BF16.F32.PACK_AB R154, R83.reuse, R154 ;  /* 0x0000009a539a723e */ /* 0x040fe200000010ff */
[----:B------:R-:W2:Y:S01]  /*3b00*/  MUFU.EX2 R30, R39 ;  /* 0x00000027001e7308 */ /* 0x000ea20000000800 */
[C---:B-1----:R-:W-:Y:S01]  /*3b10*/  FADD.FTZ R40, R28.reuse, R3 ;  /* 0x000000031c287221 */ /* 0x042fe20000010000 */
[----:B------:R-:W-:Y:S01]  /*3b20*/  FADD.FTZ R13, R83, R42 ;  /* 0x0000002a530d7221 */ /* 0x000fe20000010000 */
[----:B------:R-:W-:-:S03]  /*3b30*/  F2FP.BF16.F32.PACK_AB R175, R28, R33 ;  /* 0x000000211caf723e */ /* 0x000fc600000010ff */
[----:B------:R-:W-:Y:S01]  /*3b40*/  FADD.FTZ R42, R156, R13 ;  /* 0x0000000d9c2a7221 */ /* 0x000fe20000010000 */
[----:B------:R-:W-:Y:S01]  /*3b50*/  F2FP.BF16.F32.PACK_AB R156, R123, R156 ;  /* 0x0000009c7b9c723e */ /* 0x000fe200000010ff */
[----:B------:R-:W1:Y:S01]  /*3b60*/  MUFU.EX2 R41, R41 ;  /* 0x0000002900297308 */ /* 0x000e620000000800 */
[----:B---3--:R-:W-:Y:S01]  /*3b70*/  FADD.FTZ R3, R37, R40 ;  /* 0x0000002825037221 */ /* 0x008fe20000010000 */
[----:B------:R-:W-:Y:S01]  /*3b80*/  FADD.FTZ R42, R123, R42 ;  /* 0x0000002a7b2a7221 */ /* 0x000fe20000010000 */
[----:B------:R-:W-:-:S03]  /*3b90*/  CS2R R122, SRZ ;  /* 0x00000000007a7805 */ /* 0x000fc6000001ff00 */
[----:B------:R-:W-:Y:S02]  /*3ba0*/  FADD.FTZ R13, R125, R42 ;  /* 0x0000002a7d0d7221 */ /* 0x000fe40000010000 */
[----:B------:R-:W3:Y:S01]  /*3bb0*/  MUFU.EX2 R32, R43 ;  /* 0x0000002b00207308 */ /* 0x000ee20000000800 */
[C---:B--2---:R-:W-:Y:S01]  /*3bc0*/  FADD.FTZ R40, R30.reuse, R3 ;  /* 0x000000031e287221 */ /* 0x044fe20000010000 */
[----:B------:R-:W-:-:S06]  /*3bd0*/  F2FP.BF16.F32.PACK_AB R169, R30, R37 ;  /* 0x000000251ea9723e */ /* 0x000fcc00000010ff */
[----:B------:R-:W2:Y:S01]  /*3be0*/  MUFU.EX2 R45, R45 ;  /* 0x0000002d002d7308 */ /* 0x000ea20000000800 */
[----:B-1----:R-:W-:-:S07]  /*3bf0*/  FADD.FTZ R3, R41, R40 ;  /* 0x0000002829037221 */ /* 0x002fce0000010000 */
[----:B------:R-:W1:Y:S01]  /*3c00*/  MUFU.EX2 R34, R47 ;  /* 0x0000002f00227308 */ /* 0x000e620000000800 */
[C---:B---3--:R-:W-:Y:S01]  /*3c10*/  FADD.FTZ R40, R32.reuse, R3 ;  /* 0x0000000320287221 */ /* 0x048fe20000010000 */
[----:B------:R-:W-:-:S06]  /*3c20*/  F2FP.BF16.F32.PACK_AB R171, R32, R41 ;  /* 0x0000002920ab723e */ /* 0x000fcc00000010ff */
[----:B------:R3:W4:Y:S01]  /*3c30*/  MUFU.EX2 R158, R127 ;  /* 0x0000007f009e7308 */ /* 0x0007220000000800 */
[----:B--2---:R-:W-:-:S07]  /*3c40*/  FADD.FTZ R3, R45, R40 ;  /* 0x000000282d037221 */ /* 0x004fce0000010000 */
[----:B------:R-:W2:Y:S01]  /*3c50*/  MUFU.EX2 R49, R49 ;  /* 0x0000003100317308 */ /* 0x000ea20000000800 */
[C---:B-1----:R-:W-:Y:S01]  /*3c60*/  FADD.FTZ R40, R34.reuse, R3 ;  /* 0x0000000322287221 */ /* 0x042fe20000010000 */
[----:B------:R-:W-:Y:S02]  /*3c70*/  F2FP.BF16.F32.PACK_AB R153, R34, R45 ;  /* 0x0000002d2299723e */ /* 0x000fe400000010ff */
[----:B---3--:R-:W-:-:S04]  /*3c80*/  CS2R R126, SRZ ;  /* 0x00000000007e7805 */ /* 0x008fc8000001ff00 */
[----:B------:R-:W1:Y:S01]  /*3c90*/  MUFU.EX2 R129, R129 ;  /* 0x0000008100817308 */ /* 0x000e620000000800 */
[C---:B----4-:R-:W-:Y:S01]  /*3ca0*/  FADD.FTZ R42, R158.reuse, R13 ;  /* 0x0000000d9e2a7221 */ /* 0x050fe20000010000 */
[----:B------:R-:W-:Y:S02]  /*3cb0*/  F2FP.BF16.F32.PACK_AB R158, R158, R125 ;  /* 0x0000007d9e9e723e */ /* 0x000fe400000010ff */
[----:B------:R-:W-:-:S04]  /*3cc0*/  CS2R R124, SRZ ;  /* 0x00000000007c7805 */ /* 0x000fc8000001ff00 */
[----:B------:R-:W3:Y:S01]  /*3cd0*/  MUFU.EX2 R36, R51 ;  /* 0x0000003300247308 */ /* 0x000ee20000000800 */
[----:B--2---:R-:W-:-:S07]  /*3ce0*/  FADD.FTZ R3, R49, R40 ;  /* 0x0000002831037221 */ /* 0x004fce0000010000 */
[----:B------:R2:W4:Y:S01]  /*3cf0*/  MUFU.EX2 R160, R131 ;  /* 0x0000008300a07308 */ /* 0x0005220000000800 */
[----:B-1----:R-:W-:-:S07]  /*3d00*/  FADD.FTZ R13, R129, R42 ;  /* 0x0000002a810d7221 */ /* 0x002fce0000010000 */
[----:B------:R-:W1:Y:S01]  /*3d10*/  MUFU.EX2 R53, R53 ;  /* 0x0000003500357308 */ /* 0x000e620000000800 */
[C---:B---3--:R-:W-:Y:S01]  /*3d20*/  FADD.FTZ R42, R36.reuse, R3 ;  /* 0x00000003242a7221 */ /* 0x048fe20000010000 */
[----:B------:R-:W-:Y:S02]  /*3d30*/  F2FP.BF16.F32.PACK_AB R155, R36, R49 ;  /* 0x00000031249b723e */ /* 0x000fe400000010ff */
[----:B--2---:R-:W-:-:S04]  /*3d40*/  CS2R R130, SRZ ;  /* 0x0000000000827805 */ /* 0x004fc8000001ff00 */
[----:B------:R-:W2:Y:S01]  /*3d50*/  MUFU.EX2 R133, R133 ;  /* 0x0000008500857308 */ /* 0x000ea20000000800 */
[C---:B----4-:R-:W-:Y:S01]  /*3d60*/  FADD.FTZ R44, R160.reuse, R13 ;  /* 0x0000000da02c7221 */ /* 0x050fe20000010000 */
[----:B------:R-:W-:Y:S02]  /*3d70*/  F2FP.BF16.F32.PACK_AB R160, R160, R129 ;  /* 0x00000081a0a0723e */ /* 0x000fe400000010ff */
[----:B------:R-:W-:-:S04]  /*3d80*/  CS2R R128, SRZ ;  /* 0x0000000000807805 */ /* 0x000fc8000001ff00 */
[----:B------:R-:W3:Y:S01]  /*3d90*/  MUFU.EX2 R0, R55 ;  /* 0x0000003700007308 */ /* 0x000ee20000000800 */
[----:B-1----:R-:W-:-:S07]  /*3da0*/  FADD.FTZ R3, R53, R42 ;  /* 0x0000002a35037221 */ /* 0x002fce0000010000 */
[----:B------:R1:W4:Y:S01]  /*3db0*/  MUFU.EX2 R162, R135 ;  /* 0x0000008700a27308 */ /* 0x0003220000000800 */
[----:B--2---:R-:W-:-:S07]  /*3dc0*/  FADD.FTZ R13, R133, R44 ;  /* 0x0000002c850d7221 */ /* 0x004fce0000010000 */
[----:B------:R-:W2:Y:S01]  /*3dd0*/  MUFU.EX2 R57, R57 ;  /* 0x0000003900397308 */ /* 0x000ea20000000800 */
[C---:B---3--:R-:W-:Y:S01]  /*3de0*/  FADD.FTZ R42, R0.reuse, R3 ;  /* 0x00000003002a7221 */ /* 0x048fe20000010000 */
[----:B------:R-:W-:Y:S02]  /*3df0*/  F2FP.BF16.F32.PACK_AB R157, R0, R53 ;  /* 0x00000035009d723e */ /* 0x000fe400000010ff */
[----:B-1----:R-:W-:-:S04]  /*3e00*/  CS2R R134, SRZ ;  /* 0x0000000000867805 */ /* 0x002fc8000001ff00 */
        /* <DEDUP_REMOVED lines=18> */
[----:B------:R-:W1:Y:S01]  /*3f30*/  MUFU.EX2 R24, R24 ;  /* 0x0000001800187308 */ /* 0x000e620000000800 */
[----:B--2---:R-:W-:-:S07]  /*3f40*/  FADD.FTZ R13, R141, R46 ;  /* 0x0000002e8d0d7221 */ /* 0x004fce0000010000 */
[----:B------:R-:W2:Y:S01]  /*3f50*/  MUFU.EX2 R85, R85 ;  /* 0x0000005500557308 */ /* 0x000ea20000000800 */
[C---:B---3--:R-:W-:Y:S01]  /*3f60*/  FADD.FTZ R44, R10.reuse, R3 ;  /* 0x000000030a2c7221 */ /* 0x048fe20000010000 */
[----:B------:R-:W-:Y:S02]  /*3f70*/  F2FP.BF16.F32.PACK_AB R161, R10, R61 ;  /* 0x0000003d0aa1723e */ /* 0x000fe400000010ff */
[----:B------:R-:W-:-:S04]  /*3f80*/  MOV R10, 0x3f800000 ;  /* 0x3f800000000a7802 */ /* 0x000fc80000000f00 */
[----:B------:R3:W4:Y:S01]  /*3f90*/  MUFU.EX2 R40, R91 ;  /* 0x0000005b00287308 */ /* 0x0007220000000800 */
[C---:B-1----:R-:W-:Y:S01]  /*3fa0*/  FADD.FTZ R3, R24.reuse, R13 ;  /* 0x0000000d18037221 */ /* 0x042fe20000010000 */
[----:B------:R-:W-:Y:S02]  /*3fb0*/  F2FP.BF16.F32.PACK_AB R166, R24, R141 ;  /* 0x0000008d18a6723e */ /* 0x000fe400000010ff */
[----:B------:R-:W-:-:S04]  /*3fc0*/  CS2R R140, SRZ ;  /* 0x00000000008c7805 */ /* 0x000fc8000001ff00 */
[----:B------:R-:W1:Y:S01]  /*3fd0*/  MUFU.EX2 R93, R93 ;  /* 0x0000005d005d7308 */ /* 0x000e620000000800 */
[----:B--2---:R-:W-:Y:S01]  /*3fe0*/  FADD.FTZ R13, R85, R44 ;  /* 0x0000002c550d7221 */ /* 0x004fe20000010000 */
[----:B---3--:R-:W-:-:S06]  /*3ff0*/  CS2R R90, SRZ ;  /* 0x00000000005a7805 */ /* 0x008fcc000001ff00 */
[----:B------:R2:W3:Y:S01]  /*4000*/  MUFU.EX2 R42, R95 ;  /* 0x0000005f002a7308 */ /* 0x0004e20000000800 */
[C---:B----4-:R-:W-:Y:S01]  /*4010*/  FADD.FTZ R12, R40.reuse, R13 ;  /* 0x0000000d280c7221 */ /* 0x050fe20000010000 */
[----:B------:R-:W-:-:S06]  /*4020*/  F2FP.BF16.F32.PACK_AB R163, R40, R85 ;  /* 0x0000005528a3723e */ /* 0x000fcc00000010ff */
[----:B------:R-:W4:Y:S01]  /*4030*/  MUFU.EX2 R97, R97 ;  /* 0x0000006100617308 */ /* 0x000f220000000800 */
[----:B-1----:R-:W-:Y:S01]  /*4040*/  FADD.FTZ R11, R93, R12 ;  /* 0x0000000c5d0b7221 */ /* 0x002fe20000010000 */
[----:B--2---:R-:W-:-:S06]  /*4050*/  CS2R R94, SRZ ;  /* 0x00000000005e7805 */ /* 0x004fcc000001ff00 */
[----:B------:R-:W1:Y:S01]  /*4060*/  MUFU.EX2 R6, R87 ;  /* 0x0000005700067308 */ /* 0x000e620000000800 */
[C---:B---3--:R-:W-:Y:S01]  /*4070*/  FADD.FTZ R12, R42.reuse, R11 ;  /* 0x0000000b2a0c7221 */ /* 0x048fe20000010000 */
[----:B------:R-:W-:Y:S02]  /*4080*/  F2FP.BF16.F32.PACK_AB R165, R42, R93 ;  /* 0x0000005d2aa5723e */ /* 0x000fe400000010ff */
[----:B------:R-:W-:Y:S01]  /*4090*/  CS2R R92, SRZ ;  /* 0x00000000005c7805 */ /* 0x000fe2000001ff00 */
[----:B----4-:R-:W-:-:S04]  /*40a0*/  FADD.FTZ R11, R97, R12 ;  /* 0x0000000c610b7221 */ /* 0x010fc80000010000 */
[C---:B-1----:R-:W-:Y:S01]  /*40b0*/  FADD.FTZ R0, R6.reuse, R11 ;  /* 0x0000000b06007221 */ /* 0x042fe20000010000 */
[----:B------:R-:W-:Y:S01]  /*40c0*/  F2FP.BF16.F32.PACK_AB R167, R6, R97 ;  /* 0x0000006106a7723e */ /* 0x000fe200000010ff */
[----:B------:R-:W-:Y:S01]  /*40d0*/  IMAD.MOV.U32 R6, RZ, RZ, 0x3f800000 ;  /* 0x3f800000ff067424 */ /* 0x000fe200078e00ff */
[----:B------:R-:W-:Y:S01]  /*40e0*/  CS2R R96, SRZ ;  /* 0x0000000000607805 */ /* 0x000fe2000001ff00 */
[----:B------:R-:W-:Y:S06]  /*40f0*/  @!P2 BRA `(.L_x_136) ;  /* 0x00000028007ca947 */ /* 0x000fec0003800000 */
[----:B------:R-:W-:Y:S01]  /*4100*/  VIADD R192, R192, 0xfffffffe ;  /* 0xfffffffec0c07836 */ /* 0x000fe20000000000 */
[----:B------:R-:W-:Y:S01]  /*4110*/  MOV R151, RZ ;  /* 0x000000ff00977202 */ /* 0x000fe20000000f00 */
[----:B------:R-:W-:Y:S01]  /*4120*/  IMAD.MOV.U32 R14, RZ, RZ, R9 ;  /* 0x000000ffff0e7224 */ /* 0x000fe200078e0009 */
[----:B------:R-:W-:Y:S01]  /*4130*/  UMOV UR4, UR39 ;  /* 0x0000002700047c82 */ /* 0x000fe20008000000 */
[----:B------:R-:W-:Y:S01]  /*4140*/  IMAD.MOV.U32 R12, RZ, RZ, R7 ;  /* 0x000000ffff0c7224 */ /* 0x000fe200078e0007 */
[----:B------:R-:W-:Y:S01]  /*4150*/  UMOV UR5, UR38 ;  /* 0x0000002600057c82 */ /* 0x000fe20008000000 */
[----:B------:R-:W-:Y:S01]  /*4160*/  IMAD.MOV.U32 R6, RZ, RZ, 0x3f800000 ;  /* 0x3f800000ff067424 */ /* 0x000fe200078e00ff */
[----:B------:R-:W-:-:S06]  /*4170*/  ULDC UR6, c[0x0][0x9d8] ;  /* 0x0002760000067ab9 */ /* 0x000fcc0000000800 */
.L_x_147:
[----:B------:R-:W-:-:S04]  /*4180*/  UIADD3 UR7, UR5, 0x1, URZ ;  /* 0x0000000105077890 */ /* 0x000fc8000fffe03f */
[----:B------:R-:W-:-:S04]  /*4190*/  UISETP.NE.AND UP0, UPT, UR7, 0x2, UPT ;  /* 0x000000020700788c */ /* 0x000fc8000bf05270 */
[----:B------:R-:W-:Y:S02]  /*41a0*/  USEL UR39, URZ, 0x1, UP0 ;  /* 0x000000013f277887 */ /* 0x000fe40008000000 */
[----:B------:R-:W-:Y:S02]  /*41b0*/  USEL UR38, UR7, URZ, UP0 ;  /* 0x0000003f07267287 */ /* 0x000fe40008000000 */
[----:B------:R-:W-:Y:S01]  /*41c0*/  ULOP3.LUT UR39, UR4, UR39, URZ, 0x3c, !UPT ;  /* 0x0000002704277292 */ /* 0x000fe2000f8e3c3f */
[----:B------:R-:W-:Y:S11]  /*41d0*/  @!P0 BRA `(.L_x_137) ;  /* 0x0000000000048947 */ /* 0x000ff60003800000 */
[----:B------:R-:W-:Y:S01]  /*41e0*/  BPT.TRAP 0x1 ;  /* 0x000000040000795c */ /* 0x000fe20000300000 */
.L_x_137:
[----:B------:R-:W-:Y:S01]  /*41f0*/  ULEA UR7, UR38, UR60, 0x3 ;  /* 0x0000003c26077291 */ /* 0x000fe2000f8e183f */
[----:B------:R-:W-:-:S05]  /*4200*/  IMAD.U32 R7, RZ, RZ, UR39 ;  /* 0x00000027ff077e24 */ /* 0x000fca000f8e00ff */
[----:B------:R-:W-:-:S04]  /*4210*/  SHF.L.U32 R7, R7, 0x1f, RZ ;  /* 0x0000001f07077819 */ /* 0x000fc800000006ff */
[----:B------:R1:W2:Y:S01]  /*4220*/  SYNCS.PHASECHK.TRANS64.TRYWAIT P1, [UR7+0x34830], R7 ;  /* 0x03483007ff0075a7 */ /* 0x0002a20008020147 */
[----:B------:R-:W-:Y:S05]  /*4230*/  @!P0 BRA `(.L_x_138) ;  /* 0x0000000000048947 */ /* 0x000fea0003800000 */
[----:B------:R-:W-:Y:S01]  /*4240*/  BPT.TRAP 0x1 ;  /* 0x000000040000795c */ /* 0x000fe20000300000 */
.L_x_138:
[----:B--2---:R-:W-:Y:S05]  /*4250*/  @P1 BRA `(.L_x_139) ;  /* 0x0000000000081947 */ /* 0x004fea0003800000 */
[----:B------:R-:W2:Y:S02]  /*4260*/  SYNCS.PHASECHK.TRANS64.TRYWAIT P1, [UR7+0x34830], R7 ;  /* 0x03483007ff0075a7 */ /* 0x000ea40008020147 */
[----:B--2---:R-:W-:Y:S05]  /*4270*/  @!P1 BRA `(.L_x_140) ;  /* 0x0000007400809947 */ /* 0x004fea0003800000 */
.L_x_139:
        /* <DEDUP_REMOVED lines=139> */
.L_x_141:
[----:B------:R-:W-:Y:S01]  /*4b30*/  ULEA UR10, UR5, UR60, 0x3 ;  /* 0x0000003c050a7291 */ /* 0x000fe2000f8e183f */
[----:B------:R-:W-:-:S05]  /*4b40*/  IMAD.U32 R6, RZ, RZ, UR4 ;  /* 0x00000004ff067e24 */ /* 0x000fca000f8e00ff */
[----:B------:R-:W-:-:S04]  /*4b50*/  SHF.L.U32 R6, R6, 0x1f, RZ ;  /* 0x0000001f06067819 */ /* 0x000fc800000006ff */
[----:B------:R3:W4:Y:S01]  /*4b60*/  SYNCS.PHASECHK.TRANS64.TRYWAIT P1, [UR10+0x34850], R6 ;  /* 0x03485006ff0075a7 */ /* 0x000722000802014a */
[----:B------:R-:W-:Y:S05]  /*4b70*/  @!P0 BRA `(.L_x_142) ;  /* 0x0000000000048947 */ /* 0x000fea0003800000 */
[----:B------:R-:W-:Y:S01]  /*4b80*/  BPT.TRAP 0x1 ;  /* 0x000000040000795c */ /* 0x000fe20000300000 */
.L_x_142:
[----:B----4-:R-:W-:Y:S05]  /*4b90*/  @P1 BRA `(.L_x_143) ;  /* 0x0000000000081947 */ /* 0x010fea0003800000 */
[----:B------:R-:W4:Y:S02]  /*4ba0*/  SYNCS.PHASECHK.TRANS64.TRYWAIT P1, [UR10+0x34850], R6 ;  /* 0x03485006ff0075a7 */ /* 0x000f24000802014a */
[----:B----4-:R-:W-:Y:S05]  /*4bb0*/  @!P1 BRA `(.L_x_144) ;  /* 0x0000006c00489947 */ /* 0x010fea0003800000 */
.L_x_143:
[----:B------:R-:W-:Y:S01]  /*4bc0*/  UIADD3 UR4, UR60, 0x400, URZ ;  /* 0x000004003c047890 */ /* 0x000fe2000fffe03f */
[----:B------:R-:W-:Y:S01]  /*4bd0*/  WARPGROUP.ARRIVE ;  /* 0x00000000000079c5 */ /* 0x000fe20000000000 */
[----:B------:R-:W-:Y:S02]  /*4be0*/  UMOV UR15, 0x40000040 ;  /* 0x40000040000f7882 */ /* 0x000fe40000000000 */
[----:B------:R-:W-:-:S04]  /*4bf0*/  USHF.R.U32.HI UR4, URZ, 0x4, UR4 ;  /* 0x000000043f047899 */ /* 0x000fc80008011604 */
[----:B------:R-:W-:-:S04]  /*4c00*/  ULOP3.LUT UR4, UR4, 0x3fff, URZ, 0xc0, !UPT ;  /* 0x00003fff04047892 */ /* 0x000fc8000f8ec03f */
[----:B------:R-:W-:-:S04]  /*4c10*/  ULOP3.LUT UR4, UR4, 0x4000000, URZ, 0xfc, !UPT ;  /* 0x0400000004047892 */ /* 0x000fc8000f8efc3f */
[----:B------:R-:W-:-:S07]  /*4c20*/  ULEA UR4, UR5, UR4, 0xb ;  /* 0x0000000405047291 */ /* 0x000fce000f8e583f */
[----:B------:R-:W-:Y:S02]  /*4c30*/  UMOV UR14, UR4 ;  /* 0x00000004000e7c82 */ /* 0x000fe40008000000 */
[----:B------:R-:W-:Y:S01]  /*4c40*/  HGMMA.64x128x16.F32.BF16 R88, R180, gdesc[UR12].tnspB, R88, gsb0 ;  /* 0x41e0000cb4587df0 */ /* 0x000fe20008001858 */
[----:B------:R-:W-:Y:S01]  /*4c50*/  UIADD3 UR14, UR4, 0x80, URZ ;  /* 0x00000080040e7890 */ /* 0x000fe2000fffe03f */
[----:B------:R-:W-:Y:S01]  /*4c60*/  UMOV UR15, 0x40000040 ;  /* 0x40000040000f7882 */ /* 0x000fe20000000000 */
[----:B------:R-:W-:Y:S02]  /*4c70*/  WARPGROUP.DEPBAR.LE gsb0, 0x0 ;  /* 0x00008000000079c5 */ /* 0x000fe40000010000 */
[----:B------:R-:W-:-:S07]  /*4c80*/  WARPGROUP.ARRIVE ;  /* 0x00000000000079c5 */ /* 0x000fce0000000000 */
        /* <DEDUP_REMOVED lines=30> */
[----:B------:R-:W-:Y:S03]  /*4e70*/  HGMMA.64x128x16.F32.BF16 R88, R164, gdesc[UR12].tnspB, R88, gsb0 ;  /* 0x41e0000ca4587df0 */ /* 0x000fe60008001858 */
[----:B------:R-:W-:Y:S02]  /*4e80*/  WARPGROUP.DEPBAR.LE gsb0, 0x0 ;  /* 0x00008000000079c5 */ /* 0x000fe40000010000 */
[----:B------:R-:W-:Y:S05]  /*4e90*/  @!P0 BRA `(.L_x_145) ;  /* 0x0000000000048947 */ /* 0x000fea0003800000 */
[----:B------:R-:W-:Y:S01]  /*4ea0*/  BPT.TRAP 0x1 ;  /* 0x000000040000795c */ /* 0x000fe20000300000 */
.L_x_145:
        /* <DEDUP_REMOVED lines=14> */
[----:B------:R-:W4:Y:S01]  /*4f90*/  MUFU.TANH R155, R155 ;  /* 0x0000009b009b7308 */ /* 0x000f220000002400 */
        /* <DEDUP_REMOVED lines=8> */
[----:B-1-3--:R-:W-:Y:S01]  /*5020*/  FMNMX.FTZ R6, R153, R12, !PT ;  /* 0x0000000c99067209 */ /* 0x00afe20007810000 */
[----:B------:R-:W-:Y:S01]  /*5030*/  FMUL.FTZ R35, R43, UR6 ;  /* 0x000000062b237c20 */ /* 0x000fe20008410000 */
[----:B------:R-:W-:Y:S01]  /*5040*/  FMUL.FTZ R175, R45, UR6 ;  /* 0x000000062daf7c20 */ /* 0x000fe20008410000 */
[----:B------:R-:W-:Y:S01]  /*5050*/  FMUL.FTZ R37, R46, UR6 ;  /* 0x000000062e257c20 */ /* 0x000fe20008410000 */
[----:B------:R-:W-:Y:S01]  /*5060*/  FMUL.FTZ R177, R48, UR6 ;  /* 0x0000000630b17c20 */ /* 0x000fe20008410000 */
[----:B------:R-:W-:Y:S01]  /*5070*/  FMUL.FTZ R39, R47, UR6 ;  /* 0x000000062f277c20 */ /* 0x000fe20008410000 */
[----:B------:R-:W-:Y:S01]  /*5080*/  FMUL.FTZ R179, R49, UR6 ;  /* 0x0000000631b37c20 */ /* 0x000fe20008410000 */
[----:B------:R-:W1:Y:S01]  /*5090*/  MUFU.TANH R157, R157 ;  /* 0x0000009d009d7308 */ /* 0x000e620000002400 */
[----:B----4-:R-:W-:Y:S01]  /*50a0*/  FMNMX.FTZ R6, R155, R6, !PT ;  /* 0x000000069b067209 */ /* 0x010fe20007810000 */
[----:B------:R-:W-:Y:S01]  /*50b0*/  FMUL.FTZ R41, R50, UR6 ;  /* 0x0000000632297c20 */ /* 0x000fe20008410000 */
[----:B------:R-:W-:Y:S01]  /*50c0*/  FMUL.FTZ R181, R52, UR6 ;  /* 0x0000000634b57c20 */ /* 0x000fe20008410000 */
[----:B------:R-:W-:Y:S01]  /*50d0*/  FMUL.FTZ R43, R51, UR6 ;  /* 0x00000006332b7c20 */ /* 0x000fe20008410000 */
[----:B------:R-:W-:Y:S01]  /*50e0*/  FMUL.FTZ R183, R53, UR6 ;  /* 0x0000000635b77c20 */ /* 0x000fe20008410000 */
[----:B------:R-:W-:Y:S01]  /*50f0*/  FMUL.FTZ R45, R54, UR6 ;  /* 0x00000006362d7c20 */ /* 0x000fe20008410000 */
[----:B------:R-:W-:Y:S01]  /*5100*/  FMUL.FTZ R193, R56, UR6 ;  /* 0x0000000638c17c20 */ /* 0x000fe20008410000 */
[----:B------:R-:W3:Y:S01]  /*5110*/  MUFU.TANH R13, R13 ;  /* 0x0000000d000d7308 */ /* 0x000ee20000002400 */
[----:B--2---:R-:W-:Y:S01]  /*5120*/  FMNMX.FTZ R8, R11, R14, !PT ;  /* 0x0000000e0b087209 */ /* 0x004fe20007810000 */
[----:B------:R-:W-:Y:S01]  /*5130*/  FMUL.FTZ R47, R55, UR6 ;  /* 0x00000006372f7c20 */ /* 0x000fe20008410000 */
[----:B------:R-:W-:Y:S01]  /*5140*/  FMUL.FTZ R195, R57, UR6 ;  /* 0x0000000639c37c20 */ /* 0x000fe20008410000 */
[----:B------:R-:W-:Y:S01]  /*5150*/  FMUL.FTZ R49, R58, UR6 ;  /* 0x000000063a317c20 */ /* 0x000fe20008410000 */
[----:B------:R-:W-:Y:S01]  /*5160*/  FMUL.FTZ R197, R60, UR6 ;  /* 0x000000063cc57c20 */ /* 0x000fe20008410000 */
[----:B------:R-:W-:Y:S01]  /*5170*/  FMUL.FTZ R51, R59, UR6 ;  /* 0x000000063b337c20 */ /* 0x000fe20008410000 */
[----:B------:R-:W-:Y:S01]  /*5180*/  FMUL.FTZ R199, R61, UR6 ;  /* 0x000000063dc77c20 */ /* 0x000fe20008410000 */
[----:B------:R-:W2:Y:S01]  /*5190*/  MUFU.TANH R159, R159 ;  /* 0x0000009f009f7308 */ /* 0x000ea20000002400 */
[----:B-1----:R-:W-:Y:S01]  /*51a0*/  FMNMX.FTZ R6, R157, R6, !PT ;  /* 0x000000069d067209 */ /* 0x002fe20007810000 */
[----:B------:R-:W-:Y:S01]  /*51b0*/  FMUL.FTZ R53, R62, UR6 ;  /* 0x000000063e357c20 */ /* 0x000fe20008410000 */
[----:B------:R-:W-:Y:S01]  /*51c0*/  FMUL.FTZ R201, R64, UR6 ;  /* 0x0000000640c97c20 */ /* 0x000fe20008410000 */
[----:B------:R-:W-:Y:S01]  /*51d0*/  FMUL.FTZ R55, R63, UR6 ;  /* 0x000000063f377c20 */ /* 0x000fe20008410000 */
[----:B------:R-:W-:Y:S01]  /*51e0*/  FMUL.FTZ R203, R65, UR6 ;  /* 0x0000000641cb7c20 */ /* 0x000fe20008410000 */
[----:B------:R-:W-:Y:S01]  /*51f0*/  FMUL.FTZ R57, R66, UR6 ;  /* 0x0000000642397c20 */ /* 0x000fe20008410000 */
[----:B------:R-:W-:Y:S01]  /*5200*/  FMUL.FTZ R205, R68, UR6 ;  /* 0x0000000644cd7c20 */ /* 0x000fe20008410000 */
[----:B------:R-:W1:Y:S01]  /*5210*/  MUFU.TANH R15, R15 ;  /* 0x0000000f000f7308 */ /* 0x000e620000002400 */
[----:B---3--:R-:W-:Y:S01]  /*5220*/  FMNMX.FTZ R8, R13, R8, !PT ;  /* 0x000000080d087209 */ /* 0x008fe20007810000 */
        /* <DEDUP_REMOVED lines=26> */
[----:B------:R-:W-:-:S04]  /*53d0*/  ISETP.NE.AND P1, PT, R18, RZ, PT ;  /* 0x000000ff1200720c */ /* 0x000fc80003f25270 */
        /* <DEDUP_REMOVED lines=107> */
[----:B---3--:R-:W-:-:S05]  /*5a90*/  FMNMX.FTZ R6, R217, R6, !PT ;  /* 0x00000006d9067209 */ /* 0x008fca0007810000 */
[----:B------:R-:W3:Y:S01]  /*5aa0*/  SHFL.BFLY PT, R7, R6, 0x2, 0x1f ;  /* 0x0c401f0006077f89 */ /* 0x000ee200000e0000 */
[----:B--2---:R-:W-:-:S04]  /*5ab0*/  FMNMX.FTZ R8, R83, R8, !PT ;  /* 0x0000000853087209 */ /* 0x004fc80007810000 */
[----:B-1----:R-:W-:Y:S02]  /*5ac0*/  FMNMX.FTZ R10, R85, R8, !PT ;  /* 0x00000008550a7209 */ /* 0x002fe40007810000 */
[----:B------:R-:W1:Y:S03]  /*5ad0*/  LDC R8, c[0x0][0x988] ;  /* 0x00026200ff087b82 */ /* 0x000e660000000800 */
[----:B------:R-:W2:Y:S01]  /*5ae0*/  SHFL.BFLY PT, R9, R10, 0x2, 0x1f ;  /* 0x0c401f000a097f89 */ /* 0x000ea200000e0000 */
[----:B---3--:R-:W-:-:S05]  /*5af0*/  FMNMX.FTZ R20, R6, R7, !PT ;  /* 0x0000000706147209 */ /* 0x008fca0007810000 */
[----:B------:R-:W3:Y:S01]  /*5b00*/  SHFL.BFLY PT, R7, R20, 0x1, 0x1f ;  /* 0x0c201f0014077f89 */ /* 0x000ee200000e0000 */
[----:B--2---:R-:W-:-:S05]  /*5b10*/  FMNMX.FTZ R24, R10, R9, !PT ;  /* 0x000000090a187209 */ /* 0x004fca0007810000 */
[----:B------:R-:W2:Y:S01]  /*5b20*/  SHFL.BFLY PT, R9, R24, 0x1, 0x1f ;  /* 0x0c201f0018097f89 */ /* 0x000ea200000e0000 */
[----:B---3--:R-:W-:-:S05]  /*5b30*/  FMNMX.FTZ R7, R20, R7, !PT ;  /* 0x0000000714077209 */ /* 0x008fca0007810000 */
[----:B------:R-:W-:-:S04]  /*5b40*/  FADD.FTZ R87, -R7, R12 ;  /* 0x0000000c07577221 */ /* 0x000fc80000010100 */
[----:B-1----:R-:W-:-:S04]  /*5b50*/  FMUL.FTZ R12, R87, R8 ;  /* 0x00000008570c7220 */ /* 0x002fc80000410000 */
[----:B------:R1:W-:Y:S01]  /*5b60*/  MUFU.EX2 R10, R12 ;  /* 0x0000000c000a7308 */ /* 0x0003e20000000800 */
[----:B--2---:R-:W-:-:S05]  /*5b70*/  FMNMX.FTZ R9, R24, R9, !PT ;  /* 0x0000000918097209 */ /* 0x004fca0007810000 */
[----:B------:R-:W-:Y:S01]  /*5b80*/  FADD.FTZ R87, -R9, R14 ;  /* 0x0000000e09577221 */ /* 0x000fe20000010100 */
[-C--:B------:R-:W-:Y:S01]  /*5b90*/  FMUL.FTZ R14, R7, R8.reuse ;  /* 0x00000008070e7220 */ /* 0x080fe20000410000 */
[-C--:B-1----:R-:W-:Y:S02]  /*5ba0*/  FMUL.FTZ R12, R9, R8.reuse ;  /* 0x00000008090c7220 */ /* 0x082fe40000410000 */
[-C--:B------:R-:W-:Y:S01]  /*5bb0*/  FMUL.FTZ R6, R87, R8.reuse ;  /* 0x0000000857067220 */ /* 0x080fe20000410000 */
[-CC-:B------:R-:W-:Y:S01]  /*5bc0*/  FFMA.FTZ R87, R153, R8.reuse, -R14.reuse ;  /* 0x0000000899577223 */ /* 0x180fe2000001080e */
[-CC-:B------:R-:W-:Y:S01]  /*5bd0*/  FFMA.FTZ R170, R181, R8.reuse, -R14.reuse ;  /* 0x00000008b5aa7223 */ /* 0x180fe2000001080e */
[-C--:B------:R-:W-:Y:S01]  /*5be0*/  FFMA.FTZ R182, R157, R8.reuse, -R14 ;  /* 0x000000089db67223 */ /* 0x080fe2000001080e */
[-C--:B------:R-:W-:Y:S01]  /*5bf0*/  FFMA.FTZ R181, R11, R8.reuse, -R12 ;  /* 0x000000080bb57223 */ /* 0x080fe2000001080c */
[-CC-:B------:R-:W-:Y:S01]  /*5c00*/  FFMA.FTZ R180, R155, R8.reuse, -R14.reuse ;  /* 0x000000089bb47223 */ /* 0x180fe2000001080e */
        /* <DEDUP_REMOVED lines=27> */
[-C--:B------:R-:W-:Y:S01]  /*5dc0*/  FFMA.FTZ R199, R217, R8.reuse, -R14 ;  /* 0x00000008d9c77223 */ /* 0x080fe2000001080e */
[-CC-:B------:R-:W-:Y:S01]  /*5dd0*/  FFMA.FTZ R14, R13, R8.reuse, -R12.reuse ;  /* 0x000000080d0e7223 */ /* 0x180fe2000001080c */
[----:B------:R-:W1:Y:S01]  /*5de0*/  MUFU.EX2 R87, R87 ;  /* 0x0000005700577308 */ /* 0x000e620000000800 */
        /* <DEDUP_REMOVED lines=16> */
[----:B-1----:R-:W-:Y:S01]  /*5ef0*/  FFMA.FTZ R3, R10, R3, R87 ;  /* 0x000000030a037223 */ /* 0x002fe20000010057 */
[-CC-:B------:R-:W-:Y:S01]  /*5f00*/  FFMA.FTZ R11, R49, R8.reuse, -R12.reuse ;  /* 0x00000008310b7223 */ /* 0x180fe2000001080c */
[-CC-:B------:R-:W-:Y:S01]  /*5f10*/  FFMA.FTZ R36, R51, R8.reuse, -R12.reuse ;  /* 0x0000000833247223 */ /* 0x180fe2000001080c */
[-CC-:B------:R-:W-:Y:S01]  /*5f20*/  FFMA.FTZ R13, R53, R8.reuse, -R12.reuse ;  /* 0x00000008350d7223 */ /* 0x180fe2000001080c */
[-CC-:B------:R-:W-:Y:S01]  /*5f30*/  FFMA.FTZ R38, R55, R8.reuse, -R12.reuse ;  /* 0x0000000837267223 */ /* 0x180fe2000001080c */
[-CC-:B------:R-:W-:Y:S01]  /*5f40*/  FFMA.FTZ R67, R67, R8.reuse, -R12.reuse ;  /* 0x0000000843437223 */ /* 0x180fe2000001080c */
[-CC-:B------:R-:W-:Y:S01]  /*5f50*/  FFMA.FTZ R71, R71, R8.reuse, -R12.reuse ;  /* 0x0000000847477223 */ /* 0x180fe2000001080c */
[----:B------:R-:W1:Y:S01]  /*5f60*/  MUFU.EX2 R180, R180 ;  /* 0x000000b400b47308 */ /* 0x000e620000000800 */
[-CC-:B------:R-:W-:Y:S01]  /*5f70*/  FFMA.FTZ R75, R75, R8.reuse, -R12.reuse ;  /* 0x000000084b4b7223 */ /* 0x180fe2000001080c */
[-CC-:B------:R-:W-:Y:S01]  /*5f80*/  FFMA.FTZ R77, R77, R8.reuse, -R12.reuse ;  /* 0x000000084d4d7223 */ /* 0x180fe2000001080c */
[-CC-:B------:R-:W-:Y:S01]  /*5f90*/  FFMA.FTZ R79, R79, R8.reuse, -R12.reuse ;  /* 0x000000084f4f7223 */ /* 0x180fe2000001080c */
[----:B------:R-:W-:-:S04]  /*5fa0*/  FFMA.FTZ R83, R83, R8, -R12 ;  /* 0x0000000853537223 */ /* 0x000fc8000001080c */
[----:B------:R-:W3:Y:S01]  /*5fb0*/  MUFU.EX2 R14, R14 ;  /* 0x0000000e000e7308 */ /* 0x000ee20000000800 */
[----:B--2---:R-:W-:-:S07]  /*5fc0*/  FFMA.FTZ R15, R6, R0, R181 ;  /* 0x00000000060f7223 */ /* 0x004fce00000100b5 */
[----:B------:R-:W2:Y:S01]  /*5fd0*/  MUFU.EX2 R182, R182 ;  /* 0x000000b600b67308 */ /* 0x000ea20000000800 */
[----:B-1----:R-:W-:-:S07]  /*5fe0*/  FADD.FTZ R3, R180, R3 ;  /* 0x00000003b4037221 */ /* 0x002fce0000010000 */
[----:B------:R-:W1:Y:S01]  /*5ff0*/  MUFU.EX2 R183, R183 ;  /* 0x000000b700b77308 */ /* 0x000e620000000800 */
[----:B---3--:R-:W-:Y:S01]  /*6000*/  FADD.FTZ R0, R14, R15 ;  /* 0x0000000f0e007221 */ /* 0x008fe20000010000 */
[----:B------:R-:W-:-:S06]  /*6010*/  FFMA.FTZ R15, R57, R8, -R12 ;  /* 0x00000008390f7223 */ /* 0x000fcc000001080c */
[----:B------:R-:W3:Y:S01]  /*6020*/  MUFU.EX2 R153, R153 ;  /* 0x0000009900997308 */ /* 0x000ee20000000800 */
[----:B--2---:R-:W-:-:S07]  /*6030*/  FADD.FTZ R40, R182, R3 ;  /* 0x00000003b6287221 */ /* 0x004fce0000010000 */
[----:B------:R-:W2:Y:S01]  /*6040*/  MUFU.EX2 R20, R20 ;  /* 0x0000001400147308 */ /* 0x000ea20000000800 */
[----:B-1----:R-:W-:-:S07]  /*6050*/  FADD.FTZ R3, R183, R0 ;  /* 0x00000000b7037221 */ /* 0x002fce0000010000 */
[----:B------:R-:W1:Y:S01]  /*6060*/  MUFU.EX2 R176, R176 ;  /* 0x000000b000b07308 */ /* 0x000e620000000800 */
[----:B---3--:R-:W-:-:S07]  /*6070*/  FADD.FTZ R21, R153, R40 ;  /* 0x0000002899157221 */ /* 0x008fce0000010000 */
[----:B------:R-:W3:Y:S01]  /*6080*/  MUFU.EX2 R177, R177 ;  /* 0x000000b100b17308 */ /* 0x000ee20000000800 */
[----:B--2---:R-:W-:-:S07]  /*6090*/  FADD.FTZ R0, R20, R3 ;  /* 0x0000000314007221 */ /* 0x004fce0000010000 */
[----:B------:R-:W2:Y:S01]  /*60a0*/  MUFU.EX2 R155, R155 ;  /* 0x0000009b009b7308 */ /* 0x000ea20000000800 */
[----:B-1----:R-:W-:-:S07]  /*60b0*/  FADD.FTZ R40, R176, R21 ;  /* 0x00000015b0287221 */ /* 0x002fce0000010000 */
[----:B------:R-:W1:Y:S01]  /*60c0*/  MUFU.EX2 R24, R24 ;  /* 0x0000001800187308 */ /* 0x000e620000000800 */
[----:B---3--:R-:W-:-:S07]  /*60d0*/  FADD.FTZ R3, R177, R0 ;  /* 0x00000000b1037221 */ /* 0x008fce0000010000 */
[----:B------:R-:W3:Y:S01]  /*60e0*/  MUFU.EX2 R178, R178 ;  /* 0x000000b200b27308 */ /* 0x000ee20000000800 */
[----:B--2---:R-:W-:Y:S01]  /*60f0*/  FADD.FTZ R21, R155, R40 ;  /* 0x000000289b157221 */ /* 0x004fe20000010000 */
[----:B------:R-:W-:-:S06]  /*6100*/  FFMA.FTZ R40, R59, R8, -R12 ;  /* 0x000000083b287223 */ /* 0x000fcc000001080c */
        /* <DEDUP_REMOVED lines=21> */
[----:B-1----:R-:W-:Y:S01]  /*6260*/  FADD.FTZ R44, R174, R25 ;  /* 0x00000019ae2c7221 */ /* 0x002fe20000010000 */
[-CC-:B------:R-:W-:Y:S01]  /*6270*/  FFMA.FTZ R25, R65, R8.reuse, -R12.reuse ;  /* 0x0000000841197223 */ /* 0x180fe2000001080c */
[----:B------:R-:W-:-:S05]  /*6280*/  FFMA.FTZ R12, R85, R8, -R12 ;  /* 0x00000008550c7223 */ /* 0x000fca000001080c */
        /* <DEDUP_REMOVED lines=53> */
[----:B-1----:R-:W-:Y:S01]  /*65e0*/  FADD.FTZ R0, R42, R3 ;  /* 0x000000032a007221 */ /* 0x002fe20000010000 */
[----:B------:R-:W-:-:S04]  /*65f0*/  IMAD.U32 R3, RZ, RZ, UR7 ;  /* 0x00000007ff037e24 */ /* 0x000fc8000f8e00ff */
[----:B------:R-:W-:Y:S02]  /*6600*/  @P1 VIADD R3, R3, 0x34840 ;  /* 0x0003484003031836 */ /* 0x000fe40000000000 */
[----:B------:R-:W1:Y:S01]  /*6610*/  MUFU.EX2 R73, R73 ;  /* 0x0000004900497308 */ /* 0x000e620000000800 */
[----:B---3--:R-:W-:Y:S02]  /*6620*/  FADD.FTZ R44, R160, R27 ;  /* 0x0000001ba02c7221 */ /* 0x008fe40000010000 */
[----:B------:R-:W-:-:S04]  /*6630*/  @P1 PRMT R3, R22, 0x654, R3 ;  /* 0x0000065416031816 */ /* 0x000fc80000000003 */
[----:B------:R3:W-:Y:S01]  /*6640*/  @P1 SYNCS.ARRIVE.TRANS64.RED.A1T0 RZ, [R3+URZ], RZ ;  /* 0x000000ff03ff19a7 */ /* 0x0007e2000810043f */
[----:B------:R-:W4:Y:S01]  /*6650*/  MUFU.EX2 R67, R67 ;  /* 0x0000004300437308 */ /* 0x000f220000000800 */
[----:B--2---:R-:W-:-:S07]  /*6660*/  FADD.FTZ R0, R25, R0 ;  /* 0x0000000019007221 */ /* 0x004fce0000010000 */
[----:B------:R-:W2:Y:S01]  /*6670*/  MUFU.EX2 R162, R162 ;  /* 0x000000a200a27308 */ /* 0x000ea20000000800 */
[----:B-1----:R-:W-:-:S07]  /*6680*/  FADD.FTZ R27, R73, R44 ;  /* 0x0000002c491b7221 */ /* 0x002fce0000010000 */
[----:B------:R-:W1:Y:S01]  /*6690*/  MUFU.EX2 R71, R71 ;  /* 0x0000004700477308 */ /* 0x000e620000000800 */
[----:B----4-:R-:W-:-:S07]  /*66a0*/  FADD.FTZ R0, R67, R0 ;  /* 0x0000000043007221 */ /* 0x010fce0000010000 */
        /* <DEDUP_REMOVED lines=20> */
[----:B-1----:R-:W-:-:S03]  /*67f0*/  FADD.FTZ R3, R199, R44 ;  /* 0x0000002cc7037221 */ /* 0x002fc60000010000 */
[----:B---3--:R-:W-:Y:S01]  /*6800*/  FADD.FTZ R0, R27, R0 ;  /* 0x000000001b007221 */ /* 0x008fe20000010000 */
[----:B------:R-:W-:Y:S06]  /*6810*/  @!P0 BRA `(.L_x_146) ;  /* 0x0000000000048947 */ /* 0x000fec0003800000 */
[----:B------:R-:W-:Y:S01]  /*6820*/  BPT.TRAP 0x1 ;  /* 0x000000040000795c */ /* 0x000fe20000300000 */
.L_x_146:
[----:B------:R-:W-:Y:S01]  /*6830*/  ISETP.NE.AND P1, PT, R2, RZ, PT ;  /* 0x000000ff0200720c */ /* 0x000fe20003f25270 */
[----:B------:R-:W-:Y:S01]  /*6840*/  UMOV UR4, UR39 ;  /* 0x0000002700047c82 */ /* 0x000fe20008000000 */
[----:B------:R-:W-:Y:S01]  /*6850*/  MOV R12, UR10 ;  /* 0x0000000a000c7c02 */ /* 0x000fe20008000f00 */
[----:B------:R-:W-:Y:S01]  /*6860*/  UMOV UR5, UR38 ;  /* 0x0000002600057c82 */ /* 0x000fe20008000000 */
[----:B------:R-:W-:Y:S01]  /*6870*/  F2FP.BF16.F32.PACK_AB R181, R14, R181 ;  /* 0x000000b50eb5723e */ /* 0x000fe200000010ff */
[----:B------:R-:W-:Y:S01]  /*6880*/  IMAD.MOV.U32 R14, RZ, RZ, R9 ;  /* 0x000000ffff0e7224 */ /* 0x000fe200078e0009 */
[----:B------:R-:W-:Y:S02]  /*6890*/  F2FP.BF16.F32.PACK_AB R182, R153, R182 ;  /* 0x000000b699b6723e */ /* 0x000fe400000010ff */
[----:B------:R-:W-:Y:S02]  /*68a0*/  F2FP.BF16.F32.PACK_AB R176, R155, R176 ;  /* 0x000000b09bb0723e */ /* 0x000fe400000010ff */
[----:B------:R-:W-:-:S02]  /*68b0*/  F2FP.BF16.F32.PACK_AB R178, R157, R178 ;  /* 0x000000b29db2723e */ /* 0x000fc400000010ff */
[----:B------:R-:W-:Y:S01]  /*68c0*/  F2FP.BF16.F32.PACK_AB R172, R159, R172 ;  /* 0x000000ac9fac723e */ /* 0x000fe200000010ff */
[----:B------:R-:W-:Y:S01]  /*68d0*/  @P1 VIADD R12, R12, 0x34860 ;  /* 0x000348600c0c1836 */ /* 0x000fe20000000000 */
[----:B------:R-:W-:Y:S02]  /*68e0*/  F2FP.BF16.F32.PACK_AB R174, R161, R174 ;  /* 0x000000aea1ae723e */ /* 0x000fe400000010ff */
[----:B------:R-:W-:Y:S02]  /*68f0*/  F2FP.BF16.F32.PACK_AB R168, R163, R168 ;  /* 0x000000a8a3a8723e */ /* 0x000fe400000010ff */
[----:B------:R-:W-:Y:S02]  /*6900*/  @P1 PRMT R12, R19, 0x654, R12 ;  /* 0x00000654130c1816 */ /* 0x000fe4000000000c */
[----:B------:R-:W-:Y:S02]  /*6910*/  F2FP.BF16.F32.PACK_AB R170, R165, R170 ;  /* 0x000000aaa5aa723e */ /* 0x000fe400000010ff */
[----:B------:R1:W-:Y:S01]  /*6920*/  @P1 SYNCS.ARRIVE.TRANS64.RED.A1T0 RZ, [R12+URZ], RZ ;  /* 0x000000ff0cff19a7 */ /* 0x0003e2000810043f */
[C---:B------:R-:W-:Y:S01]  /*6930*/  ISETP.GT.AND P1, PT, R192.reuse, RZ, PT ;  /* 0x000000ffc000720c */ /* 0x040fe20003f24270 */
[----:B------:R-:W-:Y:S01]  /*6940*/  VIADD R192, R192, 0xffffffff ;  /* 0xffffffffc0c07836 */ /* 0x000fe20000000000 */
[----:B------:R-:W-:-:S02]  /*6950*/  F2FP.BF16.F32.PACK_AB R152, R167, R152 ;  /* 0x00000098a798723e */ /* 0x000fc400000010ff */
[----:B------:R-:W-:Y:S02]  /*6960*/  F2FP.BF16.F32.PACK_AB R180, R180, R87 ;  /* 0x00000057b4b4723e */ /* 0x000fe400000010ff */
[----:B------:R-:W-:Y:S01]  /*6970*/  F2FP.BF16.F32.PACK_AB R183, R20, R183 ;  /* 0x000000b714b7723e */ /* 0x000fe200000010ff */
[----:B-1----:R-:W-:Y:S01]  /*6980*/  IMAD.MOV.U32 R12, RZ, RZ, R7 ;  /* 0x000000ffff0c7224 */ /* 0x002fe200078e0007 */
[----:B------:R-:W-:Y:S02]  /*6990*/  F2FP.BF16.F32.PACK_AB R177, R24, R177 ;  /* 0x000000b118b1723e */ /* 0x000fe400000010ff */
[----:B------:R-:W-:Y:S02]  /*69a0*/  F2FP.BF16.F32.PACK_AB R179, R26, R179 ;  /* 0x000000b31ab3723e */ /* 0x000fe400000010ff */
[----:B------:R-:W-:Y:S02]  /*69b0*/  F2FP.BF16.F32.PACK_AB R173, R28, R173 ;  /* 0x000000ad1cad723e */ /* 0x000fe400000010ff */
[----:B------:R-:W-:-:S02]  /*69c0*/  F2FP.BF16.F32.PACK_AB R175, R30, R175 ;  /* 0x000000af1eaf723e */ /* 0x000fc400000010ff */
[----:B------:R-:W-:Y:S02]  /*69d0*/  F2FP.BF16.F32.PACK_AB R169, R32, R169 ;  /* 0x000000a920a9723e */ /* 0x000fe400000010ff */
[----:B------:R-:W-:Y:S02]  /*69e0*/  F2FP.BF16.F32.PACK_AB R171, R34, R171 ;  /* 0x000000ab22ab723e */ /* 0x000fe400000010ff */
        /* <DEDUP_REMOVED lines=14> */
[----:B------:R-:W-:Y:S01]  /*6ad0*/  F2FP.BF16.F32.PACK_AB R167, R27, R83 ;  /* 0x000000531ba7723e */ /* 0x000fe200000010ff */
[----:B------:R-:W-:Y:S06]  /*6ae0*/  @P1 BRA `(.L_x_147) ;  /* 0xffffffd400a41947 */ /* 0x000fec000383ffff */
.L_x_136:
        /* <DEDUP_REMOVED lines=67> */
.L_x_148:
[----:B------:R-:W-:Y:S01]  /*6f20*/  ULEA UR5, UR38, UR60, 0x3 ;  /* 0x0000003c26057291 */ /* 0x000fe2000f8e183f */
[----:B------:R-:W-:-:S04]  /*6f30*/  MOV R4, UR39 ;  /* 0x0000002700047c02 */ /* 0x000fc80008000f00 */
[----:B------:R-:W-:-:S04]  /*6f40*/  SHF.L.U32 R4, R4, 0x1f, RZ ;  /* 0x0000001f04047819 */ /* 0x000fc800000006ff */
[----:B------:R1:W2:Y:S01]  /*6f50*/  SYNCS.PHASECHK.TRANS64.TRYWAIT P1, [UR5+0x34850], R4 ;  /* 0x03485004ff0075a7 */ /* 0x0002a20008020145 */
[----:B------:R-:W-:Y:S05]  /*6f60*/  @!P0 BRA `(.L_x_149) ;  /* 0x0000000000048947 */ /* 0x000fea0003800000 */
[----:B------:R-:W-:Y:S01]  /*6f70*/  BPT.TRAP 0x1 ;  /* 0x000000040000795c */ /* 0x000fe20000300000 */
.L_x_149:
[----:B--2---:R-:W-:Y:S05]  /*6f80*/  @P1 BRA `(.L_x_150) ;  /* 0x0000000000081947 */ /* 0x004fea0003800000 */
[----:B------:R-:W2:Y:S02]  /*6f90*/  SYNCS.PHASECHK.TRANS64.TRYWAIT P1, [UR5+0x34850], R4 ;  /* 0x03485004ff0075a7 */ /* 0x000ea40008020145 */
[----:B--2---:R-:W-:Y:S05]  /*6fa0*/  @!P1 BRA `(.L_x_151) ;  /* 0x0000004800649947 */ /* 0x004fea0003800000 */
.L_x_150:
[----:B------:R-:W-:Y:S01]  /*6fb0*/  UIADD3 UR4, UR60, 0x400, URZ ;  /* 0x000004003c047890 */ /* 0x000fe2000fffe03f */
[----:B------:R-:W-:Y:S01]  /*6fc0*/  WARPGROUP.ARRIVE ;  /* 0x00000000000079c5 */ /* 0x000fe20000000000 */
[----:B------:R-:W-:Y:S01]  /*6fd0*/  UMOV UR7, 0x40000040 ;  /* 0x4000004000077882 */ /* 0x000fe20000000000 */
[----:B-12---:R-:W1:Y:S01]  /*6fe0*/  SHFL.BFLY PT, R4, R3, 0x2, 0x1f ;  /* 0x0c401f0003047f89 */ /* 0x006e6200000e0000 */
[----:B------:R-:W-:Y:S01]  /*6ff0*/  USHF.R.U32.HI UR4, URZ, 0x4, UR4 ;  /* 0x000000043f047899 */ /* 0x000fe20008011604 */
[----:B------:R-:W-:Y:S02]  /*7000*/  IMAD.MOV.U32 R12, RZ, RZ, RZ ;  /* 0x000000ffff0c7224 */ /* 0x000fe400078e00ff */
[----:B------:R-:W2:Y:S01]  /*7010*/  SHFL.BFLY PT, R5, R0, 0x2, 0x1f ;  /* 0x0c401f0000057f89 */ /* 0x000ea200000e0000 */
[----:B------:R-:W-:-:S04]  /*7020*/  ULOP3.LUT UR4, UR4, 0x3fff, URZ, 0xc0, !UPT ;  /* 0x00003fff04047892 */ /* 0x000fc8000f8ec03f */
[----:B------:R-:W-:-:S04]  /*7030*/  ULOP3.LUT UR4, UR4, 0x4000000, URZ, 0xfc, !UPT ;  /* 0x0400000004047892 */ /* 0x000fc8000f8efc3f */
[----:B------:R-:W-:-:S07]  /*7040*/  ULEA UR4, UR38, UR4, 0xb ;  /* 0x0000000426047291 */ /* 0x000fce000f8e583f */
[----:B------:R-:W-:Y:S02]  /*7050*/  UMOV UR6, UR4 ;  /* 0x0000000400067c82 */ /* 0x000fe40008000000 */
[----:B------:R-:W-:Y:S01]  /*7060*/  HGMMA.64x128x16.F32.BF16 R24, R180, gdesc[UR4].tnspB, R24, gsb0 ;  /* 0x41e00004b4187df0 */ /* 0x000fe20008001818 */
[----:B------:R-:W-:Y:S01]  /*7070*/  UIADD3 UR6, UR4, 0x80, URZ ;  /* 0x0000008004067890 */ /* 0x000fe2000fffe03f */
[----:B-1----:R-:W-:Y:S01]  /*7080*/  FADD.FTZ R4, R4, R3 ;  /* 0x0000000304047221 */ /* 0x002fe20000010000 */
[----:B------:R-:W-:Y:S01]  /*7090*/  UMOV UR7, 0x40000040 ;  /* 0x4000004000077882 */ /* 0x000fe20000000000 */
[----:B------:R-:W-:Y:S02]  /*70a0*/  IMAD.MOV.U32 R3, RZ, RZ, -0x800000 ;  /* 0xff800000ff037424 */ /* 0x000fe400078e00ff */
[----:B--2---:R-:W-:Y:S01]  /*70b0*/  FADD.FTZ R6, R5, R0 ;  /* 0x0000000005067221 */ /* 0x004fe20000010000 */
[----:B------:R-:W-:Y:S01]  /*70c0*/  IMAD.MOV.U32 R0, RZ, RZ, -0x800000 ;  /* 0xff800000ff007424 */ /* 0x000fe200078e00ff */
[----:B------:R-:W1:Y:S04]  /*70d0*/  SHFL.BFLY PT, R5, R4, 0x1, 0x1f ;  /* 0x0c201f0004057f89 */ /* 0x000e6800000e0000 */
[----:B------:R-:W2:Y:S01]  /*70e0*/  SHFL.BFLY PT, R11, R6, 0x1, 0x1f ;  /* 0x0c201f00060b7f89 */ /* 0x000ea200000e0000 */
[----:B-1----:R-:W-:Y:S01]  /*70f0*/  FADD.FTZ R14, R4, R5 ;  /* 0x00000005040e7221 */ /* 0x002fe20000010000 */
[----:B------:R-:W-:-:S02]  /*7100*/  IMAD.MOV.U32 R5, RZ, RZ, RZ ;  /* 0x000000ffff057224 */ /* 0x000fc400078e00ff */
[----:B--2---:R-:W-:Y:S02]  /*7110*/  FADD.FTZ R15, R6, R11 ;  /* 0x0000000b060f7221 */ /* 0x004fe40000010000 */
[----:B------:R-:W-:-:S03]  /*7120*/  FSETP.NE.FTZ.AND P1, PT, R14, RZ, PT ;  /* 0x000000ff0e00720b */ /* 0x000fc60003f35000 */
[----:B------:R-:W-:-:S10]  /*7130*/  FSETP.NE.FTZ.AND P2, PT, R15, RZ, PT ;  /* 0x000000ff0f00720b */ /* 0x000fd40003f55000 */
[----:B------:R-:W1:Y:S01]  /*7140*/  @P1 MUFU.LG2 R10, R14 ;  /* 0x0000000e000a1308 */ /* 0x000e620000000c00 */
[C---:B------:R-:W-:Y:S02]  /*7150*/  @P1 FMUL.FTZ R4, R8.reuse, 0.69314718246459960938 ;  /* 0x3f31721808041820 */ /* 0x040fe40000410000 */
[----:B------:R-:W-:-:S05]  /*7160*/  @P2 FMUL.FTZ R21, R8, 0.69314718246459960938 ;  /* 0x3f31721808152820 */ /* 0x000fca0000410000 */
[----:B------:R-:W2:Y:S08]  /*7170*/  @P2 MUFU.LG2 R13, R15 ;  /* 0x0000000f000d2308 */ /* 0x000eb00000000c00 */
[----:B------:R3:W4:Y:S01]  /*7180*/  @P1 MUFU.RCP R5, R14 ;  /* 0x0000000e00051308 */ /* 0x0007220000001000 */
[----:B-1----:R-:W-:-:S04]  /*7190*/  @P1 FMUL.FTZ R11, R10, 0.69314718246459960938 ;  /* 0x3f3172180a0b1820 */ /* 0x002fc80000410000 */
[----:B------:R-:W-:-:S03]  /*71a0*/  @P1 FFMA.FTZ R3, R4, R7, R11 ;  /* 0x0000000704031223 */ /* 0x000fc6000001000b */
[----:B------:R3:W1:Y:S01]  /*71b0*/  @P2 MUFU.RCP R12, R15 ;  /* 0x0000000f000c2308 */ /* 0x0006620000001000 */
[----:B--2---:R-:W-:-:S04]  /*71c0*/  @P2 FMUL.FTZ R6, R13, 0.69314718246459960938 ;  /* 0x3f3172180d062820 */ /* 0x004fc80000410000 */
[----:B------:R-:W-:Y:S01]  /*71d0*/  @P2 FFMA.FTZ R0, R21, R9, R6 ;  /* 0x0000000915002223 */ /* 0x000fe20000010006 */
[----:B------:R-:W-:Y:S02]  /*71e0*/  WARPGROUP.DEPBAR.LE gsb0, 0x0 ;  /* 0x00008000000079c5 */ /* 0x000fe40000010000 */
[----:B------:R-:W-:-:S06]  /*71f0*/  WARPGROUP.ARRIVE ;  /* 0x00000000000079c5 */ /* 0x000fcc0000000000 */
        /* <DEDUP_REMOVED lines=31> */
[----:B------:R-:W-:Y:S03]  /*73f0*/  HGMMA.64x128x16.F32.BF16 R24, R164, gdesc[UR4].tnspB, R24, gsb0 ;  /* 0x41e00004a4187df0 */ /* 0x000fe60008001818 */
[----:B------:R-:W-:Y:S02]  /*7400*/  WARPGROUP.DEPBAR.LE gsb0, 0x0 ;  /* 0x00008000000079c5 */ /* 0x000fe40000010000 */
[----:B-1-34-:R-:W-:Y:S05]  /*7410*/  @!P0 BRA `(.L_x_152) ;  /* 0x0000000000048947 */ /* 0x01afea0003800000 */
[----:B------:R-:W-:Y:S01]  /*7420*/  BPT.TRAP 0x1 ;  /* 0x000000040000795c */ /* 0x000fe20000300000 */
.L_x_152:
[----:B------:R-:W-:Y:S01]  /*7430*/  ISETP.NE.AND P3, PT, R2, RZ, PT ;  /* 0x000000ff0200720c */ /* 0x000fe20003f65270 */
        /* <DEDUP_REMOVED lines=32> */
[----:B------:R-:W-:Y:S01]  /*7640*/  IADD3 R5, P0, R16, 0x20, RZ ;  /* 0x0000002010057810 */ /* 0x000fe20007f1e0ff */
[-C--:B------:R-:W-:Y:S01]  /*7650*/  FMUL.FTZ R8, R26, R12.reuse ;  /* 0x0000000c1a087220 */ /* 0x080fe20000410000 */
[----:B------:R-:W-:Y:S01]  /*7660*/  MOV R4, UR5 ;  /* 0x0000000500047c02 */ /* 0x000fe20008000f00 */
[-C--:B------:R-:W-:Y:S01]  /*7670*/  FMUL.FTZ R27, R27, R12.reuse ;  /* 0x0000000c1b1b7220 */ /* 0x080fe20000410000 */
[----:B------:R-:W-:Y:S01]  /*7680*/  LOP3.LUT R26, R5, 0x380, RZ, 0xc0, !PT ;  /* 0x00000380051a7812 */ /* 0x000fe200078ec0ff */
[----:B------:R-:W-:Y:S01]  /*7690*/  UIADD3 UR35, -UR36, URZ, URZ ;  /* 0x0000003f24237290 */ /* 0x000fe2000fffe13f */
[----:B------:R-:W-:Y:S01]  /*76a0*/  IADD3 R9, P1, R16, 0x40, RZ ;  /* 0x0000004010097810 */ /* 0x000fe20007f3e0ff */
[----:B------:R-:W-:Y:S01]  /*76b0*/  @P3 VIADD R4, R4, 0x34860 ;  /* 0x0003486004043836 */ /* 0x000fe20000000000 */
[----:B------:R-:W-:Y:S01]  /*76c0*/  SHF.R.U64 R26, R26, 0x3, RZ ;  /* 0x000000031a1a7819 */ /* 0x000fe200000012ff */
[----:B------:R-:W-:Y:S01]  /*76d0*/  ULDC UR4, c[0x0][0xdb4] ;  /* 0x00036d0000047ab9 */ /* 0x000fe20000000800 */
[----:B------:R-:W-:Y:S01]  /*76e0*/  IADD3 R15, P6, R16, 0x4000, RZ ;  /* 0x00004000100f7810 */ /* 0x000fe20007fde0ff */
[----:B------:R-:W-:Y:S01]  /*76f0*/  UIMAD UR35, UR4, UR35, UR61 ;  /* 0x00000023042372a4 */ /* 0x000fe2000f8e023d */
[----:B------:R-:W-:Y:S01]  /*7700*/  LOP3.LUT R26, R26, R5, RZ, 0x3c, !PT ;  /* 0x000000051a1a7212 */ /* 0x000fe200078e3cff */
[----:B------:R-:W-:Y:S01]  /*7710*/  UIADD3 UR34, -UR61, URZ, URZ ;  /* 0x0000003f3d227290 */ /* 0x000fe2000fffe13f */
[----:B------:R-:W-:Y:S01]  /*7720*/  LOP3.LUT R5, R16, 0x380, RZ, 0xc0, !PT ;  /* 0x0000038010057812 */ /* 0x000fe200078ec0ff */
[-C--:B------:R-:W-:Y:S01]  /*7730*/  FMUL.FTZ R7, R31, R12.reuse ;  /* 0x0000000c1f077220 */ /* 0x080fe20000410000 */
[----:B------:R-:W-:Y:S01]  /*7740*/  @P3 PRMT R4, R19, 0x654, R4 ;  /* 0x0000065413043816 */ /* 0x000fe20000000004 */
[-C--:B------:R-:W-:Y:S01]  /*7750*/  FMUL.FTZ R30, R30, R12.reuse ;  /* 0x0000000c1e1e7220 */ /* 0x080fe20000410000 */
[----:B------:R-:W-:Y:S01]  /*7760*/  SHF.R.U64 R5, R5, 0x3, RZ ;  /* 0x0000000305057819 */ /* 0x000fe200000012ff */
[----:B------:R-:W-:Y:S01]  /*7770*/  ULDC UR5, c[0x0][0xda8] ;  /* 0x00036a0000057ab9 */ /* 0x000fe20000000800 */
[----:B------:R-:W-:Y:S01]  /*7780*/  LOP3.LUT R24, R9, 0x380, RZ, 0xc0, !PT ;  /* 0x0000038009187812 */ /* 0x000fe200078ec0ff */
[----:B------:R1:W-:Y:S01]  /*7790*/  @P3 SYNCS.ARRIVE.TRANS64.RED.A1T0 RZ, [R4+URZ], RZ ;  /* 0x000000ff04ff39a7 */ /* 0x0003e2000810043f */
[----:B------:R-:W-:Y:S01]  /*77a0*/  LOP3.LUT R14, R15, 0x380, RZ, 0xc0, !PT ;  /* 0x000003800f0e7812 */ /* 0x000fe200078ec0ff */
[----:B------:R-:W-:Y:S01]  /*77b0*/  USHF.R.S32.HI UR4, URZ, 0x1f, UR35 ;  /* 0x0000001f3f047899 */ /* 0x000fe20008011423 */
[----:B------:R-:W-:Y:S01]  /*77c0*/  SHF.R.U64 R24, R24, 0x3, RZ ;  /* 0x0000000318187819 */ /* 0x000fe200000012ff */
[----:B------:R-:W-:Y:S01]  /*77d0*/  ULDC.64 UR8, c[0x0][0xb70] ;  /* 0x0002dc0000087ab9 */ /* 0x000fe20000000a00 */
[----:B------:R-:W-:Y:S01]  /*77e0*/  SHF.R.U64 R14, R14, 0x3, RZ ;  /* 0x000000030e0e7819 */ /* 0x000fe200000012ff */
[-C--:B------:R-:W-:Y:S01]  /*77f0*/  FMUL.FTZ R35, R35, R12.reuse ;  /* 0x0000000c23237220 */ /* 0x080fe20000410000 */
[----:B------:R-:W-:Y:S01]  /*7800*/  LOP3.LUT R24, R24, R9, RZ, 0x3c, !PT ;  /* 0x0000000918187212 */ /* 0x000fe200078e3cff */
[----:B------:R-:W-:Y:S01]  /*7810*/  FMUL.FTZ R34, R34, R12 ;  /* 0x0000000c22227220 */ /* 0x000fe20000410000 */
[----:B-1----:R-:W-:Y:S01]  /*7820*/  LOP3.LUT R4, R5, R16, RZ, 0x3c, !PT ;  /* 0x0000001005047212 */ /* 0x002fe200078e3cff */
[--C-:B------:R-:W-:Y:S01]  /*7830*/  IMAD.MOV.U32 R5, RZ, RZ, R17.reuse ;  /* 0x000000ffff057224 */ /* 0x100fe200078e0011 */
[----:B------:R-:W-:Y:S01]  /*7840*/  IADD3 R21, P2, R16, 0x60, RZ ;  /* 0x0000006010157810 */ /* 0x000fe20007f5e0ff */
[----:B------:R-:W-:Y:S01]  /*7850*/  FMUL.FTZ R39, R39, R12 ;  /* 0x0000000c27277220 */ /* 0x000fe20000410000 */
[----:B------:R-:W-:Y:S01]  /*7860*/  LOP3.LUT R14, R14, R15, RZ, 0x3c, !PT ;  /* 0x0000000f0e0e7212 */ /* 0x000fe200078e3cff */
[--C-:B------:R-:W-:Y:S01]  /*7870*/  IMAD.X R15, RZ, RZ, R17.reuse, P6 ;  /* 0x000000ffff0f7224 */ /* 0x100fe200030e0611 */
[----:B------:R-:W-:Y:S01]  /*7880*/  MOV R9, R4 ;  /* 0x0000000400097202 */ /* 0x000fe20000000f00 */
[----:B------:R-:W-:Y:S01]  /*7890*/  FMUL.FTZ R38, R38, R12 ;  /* 0x0000000c26267220 */ /* 0x000fe20000410000 */
[----:B------:R-:W-:Y:S01]  /*78a0*/  F2FP.BF16.F32.PACK_AB R5, R27, R8 ;  /* 0x000000081b05723e */ /* 0x000fe200000010ff */
[--C-:B------:R-:W-:Y:S01]  /*78b0*/  IMAD.X R27, RZ, RZ, R17.reuse, P0 ;  /* 0x000000ffff1b7224 */ /* 0x100fe200000e0611 */
[----:B------:R-:W-:Y:S01]  /*78c0*/  R2UR UR6, R186 ;  /* 0x00000000ba0672ca */ /* 0x000fe200000e0000 */
[----:B------:R-:W-:Y:S01]  /*78d0*/  FMUL.FTZ R43, R43, R12 ;  /* 0x0000000c2b2b7220 */ /* 0x000fe20000410000 */
[----:B------:R-:W-:Y:S01]  /*78e0*/  F2FP.BF16.F32.PACK_AB R4, R25, R6 ;  /* 0x000000061904723e */ /* 0x000fe200000010ff */
[-C--:B------:R-:W-:Y:S01]  /*78f0*/  FMUL.FTZ R42, R42, R12.reuse ;  /* 0x0000000c2a2a7220 */ /* 0x080fe20000410000 */
[----:B------:R-:W-:Y:S01]  /*7900*/  LOP3.LUT R20, R21, 0x380, RZ, 0xc0, !PT ;  /* 0x0000038015147812 */ /* 0x000fe200078ec0ff */
[-C--:B------:R-:W-:Y:S01]  /*7910*/  FMUL.FTZ R47, R47, R12.reuse ;  /* 0x0000000c2f2f7220 */ /* 0x080fe20000410000 */
[----:B------:R-:W-:Y:S01]  /*7920*/  IADD3 R11, P4, R16, 0x4040, RZ ;  /* 0x00004040100b7810 */ /* 0x000fe20007f9e0ff */
[----:B------:R-:W-:Y:S01]  /*7930*/  FMUL.FTZ R46, R46, R12 ;  /* 0x0000000c2e2e7220 */ /* 0x000fe20000410000 */
[----:B------:R-:W-:Y:S01]  /*7940*/  F2FP.BF16.F32.PACK_AB R6, R29, R28 ;  /* 0x0000001c1d06723e */ /* 0x000fe200000010ff */
[----:B------:R-:W-:Y:S01]  /*7950*/  FMUL.FTZ R51, R51, R12 ;  /* 0x0000000c33337220 */ /* 0x000fe20000410000 */
[----:B------:R-:W-:Y:S01]  /*7960*/  MOV R29, R26 ;  /* 0x0000001a001d7202 */ /* 0x000fe20000000f00 */
[----:B------:R-:W-:Y:S01]  /*7970*/  FMUL.FTZ R50, R50, R12 ;  /* 0x0000000c32327220 */ /* 0x000fe20000410000 */
[----:B------:R-:W-:Y:S01]  /*7980*/  MOV R26, R14 ;  /* 0x0000000e001a7202 */ /* 0x000fe20000000f00 */
[----:B------:R-:W-:Y:S01]  /*7990*/  UIMAD UR34, UR5, UR34, UR6 ;  /* 0x00000022052272a4 */ /* 0x000fe2000f8e0206 */
[----:B------:R-:W1:Y:S01]  /*79a0*/  LDC.64 R14, c[0x0][0xb78] ;  /* 0x0002de00ff0e7b82 */ /* 0x000e620000000a00 */
[----:B------:R-:W-:Y:S01]  /*79b0*/  SHF.R.U64 R20, R20, 0x3, RZ ;  /* 0x0000000314147819 */ /* 0x000fe200000012ff */
[----:B------:R-:W-:Y:S01]  /*79c0*/  UIMAD UR6, UR4, UR8, URZ ;  /* 0x00000008040672a4 */ /* 0x000fe2000f8e023f */
[----:B------:R-:W-:Y:S01]  /*79d0*/  LOP3.LUT R10, R11, 0x380, RZ, 0xc0, !PT ;  /* 0x000003800b0a7812 */ /* 0x000fe200078ec0ff */
[----:B------:R-:W-:Y:S01]  /*79e0*/  USHF.L.U32 UR34, UR34, 0x7, URZ ;  /* 0x0000000722227899 */ /* 0x000fe2000800063f */
[----:B------:R-:W-:Y:S01]  /*79f0*/  LOP3.LUT R20, R20, R21, RZ, 0x3c, !PT ;  /* 0x0000001514147212 */ /* 0x000fe200078e3cff */
[-C--:B------:R-:W-:Y:S01]  /*7a00*/  FMUL.FTZ R55, R55, R12.reuse ;  /* 0x0000000c37377220 */ /* 0x080fe20000410000 */
[----:B------:R-:W-:Y:S01]  /*7a10*/  SHF.R.U64 R10, R10, 0x3, RZ ;  /* 0x000000030a0a7819 */ /* 0x000fe200000012ff */
[-C--:B------:R-:W-:Y:S01]  /*7a20*/  FMUL.FTZ R54, R54, R12.reuse ;  /* 0x0000000c36367220 */ /* 0x080fe20000410000 */
[----:B------:R-:W-:Y:S01]  /*7a30*/  IADD3 R21, P3, R16, 0x4060, RZ ;  /* 0x0000406010157810 */ /* 0x000fe20007f7e0ff */
[-C--:B------:R-:W-:Y:S01]  /*7a40*/  FMUL.FTZ R59, R59, R12.reuse ;  /* 0x0000000c3b3b7220 */ /* 0x080fe20000410000 */
[----:B------:R-:W-:Y:S01]  /*7a50*/  LOP3.LUT R10, R10, R11, RZ, 0x3c, !PT ;  /* 0x0000000b0a0a7212 */ /* 0x000fe200078e3cff */
[-C--:B------:R-:W-:Y:S01]  /*7a60*/  FMUL.FTZ R58, R58, R12.reuse ;  /* 0x0000000c3a3a7220 */ /* 0x080fe20000410000 */
[----:B------:R-:W-:Y:S01]  /*7a70*/  LOP3.LUT R11, R21, 0x380, RZ, 0xc0, !PT ;  /* 0x00000380150b7812 */ /* 0x000fe200078ec0ff */
[-C--:B------:R-:W-:Y:S01]  /*7a80*/  FMUL.FTZ R63, R63, R12.reuse ;  /* 0x0000000c3f3f7220 */ /* 0x080fe20000410000 */
[----:B------:R-:W-:Y:S01]  /*7a90*/  IADD3 R13, P5, R16, 0x4020, RZ ;  /* 0x00004020100d7810 */ /* 0x000fe20007fbe0ff */
[----:B------:R-:W-:Y:S01]  /*7aa0*/  FMUL.FTZ R62, R62, R12 ;  /* 0x0000000c3e3e7220 */ /* 0x000fe20000410000 */
[----:B------:R-:W-:Y:S01]  /*7ab0*/  F2FP.BF16.F32.PACK_AB R7, R7, R30 ;  /* 0x0000001e0707723e */ /* 0x000fe200000010ff */
[----:B------:R-:W-:Y:S01]  /*7ac0*/  BAR.SYNC.DEFER_BLOCKING 0x1, 0x100 ;  /* 0x0044000000007b1d */ /* 0x000fe20000010000 */
        /* <DEDUP_REMOVED lines=12> */
[----:B------:R-:W-:Y:S01]  /*7b90*/  SHF.R.U64 R8, R11, 0x3, RZ ;  /* 0x000000030b087819 */ /* 0x000fe200000012ff */
[----:B------:R-:W-:Y:S01]  /*7ba0*/  UIMAD.WIDE.U32 UR4, UR35, UR8, URZ ;  /* 0x00000008230472a5 */ /* 0x000fe2000f8e003f */
[----:B------:R-:W-:Y:S01]  /*7bb0*/  LOP3.LUT R12, R13, 0x380, RZ, 0xc0, !PT ;  /* 0x000003800d0c7812 */ /* 0x000fe200078ec0ff */
[----:B------:R-:W-:Y:S01]  /*7bc0*/  UIMAD UR6, UR35, UR9, UR6 ;  /* 0x00000009230672a4 */ /* 0x000fe2000f8e0206 */
[----:B------:R-:W-:Y:S01]  /*7bd0*/  LOP3.LUT R8, R8, R21, RZ, 0x3c, !PT ;  /* 0x0000001508087212 */ /* 0x000fe200078e3cff */
[----:B------:R-:W-:Y:S01]  /*7be0*/  USHF.R.S32.HI UR7, URZ, 0x1f, UR36 ;  /* 0x0000001f3f077899 */ /* 0x000fe20008011424 */
[----:B------:R-:W-:Y:S01]  /*7bf0*/  IADD3 R31, R189, UR34, RZ ;  /* 0x00000022bd1f7c10 */ /* 0x000fe2000fffe0ff */
[----:B------:R-:W-:Y:S01]  /*7c00*/  UIADD3 UR6, UR5, UR6, URZ ;  /* 0x0000000605067290 */ /* 0x000fe2000fffe03f */
[----:B------:R-:W-:Y:S01]  /*7c10*/  SHF.R.U64 R12, R12, 0x3, RZ ;  /* 0x000000030c0c7819 */ /* 0x000fe200000012ff */
[--C-:B------:R-:W-:Y:S01]  /*7c20*/  IMAD.X R25, RZ, RZ, R17.reuse, P1 ;  /* 0x000000ffff197224 */ /* 0x100fe200008e0611 */
[----:B------:R-:W-:Y:S01]  /*7c30*/  IADD3.X R21, RZ, R17, RZ, P2, !PT ;  /* 0x00000011ff157210 */ /* 0x000fe200017fe4ff */
[----:B------:R2:W-:Y:S01]  /*7c40*/  STSM.16.M88.4 [R9], R4 ;  /* 0x0000000409007844 */ /* 0x0005e20000000200 */
[----:B------:R-:W-:Y:S01]  /*7c50*/  R2UR UR10, R23 ;  /* 0x00000000170a72ca */ /* 0x000fe200000e0000 */
[--C-:B------:R-:W-:Y:S01]  /*7c60*/  IMAD.X R11, RZ, RZ, R17.reuse, P4 ;  /* 0x000000ffff0b7224 */ /* 0x100fe200020e0611 */
[----:B------:R-:W-:Y:S01]  /*7c70*/  LOP3.LUT R12, R12, R13, RZ, 0x3c, !PT ;  /* 0x0000000d0c0c7212 */ /* 0x000fe200078e3cff */
[----:B------:R-:W-:Y:S01]  /*7c80*/  IMAD.X R13, RZ, RZ, R17, P5 ;  /* 0x000000ffff0d7224 */ /* 0x000fe200028e0611 */
[----:B------:R-:W-:Y:S01]  /*7c90*/  MOV R27, R20 ;  /* 0x00000014001b7202 */ /* 0x000fe20000000f00 */
[----:B------:R-:W-:Y:S01]  /*7ca0*/  IMAD.U32 R21, RZ, RZ, UR5 ;  /* 0x00000005ff157e24 */ /* 0x000fe2000f8e00ff */
[----:B------:R-:W-:Y:S01]  /*7cb0*/  LOP3.LUT P0, RZ, R185, 0x3, RZ, 0xc0, !PT ;  /* 0x00000003b9ff7812 */ /* 0x000fe2000780c0ff */
[----:B------:R-:W-:Y:S01]  /*7cc0*/  IMAD.U32 R20, RZ, RZ, UR4 ;  /* 0x00000004ff147e24 */ /* 0x000fe2000f8e00ff */
[----:B------:R-:W-:Y:S01]  /*7cd0*/  ULDC UR4, c[0x0][0xa88] ;  /* 0x0002a20000047ab9 */ /* 0x000fe20000000800 */
[----:B------:R-:W-:Y:S01]  /*7ce0*/  IMAD.U32 R21, RZ, RZ, UR6 ;  /* 0x00000006ff157e24 */ /* 0x000fe2000f8e00ff */
[----:B------:R-:W-:Y:S01]  /*7cf0*/  MOV R28, R24 ;  /* 0x00000018001c7202 */ /* 0x000fe20000000f00 */
[----:B------:R-:W-:Y:S01]  /*7d00*/  ULDC.64 UR12, c[0x0][0x208] ;  /* 0x00008200000c7ab9 */ /* 0x000fe20000000a00 */
[----:B------:R-:W-:Y:S01]  /*7d10*/  MOV R24, R10 ;  /* 0x0000000a00187202 */ /* 0x000fe20000000f00 */
[----:B-1----:R-:W-:Y:S01]  /*7d20*/  IMAD.WIDE.U32 R20, R14, UR36, R20 ;  /* 0x000000240e147c25 */ /* 0x002fe2000f8e0014 */
[----:B------:R-:W-:-:S02]  /*7d30*/  MOV R25, R12 ;  /* 0x0000000c00197202 */ /* 0x000fc40000000f00 */
[----:B--2---:R-:W-:Y:S01]  /*7d40*/  F2FP.BF16.F32.PACK_AB R4, R33, R32 ;  /* 0x000000202104723e */ /* 0x004fe200000010ff */
[----:B------:R-:W-:Y:S01]  /*7d50*/  IMAD.X R9, RZ, RZ, R17, P3 ;  /* 0x000000ffff097224 */ /* 0x000fe200018e0611 */
[----:B------:R-:W-:Y:S02]  /*7d60*/  F2FP.BF16.F32.PACK_AB R5, R35, R34 ;  /* 0x000000222305723e */ /* 0x000fe400000010ff */
[----:B------:R-:W-:Y:S02]  /*7d70*/  F2FP.BF16.F32.PACK_AB R6, R37, R36 ;  /* 0x000000242506723e */ /* 0x000fe400000010ff */
[----:B------:R-:W-:Y:S01]  /*7d80*/  MOV R23, R8 ;  /* 0x0000000800177202 */ /* 0x000fe20000000f00 */
[----:B------:R-:W-:Y:S01]  /*7d90*/  VIADD R9, R31, 0x8 ;  /* 0x000000081f097836 */ /* 0x000fe20000000000 */
[----:B------:R-:W-:Y:S01]  /*7da0*/  F2FP.BF16.F32.PACK_AB R7, R39, R38 ;  /* 0x000000262707723e */ /* 0x000fe200000010ff */
[----:B------:R-:W-:Y:S01]  /*7db0*/  IMAD R8, R14, UR7, RZ ;  /* 0x000000070e087c24 */ /* 0x000fe2000f8e02ff */
[----:B------:R-:W-:-:S02]  /*7dc0*/  F2FP.BF16.F32.PACK_AB R10, R45, R44 ;  /* 0x0000002c2d0a723e */ /* 0x000fc400000010ff */
[----:B------:R-:W-:Y:S01]  /*7dd0*/  ISETP.GE.OR P1, PT, R9, UR4, P0 ;  /* 0x0000000409007c0c */ /* 0x000fe20008726670 */
[----:B------:R-:W-:Y:S01]  /*7de0*/  IMAD R30, R15, UR36, R8 ;  /* 0x000000240f1e7c24 */ /* 0x000fe2000f8e0208 */
[----:B------:R-:W-:Y:S01]  /*7df0*/  F2FP.BF16.F32.PACK_AB R8, R41, R40 ;  /* 0x000000282908723e */ /* 0x000fe200000010ff */
[----:B------:R1:W-:Y:S01]  /*7e00*/  STSM.16.M88.4 [R29], R4 ;  /* 0x000000041d007844 */ /* 0x0003e20000000200 */
        /* <DEDUP_REMOVED lines=10> */
[----:B-1----:R-:W-:Y:S02]  /*7eb0*/  F2FP.BF16.F32.PACK_AB R4, R57, R56 ;  /* 0x000000383904723e */ /* 0x002fe400000010ff */
[----:B------:R-:W-:Y:S02]  /*7ec0*/  F2FP.BF16.F32.PACK_AB R5, R59, R58 ;  /* 0x0000003a3b05723e */ /* 0x000fe400000010ff */
[----:B------:R-:W-:-:S02]  /*7ed0*/  F2FP.BF16.F32.PACK_AB R6, R61, R60 ;  /* 0x0000003c3d06723e */ /* 0x000fc400000010ff */
[----:B------:R-:W-:Y:S02]  /*7ee0*/  F2FP.BF16.F32.PACK_AB R7, R63, R62 ;  /* 0x0000003e3f07723e */ /* 0x000fe400000010ff */
[----:B------:R-:W-:Y:S02]  /*7ef0*/  F2FP.BF16.F32.PACK_AB R72, R73, R72 ;  /* 0x000000484948723e */ /* 0x000fe400000010ff */
[----:B------:R-:W-:Y:S01]  /*7f00*/  F2FP.BF16.F32.PACK_AB R66, R69, R68 ;  /* 0x000000444542723e */ /* 0x000fe200000010ff */
[----:B------:R1:W-:Y:S01]  /*7f10*/  STSM.16.M88.4 [R26], R4 ;  /* 0x000000041a007844 */ /* 0x0003e20000000200 */
[----:B------:R-:W-:Y:S02]  /*7f20*/  F2FP.BF16.F32.PACK_AB R67, R71, R70 ;  /* 0x000000464743723e */ /* 0x000fe400000010ff */
[----:B------:R-:W-:Y:S01]  /*7f30*/  F2FP.BF16.F32.PACK_AB R73, R75, R74 ;  /* 0x0000004a4b49723e */ /* 0x000fe200000010ff */
[----:B------:R-:W2:Y:S01]  /*7f40*/  SHFL.IDX PT, R6, R188, RZ, 0x1f ;  /* 0x00001fffbc067589 */ /* 0x000ea200000e0000 */
[----:B------:R-:W-:-:S02]  /*7f50*/  F2FP.BF16.F32.PACK_AB R80, R81, R80 ;  /* 0x000000505150723e */ /* 0x000fc400000010ff */
[----:B------:R-:W-:Y:S01]  /*7f60*/  F2FP.BF16.F32.PACK_AB R74, R77, R76 ;  /* 0x0000004c4d4a723e */ /* 0x000fe200000010ff */
[----:B------:R-:W-:Y:S01]  /*7f70*/  STSM.16.M88.4 [R25], R64 ;  /* 0x0000004019007844 */ /* 0x000fe20000000200 */
[----:B------:R-:W-:Y:S02]  /*7f80*/  F2FP.BF16.F32.PACK_AB R75, R79, R78 ;  /* 0x0000004e4f4b723e */ /* 0x000fe400000010ff */
[----:B------:R-:W-:Y:S02]  /*7f90*/  F2FP.BF16.F32.PACK_AB R81, R83, R82 ;  /* 0x000000525351723e */ /* 0x000fe400000010ff */
[----:B------:R-:W-:Y:S01]  /*7fa0*/  F2FP.BF16.F32.PACK_AB R82, R85, R84 ;  /* 0x000000545552723e */ /* 0x000fe200000010ff */
[----:B------:R-:W-:Y:S01]  /*7fb0*/  STSM.16.M88.4 [R24], R72 ;  /* 0x0000004818007844 */ /* 0x000fe20000000200 */
[----:B------:R-:W-:Y:S02]  /*7fc0*/  F2FP.BF16.F32.PACK_AB R83, R87, R86 ;  /* 0x000000565753723e */ /* 0x000fe400000010ff */
[----:B------:R-:W-:-:S02]  /*7fd0*/  SHF.R.S32.HI R29, RZ, 0x1f, R31 ;  /* 0x0000001fff1d7819 */ /* 0x000fc4000001141f */
[C---:B------:R-:W-:Y:S01]  /*7fe0*/  IADD3 R20, P2, R31.reuse, R20, RZ ;  /* 0x000000141f147210 */ /* 0x040fe20007f5e0ff */
[----:B------:R3:W-:Y:S01]  /*7ff0*/  STSM.16.M88.4 [R23], R80 ;  /* 0x0000005017007844 */ /* 0x0007e20000000200 */
[----:B------:R-:W-:Y:S01]  /*8000*/  ISETP.GE.OR P0, PT, R31, UR4, P0 ;  /* 0x000000041f007c0c */ /* 0x000fe20008706670 */
[----:B------:R-:W-:Y:S01]  /*8010*/  ULDC.64 UR4, c[0x0][0xb40] ;  /* 0x0002d00000047ab9 */ /* 0x000fe20000000a00 */
[----:B------:R-:W-:Y:S01]  /*8020*/  IADD3.X R29, R29, R21, R30, P2, !PT ;  /* 0x000000151d1d7210 */ /* 0x000fe200017fe41e */
[----:B------:R-:W-:Y:S01]  /*8030*/  @!PT LDS RZ, [RZ] ;  /* 0x00000000fffff984 */ /* 0x000fe20000000800 */
[----:B------:R-:W-:Y:S01]  /*8040*/  @!PT LDS RZ, [RZ] ;  /* 0x00000000fffff984 */ /* 0x000fe20000000800 */
[----:B------:R-:W-:Y:S01]  /*8050*/  @!PT LDS RZ, [RZ] ;  /* 0x00000000fffff984 */ /* 0x000fe20000000800 */
[----:B------:R4:W-:Y:S06]  /*8060*/  MEMBAR.ALL.CTA ;  /* 0x0000000000007992 */ /* 0x0009ec0000008000 */
[----:B----4-:R-:W4:Y:S02]  /*8070*/  FENCE.VIEW.ASYNC.S ;  /* 0x00000000000073c6 */ /* 0x010f240000000000 */
[----:B----4-:R-:W-:Y:S06]  /*8080*/  BAR.ARV 0x1, 0x120 ;  /* 0x0044800000007b1d */ /* 0x010fec0000002000 */
[----:B-1----:R-:W-:Y:S01]  /*8090*/  LEA R4, P2, R20, UR4, 0x2 ;  /* 0x0000000414047c11 */ /* 0x002fe2000f8410ff */
[----:B------:R-:W-:-:S02]  /*80a0*/  ULDC UR4, c[0x0][0xc] ;  /* 0x0000030000047ab9 */ /* 0x000fc40000000800 */
[----:B------:R-:W-:Y:S01]  /*80b0*/  UIADD3 UR10, UR4, UR10, URZ ;  /* 0x0000000a040a7290 */ /* 0x000fe2000fffe03f */
[----:B------:R-:W-:-:S05]  /*80c0*/  LEA.HI.X R5, R20, UR5, R29, 0x2, P2 ;  /* 0x0000000514057c11 */ /* 0x000fca00090f141d */
[----:B------:R1:W-:Y:S01]  /*80d0*/  @!P0 STG.E desc[UR12][R4.64], R3 ;  /* 0x0000000304008986 */ /* 0x0003e2000c10190c */
[----:B--2---:R-:W-:Y:S02]  /*80e0*/  ISETP.NE.AND P0, PT, R6, 0x7, PT ;  /* 0x000000070600780c */ /* 0x004fe40003f05270 */
[----:B---3--:R-:W-:Y:S01]  /*80f0*/  MOV R23, UR10 ;  /* 0x0000000a00177c02 */ /* 0x008fe20008000f00 */
        /* <DEDUP_REMOVED lines=13> */
[----:B------:R-:W-:Y:S01]  /*81d0*/  UMOV UR7, 0x40 ;  /* 0x0000004000077882 */ /* 0x000fe20000000000 */
[----:B------:R-:W-:-:S05]  /*81e0*/  UMOV UR8, 0x1 ;  /* 0x0000000100087882 */ /* 0x000fca0000000000 */
[----:B------:R2:W-:Y:S02]  /*81f0*/  UTMASTG.5D [UR32], [UR4] ;  /* 0x00000020040073b5 */ /* 0x0005e40008020000 */
[----:B--2---:R-:W-:Y:S01]  /*8200*/  UMOV UR32, UR6 ;  /* 0x0000000600207c82 */ /* 0x004fe20008000000 */
[----:B------:R-:W-:Y:S01]  /*8210*/  UMOV UR33, UR7 ;  /* 0x0000000700217c82 */ /* 0x000fe20008000000 */
[----:B------:R-:W-:Y:S01]  /*8220*/  UIADD3 UR6, UR60, 0x34820, URZ ;  /* 0x000348203c067890 */ /* 0x000fe2000fffe03f */
[----:B------:R2:W-:Y:S03]  /*8230*/  UTMASTG.5D [UR32], [UR4] ;  /* 0x00000020040073b5 */ /* 0x0005e60008020000 */
[----:B------:R-:W-:Y:S02]  /*8240*/  UPRMT UR7, URZ, 0x654, UR6 ;  /* 0x000006543f077896 */ /* 0x000fe40008000006 */
[----:B------:R-:W-:Y:S01]  /*8250*/  UPRMT UR6, UR8, 0x654, UR6 ;  /* 0x0000065408067896 */ /* 0x000fe20008000006 */
[----:B------:R0:W-:Y:S01]  /*8260*/  UTMACMDFLUSH ;  /* 0x00000000000079b7 */ /* 0x0001e20000000000 */
[----:B------:R-:W-:-:S05]  /*8270*/  DEPBAR.LE SB0, 0x0 ;  /* 0x000080000000791a */ /* 0x000fca0000000000 */
[----:B------:R-:W-:Y:S02]  /*8280*/  SYNCS.ARRIVE.TRANS64.RED.A1T0 RZ, [UR7], RZ ;  /* 0x000000ffffff79a7 */ /* 0x000fe40008100407 */
[----:B--2---:R-:W-:Y:S03]  /*8290*/  SYNCS.ARRIVE.TRANS64.RED.A1T0 RZ, [UR6], RZ ;  /* 0x000000ffffff79a7 */ /* 0x004fe60008100406 */
.L_x_154:
[----:B------:R-:W-:Y:S05]  /*82a0*/  BSYNC B0 ;  /* 0x0000000000007941 */ /* 0x000fea0003800000 */
.L_x_153:
[----:B-1----:R-:W1:Y:S01]  /*82b0*/  LDC R0, c[0x0][0xda4] ;  /* 0x00036900ff007b82 */ /* 0x002e620000000800 */
[----:B------:R-:W-:Y:S01]  /*82c0*/  R2UR UR5, R23 ;  /* 0x00000000170572ca */ /* 0x000fe200000e0000 */
[----:B------:R-:W-:Y:S01]  /*82d0*/  UIADD3 UR38, UR38, 0x1, URZ ;  /* 0x0000000126267890 */ /* 0x000fe2000fffe03f */
[----:B------:R-:W-:-:S03]  /*82e0*/  VIADD R184, R184, 0x1 ;  /* 0x00000001b8b87836 */ /* 0x000fc60000000000 */
[----:B------:R-:W-:-:S04]  /*82f0*/  UISETP.NE.AND UP0, UPT, UR38, 0x2, UPT ;  /* 0x000000022600788c */ /* 0x000fc8000bf05270 */
[----:B------:R-:W-:Y:S02]  /*8300*/  USEL UR4, URZ, 0x1, UP0 ;  /* 0x000000013f047887 */ /* 0x000fe40008000000 */
[----:B------:R-:W-:Y:S02]  /*8310*/  USEL UR38, UR38, URZ, UP0 ;  /* 0x0000003f26267287 */ /* 0x000fe40008000000 */
[----:B------:R-:W-:Y:S01]  /*8320*/  ULOP3.LUT UR39, UR39, UR4, URZ, 0x3c, !UPT ;  /* 0x0000000427277292 */ /* 0x000fe2000f8e3c3f */
[----:B-1----:R-:W-:-:S13]  /*8330*/  ISETP.LE.AND P0, PT, R0, UR5, PT ;  /* 0x0000000500007c0c */ /* 0x002fda000bf03270 */
[----:B------:R-:W-:Y:S05]  /*8340*/  @!P0 BRA `(.L_x_155) ;  /* 0xffffff8c00e48947 */ /* 0x000fea000383ffff */
[----:B------:R-:W-:Y:S05]  /*8350*/  EXIT ;  /* 0x000000000000794d */ /* 0x000fea0003800000 */
.L_x_127:
[----:B------:R-:W-:-:S08]  /*8360*/  NOP ;  /* 0x0000000000007918 */ /* 0x000fd00000000000 */
[----:B-1----:R-:W1:-:S00]  /*8370*/  USETMAXREG.DEALLOC.CTAPOOL 0x18 ;  /* 0x00000018000079c8 */ /* 0x002e4000080e0500 */
[----:B-1----:R-:W-:-:S06]  /*8380*/  LOP3.LUT R0, R0, 0x3, RZ, 0xc0, !PT ;  /* 0x0000000300007812 */ /* 0x002fcc00078ec0ff */
[----:B------:R-:W1:Y:S02]  /*8390*/  SHFL.IDX PT, R0, R0, RZ, 0x1f ;  /* 0x00001fff00007589 */ /* 0x000e6400000e0000 */
[----:B-1----:R-:W-:-:S13]  /*83a0*/  ISETP.NE.AND P0, PT, R0, RZ, PT ;  /* 0x000000ff0000720c */ /* 0x002fda0003f05270 */
[----:B------:R-:W-:Y:S05]  /*83b0*/  @P0 EXIT ;  /* 0x000000000000094d */ /* 0x000fea0003800000 */
[----:B------:R-:W1:Y:S01]  /*83c0*/  S2UR UR4, SR_CTAID.X ;  /* 0x00000000000479c3 */ /* 0x000e620000002500 */
[----:B------:R-:W-:Y:S02]  /*83d0*/  IMAD.MOV.U32 R16, RZ, RZ, RZ ;  /* 0x000000ffff107224 */ /* 0x000fe400078e00ff */
[----:B------:R-:W-:Y:S02]  /*83e0*/  IMAD.MOV.U32 R2, RZ, RZ, 0x1 ;  /* 0x00000001ff027424 */ /* 0x000fe400078e00ff */
[----:B------:R-:W-:-:S03]  /*83f0*/  IMAD.MOV.U32 R17, RZ, RZ, 0x1 ;  /* 0x00000001ff117424 */ /* 0x000fc600078e00ff */
[----:B------:R-:W1:Y:S02]  /*8400*/  LDC R0, c[0x0][0xda4] ;  /* 0x00036900ff007b82 */ /* 0x000e640000000800 */
[----:B-1----:R-:W-:-:S13]  /*8410*/  ISETP.LE.AND P0, PT, R0, UR4, PT ;  /* 0x0000000400007c0c */ /* 0x002fda000bf03270 */
[----:B------:R-:W-:Y:S05]  /*8420*/  @P0 BRA `(.L_x_156) ;  /* 0x00000030000c0947 */ /* 0x000fea0003800000 */
[----:B------:R-:W2:Y:S01]  /*8430*/  LDL R4, [R1+0x24] ;  /* 0x0000240001047983 */ /* 0x000ea20000100800 */
[----:B------:R-:W1:Y:S01]  /*8440*/  S2UR UR4, SR_CTAID.X ;  /* 0x00000000000479c3 */ /* 0x000e620000002500 */
[----:B------:R-:W-:Y:S01]  /*8450*/  IMAD.MOV.U32 R16, RZ, RZ, RZ ;  /* 0x000000ffff107224 */ /* 0x000fe200078e00ff */
[----:B------:R-:W-:Y:S01]  /*8460*/  ULDC.64 UR36, c[0x0][0x198] ;  /* 0x0000660000247ab9 */ /* 0x000fe20000000a00 */
[----:B------:R-:W3:Y:S01]  /*8470*/  S2R R3, SR_TID.X ;  /* 0x0000000000037919 */ /* 0x000ee20000002100 */
[----:B------:R-:W-:Y:S01]  /*8480*/  IMAD.MOV.U32 R17, RZ, RZ, 0x1 ;  /* 0x00000001ff117424 */ /* 0x000fe200078e00ff */
[----:B------:R-:W-:Y:S01]  /*8490*/  ULDC UR39, c[0x0][0xc] ;  /* 0x0000030000277ab9 */ /* 0x000fe20000000800 */
[C---:B---3--:R-:W-:Y:S02]  /*84a0*/  LOP3.LUT P0, R0, R3.reuse, 0x1f, RZ, 0xc0, !PT ;  /* 0x0000001f03007812 */ /* 0x048fe4000780c0ff */
[----:B------:R-:W-:-:S03]  /*84b0*/  LOP3.LUT P1, RZ, R3, 0x7f, RZ, 0xc0, !PT ;  /* 0x0000007f03ff7812 */ /* 0x000fc6000782c0ff */
[----:B------:R1:W-:Y:S01]  /*84c0*/  STL [R1+0x20], R0 ;  /* 0x0000200001007387 */ /* 0x0003e20000100800 */
[----:B------:R-:W-:-:S04]  /*84d0*/  PLOP3.LUT P0, PT, P0, P1, PT, 0x8a, 0x0 ;  /* 0x000000000000781c */ /* 0x000fc80000703172 */
[----:B------:R-:W-:Y:S02]  /*84e0*/  P2R R19, PR, RZ, 0x1 ;  /* 0x00000001ff137803 */ /* 0x000fe40000000000 */
[----:B-1----:R-:W-:-:S05]  /*84f0*/  MOV R0, UR4 ;  /* 0x0000000400007c02 */ /* 0x002fca0008000f00 */
[----:B------:R1:W-:Y:S04]  /*8500*/  STL [R1+0x14], R0 ;  /* 0x0000140001007387 */ /* 0x0003e80000100800 */
[----:B------:R1:W-:Y:S01]  /*8510*/  STL [R1+0x1c], RZ ;  /* 0x00001cff01007387 */ /* 0x0003e20000100800 */
[----:B--2---:R-:W-:-:S13]  /*8520*/  R2UR UR5, R4 ;  /* 0x00000000040572ca */ /* 0x004fda00000e0000 */
[----:B-1----:R-:W-:-:S12]  /*8530*/  ULOP3.LUT UR38, UR5, 0x2, URZ, 0xfc, !UPT ;  /* 0x0000000205267892 */ /* 0x002fd8000f8efc3f */
.L_x_208:
[----:B------:R-:W2:Y:S01]  /*8540*/  LDL R6, [R1+0x14] ;  /* 0x0000140001067983 */ /* 0x000ea20000100800 */
[----:B------:R-:W1:Y:S01]  /*8550*/  LDC R2, c[0x0][0xda8] ;  /* 0x00036a00ff027b82 */ /* 0x000e620000000800 */
[----:B------:R-:W-:Y:S05]  /*8560*/  YIELD ;  /* 0x0000000000007946 */ /* 0x000fea0003800000 */
[----:B------:R-:W-:Y:S02]  /*8570*/  ULDC.64 UR4, c[0x0][0x3f8] ;  /* 0x0000fe0000047ab9 */ /* 0x000fe40000000a00 */
[----:B------:R-:W3:Y:S01]  /*8580*/  LDC R0, c[0x0][0xdb4] ;  /* 0x00036d00ff007b82 */ /* 0x000ee20000000800 */
[----:B------:R-:W-:-:S03]  /*8590*/  UISETP.NE.U32.AND UP0, UPT, UR4, URZ, UPT ;  /* 0x0000003f0400728c */ /* 0x000fc6000bf05070 */
[----:B------:R-:W-:Y:S01]  /*85a0*/  ULDC UR4, c[0x0][0x404] ;  /* 0x0001010000047ab9 */ /* 0x000fe20000000800 */
[----:B------:R-:W-:-:S04]  /*85b0*/  UISETP.NE.AND.EX UP0, UPT, UR5, URZ, UPT, UP0 ;  /* 0x0000003f0500728c */ /* 0x000fc8000bf05300 */
[----:B------:R-:W-:Y:S01]  /*85c0*/  USEL UR4, UR4, 0x1, UP0 ;  /* 0x0000000104047887 */ /* 0x000fe20008000000 */
[----:B-1----:R-:W-:Y:S02]  /*85d0*/  ISETP.NE.AND P0, PT, R2, 0x1, PT ;  /* 0x000000010200780c */ /* 0x002fe40003f05270 */
[----:B---3--:R-:W-:-:S11]  /*85e0*/  ISETP.NE.AND P1, PT, R0, 0x1, PT ;  /* 0x000000010000780c */ /* 0x008fd60003f25270 */
        /* <DEDUP_REMOVED lines=11> */
[----:B------:R-:W-:Y:S02]  /*86a0*/  MOV R3, 0x400 ;  /* 0x0000040000037802 */ /* 0x000fe40000000f00 */
[----:B------:R2:W-:Y:S02]  /*86b0*/  STL [R1], R7 ;  /* 0x0000000701007387 */ /* 0x0005e40000100800 */
[----:B-1----:R-:W-:Y:S01]  /*86c0*/  LEA R9, R4, R3, 0x18 ;  /* 0x0000000304097211 */ /* 0x002fe200078ec0ff */
[----:B---3--:R-:W-:-:S04]  /*86d0*/  IMAD R8, R2, UR4, RZ ;  /* 0x0000000402087c24 */ /* 0x008fc8000f8e02ff */
[----:B------:R-:W-:Y:S01]  /*86e0*/  VIADD R2, R9, 0x1c400 ;  /* 0x0001c40009027836 */ /* 0x000fe20000000000 */
[----:B------:R2:W-:Y:S04]  /*86f0*/  STL [R1+0x8], R9 ;  /* 0x0000080901007387 */ /* 0x0005e80000100800 */
[----:B------:R-:W-:Y:S01]  /*8700*/  LOP3.LUT P0, RZ, R2, 0x3ff, RZ, 0xc0, !PT ;  /* 0x000003ff02ff7812 */ /* 0x000fe2000780c0ff */
[----:B------:R2:W-:Y:S01]  /*8710*/  STL [R1+0x18], R8 ;  /* 0x0000180801007387 */ /* 0x0005e20000100800 */
[----:B------:R-:W-:-:S04]  /*8720*/  IADD3 R2, R8, 0x7f, RZ ;  /* 0x0000007f08027810 */ /* 0x000fc80007ffe0ff */
[----:B------:R-:W-:-:S04]  /*8730*/  SHF.R.S32.HI R3, RZ, 0x1f, R2 ;  /* 0x0000001fff037819 */ /* 0x000fc80000011402 */
[----:B------:R-:W-:Y:S01]  /*8740*/  LEA.HI R2, R3, R2, RZ, 0x7 ;  /* 0x0000000203027211 */ /* 0x000fe200078f38ff */
[----:B------:R-:W-:-:S04]  /*8750*/  IMAD.MOV R3, RZ, RZ, -R7 ;  /* 0x000000ffff037224 */ /* 0x000fc800078e0a07 */
[----:B------:R-:W-:Y:S01]  /*8760*/  IMAD R3, R0, R3, R6 ;  /* 0x0000000300037224 */ /* 0x000fe200078e0206 */
[----:B------:R-:W-:-:S05]  /*8770*/  SHF.R.S32.HI R0, RZ, 0x7, R2 ;  /* 0x00000007ff007819 */ /* 0x000fca0000011402 */
[----:B------:R2:W-:Y:S04]  /*8780*/  STL [R1+0x10], R0 ;  /* 0x0000100001007387 */ /* 0x0005e80000100800 */
[----:B------:R2:W-:Y:S01]  /*8790*/  STL [R1+0x4], R3 ;  /* 0x0000040301007387 */ /* 0x0005e20000100800 */
[----:B------:R-:W-:Y:S05]  /*87a0*/  @!P0 BRA `(.L_x_157) ;  /* 0x0000000000408947 */ /* 0x000fea0003800000 */
[----:B------:R-:W-:Y:S01]  /*87b0*/  MOV R2, 0x0 ;  /* 0x0000000000027802 */ /* 0x000fe20000000f00 */
[----:B------:R-:W-:Y:S01]  /*87c0*/  ULDC.64 UR6, c[0x4][0xb8] ;  /* 0x01002e0000067ab9 */ /* 0x000fe20000000a00 */
[----:B------:R-:W-:Y:S01]  /*87d0*/  ULDC.64 UR8, c[0x4][0xc0] ;  /* 0x0100300000087ab9 */ /* 0x000fe20000000a00 */
[----:B------:R-:W-:Y:S01]  /*87e0*/  ULDC.64 UR4, c[0x4][0x8] ;  /* 0x0100020000047ab9 */ /* 0x000fe20000000a00 */
[----:B------:R-:W-:Y:S01]  /*87f0*/  IMAD.U32 R4, RZ, RZ, UR6 ;  /* 0x00000006ff047e24 */ /* 0x000fe2000f8e00ff */
[----:B--2---:R-:W-:Y:S01]  /*8800*/  MOV R7, UR9 ;  /* 0x0000000900077c02 */ /* 0x004fe20008000f00 */
[----:B------:R-:W1:Y:S01]  /*8810*/  LDC.64 R2, c[0x4][R2] ;  /* 0x0100000002027b82 */ /* 0x000e620000000a00 */
[----:B------:R-:W-:Y:S01]  /*8820*/  IMAD.U32 R5, RZ, RZ, UR7 ;  /* 0x00000007ff057e24 */ /* 0x000fe2000f8e00ff */
[----:B------:R-:W-:Y:S01]  /*8830*/  MOV R13, RZ ;  /* 0x000000ff000d7202 */ /* 0x000fe20000000f00 */
[----:B------:R-:W-:Y:S02]  /*8840*/  IMAD.U32 R6, RZ, RZ, UR8 ;  /* 0x00000008ff067e24 */ /* 0x000fe4000f8e00ff */
[----:B------:R-:W-:-:S02]  /*8850*/  IMAD.U32 R10, RZ, RZ, UR4 ;  /* 0x00000004ff0a7e24 */ /* 0x000fc4000f8e00ff */
[----:B------:R-:W-:Y:S02]  /*8860*/  IMAD.U32 R11, RZ, RZ, UR5 ;  /* 0x00000005ff0b7e24 */ /* 0x000fe4000f8e00ff */
[----:B------:R-:W-:Y:S02]  /*8870*/  IMAD.MOV.U32 R8, RZ, RZ, 0x70 ;  /* 0x00000070ff087424 */ /* 0x000fe400078e00ff */
[----:B------:R-:W-:-:S07]  /*8880*/  IMAD.MOV.U32 R12, RZ, RZ, 0x1 ;  /* 0x00000001ff0c7424 */ /* 0x000fce00078e00ff */
[----:B------:R-:W-:-:S07]  /*8890*/  LEPC R20, `(.L_x_157) ;  /* 0x000000001014794e */ /* 0x000fce0000000000 */
[----:B-1----:R-:W-:Y:S05]  /*88a0*/  CALL.ABS.NOINC R2 ;  /* 0x0000000002007343 */ /* 0x002fea0003c00000 */
.L_x_157:
[----:B------:R-:W2:Y:S02]  /*88b0*/  LDL R2, [R1+0x8] ;  /* 0x0000080001027983 */ /* 0x000ea40000100800 */
[----:B--2---:R-:W-:-:S05]  /*88c0*/  VIADD R0, R2, 0x400 ;  /* 0x0000040002007836 */ /* 0x004fca0000000000 */
        /* <DEDUP_REMOVED lines=10> */
[----:B------:R-:W-:Y:S01]  /*8970*/  MOV R13, RZ ;  /* 0x000000ff000d7202 */ /* 0x000fe20000000f00 */
[----:B------:R-:W-:Y:S02]  /*8980*/  IMAD.U32 R6, RZ, RZ, UR8 ;  /* 0x00000008ff067e24 */ /* 0x000fe4000f8e00ff */
[----:B------:R-:W-:-:S02]  /*8990*/  IMAD.U32 R10, RZ, RZ, UR4 ;  /* 0x00000004ff0a7e24 */ /* 0x000fc4000f8e00ff */
[----:B------:R-:W-:Y:S02]  /*89a0*/  IMAD.U32 R11, RZ, RZ, UR5 ;  /* 0x00000005ff0b7e24 */ /* 0x000fe4000f8e00ff */
[----:B------:R-:W-:Y:S02]  /*89b0*/  IMAD.MOV.U32 R8, RZ, RZ, 0x70 ;  /* 0x00000070ff087424 */ /* 0x000fe400078e00ff */
[----:B-1----:R-:W-:-:S07]  /*89c0*/  IMAD.MOV.U32 R12, RZ, RZ, 0x1 ;  /* 0x00000001ff0c7424 */ /* 0x002fce00078e00ff */
[----:B------:R-:W-:-:S07]  /*89d0*/  LEPC R20, `(.L_x_159) ;  /* 0x000000001014794e */ /* 0x000fce0000000000 */
[----:B--2---:R-:W-:Y:S05]  /*89e0*/  CALL.ABS.NOINC R2 ;  /* 0x0000000002007343 */ /* 0x004fea0003c00000 */
.L_x_159:
[----:B------:R-:W-:Y:S01]  /*89f0*/  MOV R2, 0x0 ;  /* 0x0000000000027802 */ /* 0x000fe20000000f00 */
[----:B------:R-:W-:Y:S01]  /*8a00*/  ULDC.64 UR6, c[0x4][0xb8] ;  /* 0x01002e0000067ab9 */ /* 0x000fe20000000a00 */
[----:B------:R-:W-:Y:S01]  /*8a10*/  ULDC.64 UR8, c[0x4][0xc0] ;  /* 0x0100300000087ab9 */ /* 0x000fe20000000a00 */
[----:B------:R-:W-:Y:S01]  /*8a20*/  ULDC.64 UR4, c[0x4][0x18] ;  /* 0x0100060000047ab9 */ /* 0x000fe20000000a00 */
[----:B------:R-:W-:Y:S01]  /*8a30*/  IMAD.U32 R4, RZ, RZ, UR6 ;  /* 0x00000006ff047e24 */ /* 0x000fe2000f8e00ff */
[----:B------:R-:W-:Y:S01]  /*8a40*/  MOV R10, UR4 ;  /* 0x00000004000a7c02 */ /* 0x000fe20008000f00 */
[----:B------:R-:W1:Y:S01]  /*8a50*/  LDC.64 R2, c[0x4][R2] ;  /* 0x0100000002027b82 */ /* 0x000e620000000a00 */
[----:B------:R-:W-:Y:S02]  /*8a60*/  IMAD.U32 R5, RZ, RZ, UR7 ;  /* 0x00000007ff057e24 */ /* 0x000fe4000f8e00ff */
[----:B------:R-:W-:Y:S02]  /*8a70*/  IMAD.U32 R6, RZ, RZ, UR8 ;  /* 0x00000008ff067e24 */ /* 0x000fe4000f8e00ff */
[----:B------:R-:W-:-:S02]  /*8a80*/  IMAD.U32 R7, RZ, RZ, UR9 ;  /* 0x00000009ff077e24 */ /* 0x000fc4000f8e00ff */
[----:B------:R-:W-:Y:S02]  /*8a90*/  IMAD.U32 R11, RZ, RZ, UR5 ;  /* 0x00000005ff0b7e24 */ /* 0x000fe4000f8e00ff */
[----:B------:R-:W-:Y:S02]  /*8aa0*/  IMAD.MOV.U32 R8, RZ, RZ, 0x70 ;  /* 0x00000070ff087424 */ /* 0x000fe400078e00ff */
[----:B------:R-:W-:Y:S02]  /*8ab0*/  IMAD.MOV.U32 R12, RZ, RZ, 0x1 ;  /* 0x00000001ff0c7424 */ /* 0x000fe400078e00ff */
[----:B------:R-:W-:-:S07]  /*8ac0*/  IMAD.MOV.U32 R13, RZ, RZ, RZ ;  /* 0x000000ffff0d7224 */ /* 0x000fce00078e00ff */
[----:B------:R-:W-:-:S07]  /*8ad0*/  LEPC R20, `(.L_x_158) ;  /* 0x000000001014794e */ /* 0x000fce0000000000 */
[----:B-1----:R-:W-:Y:S05]  /*8ae0*/  CALL.ABS.NOINC R2 ;  /* 0x0000000002007343 */ /* 0x002fea0003c00000 */
.L_x_158:
[----:B------:R-:W2:Y:S01]  /*8af0*/  LDL R7, [R1] ;  /* 0x0000000001077983 */ /* 0x000ea20000100800 */
[----:B------:R-:W-:Y:S01]  /*8b00*/  ULDC.64 UR4, c[0x0][0x9f8] ;  /* 0x00027e0000047ab9 */ /* 0x000fe20000000a00 */
[----:B------:R-:W1:Y:S01]  /*8b10*/  LDC R0, c[0x0][0x428] ;  /* 0x00010a00ff007b82 */ /* 0x000e620000000800 */
[----:B------:R-:W-:Y:S01]  /*8b20*/  ISETP.NE.U32.AND P0, PT, RZ, UR4, PT ;  /* 0x00000004ff007c0c */ /* 0x000fe2000bf05070 */
[----:B------:R-:W3:Y:S04]  /*8b30*/  LDL R10, [R1+0x4] ;  /* 0x00000400010a7983 */ /* 0x000ee80000100800 */
[----:B------:R-:W4:Y:S01]  /*8b40*/  LDL R9, [R1+0x20] ;  /* 0x0000200001097983 */ /* 0x000f220000100800 */
[----:B------:R-:W-:Y:S01]  /*8b50*/  ISETP.NE.AND.EX P0, PT, RZ, UR5, PT, P0 ;  /* 0x00000005ff007c0c */ /* 0x000fe2000bf05300 */
[----:B------:R-:W-:Y:S01]  /*8b60*/  ULDC.64 UR6, c[0x0][0x208] ;  /* 0x0000820000067ab9 */ /* 0x000fe20000000a00 */
[----:B------:R-:W-:Y:S01]  /*8b70*/  ULDC UR4, c[0x0][0xda8] ;  /* 0x00036a0000047ab9 */ /* 0x000fe20000000800 */
[----:B------:R-:W4:Y:S04]  /*8b80*/  LDL.LU R6, [R1+0xc] ;  /* 0x00000c0001067983 */ /* 0x000f280000300800 */
[----:B------:R-:W4:Y:S06]  /*8b90*/  LDL R8, [R1+0x14] ;  /* 0x0000140001087983 */ /* 0x000f2c0000100800 */
[----:B------:R-:W2:Y:S01]  /*8ba0*/  @P0 LDC.64 R2, c[0x0][0x9f8] ;  /* 0x00027e00ff020b82 */ /* 0x000ea20000000a00 */
[----:B-1----:R-:W-:-:S13]  /*8bb0*/  ISETP.NE.AND P1, PT, R0, 0x1, PT ;  /* 0x000000010000780c */ /* 0x002fda0003f25270 */
[----:B------:R-:W3:Y:S08]  /*8bc0*/  @P1 LDC R5, c[0x0][0x42c] ;  /* 0x00010b00ff051b82 */ /* 0x000ef00000000800 */
[----:B------:R-:W1:Y:S01]  /*8bd0*/  @P1 LDC R4, c[0x0][0x430] ;  /* 0x00010c00ff041b82 */ /* 0x000e620000000800 */
[----:B--2---:R-:W-:-:S05]  /*8be0*/  @P0 IMAD.WIDE R2, R7, 0x4, R2 ;  /* 0x0000000407020825 */ /* 0x004fca00078e0202 */
[----:B------:R2:W5:Y:S01]  /*8bf0*/  @P0 LDG.E R7, desc[UR6][R2.64] ;  /* 0x0000000602070981 */ /* 0x000562000c1e1900 */
[----:B---3--:R-:W-:Y:S01]  /*8c00*/  @P1 IMAD.HI.U32 R5, R10, R5, RZ ;  /* 0x000000050a051227 */ /* 0x008fe200078e00ff */
[----:B------:R-:W-:-:S04]  /*8c10*/  MOV R0, R10 ;  /* 0x0000000a00007202 */ /* 0x000fc80000000f00 */
[----:B-1----:R-:W-:Y:S02]  /*8c20*/  @P1 SHF.R.U32.HI R0, RZ, R4, R5 ;  /* 0x00000004ff001219 */ /* 0x002fe40000011605 */
[----:B----4-:R-:W-:Y:S01]  /*8c30*/  ISETP.NE.AND P1, PT, R9, RZ, PT ;  /* 0x000000ff0900720c */ /* 0x010fe20003f25270 */
[----:B------:R-:W1:Y:S01]  /*8c40*/  S2R R4, SR_CgaCtaId ;  /* 0x0000000000047919 */ /* 0x000e620000008800 */
[----:B------:R-:W-:-:S04]  /*8c50*/  IMAD.MOV R6, RZ, RZ, -R6 ;  /* 0x000000ffff067224 */ /* 0x000fc800078e0a06 */
[----:B------:R-:W-:-:S07]  /*8c60*/  IMAD R6, R6, UR4, R8 ;  /* 0x0000000406067c24 */ /* 0x000fce000f8e0208 */
[----:B------:R-:W-:Y:S01]  /*8c70*/  VOTEU.ALL UP1, P1 ;  /* 0x00000000003f7886 */ /* 0x000fe20000820000 */
[----:B------:R-:W-:-:S04]  /*8c80*/  PLOP3.LUT P2, PT, P1, PT, PT, 0x8, 0x0 ;  /* 0x000000000000781c */ /* 0x000fc80000f4e170 */
[----:B------:R-:W-:Y:S01]  /*8c90*/  @!UP1 UIADD3 UR8, UP0, UR36, 0x270, URZ ;  /* 0x0000027024089890 */ /* 0x000fe2000ff1e03f */
[----:B------:R-:W-:-:S03]  /*8ca0*/  IMAD.SHL.U32 R6, R6, 0x80, RZ ;  /* 0x0000008006067824 */ /* 0x000fc600078e00ff */
[----:B------:R-:W-:-:S03]  /*8cb0*/  @!UP1 UIADD3.X UR9, URZ, UR37, URZ, UP0, !UPT ;  /* 0x000000253f099290 */ /* 0x000fc600087fe43f */
[----:B--2---:R-:W-:-:S09]  /*8cc0*/  VOTEU.ALL UP0, P1 ;  /* 0x00000000003f7886 */ /* 0x004fd20000800000 */
.L_x_160:
[----:B------:R-:W2:Y:S04]  /*8cd0*/  LDL R3, [R1] ;  /* 0x0000000001037983 */ /* 0x000ea80000100800 */
[----:B------:R-:W3:Y:S01]  /*8ce0*/  LDL R2, [R1+0x4] ;  /* 0x0000040001027983 */ /* 0x000ee20000100800 */
[----:B------:R-:W-:Y:S01]  /*8cf0*/  UMOV UR4, URZ ;  /* 0x0000003f00047c82 */ /* 0x000fe20008000000 */
[----:B------:R-:W-:Y:S02]  /*8d00*/  PLOP3.LUT P0, PT, P0, P2, PT, 0xa2, 0x0 ;  /* 0x000000000000781c */ /* 0x000fe40000705472 */
[----:B--2---:R-:W-:-:S08]  /*8d10*/  @P2 R2UR P0, UR7, R3 ;  /* 0x00000000030722ca */ /* 0x004fd00000000000 */
[----:B------:R-:W-:Y:S02]  /*8d20*/  PLOP3.LUT P0, PT, P0, P2, PT, 0xa2, 0x0 ;  /* 0x000000000000781c */ /* 0x000fe40000705472 */
[----:B---3--:R-:W-:-:S08]  /*8d30*/  @P2 R2UR.OR P0, UR6, R2 ;  /* 0x00000000020622ca */ /* 0x008fd00000100000 */
[----:B------:R-:W-:Y:S02]  /*8d40*/  PLOP3.LUT P0, PT, P0, P2, PT, 0xa2, 0x0 ;  /* 0x000000000000781c */ /* 0x000fe40000705472 */
[----:B------:R-:W-:-:S08]  /*8d50*/  @P2 R2UR.OR P0, UR5, R6 ;  /* 0x00000000060522ca */ /* 0x000fd00000100000 */
[----:B------:R-:W-:-:S05]  /*8d60*/  @P2 PLOP3.LUT P2, PT, P0, PT, PT, 0x80, 0x0 ;  /* 0x000000000000281c */ /* 0x000fca000074f070 */
[----:B------:R2:W-:Y:S08]  /*8d70*/  @!UP0 UTMAPF.L2.4D [UR4], [UR8] ;  /* 0x00000004080085b8 */ /* 0x0005f00008018000 */
[----:B--2---:R-:W-:Y:S05]  /*8d80*/  @P2 BRA.U.ANY `(.L_x_160) ;  /* 0xfffffffd00d02947 */ /* 0x004fea000393ffff */
[----:B------:R-:W-:Y:S01]  /*8d90*/  PLOP3.LUT P2, PT, P1, PT, PT, 0x8, 0x0 ;  /* 0x000000000000781c */ /* 0x000fe20000f4e170 */
[----:B------:R-:W-:Y:S01]  /*8da0*/  VOTEU.ALL UP0, P1 ;  /* 0x00000000003f7886 */ /* 0x000fe20000800000 */
[----:B------:R-:W-:-:S11]  /*8db0*/  UMOV UR4, 0x40 ;  /* 0x0000004000047882 */ /* 0x000fd60000000000 */
.L_x_161:
[----:B------:R-:W2:Y:S04]  /*8dc0*/  LDL R3, [R1] ;  /* 0x0000000001037983 */ /* 0x000ea80000100800 */
[----:B------:R-:W3:Y:S01]  /*8dd0*/  LDL R2, [R1+0x4] ;  /* 0x0000040001027983 */ /* 0x000ee20000100800 */
        /* <DEDUP_REMOVED lines=12> */
.L_x_162:
        /* <DEDUP_REMOVED lines=11> */
[----:B------:R-:W2:Y:S01]  /*8f50*/  LDC.64 R2, c[0x0][0x3f8] ;  /* 0x0000fe00ff027b82 */ /* 0x000ea20000000a00 */
[C---:B-1----:R-:W-:Y:S01]  /*8f60*/  IMAD.SHL.U32 R20, R4.reuse, 0x40, RZ ;  /* 0x0000004004147824 */ /* 0x042fe200078e00ff */
[----:B------:R-:W-:Y:S01]  /*8f70*/  UMOV UR4, 0xffffffff ;  /* 0xffffffff00047882 */ /* 0x000fe20000000000 */
[----:B------:R-:W-:-:S03]  /*8f80*/  IMAD.SHL.U32 R21, R4, 0x1000, RZ ;  /* 0x0000100004157824 */ /* 0x000fc600078e00ff */
[----:B------:R-:W-:Y:S02]  /*8f90*/  LOP3.LUT R20, R20, 0x40, RZ, 0xc0, !PT ;  /* 0x0000004014147812 */ /* 0x000fe400078ec0ff */
[----:B------:R-:W-:Y:S02]  /*8fa0*/  LOP3.LUT R21, R21, 0x1000, RZ, 0xc0, !PT ;  /* 0x0000100015157812 */ /* 0x000fe400078ec0ff */
[----:B--2---:R-:W-:-:S04]  /*8fb0*/  ISETP.NE.U32.AND P0, PT, R2, RZ, PT ;  /* 0x000000ff0200720c */ /* 0x004fc80003f05070 */
[----:B------:R-:W-:-:S04]  /*8fc0*/  ISETP.NE.AND.EX P0, PT, R3, RZ, PT, P0 ;  /* 0x000000ff0300720c */ /* 0x000fc80003f05300 */
[----:B-----5:R-:W-:Y:S01]  /*8fd0*/  SEL R5, R7, RZ, !P0 ;  /* 0x000000ff07057207 */ /* 0x020fe20004000000 */
[----:B------:R-:W-:Y:S08]  /*8fe0*/  BRA.DIV UR4, `(.L_x_163) ;  /* 0x0000002a046c7947 */ /* 0x000ff0000b800000 */
.L_x_224:
[----:B------:R-:W2:Y:S01]  /*8ff0*/  LDL R8, [R1+0x10] ;  /* 0x0000100001087983 */ /* 0x000ea20000100800 */
[----:B------:R-:W-:Y:S01]  /*9000*/  UMOV UR4, 0xffffffff ;  /* 0xffffffff00047882 */ /* 0x000fe20000000000 */
[----:B------:R-:W-:Y:S02]  /*9010*/  SHF.R.S32.HI R12, RZ, 0x1f, R7 ;  /* 0x0000001fff0c7819 */ /* 0x000fe40000011407 */
[----:B------:R-:W-:Y:S01]  /*9020*/  MOV R4, R7 ;  /* 0x0000000700047202 */ /* 0x000fe20000000f00 */
[----:B--2---:R-:W-:Y:S01]  /*9030*/  VIADD R8, R8, 0xffffffff ;  /* 0xffffffff08087836 */ /* 0x004fe20000000000 */
[----:B------:R-:W-:Y:S06]  /*9040*/  BRA.DIV UR4, `(.L_x_164) ;  /* 0x0000002a04887947 */ /* 0x000fec000b800000 */
[----:B------:R-:W-:-:S13]  /*9050*/  ELECT P6, URZ, PT ;  /* 0x00000000003f782f */ /* 0x000fda00038c0000 */
.L_x_227:
[----:B------:R-:W-:Y:S05]  /*9060*/  @!P6 BRA `(.L_x_165) ;  /* 0x000000040028e947 */ /* 0x000fea0003800000 */
        /* <DEDUP_REMOVED lines=9> */
[----:B------:R-:W-:-:S04]  /*9100*/  @P1 SHF.R.U32.HI R5, RZ, R11, R10 ;  /* 0x0000000bff051219 */ /* 0x000fc8000001160a */
[--C-:B------:R-:W-:Y:S01]  /*9110*/  SHF.R.S32.HI R11, RZ, 0x1f, R5.reuse ;  /* 0x0000001fff0b7819 */ /* 0x100fe20000011405 */
[----:B------:R-:W-:Y:S01]  /*9120*/  IMAD.MOV R18, RZ, RZ, -R5 ;  /* 0x000000ffff127224 */ /* 0x000fe200078e0a05 */
[----:B------:R-:W-:-:S03]  /*9130*/  MOV R10, R5 ;  /* 0x00000005000a7202 */ /* 0x000fc60000000f00 */
[----:B------:R-:W-:Y:S02]  /*9140*/  IMAD R18, R9, R18, R8 ;  /* 0x0000001209127224 */ /* 0x000fe400078e0208 */
[----:B------:R-:W-:Y:S02]  /*9150*/  IMAD R9, R12, UR4, RZ ;  /* 0x000000040c097c24 */ /* 0x000fe4000f8e02ff */
[----:B------:R-:W-:-:S04]  /*9160*/  IMAD.WIDE.U32 R10, R7, UR4, R10 ;  /* 0x00000004070a7c25 */ /* 0x000fc8000f8e000a */
[----:B------:R-:W-:Y:S01]  /*9170*/  IMAD R5, R7, UR5, R9 ;  /* 0x0000000507057c24 */ /* 0x000fe2000f8e0209 */
[----:B------:R-:W-:-:S03]  /*9180*/  LEA R14, P1, R10, R2, 0x2 ;  /* 0x000000020a0e7211 */ /* 0x000fc600078210ff */
[----:B------:R-:W-:-:S05]  /*9190*/  IMAD.IADD R5, R11, 0x1, R5 ;  /* 0x000000010b057824 */ /* 0x000fca00078e0205 */
[----:B------:R-:W-:-:S05]  /*91a0*/  LEA.HI.X R15, R10, R3, R5, 0x2, P1 ;  /* 0x000000030a0f7211 */ /* 0x000fca00008f1405 */
[----:B------:R1:W5:Y:S02]  /*91b0*/  LDG.E R7, desc[UR6][R14.64] ;  /* 0x000000060e077981 */ /* 0x000364000c1e1900 */
.L_x_166:
[----:B------:R-:W2:Y:S01]  /*91c0*/  S2R R9, SR_CgaCtaId ;  /* 0x0000000000097919 */ /* 0x000ea20000008800 */
[----:B------:R-:W-:-:S04]  /*91d0*/  MOV R5, 0x400 ;  /* 0x0000040000057802 */ /* 0x000fc80000000f00 */
[----:B--2---:R-:W-:Y:S02]  /*91e0*/  LEA R5, R9, R5, 0x18 ;  /* 0x0000000509057211 */ /* 0x004fe400078ec0ff */
[----:B------:R-:W-:-:S03]  /*91f0*/  SHF.L.U32 R9, R17, 0x1f, RZ ;  /* 0x0000001f11097819 */ /* 0x000fc600000006ff */
[----:B------:R-:W-:-:S04]  /*9200*/  IMAD R5, R16, 0x8, R5 ;  /* 0x0000000810057824 */ /* 0x000fc800078e0205 */
[----:B------:R-:W2:Y:S02]  /*9210*/  SYNCS.PHASECHK.TRANS64.TRYWAIT P1, [R5+URZ+0x34840], R9 ;  /* 0x03484009050075a7 */ /* 0x000ea4000802017f */
[----:B--2---:R-:W-:Y:S05]  /*9220*/  @!P1 BRA `(.L_x_167) ;  /* 0x0000002800309947 */ /* 0x004fea0003800000 */
.L_x_228:
[----:B------:R-:W3:Y:S01]  /*9230*/  S2R R10, SR_TID.X ;  /* 0x00000000000a7919 */ /* 0x000ee20000002100 */
[----:B------:R-:W-:-:S04]  /*9240*/  UPRMT UR4, UR38, 0x9910, URZ ;  /* 0x0000991026047896 */ /* 0x000fc8000800003f */
[----:B------:R-:W-:Y:S01]  /*9250*/  UISETP.NE.AND UP0, UPT, UR4, 0x2, UPT ;  /* 0x000000020400788c */ /* 0x000fe2000bf05270 */
[----:B---3--:R-:W-:-:S13]  /*9260*/  LOP3.LUT P1, RZ, R10, 0x7f, RZ, 0xc0, !PT ;  /* 0x0000007f0aff7812 */ /* 0x008fda000782c0ff */
[----:B--2---:R-:W-:-:S04]  /*9270*/  @!P1 IMAD.MOV.U32 R9, RZ, RZ, 0xc000 ;  /* 0x0000c000ff099424 */ /* 0x004fc800078e00ff */
[----:B------:R2:W-:Y:S01]  /*9280*/  @!P1 SYNCS.ARRIVE.TRANS64 RZ, [R5+URZ+0x34830], R9 ;  /* 0x0348300905ff99a7 */ /* 0x0005e2000800003f */
[----:B------:R-:W-:-:S13]  /*9290*/  PLOP3.LUT P1, PT, PT, PT, UP0, 0x80, 0x0 ;  /* 0x000000000000781c */ /* 0x000fda0003f2f008 */
[----:B--2---:R-:W-:Y:S05]  /*92a0*/  @P1 BRA `(.L_x_168) ;  /* 0x0000000000041947 */ /* 0x004fea0003800000 */
[----:B------:R-:W-:Y:S01]  /*92b0*/  BPT.TRAP 0x1 ;  /* 0x000000040000795c */ /* 0x000fe20000300000 */
.L_x_168:
[----:B------:R-:W-:-:S13]  /*92c0*/  ISETP.NE.AND P1, PT, R19, RZ, PT ;  /* 0x000000ff1300720c */ /* 0x000fda0003f25270 */
[----:B------:R-:W-:Y:S05]  /*92d0*/  @P1 BRA `(.L_x_169) ;  /* 0x0000000000041947 */ /* 0x000fea0003800000 */
[----:B------:R-:W-:Y:S01]  /*92e0*/  BPT.TRAP 0x1 ;  /* 0x000000040000795c */ /* 0x000fe20000300000 */
.L_x_169:
[----:B------:R-:W2:Y:S01]  /*92f0*/  S2R R10, SR_CgaCtaId ;  /* 0x00000000000a7919 */ /* 0x000ea20000008800 */
[----:B------:R-:W-:Y:S01]  /*9300*/  MOV R9, 0x400 ;  /* 0x0000040000097802 */ /* 0x000fe20000000f00 */
[----:B------:R-:W-:Y:S01]  /*9310*/  UIADD3 UR4, UP0, UR36, 0x370, URZ ;  /* 0x0000037024047890 */ /* 0x000fe2000ff1e03f */
[----:B------:R-:W-:Y:S01]  /*9320*/  R2UR UR9, R5 ;  /* 0x00000000050972ca */ /* 0x000fe200000e0000 */
[----:B------:R-:W-:Y:S01]  /*9330*/  IMAD R5, R16, 0x6000, R21 ;  /* 0x0000600010057824 */ /* 0x000fe200078e0215 */
[----:B------:R-:W-:Y:S01]  /*9340*/  R2UR UR11, R18 ;  /* 0x00000000120b72ca */ /* 0x000fe200000e0000 */
[----:B------:R-:W-:Y:S01]  /*9350*/  UMOV UR10, URZ ;  /* 0x0000003f000a7c82 */ /* 0x000fe20008000000 */
[----:B------:R-:W-:Y:S01]  /*9360*/  R2UR UR5, R20 ;  /* 0x00000000140572ca */ /* 0x000fe200000e0000 */
[----:B------:R-:W-:Y:S01]  /*9370*/  UMOV UR18, 0x30000 ;  /* 0x0003000000127882 */ /* 0x000fe20000000000 */
[----:B------:R-:W-:Y:S01]  /*9380*/  R2UR UR12, R0 ;  /* 0x00000000000c72ca */ /* 0x000fe200000e0000 */
[----:B------:R-:W-:Y:S01]  /*9390*/  UMOV UR6, 0x0 ;  /* 0x0000000000067882 */ /* 0x000fe20000000000 */
[----:B-----5:R-:W-:Y:S01]  /*93a0*/  R2UR UR13, R7 ;  /* 0x00000000070d72ca */ /* 0x020fe200000e0000 */
[----:B------:R-:W-:Y:S01]  /*93b0*/  UMOV UR7, 0x14f00000 ;  /* 0x14f0000000077882 */ /* 0x000fe20000000000 */
[----:B------:R-:W-:-:S03]  /*93c0*/  UMOV UR16, 0x40 ;  /* 0x0000004000107882 */ /* 0x000fc60000000000 */
[----:B------:R-:W-:-:S04]  /*93d0*/  UIADD3 UR9, UR9, 0x34830, URZ ;  /* 0x0003483009097890 */ /* 0x000fc8000fffe03f */
[----:B------:R-:W-:Y:S02]  /*93e0*/  ULEA UR11, UR11, UR5, 0x7 ;  /* 0x000000050b0b7291 */ /* 0x000fe4000f8e383f */
[----:B------:R-:W-:Y:S01]  /*93f0*/  UIADD3.X UR5, URZ, UR37, URZ, UP0, !UPT ;  /* 0x000000253f057290 */ /* 0x000fe200087fe43f */
[----:B--2---:R-:W-:-:S05]  /*9400*/  LEA R9, R10, R9, 0x18 ;  /* 0x000000090a097211 */ /* 0x004fca00078ec0ff */
[----:B------:R-:W-:-:S05]  /*9410*/  IMAD R5, R5, 0x2, R9 ;  /* 0x0000000205057824 */ /* 0x000fca00078e0209 */
[----:B------:R-:W-:Y:S02]  /*9420*/  R2UR UR8, R5 ;  /* 0x00000000050872ca */ /* 0x000fe400000e0000 */
[----:B------:R-:W-:-:S11]  /*9430*/  MOV R5, R7 ;  /* 0x0000000700057202 */ /* 0x000fd60000000f00 */
[----:B------:R-:W-:Y:S02]  /*9440*/  UIADD3 UR14, UR8, 0x1c400, URZ ;  /* 0x0001c400080e7890 */ /* 0x000fe4000fffe03f */
[----:B------:R-:W-:Y:S02]  /*9450*/  UIADD3 UR15, UR8, 0x20400, URZ ;  /* 0x00020400080f7890 */ /* 0x000fe4000fffe03f */
[----:B------:R-:W-:-:S03]  /*9460*/  UIADD3 UR17, UR8, 0x24400, URZ ;  /* 0x0002440008117890 */ /* 0x000fc6000fffe03f */
[----:B------:R-:W-:Y:S01]  /*9470*/  UMOV UR8, UR14 ;  /* 0x0000000e00087c82 */ /* 0x000fe20008000000 */
[----:B------:R-:W-:Y:S01]  /*9480*/  UMOV UR14, 0x80 ;  /* 0x00000080000e7882 */ /* 0x000fe20000000000 */
[----:B------:R2:W-:Y:S02]  /*9490*/  UTMALDG.4D.MULTICAST [UR8], [UR4], UR18, desc[UR6] ;  /* 0x00000608040073b4 */ /* 0x0005e40008019812 */
[----:B--2---:R-:W-:Y:S01]  /*94a0*/  UMOV UR8, UR15 ;  /* 0x0000000f00087c82 */ /* 0x004fe20008000000 */
[----:B------:R-:W-:Y:S02]  /*94b0*/  UMOV UR10, UR16 ;  /* 0x00000010000a7c82 */ /* 0x000fe40008000000 */
[----:B------:R2:W-:Y:S02]  /*94c0*/  UTMALDG.4D.MULTICAST [UR8], [UR4], UR18, desc[UR6] ;  /* 0x00000608040073b4 */ /* 0x0005e40008019812 */
[----:B--2---:R-:W-:Y:S01]  /*94d0*/  UMOV UR8, UR17 ;  /* 0x0000001100087c82 */ /* 0x004fe20008000000 */
[----:B------:R-:W-:-:S02]  /*94e0*/  UMOV UR10, UR14 ;  /* 0x0000000e000a7c82 */ /* 0x000fc40008000000 */
[----:B------:R2:W-:Y:S02]  /*94f0*/  UTMALDG.4D.MULTICAST [UR8], [UR4], UR18, desc[UR6] ;  /* 0x00000608040073b4 */ /* 0x0005e40008019812 */
[----:B--2---:R-:W-:Y:S01]  /*9500*/  NOP ;  /* 0x0000000000007918 */ /* 0x004fe20000000000 */
.L_x_165:
[----:B-1----:R-:W2:Y:S04]  /*9510*/  LDL.LU R15, [R1] ;  /* 0x00000000010f7983 */ /* 0x002ea80000300800 */
[----:B------:R-:W3:Y:S04]  /*9520*/  LDL.LU R14, [R1+0x4] ;  /* 0x00000400010e7983 */ /* 0x000ee80000300800 */
[----:B------:R-:W4:Y:S01]  /*9530*/  LDL R13, [R1+0x1c] ;  /* 0x00001c00010d7983 */ /* 0x000f220000100800 */
[----:B------:R-:W-:-:S03]  /*9540*/  MOV R10, 0x400 ;  /* 0x00000400000a7802 */ /* 0x000fc60000000f00 */
[----:B------:R-:W5:Y:S01]  /*9550*/  LDL.LU R9, [R1+0x18] ;  /* 0x0000180001097983 */ /* 0x000f620000300800 */
[----:B------:R-:W1:Y:S01]  /*9560*/  S2R R11, SR_CgaCtaId ;  /* 0x00000000000b7919 */ /* 0x000e620000008800 */
[----:B------:R-:W-:Y:S05]  /*9570*/  WARPSYNC.ALL ;  /* 0x0000000000007948 */ /* 0x000fea0003800000 */
[----:B------:R-:W-:-:S13]  /*9580*/  ELECT P1, URZ, PT ;  /* 0x00000000003f782f */ /* 0x000fda0003820000 */
[----:B------:R-:W-:Y:S01]  /*9590*/  @P1 R2UR UR11, R6 ;  /* 0x00000000060b12ca */ /* 0x000fe200000e0000 */
[----:B------:R-:W-:-:S04]  /*95a0*/  UIADD3 UR4, UP0, UR36, 0x270, URZ ;  /* 0x0000027024047890 */ /* 0x000fc8000ff1e03f */
        /* <DEDUP_REMOVED lines=21> */
[C---:B---3--:R-:W-:Y:S02]  /*9700*/  @P1 R2UR UR12, R14.reuse ;  /* 0x000000000e0c12ca */ /* 0x048fe400000e0000 */
[----:B------:R-:W-:Y:S02]  /*9710*/  @P1 R2UR UR21, R15 ;  /* 0x000000000f1512ca */ /* 0x000fe400000e0000 */
[----:B------:R-:W-:-:S09]  /*9720*/  @P1 R2UR UR20, R14 ;  /* 0x000000000e1412ca */ /* 0x000fd200000e0000 */
[----:B------:R2:W-:Y:S04]  /*9730*/  UTMALDG.4D [UR8], [UR4], desc[UR6] ;  /* 0x00000608040075b4 */ /* 0x0005e80008019000 */
[----:B------:R1:W-:Y:S01]  /*9740*/  UTMALDG.4D [UR16], [UR4], desc[UR14] ;  /* 0x00000e10040075b4 */ /* 0x0003e20008019000 */
[----:B--2---:R-:W-:Y:S02]  /*9750*/  @P1 R2UR UR13, R15 ;  /* 0x000000000f0d12ca */ /* 0x004fe400000e0000 */
[----:B------:R-:W-:Y:S02]  /*9760*/  @P1 R2UR UR12, R14 ;  /* 0x000000000e0c12ca */ /* 0x000fe400000e0000 */
[----:B------:R-:W-:Y:S01]  /*9770*/  @P1 R2UR UR11, R6 ;  /* 0x00000000060b12ca */ /* 0x000fe200000e0000 */
[----:B------:R-:W-:Y:S01]  /*9780*/  UIADD3 UR8, UR24, 0x18400, URZ ;  /* 0x0001840018087890 */ /* 0x000fe2000fffe03f */
[----:B----4-:R-:W-:Y:S01]  /*9790*/  LOP3.LUT R6, R13, 0x1, RZ, 0xc, !PT ;  /* 0x000000010d067812 */ /* 0x010fe200078e0cff */
[----:B------:R-:W-:-:S03]  /*97a0*/  UMOV UR10, 0x80 ;  /* 0x00000080000a7882 */ /* 0x000fc60000000000 */
[----:B------:R-:W-:-:S07]  /*97b0*/  SHF.L.U32 R6, R6, 0x1f, RZ ;  /* 0x0000001f06067819 */ /* 0x000fce00000006ff */
[----:B------:R1:W-:Y:S01]  /*97c0*/  UTMALDG.4D [UR8], [UR4], desc[UR22] ;  /* 0x00001608040075b4 */ /* 0x0003e20008019000 */
[----:B------:R-:W2:Y:S01]  /*97d0*/  SYNCS.PHASECHK.TRANS64.TRYWAIT P1, [R10+URZ+0x34820], R6 ;  /* 0x034820060a0075a7 */ /* 0x000ea2000802017f */
[----:B-----5:R-:W-:Y:S01]  /*97e0*/  ISETP.GE.AND P2, PT, R9, 0x81, PT ;  /* 0x000000810900780c */ /* 0x020fe20003f46270 */
[----:B-12---:R-:W-:-:S12]  /*97f0*/  @!P1 BRA `(.L_x_171) ;  /* 0x0000002000d09947 */ /* 0x006fd80003800000 */
.L_x_229:
[----:B------:R-:W-:Y:S05]  /*9800*/  BSYNC B0 ;  /* 0x0000000000007941 */ /* 0x000fea0003800000 */
.L_x_170:
[----:B------:R-:W-:Y:S05]  /*9810*/  @!P2 BRA `(.L_x_172) ;  /* 0x000000180010a947 */ /* 0x000fea0003800000 */
[----:B-1----:R-:W2:Y:S01]  /*9820*/  LDL R7, [R1+0x10] ;  /* 0x0000100001077983 */ /* 0x002ea20000100800 */
[----:B------:R-:W-:Y:S02]  /*9830*/  IMAD.MOV.U32 R6, RZ, RZ, 0x1 ;  /* 0x00000001ff067424 */ /* 0x000fe400078e00ff */
[----:B--2---:R-:W-:-:S05]  /*9840*/  IMAD.MOV R14, RZ, RZ, -R7 ;  /* 0x000000ffff0e7224 */ /* 0x004fca00078e0a07 */
[----:B------:R-:W-:-:S04]  /*9850*/  VIADDMNMX R14, R14, R6, 0xffffffff, !PT ;  /* 0xffffffff0e0e7446 */ /* 0x000fc80007800106 */
[----:B------:R-:W-:-:S04]  /*9860*/  IADD3 R6, R7, R14, RZ ;  /* 0x0000000e07067210 */ /* 0x000fc80007ffe0ff */
[----:B------:R-:W-:-:S04]  /*9870*/  LOP3.LUT R6, R6, 0x1, RZ, 0xc0, !PT ;  /* 0x0000000106067812 */ /* 0x000fc800078ec0ff */
[----:B------:R-:W-:Y:S01]  /*9880*/  ISETP.NE.U32.AND P1, PT, R6, 0x1, PT ;  /* 0x000000010600780c */ /* 0x000fe20003f25070 */
[----:B------:R-:W-:-:S12]  /*9890*/  VIADD R6, R7, 0xfffffffe ;  /* 0xfffffffe07067836 */ /* 0x000fd80000000000 */
        /* <DEDUP_REMOVED lines=11> */
[----:B------:R-:W-:Y:S01]  /*9950*/  MOV R7, R6 ;  /* 0x0000000600077202 */ /* 0x000fe20000000f00 */
[----:B------:R-:W-:Y:S01]  /*9960*/  ULDC.64 UR4, c[0x0][0x408] ;  /* 0x0001020000047ab9 */ /* 0x000fe20000000a00 */
[----:B------:R-:W-:Y:S01]  /*9970*/  ULDC.64 UR6, c[0x0][0x208] ;  /* 0x0000820000067ab9 */ /* 0x000fe20000000a00 */
[----:B-1----:R-:W-:-:S13]  /*9980*/  ISETP.NE.AND P1, PT, R15, 0x1, PT ;  /* 0x000000010f00780c */ /* 0x002fda0003f25270 */
[----:B------:R-:W1:Y:S02]  /*9990*/  @P1 LDC.64 R10, c[0x0][0x420] ;  /* 0x00010800ff0a1b82 */ /* 0x000e640000000a00 */
[----:B-1----:R-:W-:-:S05]  /*99a0*/  @P1 IMAD.HI.U32 R10, R6, R10, RZ ;  /* 0x0000000a060a1227 */ /* 0x002fca00078e00ff */
[----:B------:R-:W-:-:S04]  /*99b0*/  @P1 SHF.R.U32.HI R7, RZ, R11, R10 ;  /* 0x0000000bff071219 */ /* 0x000fc8000001160a */
[--C-:B------:R-:W-:Y:S01]  /*99c0*/  SHF.R.S32.HI R11, RZ, 0x1f, R7.reuse ;  /* 0x0000001fff0b7819 */ /* 0x100fe20000011407 */
[----:B------:R-:W-:-:S04]  /*99d0*/  IMAD.MOV R10, RZ, RZ, -R7 ;  /* 0x000000ffff0a7224 */ /* 0x000fc800078e0a07 */
[----:B------:R-:W-:Y:S02]  /*99e0*/  IMAD R6, R15, R10, R6 ;  /* 0x0000000a0f067224 */ /* 0x000fe400078e0206 */
[----:B------:R-:W-:Y:S02]  /*99f0*/  IMAD R15, R12, UR4, RZ ;  /* 0x000000040c0f7c24 */ /* 0x000fe4000f8e02ff */
[----:B------:R-:W-:Y:S02]  /*9a00*/  IMAD.MOV.U32 R10, RZ, RZ, R7 ;  /* 0x000000ffff0a7224 */ /* 0x000fe400078e0007 */
[C---:B------:R-:W-:Y:S02]  /*9a10*/  IMAD R7, R4.reuse, UR5, R15 ;  /* 0x0000000504077c24 */ /* 0x040fe4000f8e020f */
[----:B------:R-:W-:-:S04]  /*9a20*/  IMAD.WIDE.U32 R10, R4, UR4, R10 ;  /* 0x00000004040a7c25 */ /* 0x000fc8000f8e000a */
[----:B------:R-:W-:Y:S01]  /*9a30*/  IMAD.IADD R7, R7, 0x1, R11 ;  /* 0x0000000107077824 */ /* 0x000fe200078e020b */
[----:B------:R-:W-:-:S04]  /*9a40*/  LEA R2, P1, R10, R2, 0x2 ;  /* 0x000000020a027211 */ /* 0x000fc800078210ff */
[----:B------:R-:W-:-:S05]  /*9a50*/  LEA.HI.X R3, R10, R3, R7, 0x2, P1 ;  /* 0x000000030a037211 */ /* 0x000fca00008f1407 */
[----:B------:R1:W5:Y:S04]  /*9a60*/  LDG.E R7, desc[UR6][R2.64] ;  /* 0x0000000602077981 */ /* 0x000368000c1e1900 */
.L_x_176:
[----:B-1----:R-:W1:Y:S01]  /*9a70*/  S2R R3, SR_CgaCtaId ;  /* 0x0000000000037919 */ /* 0x002e620000008800 */
[----:B------:R-:W-:-:S04]  /*9a80*/  MOV R2, 0x400 ;  /* 0x0000040000027802 */ /* 0x000fc80000000f00 */
[----:B-1----:R-:W-:Y:S02]  /*9a90*/  LEA R2, R3, R2, 0x18 ;  /* 0x0000000203027211 */ /* 0x002fe400078ec0ff */
[----:B------:R-:W-:Y:S02]  /*9aa0*/  SHF.L.U32 R3, R13, 0x1f, RZ ;  /* 0x0000001f0d037819 */ /* 0x000fe400000006ff */
[----:B------:R-:W-:-:S04]  /*9ab0*/  LEA R2, R9, R2, 0x3 ;  /* 0x0000000209027211 */ /* 0x000fc800078e18ff */
[----:B------:R-:W1:Y:S02]  /*9ac0*/  SYNCS.PHASECHK.TRANS64.TRYWAIT P1, [R2+URZ+0x34840], R3 ;  /* 0x03484003020075a7 */ /* 0x000e64000802017f */
[----:B-1----:R-:W-:Y:S05]  /*9ad0*/  @!P1 BRA `(.L_x_177) ;  /* 0x0000002000389947 */ /* 0x002fea0003800000 */
.L_x_230:
[----:B------:R-:W2:Y:S01]  /*9ae0*/  S2R R10, SR_TID.X ;  /* 0x00000000000a7919 */ /* 0x000ea20000002100 */
[----:B------:R-:W-:Y:S01]  /*9af0*/  UPRMT UR4, UR38, 0x9910, URZ ;  /* 0x0000991026047896 */ /* 0x000fe2000800003f */
[----:B--2---:R-:W-:-:S13]  /*9b00*/  LOP3.LUT P1, RZ, R10, 0x7f, RZ, 0xc0, !PT ;  /* 0x0000007f0aff7812 */ /* 0x004fda000782c0ff */
[----:B-1----:R-:W-:-:S04]  /*9b10*/  @!P1 IMAD.MOV.U32 R3, RZ, RZ, 0xc000 ;  /* 0x0000c000ff039424 */ /* 0x002fc800078e00ff */
[----:B------:R1:W-:Y:S02]  /*9b20*/  @!P1 SYNCS.ARRIVE.TRANS64 RZ, [R2+URZ+0x34830], R3 ;  /* 0x0348300302ff99a7 */ /* 0x0003e4000800003f */
[----:B-1----:R-:W-:-:S05]  /*9b30*/  IMAD.U32 R3, RZ, RZ, UR4 ;  /* 0x00000004ff037e24 */ /* 0x002fca000f8e00ff */
[----:B------:R-:W-:-:S13]  /*9b40*/  ISETP.NE.AND P2, PT, R3, 0x2, PT ;  /* 0x000000020300780c */ /* 0x000fda0003f45270 */
[----:B------:R-:W-:Y:S05]  /*9b50*/  @P2 BRA `(.L_x_178) ;  /* 0x0000000000042947 */ /* 0x000fea0003800000 */
[----:B------:R-:W-:Y:S01]  /*9b60*/  BPT.TRAP 0x1 ;  /* 0x000000040000795c */ /* 0x000fe20000300000 */
.L_x_178:
[----:B------:R-:W-:-:S13]  /*9b70*/  ISETP.NE.AND P1, PT, R19, RZ, PT ;  /* 0x000000ff1300720c */ /* 0x000fda0003f25270 */
[----:B------:R-:W-:Y:S05]  /*9b80*/  @P1 BRA `(.L_x_179) ;  /* 0x0000000000041947 */ /* 0x000fea0003800000 */
[----:B------:R-:W-:Y:S01]  /*9b90*/  BPT.TRAP 0x1 ;  /* 0x000000040000795c */ /* 0x000fe20000300000 */
.L_x_179:
[----:B------:R-:W1:Y:S01]  /*9ba0*/  S2R R11, SR_CgaCtaId ;  /* 0x00000000000b7919 */ /* 0x000e620000008800 */
        /* <DEDUP_REMOVED lines=12> */
[----:B------:R-:W-:Y:S01]  /*9c70*/  UMOV UR18, 0x40 ;  /* 0x0000004000127882 */ /* 0x000fe20000000000 */
[----:B------:R-:W-:Y:S01]  /*9c80*/  UMOV UR17, 0x80 ;  /* 0x0000008000117882 */ /* 0x000fe20000000000 */
[----:B------:R-:W-:Y:S01]  /*9c90*/  SHF.L.U32 R3, R17, 0x1f, RZ ;  /* 0x0000001f11037819 */ /* 0x000fe200000006ff */
[----:B------:R-:W-:-:S04]  /*9ca0*/  UIADD3 UR9, UR9, 0x34830, URZ ;  /* 0x0003483009097890 */ /* 0x000fc8000fffe03f */
[----:B------:R-:W-:Y:S02]  /*9cb0*/  ULEA UR11, UR11, UR5, 0x7 ;  /* 0x000000050b0b7291 */ /* 0x000fe4000f8e383f */
[----:B------:R-:W-:Y:S01]  /*9cc0*/  UIADD3.X UR5, URZ, UR37, URZ, UP0, !UPT ;  /* 0x000000253f057290 */ /* 0x000fe200087fe43f */
[----:B-1----:R-:W-:-:S05]  /*9cd0*/  LEA R10, R11, R10, 0x18 ;  /* 0x0000000a0b0a7211 */ /* 0x002fca00078ec0ff */
[----:B------:R-:W-:-:S05]  /*9ce0*/  IMAD R2, R2, 0x2, R10 ;  /* 0x0000000202027824 */ /* 0x000fca00078e020a */
[----:B------:R-:W-:Y:S02]  /*9cf0*/  R2UR UR8, R2 ;  /* 0x00000000020872ca */ /* 0x000fe400000e0000 */
[----:B------:R-:W-:-:S11]  /*9d00*/  LEA R2, R16, R10, 0x3 ;  /* 0x0000000a10027211 */ /* 0x000fd600078e18ff */
[----:B------:R-:W-:Y:S02]  /*9d10*/  UIADD3 UR14, UR8, 0x1c400, URZ ;  /* 0x0001c400080e7890 */ /* 0x000fe4000fffe03f */
[----:B------:R-:W-:Y:S02]  /*9d20*/  UIADD3 UR15, UR8, 0x20400, URZ ;  /* 0x00020400080f7890 */ /* 0x000fe4000fffe03f */
[----:B------:R-:W-:-:S03]  /*9d30*/  UIADD3 UR16, UR8, 0x24400, URZ ;  /* 0x0002440008107890 */ /* 0x000fc6000fffe03f */
[----:B------:R-:W-:Y:S02]  /*9d40*/  UMOV UR8, UR14 ;  /* 0x0000000e00087c82 */ /* 0x000fe40008000000 */
[----:B------:R1:W-:Y:S02]  /*9d50*/  UTMALDG.4D.MULTICAST [UR8], [UR4], UR19, desc[UR6] ;  /* 0x00000608040073b4 */ /* 0x0003e40008019813 */
[----:B-1----:R-:W-:Y:S01]  /*9d60*/  UMOV UR8, UR15 ;  /* 0x0000000f00087c82 */ /* 0x002fe20008000000 */
[----:B------:R-:W-:Y:S02]  /*9d70*/  UMOV UR10, UR18 ;  /* 0x00000012000a7c82 */ /* 0x000fe40008000000 */
[----:B------:R1:W-:Y:S02]  /*9d80*/  UTMALDG.4D.MULTICAST [UR8], [UR4], UR19, desc[UR6] ;  /* 0x00000608040073b4 */ /* 0x0003e40008019813 */
[----:B-1----:R-:W-:Y:S01]  /*9d90*/  UMOV UR8, UR16 ;  /* 0x0000001000087c82 */ /* 0x002fe20008000000 */
[----:B------:R-:W-:-:S02]  /*9da0*/  UMOV UR10, UR17 ;  /* 0x00000011000a7c82 */ /* 0x000fc40008000000 */
[----:B------:R1:W-:Y:S01]  /*9db0*/  UTMALDG.4D.MULTICAST [UR8], [UR4], UR19, desc[UR6] ;  /* 0x00000608040073b4 */ /* 0x0003e20008019813 */
[----:B------:R-:W2:Y:S02]  /*9dc0*/  SYNCS.PHASECHK.TRANS64.TRYWAIT P1, [R2+URZ+0x34860], R3 ;  /* 0x03486003020075a7 */ /* 0x000ea4000802017f */
[----:B-12---:R-:W-:Y:S05]  /*9dd0*/  @!P1 BRA `(.L_x_180) ;  /* 0x0000001c008c9947 */ /* 0x006fea0003800000 */
.L_x_231:
[----:B------:R-:W2:Y:S02]  /*9de0*/  S2R R10, SR_TID.X ;  /* 0x00000000000a7919 */ /* 0x000ea40000002100 */
[----:B--2---:R-:W-:-:S13]  /*9df0*/  LOP3.LUT P1, RZ, R10, 0x7f, RZ, 0xc0, !PT ;  /* 0x0000007f0aff7812 */ /* 0x004fda000782c0ff */
[----:B-1----:R-:W-:-:S04]  /*9e00*/  @!P1 IMAD.MOV.U32 R3, RZ, RZ, 0x8000 ;  /* 0x00008000ff039424 */ /* 0x002fc800078e00ff */
[----:B------:R1:W-:Y:S01]  /*9e10*/  @!P1 SYNCS.ARRIVE.TRANS64 RZ, [R2+URZ+0x34850], R3 ;  /* 0x0348500302ff99a7 */ /* 0x0003e2000800003f */
[----:B------:R-:W-:Y:S05]  /*9e20*/  @P2 BRA `(.L_x_181) ;  /* 0x0000000000042947 */ /* 0x000fea0003800000 */
[----:B------:R-:W-:Y:S01]  /*9e30*/  BPT.TRAP 0x1 ;  /* 0x000000040000795c */ /* 0x000fe20000300000 */
.L_x_181:
[----:B------:R-:W-:-:S13]  /*9e40*/  ISETP.NE.AND P1, PT, R19, RZ, PT ;  /* 0x000000ff1300720c */ /* 0x000fda0003f25270 */
[----:B------:R-:W-:Y:S05]  /*9e50*/  @P1 BRA `(.L_x_182) ;  /* 0x0000000000041947 */ /* 0x000fea0003800000 */
[----:B------:R-:W-:Y:S01]  /*9e60*/  BPT.TRAP 0x1 ;  /* 0x000000040000795c */ /* 0x000fe20000300000 */
.L_x_182:
[----:B------:R-:W2:Y:S01]  /*9e70*/  S2R R11, SR_CgaCtaId ;  /* 0x00000000000b7919 */ /* 0x000ea20000008800 */
[----:B------:R-:W-:Y:S01]  /*9e80*/  MOV R10, 0x400 ;  /* 0x00000400000a7802 */ /* 0x000fe20000000f00 */
[----:B-1----:R-:W-:Y:S01]  /*9e90*/  IMAD R3, R16, 0x4000, R21 ;  /* 0x0000400010037824 */ /* 0x002fe200078e0215 */
[----:B------:R-:W-:Y:S01]  /*9ea0*/  R2UR UR11, R18 ;  /* 0x00000000120b72ca */ /* 0x000fe200000e0000 */
[----:B------:R-:W-:Y:S01]  /*9eb0*/  UIADD3 UR4, UP0, UR36, 0x470, URZ ;  /* 0x0000047024047890 */ /* 0x000fe2000ff1e03f */
[----:B------:R-:W-:Y:S01]  /*9ec0*/  R2UR UR5, R20 ;  /* 0x00000000140572ca */ /* 0x000fe200000e0000 */
[----:B------:R-:W-:Y:S01]  /*9ed0*/  UMOV UR10, URZ ;  /* 0x0000003f000a7c82 */ /* 0x000fe20008000000 */
[----:B------:R-:W-:Y:S01]  /*9ee0*/  R2UR UR9, R2 ;  /* 0x00000000020972ca */ /* 0x000fe200000e0000 */
[----:B------:R-:W-:Y:S01]  /*9ef0*/  UMOV UR16, 0x30000 ;  /* 0x0003000000107882 */ /* 0x000fe20000000000 */
[----:B------:R-:W-:Y:S01]  /*9f00*/  R2UR UR13, R5 ;  /* 0x00000000050d72ca */ /* 0x000fe200000e0000 */
[----:B------:R-:W-:Y:S01]  /*9f10*/  UMOV UR7, 0x14f00000 ;  /* 0x14f0000000077882 */ /* 0x000fe20000000000 */
[----:B------:R-:W-:Y:S01]  /*9f20*/  R2UR UR12, R0 ;  /* 0x00000000000c72ca */ /* 0x000fe200000e0000 */
[----:B------:R-:W-:Y:S01]  /*9f30*/  UMOV UR15, 0x40 ;  /* 0x00000040000f7882 */ /* 0x000fe20000000000 */
[----:B------:R-:W-:Y:S01]  /*9f40*/  MOV R5, R7 ;  /* 0x0000000700057202 */ /* 0x000fe20000000f00 */
[----:B------:R-:W-:-:S04]  /*9f50*/  IMAD.MOV.U32 R18, RZ, RZ, R6 ;  /* 0x000000ffff127224 */ /* 0x000fc800078e0006 */
[----:B------:R-:W-:Y:S02]  /*9f60*/  ULEA UR11, UR11, UR5, 0x7 ;  /* 0x000000050b0b7291 */ /* 0x000fe4000f8e383f */
[----:B------:R-:W-:Y:S02]  /*9f70*/  UIADD3 UR9, UR9, 0x34850, URZ ;  /* 0x0003485009097890 */ /* 0x000fe4000fffe03f */
[----:B------:R-:W-:Y:S01]  /*9f80*/  UIADD3.X UR5, URZ, UR37, URZ, UP0, !UPT ;  /* 0x000000253f057290 */ /* 0x000fe200087fe43f */
[----:B--2---:R-:W-:-:S05]  /*9f90*/  LEA R10, R11, R10, 0x18 ;  /* 0x0000000a0b0a7211 */ /* 0x004fca00078ec0ff */
[----:B------:R-:W-:-:S05]  /*9fa0*/  IMAD R3, R3, 0x2, R10 ;  /* 0x0000000203037824 */ /* 0x000fca00078e020a */
[----:B------:R-:W-:-:S13]  /*9fb0*/  R2UR UR6, R3 ;  /* 0x00000000030672ca */ /* 0x000fda00000e0000 */
[----:B------:R-:W-:Y:S02]  /*9fc0*/  UIADD3 UR8, UR6, 0x400, URZ ;  /* 0x0000040006087890 */ /* 0x000fe4000fffe03f */
[----:B------:R-:W-:-:S03]  /*9fd0*/  UIADD3 UR14, UR6, 0x4400, URZ ;  /* 0x00004400060e7890 */ /* 0x000fc6000fffe03f */
[----:B------:R-:W-:-:S04]  /*9fe0*/  UMOV UR6, 0x0 ;  /* 0x0000000000067882 */ /* 0x000fc80000000000 */
[----:B------:R1:W-:Y:S02]  /*9ff0*/  UTMALDG.4D.MULTICAST [UR8], [UR4], UR16, desc[UR6] ;  /* 0x00000608040073b4 */ /* 0x0003e40008019810 */
[----:B-1----:R-:W-:Y:S01]  /*a000*/  UMOV UR8, UR14 ;  /* 0x0000000e00087c82 */ /* 0x002fe20008000000 */
[----:B------:R-:W-:Y:S02]  /*a010*/  UMOV UR10, UR15 ;  /* 0x0000000f000a7c82 */ /* 0x000fe40008000000 */
[----:B------:R1:W-:Y:S02]  /*a020*/  UTMALDG.4D.MULTICAST [UR8], [UR4], UR16, desc[UR6] ;  /* 0x00000608040073b4 */ /* 0x0003e40008019810 */
[----:B-1----:R-:W-:Y:S01]  /*a030*/  NOP ;  /* 0x0000000000007918 */ /* 0x002fe20000000000 */
.L_x_175:
[----:B------:R-:W-:Y:S05]  /*a040*/  BSYNC B0 ;  /* 0x0000000000007941 */ /* 0x000fea0003800000 */
.L_x_174:
[----:B------:R-:W2:Y:S01]  /*a050*/  LDL.LU R2, [R1+0x10] ;  /* 0x0000100001027983 */ /* 0x000ea20000300800 */
[----:B------:R-:W-:Y:S01]  /*a060*/  IMAD.MOV.U32 R16, RZ, RZ, R9 ;  /* 0x000000ffff107224 */ /* 0x000fe200078e0009 */
[----:B------:R-:W-:Y:S01]  /*a070*/  MOV R17, R13 ;  /* 0x0000000d00117202 */ /* 0x000fe20000000f00 */
[----:B--2---:R-:W-:-:S07]  /*a080*/  VIADD R6, R2, 0xfffffffd ;  /* 0xfffffffd02067836 */ /* 0x004fce0000000000 */
.L_x_173:
[----:B------:R-:W-:Y:S01]  /*a090*/  IMAD.MOV R3, RZ, RZ, -R14 ;  /* 0x000000ffff037224 */ /* 0x000fe200078e0a0e */
[----:B------:R-:W-:Y:S04]  /*a0a0*/  BSSY B0, `(.L_x_172) ;  /* 0x00000fb000007945 */ /* 0x000fe80003800000 */
[----:B------:R-:W-:-:S13]  /*a0b0*/  ISETP.NE.AND P1, PT, R8, R3, PT ;  /* 0x000000030800720c */ /* 0x000fda0003f25270 */
[----:B------:R-:W-:Y:S05]  /*a0c0*/  @!P1 BRA `(.L_x_183) ;  /* 0x0000000c00e09947 */ /* 0x000fea0003800000 */
[----:B------:R-:W-:-:S07]  /*a0d0*/  IMAD.MOV.U32 R8, RZ, RZ, R5 ;  /* 0x000000ffff087224 */ /* 0x000fce00078e0005 */
.L_x_202:
[----:B------:R-:W-:Y:S01]  /*a0e0*/  VIADD R7, R16, 0x1 ;  /* 0x0000000110077836 */ /* 0x000fe20000000000 */
[----:B------:R-:W-:Y:S04]  /*a0f0*/  BSSY B1, `(.L_x_184) ;  /* 0x0000078000017945 */ /* 0x000fe80003800000 */
[----:B------:R-:W-:-:S04]  /*a100*/  ISETP.NE.AND P1, PT, R7, 0x2, PT ;  /* 0x000000020700780c */ /* 0x000fc80003f25270 */
[----:B-1----:R-:W-:Y:S02]  /*a110*/  SEL R10, RZ, 0x1, P1 ;  /* 0x00000001ff0a7807 */ /* 0x002fe40000800000 */
[----:B------:R-:W-:Y:S02]  /*a120*/  SEL R7, R7, RZ, P1 ;  /* 0x000000ff07077207 */ /* 0x000fe40000800000 */
[----:B------:R-:W-:Y:S01]  /*a130*/  LOP3.LUT R10, R17, R10, RZ, 0x3c, !PT ;  /* 0x0000000a110a7212 */ /* 0x000fe200078e3cff */
[----:B------:R-:W-:Y:S06]  /*a140*/  @!P6 BRA `(.L_x_185) ;  /* 0x0000000400c8e947 */ /* 0x000fec0003800000 */
[----:B------:R-:W-:Y:S01]  /*a150*/  MOV R11, R6 ;  /* 0x00000006000b7202 */ /* 0x000fe20000000f00 */
        /* <DEDUP_REMOVED lines=10> */
[----:B------:R-:W-:Y:S02]  /*a200*/  @P1 SHF.R.U32.HI R2, RZ, R3, R8 ;  /* 0x00000003ff021219 */ /* 0x000fe40000011608 */
[----:B------:R-:W1:Y:S03]  /*a210*/  LDC.64 R8, c[0x0][0x3f8] ;  /* 0x0000fe00ff087b82 */ /* 0x000e660000000a00 */
[----:B------:R-:W-:-:S04]  /*a220*/  IMAD.MOV R3, RZ, RZ, -R2 ;  /* 0x000000ffff037224 */ /* 0x000fc800078e0a02 */
[----:B------:R-:W-:Y:S01]  /*a230*/  IMAD R11, R11, R3, R6 ;  /* 0x000000030b0b7224 */ /* 0x000fe200078e0206 */
[----:B------:R-:W-:-:S03]  /*a240*/  SHF.R.S32.HI R3, RZ, 0x1f, R2 ;  /* 0x0000001fff037819 */ /* 0x000fc60000011402 */
[----:B------:R-:W-:-:S04]  /*a250*/  IMAD.WIDE.U32 R2, R4, UR4, R2 ;  /* 0x0000000404027c25 */ /* 0x000fc8000f8e0002 */
[----:B------:R-:W-:Y:S01]  /*a260*/  IMAD.IADD R13, R13, 0x1, R3 ;  /* 0x000000010d0d7824 */ /* 0x000fe200078e0203 */
[----:B-1----:R-:W-:-:S04]  /*a270*/  LEA R8, P1, R2, R8, 0x2 ;  /* 0x0000000802087211 */ /* 0x002fc800078210ff */
[----:B------:R-:W-:-:S05]  /*a280*/  LEA.HI.X R9, R2, R9, R13, 0x2, P1 ;  /* 0x0000000902097211 */ /* 0x000fca00008f140d */
[----:B------:R1:W5:Y:S04]  /*a290*/  LDG.E R8, desc[UR6][R8.64] ;  /* 0x0000000608087981 */ /* 0x000368000c1e1900 */
.L_x_186:
[----:B------:R-:W2:Y:S01]  /*a2a0*/  S2R R3, SR_CgaCtaId ;  /* 0x0000000000037919 */ /* 0x000ea20000008800 */
[----:B------:R-:W-:-:S04]  /*a2b0*/  MOV R2, 0x400 ;  /* 0x0000040000027802 */ /* 0x000fc80000000f00 */
[----:B--2---:R-:W-:Y:S02]  /*a2c0*/  LEA R2, R3, R2, 0x18 ;  /* 0x0000000203027211 */ /* 0x004fe400078ec0ff */
[----:B------:R-:W-:Y:S02]  /*a2d0*/  SHF.L.U32 R3, R10, 0x1f, RZ ;  /* 0x0000001f0a037819 */ /* 0x000fe400000006ff */
[----:B------:R-:W-:-:S04]  /*a2e0*/  LEA R2, R7, R2, 0x3 ;  /* 0x0000000207027211 */ /* 0x000fc800078e18ff */
[----:B------:R-:W2:Y:S02]  /*a2f0*/  SYNCS.PHASECHK.TRANS64.TRYWAIT P1, [R2+URZ+0x34840], R3 ;  /* 0x03484003020075a7 */ /* 0x000ea4000802017f */
[----:B--2---:R-:W-:Y:S05]  /*a300*/  @!P1 BRA `(.L_x_187) ;  /* 0x0000001800549947 */ /* 0x004fea0003800000 */
.L_x_232:
[----:B-1----:R-:W1:Y:S01]  /*a310*/  S2R R9, SR_TID.X ;  /* 0x0000000000097919 */ /* 0x002e620000002100 */
[----:B------:R-:W-:Y:S01]  /*a320*/  UPRMT UR4, UR38, 0x9910, URZ ;  /* 0x0000991026047896 */ /* 0x000fe2000800003f */
[----:B-1----:R-:W-:-:S13]  /*a330*/  LOP3.LUT P1, RZ, R9, 0x7f, RZ, 0xc0, !PT ;  /* 0x0000007f09ff7812 */ /* 0x002fda000782c0ff */
[----:B--2---:R-:W-:-:S04]  /*a340*/  @!P1 IMAD.MOV.U32 R3, RZ, RZ, 0xc000 ;  /* 0x0000c000ff039424 */ /* 0x004fc800078e00ff */
[----:B------:R1:W-:Y:S02]  /*a350*/  @!P1 SYNCS.ARRIVE.TRANS64 RZ, [R2+URZ+0x34830], R3 ;  /* 0x0348300302ff99a7 */ /* 0x0003e4000800003f */
[----:B-1----:R-:W-:-:S05]  /*a360*/  IMAD.U32 R3, RZ, RZ, UR4 ;  /* 0x00000004ff037e24 */ /* 0x002fca000f8e00ff */
[----:B------:R-:W-:-:S13]  /*a370*/  ISETP.NE.AND P2, PT, R3, 0x2, PT ;  /* 0x000000020300780c */ /* 0x000fda0003f45270 */
[----:B------:R-:W-:Y:S05]  /*a380*/  @P2 BRA `(.L_x_188) ;  /* 0x0000000000042947 */ /* 0x000fea0003800000 */
[----:B------:R-:W-:Y:S01]  /*a390*/  BPT.TRAP 0x1 ;  /* 0x000000040000795c */ /* 0x000fe20000300000 */
.L_x_188:
[----:B------:R-:W-:-:S13]  /*a3a0*/  ISETP.NE.AND P1, PT, R19, RZ, PT ;  /* 0x000000ff1300720c */ /* 0x000fda0003f25270 */
[----:B------:R-:W-:Y:S05]  /*a3b0*/  @P1 BRA `(.L_x_189) ;  /* 0x0000000000041947 */ /* 0x000fea0003800000 */
[----:B------:R-:W-:Y:S01]  /*a3c0*/  BPT.TRAP 0x1 ;  /* 0x000000040000795c */ /* 0x000fe20000300000 */
.L_x_189:
        /* <DEDUP_REMOVED lines=36> */
.L_x_233:
[----:B------:R-:W2:Y:S02]  /*a610*/  S2R R3, SR_TID.X ;  /* 0x0000000000037919 */ /* 0x000ea40000002100 */
[----:B--2---:R-:W-:-:S13]  /*a620*/  LOP3.LUT P1, RZ, R3, 0x7f, RZ, 0xc0, !PT ;  /* 0x0000007f03ff7812 */ /* 0x004fda000782c0ff */
[----:B------:R-:W-:-:S04]  /*a630*/  @!P1 IMAD.MOV.U32 R3, RZ, RZ, 0x8000 ;  /* 0x00008000ff039424 */ /* 0x000fc800078e00ff */
[----:B------:R2:W-:Y:S01]  /*a640*/  @!P1 SYNCS.ARRIVE.TRANS64 RZ, [R2+URZ+0x34850], R3 ;  /* 0x0348500302ff99a7 */ /* 0x0005e2000800003f */
[----:B------:R-:W-:Y:S05]  /*a650*/  @P2 BRA `(.L_x_191) ;  /* 0x0000000000042947 */ /* 0x000fea0003800000 */
[----:B------:R-:W-:Y:S01]  /*a660*/  BPT.TRAP 0x1 ;  /* 0x000000040000795c */ /* 0x000fe20000300000 */
.L_x_191:
[----:B------:R-:W-:-:S13]  /*a670*/  ISETP.NE.AND P1, PT, R19, RZ, PT ;  /* 0x000000ff1300720c */ /* 0x000fda0003f25270 */
[----:B------:R-:W-:Y:S05]  /*a680*/  @P1 BRA `(.L_x_192) ;  /* 0x0000000000041947 */ /* 0x000fea0003800000 */
[----:B------:R-:W-:Y:S01]  /*a690*/  BPT.TRAP 0x1 ;  /* 0x000000040000795c */ /* 0x000fe20000300000 */
.L_x_192:
[----:B------:R-:W3:Y:S01]  /*a6a0*/  S2R R9, SR_CgaCtaId ;  /* 0x0000000000097919 */ /* 0x000ee20000008800 */
[----:B--2---:R-:W-:Y:S01]  /*a6b0*/  MOV R3, 0x400 ;  /* 0x0000040000037802 */ /* 0x004fe20000000f00 */
[----:B------:R-:W-:Y:S01]  /*a6c0*/  IMAD R16, R16, 0x4000, R21 ;  /* 0x0000400010107824 */ /* 0x000fe200078e0215 */
        /* <DEDUP_REMOVED lines=15> */
[----:B---3--:R-:W-:-:S05]  /*a7c0*/  LEA R3, R9, R3, 0x18 ;  /* 0x0000000309037211 */ /* 0x008fca00078ec0ff */
[----:B------:R-:W-:-:S05]  /*a7d0*/  IMAD R16, R16, 0x2, R3 ;  /* 0x0000000210107824 */ /* 0x000fca00078e0203 */
[----:B------:R-:W-:-:S13]  /*a7e0*/  R2UR UR6, R16 ;  /* 0x00000000100672ca */ /* 0x000fda00000e0000 */
[----:B------:R-:W-:Y:S02]  /*a7f0*/  UIADD3 UR8, UR6, 0x400, URZ ;  /* 0x0000040006087890 */ /* 0x000fe4000fffe03f */
[----:B------:R-:W-:-:S03]  /*a800*/  UIADD3 UR14, UR6, 0x4400, URZ ;  /* 0x00004400060e7890 */ /* 0x000fc6000fffe03f */
[----:B------:R-:W-:-:S04]  /*a810*/  UMOV UR6, 0x0 ;  /* 0x0000000000067882 */ /* 0x000fc80000000000 */
[----:B------:R2:W-:Y:S02]  /*a820*/  UTMALDG.4D.MULTICAST [UR8], [UR4], UR16, desc[UR6] ;  /* 0x00000608040073b4 */ /* 0x0005e40008019810 */
[----:B--2---:R-:W-:Y:S01]  /*a830*/  UMOV UR8, UR14 ;  /* 0x0000000e00087c82 */ /* 0x004fe20008000000 */
[----:B------:R-:W-:Y:S02]  /*a840*/  UMOV UR10, UR15 ;  /* 0x0000000f000a7c82 */ /* 0x000fe40008000000 */
[----:B------:R2:W-:Y:S02]  /*a850*/  UTMALDG.4D.MULTICAST [UR8], [UR4], UR16, desc[UR6] ;  /* 0x00000608040073b4 */ /* 0x0005e40008019810 */
[----:B--2---:R-:W-:Y:S01]  /*a860*/  NOP ;  /* 0x0000000000007918 */ /* 0x004fe20000000000 */
.L_x_185:
[----:B------:R-:W-:Y:S05]  /*a870*/  BSYNC B1 ;  /* 0x0000000000017941 */ /* 0x000fea0003800000 */
.L_x_184:
        /* <DEDUP_REMOVED lines=28> */
.L_x_195:
[----:B------:R-:W2:Y:S01]  /*aa40*/  S2R R3, SR_CgaCtaId ;  /* 0x0000000000037919 */ /* 0x000ea20000008800 */
[----:B------:R-:W-:-:S04]  /*aa50*/  MOV R2, 0x400 ;  /* 0x0000040000027802 */ /* 0x000fc80000000f00 */
[----:B--2---:R-:W-:Y:S02]  /*aa60*/  LEA R2, R3, R2, 0x18 ;  /* 0x0000000203027211 */ /* 0x004fe400078ec0ff */
[----:B------:R-:W-:-:S03]  /*aa70*/  SHF.L.U32 R3, R17, 0x1f, RZ ;  /* 0x0000001f11037819 */ /* 0x000fc600000006ff */
[----:B------:R-:W-:-:S04]  /*aa80*/  IMAD R2, R16, 0x8, R2 ;  /* 0x0000000810027824 */ /* 0x000fc800078e0202 */
[----:B------:R-:W2:Y:S02]  /*aa90*/  SYNCS.PHASECHK.TRANS64.TRYWAIT P1, [R2+URZ+0x34840], R3 ;  /* 0x03484003020075a7 */ /* 0x000ea4000802017f */
[----:B--2---:R-:W-:Y:S05]  /*aaa0*/  @!P1 BRA `(.L_x_196) ;  /* 0x0000001000949947 */ /* 0x004fea0003800000 */
.L_x_234:
[----:B-1----:R-:W1:Y:S01]  /*aab0*/  S2R R9, SR_TID.X ;  /* 0x0000000000097919 */ /* 0x002e620000002100 */
[----:B------:R-:W-:Y:S01]  /*aac0*/  UPRMT UR4, UR38, 0x9910, URZ ;  /* 0x0000991026047896 */ /* 0x000fe2000800003f */
[----:B-1----:R-:W-:-:S13]  /*aad0*/  LOP3.LUT P1, RZ, R9, 0x7f, RZ, 0xc0, !PT ;  /* 0x0000007f09ff7812 */ /* 0x002fda000782c0ff */
[----:B--2---:R-:W-:-:S04]  /*aae0*/  @!P1 MOV R3, 0xc000 ;  /* 0x0000c00000039802 */ /* 0x004fc80000000f00 */
[----:B------:R1:W-:Y:S02]  /*aaf0*/  @!P1 SYNCS.ARRIVE.TRANS64 RZ, [R2+URZ+0x34830], R3 ;  /* 0x0348300302ff99a7 */ /* 0x0003e4000800003f */
[----:B-1----:R-:W-:-:S05]  /*ab00*/  IMAD.U32 R3, RZ, RZ, UR4 ;  /* 0x00000004ff037e24 */ /* 0x002fca000f8e00ff */
[----:B------:R-:W-:-:S13]  /*ab10*/  ISETP.NE.AND P2, PT, R3, 0x2, PT ;  /* 0x000000020300780c */ /* 0x000fda0003f45270 */
[----:B------:R-:W-:Y:S05]  /*ab20*/  @P2 BRA `(.L_x_197) ;  /* 0x0000000000042947 */ /* 0x000fea0003800000 */
[----:B------:R-:W-:Y:S01]  /*ab30*/  BPT.TRAP 0x1 ;  /* 0x000000040000795c */ /* 0x000fe20000300000 */
.L_x_197:
[----:B------:R-:W-:-:S13]  /*ab40*/  ISETP.NE.AND P1, PT, R19, RZ, PT ;  /* 0x000000ff1300720c */ /* 0x000fda0003f25270 */
[----:B------:R-:W-:Y:S05]  /*ab50*/  @P1 BRA `(.L_x_198) ;  /* 0x0000000000041947 */ /* 0x000fea0003800000 */
[----:B------:R-:W-:Y:S01]  /*ab60*/  BPT.TRAP 0x1 ;  /* 0x000000040000795c */ /* 0x000fe20000300000 */
.L_x_198:
        /* <DEDUP_REMOVED lines=21> */
[----:B------:R-:W-:Y:S01]  /*acc0*/  R2UR UR8, R2 ;  /* 0x00000000020872ca */ /* 0x000fe200000e0000 */
[----:B------:R-:W-:-:S12]  /*acd0*/  IMAD R2, R7, 0x8, R3 ;  /* 0x0000000807027824 */ /* 0x000fd800078e0203 */
        /* <DEDUP_REMOVED lines=13> */
.L_x_235:
[----:B------:R-:W2:Y:S02]  /*adb0*/  S2R R3, SR_TID.X ;  /* 0x0000000000037919 */ /* 0x000ea40000002100 */
[----:B--2---:R-:W-:-:S13]  /*adc0*/  LOP3.LUT P1, RZ, R3, 0x7f, RZ, 0xc0, !PT ;  /* 0x0000007f03ff7812 */ /* 0x004fda000782c0ff */
[----:B------:R-:W-:-:S04]  /*add0*/  @!P1 MOV R3, 0x8000 ;  /* 0x0000800000039802 */ /* 0x000fc80000000f00 */
[----:B------:R2:W-:Y:S01]  /*ade0*/  @!P1 SYNCS.ARRIVE.TRANS64 RZ, [R2+URZ+0x34850], R3 ;  /* 0x0348500302ff99a7 */ /* 0x0005e2000800003f */
[----:B------:R-:W-:Y:S05]  /*adf0*/  @P2 BRA `(.L_x_200) ;  /* 0x0000000000042947 */ /* 0x000fea0003800000 */
[----:B------:R-:W-:Y:S01]  /*ae00*/  BPT.TRAP 0x1 ;  /* 0x000000040000795c */ /* 0x000fe20000300000 */
.L_x_200:
[----:B------:R-:W-:-:S13]  /*ae10*/  ISETP.NE.AND P1, PT, R19, RZ, PT ;  /* 0x000000ff1300720c */ /* 0x000fda0003f25270 */
[----:B------:R-:W-:Y:S05]  /*ae20*/  @P1 BRA `(.L_x_201) ;  /* 0x0000000000041947 */ /* 0x000fea0003800000 */
[----:B------:R-:W-:Y:S01]  /*ae30*/  BPT.TRAP 0x1 ;  /* 0x000000040000795c */ /* 0x000fe20000300000 */
.L_x_201:
        /* <DEDUP_REMOVED lines=13> */
[----:B------:R-:W-:Y:S01]  /*af10*/  IMAD.MOV.U32 R18, RZ, RZ, R11 ;  /* 0x000000ffff127224 */ /* 0x000fe200078e000b */
[----:B------:R-:W-:-:S04]  /*af20*/  MOV R5, R8 ;  /* 0x0000000800057202 */ /* 0x000fc80000000f00 */
        /* <DEDUP_REMOVED lines=14> */
.L_x_194:
[----:B------:R-:W-:Y:S05]  /*b010*/  BSYNC B1 ;  /* 0x0000000000017941 */ /* 0x000fea0003800000 */
.L_x_193:
[C---:B------:R-:W-:Y:S01]  /*b020*/  ISETP.GT.AND P1, PT, R6.reuse, 0x1, PT ;  /* 0x000000010600780c */ /* 0x040fe20003f24270 */
[----:B------:R-:W-:-:S12]  /*b030*/  VIADD R6, R6, 0xfffffffe ;  /* 0xfffffffe06067836 */ /* 0x000fd80000000000 */
[----:B------:R-:W-:Y:S05]  /*b040*/  @P1 BRA `(.L_x_202) ;  /* 0xfffffff000241947 */ /* 0x000fea000383ffff */
.L_x_183:
[----:B------:R-:W-:Y:S05]  /*b050*/  BSYNC B0 ;  /* 0x0000000000007941 */ /* 0x000fea0003800000 */
.L_x_172:
[----:B------:R-:W-:Y:S04]  /*b060*/  BSSY B0, `(.L_x_203) ;  /* 0x0000030000007945 */ /* 0x000fe80003800000 */
[----:B------:R-:W-:Y:S05]  /*b070*/  @!P6 BRA `(.L_x_204) ;  /* 0x0000000000b8e947 */ /* 0x000fea0003800000 */
[----:B------:R-:W2:Y:S01]  /*b080*/  S2R R3, SR_CgaCtaId ;  /* 0x0000000000037919 */ /* 0x000ea20000008800 */
[----:B-1----:R-:W-:-:S04]  /*b090*/  MOV R2, 0x400 ;  /* 0x0000040000027802 */ /* 0x002fc80000000f00 */
[----:B--2---:R-:W-:-:S05]  /*b0a0*/  LEA R2, R3, R2, 0x18 ;  /* 0x0000000203027211 */ /* 0x004fca00078ec0ff */
[----:B------:R-:W-:Y:S01]  /*b0b0*/  IMAD R3, R16, 0x8, R2 ;  /* 0x0000000810037824 */ /* 0x000fe200078e0202 */
[----:B------:R-:W-:-:S04]  /*b0c0*/  SHF.L.U32 R2, R17, 0x1f, RZ ;  /* 0x0000001f11027819 */ /* 0x000fc800000006ff */
[----:B------:R-:W1:Y:S02]  /*b0d0*/  SYNCS.PHASECHK.TRANS64.TRYWAIT P0, [R3+URZ+0x34860], R2 ;  /* 0x03486002030075a7 */ /* 0x000e64000800017f */
[----:B-1----:R-:W-:Y:S05]  /*b0e0*/  @!P0 BRA `(.L_x_205) ;  /* 0x0000000c002c8947 */ /* 0x002fea0003800000 */
.L_x_236:
[----:B------:R-:W2:Y:S01]  /*b0f0*/  S2R R4, SR_TID.X ;  /* 0x0000000000047919 */ /* 0x000ea20000002100 */
[----:B------:R-:W-:-:S04]  /*b100*/  UPRMT UR4, UR38, 0x9910, URZ ;  /* 0x0000991026047896 */ /* 0x000fc8000800003f */
[----:B------:R-:W-:Y:S01]  /*b110*/  UISETP.NE.AND UP0, UPT, UR4, 0x2, UPT ;  /* 0x000000020400788c */ /* 0x000fe2000bf05270 */
[----:B--2---:R-:W-:-:S13]  /*b120*/  LOP3.LUT P0, RZ, R4, 0x7f, RZ, 0xc0, !PT ;  /* 0x0000007f04ff7812 */ /* 0x004fda000780c0ff */
[----:B-1----:R-:W-:-:S04]  /*b130*/  @!P0 IMAD.MOV.U32 R2, RZ, RZ, 0x8000 ;  /* 0x00008000ff028424 */ /* 0x002fc800078e00ff */
[----:B------:R1:W-:Y:S01]  /*b140*/  @!P0 SYNCS.ARRIVE.TRANS64 RZ, [R3+URZ+0x34850], R2 ;  /* 0x0348500203ff89a7 */ /* 0x0003e2000800003f */
[----:B------:R-:W-:-:S13]  /*b150*/  PLOP3.LUT P0, PT, PT, PT, UP0, 0x80, 0x0 ;  /* 0x000000000000781c */ /* 0x000fda0003f0f008 */
[----:B-1----:R-:W-:Y:S05]  /*b160*/  @P0 BRA `(.L_x_206) ;  /* 0x0000000000040947 */ /* 0x002fea0003800000 */
[----:B------:R-:W-:Y:S01]  /*b170*/  BPT.TRAP 0x1 ;  /* 0x000000040000795c */ /* 0x000fe20000300000 */
.L_x_206:
[----:B------:R-:W-:-:S13]  /*b180*/  ISETP.NE.AND P0, PT, R19, RZ, PT ;  /* 0x000000ff1300720c */ /* 0x000fda0003f05270 */
[----:B------:R-:W-:Y:S05]  /*b190*/  @P0 BRA `(.L_x_207) ;  /* 0x0000000000040947 */ /* 0x000fea0003800000 */
[----:B------:R-:W-:Y:S01]  /*b1a0*/  BPT.TRAP 0x1 ;  /* 0x000000040000795c */ /* 0x000fe20000300000 */
.L_x_207:
[----:B------:R-:W1:Y:S01]  /*b1b0*/  S2R R4, SR_CgaCtaId ;  /* 0x0000000000047919 */ /* 0x000e620000008800 */
[----:B------:R-:W-:Y:S01]  /*b1c0*/  MOV R2, 0x400 ;  /* 0x0000040000027802 */ /* 0x000fe20000000f00 */
[----:B------:R-:W-:Y:S01]  /*b1d0*/  UIADD3 UR4, UP0, UR36, 0x470, URZ ;  /* 0x0000047024047890 */ /* 0x000fe2000ff1e03f */
[----:B------:R-:W-:Y:S01]  /*b1e0*/  LEA R21, R16, R21, 0xe ;  /* 0x0000001510157211 */ /* 0x000fe200078e70ff */
[----:B------:R-:W-:Y:S01]  /*b1f0*/  UMOV UR10, URZ ;  /* 0x0000003f000a7c82 */ /* 0x000fe20008000000 */
[----:B------:R-:W-:Y:S01]  /*b200*/  R2UR UR5, R20 ;  /* 0x00000000140572ca */ /* 0x000fe200000e0000 */
[----:B------:R-:W-:Y:S01]  /*b210*/  UMOV UR16, 0x30000 ;  /* 0x0003000000107882 */ /* 0x000fe20000000000 */
[----:B------:R-:W-:Y:S01]  /*b220*/  R2UR UR11, R18 ;  /* 0x00000000120b72ca */ /* 0x000fe200000e0000 */
[----:B------:R-:W-:Y:S01]  /*b230*/  UMOV UR7, 0x14f00000 ;  /* 0x14f0000000077882 */ /* 0x000fe20000000000 */
[----:B------:R-:W-:Y:S01]  /*b240*/  R2UR UR9, R3 ;  /* 0x00000000030972ca */ /* 0x000fe200000e0000 */
[----:B------:R-:W-:Y:S01]  /*b250*/  UMOV UR15, 0x40 ;  /* 0x00000040000f7882 */ /* 0x000fe20000000000 */
[----:B------:R-:W-:-:S02]  /*b260*/  R2UR UR12, R0 ;  /* 0x00000000000c72ca */ /* 0x000fc400000e0000 */
[----:B------:R-:W-:-:S07]  /*b270*/  R2UR UR13, R5 ;  /* 0x00000000050d72ca */ /* 0x000fce00000e0000 */
[----:B------:R-:W-:Y:S02]  /*b280*/  ULEA UR11, UR11, UR5, 0x7 ;  /* 0x000000050b0b7291 */ /* 0x000fe4000f8e383f */
[----:B------:R-:W-:Y:S02]  /*b290*/  UIADD3 UR9, UR9, 0x34850, URZ ;  /* 0x0003485009097890 */ /* 0x000fe4000fffe03f */
[----:B------:R-:W-:Y:S01]  /*b2a0*/  UIADD3.X UR5, URZ, UR37, URZ, UP0, !UPT ;  /* 0x000000253f057290 */ /* 0x000fe200087fe43f */
[----:B-1----:R-:W-:-:S05]  /*b2b0*/  LEA R2, R4, R2, 0x18 ;  /* 0x0000000204027211 */ /* 0x002fca00078ec0ff */
        /* <DEDUP_REMOVED lines=9> */
[----:B--2---:R-:W-:Y:S01]  /*b350*/  NOP ;  /* 0x0000000000007918 */ /* 0x004fe20000000000 */
.L_x_204:
[----:B------:R-:W-:Y:S05]  /*b360*/  BSYNC B0 ;  /* 0x0000000000007941 */ /* 0x000fea0003800000 */
.L_x_203:
[----:B------:R-:W2:Y:S01]  /*b370*/  LDL.LU R0, [R1+0x14] ;  /* 0x0000140001007983 */ /* 0x000ea20000300800 */
[----:B------:R-:W-:-:S03]  /*b380*/  ULDC UR4, c[0x0][0xda4] ;  /* 0x0003690000047ab9 */ /* 0x000fc60000000800 */
[----:B-1----:R-:W3:Y:S01]  /*b390*/  LDL.LU R2, [R1+0x1c] ;  /* 0x00001c0001027983 */ /* 0x002ee20000300800 */
        /* <DEDUP_REMOVED lines=8> */
[----:B-1----:R-:W-:-:S04]  /*b420*/  SEL R0, RZ, 0x1, P0 ;  /* 0x00000001ff007807 */ /* 0x002fc80000000000 */
[----:B------:R-:W-:-:S05]  /*b430*/  LOP3.LUT R17, R17, R0, RZ, 0x3c, !PT ;  /* 0x0000000011117212 */ /* 0x000fca00078e3cff */
[----:B--2---:R-:W-:Y:S05]  /*b440*/  @!P1 BRA `(.L_x_208) ;  /* 0xffffffd0003c9947 */ /* 0x004fea000383ffff */
[----:B------:R-:W-:-:S07]  /*b450*/  LOP3.LUT R2, R2, 0x1, RZ, 0xc, !PT ;  /* 0x0000000102027812 */ /* 0x000fce00078e0cff */
.L_x_156:
[----:B------:R-:W1:Y:S01]  /*b460*/  S2R R3, SR_CgaCtaId ;  /* 0x0000000000037919 */ /* 0x000e620000008800 */
[----:B------:R-:W-:Y:S01]  /*b470*/  MOV R0, 0x400 ;  /* 0x0000040000007802 */ /* 0x000fe20000000f00 */
[----:B------:R-:W-:Y:S03]  /*b480*/  BSSY B0, `(.L_x_209) ;  /* 0x0000005000007945 */ /* 0x000fe60003800000 */
[----:B-1----:R-:W-:Y:S02]  /*b490*/  LEA R0, R3, R0, 0x18 ;  /* 0x0000000003007211 */ /* 0x002fe400078ec0ff */
[----:B------:R-:W-:-:S04]  /*b4a0*/  SHF.L.U32 R3, R2, 0x1f, RZ ;  /* 0x0000001f02037819 */ /* 0x000fc800000006ff */
[----:B------:R-:W1:Y:S02]  /*b4b0*/  SYNCS.PHASECHK.TRANS64.TRYWAIT P0, [R0+URZ+0x34820], R3 ;  /* 0x03482003000075a7 */ /* 0x000e64000800017f */
[----:B-1----:R-:W-:Y:S05]  /*b4c0*/  @!P0 BRA `(.L_x_210) ;  /* 0x0000000800488947 */ /* 0x002fea0003800000 */
.L_x_237:
[----:B------:R-:W-:Y:S05]  /*b4d0*/  BSYNC B0 ;  /* 0x0000000000007941 */ /* 0x000fea0003800000 */
.L_x_209:
[----:B------:R-:W-:-:S03]  /*b4e0*/  UMOV UR4, 0xffffffff ;  /* 0xffffffff00047882 */ /* 0x000fc60000000000 */
[----:B------:R-:W-:Y:S05]  /*b4f0*/  BRA.DIV UR4, `(.L_x_211) ;  /* 0x0000000a04507947 */ /* 0x000fea000b800000 */
[----:B------:R-:W2:Y:S02]  /*b500*/  S2R R2, SR_TID.X ;  /* 0x0000000000027919 */ /* 0x000ea40000002100 */
[----:B--2---:R-:W-:-:S04]  /*b510*/  SHF.R.U32.HI R2, RZ, 0x5, R2 ;  /* 0x00000005ff027819 */ /* 0x004fc80000011602 */
[----:B------:R-:W-:-:S05]  /*b520*/  LOP3.LUT R2, R2, 0x3, RZ, 0xc0, !PT ;  /* 0x0000000302027812 */ /* 0x000fca00078ec0ff */
[----:B------:R2:W3:Y:S02]  /*b530*/  SHFL.IDX PT, R14, R2, RZ, 0x1f ;  /* 0x00001fff020e7589 */ /* 0x0004e400000e0000 */
.L_x_240:
[----:B---3--:R-:W-:Y:S01]  /*b540*/  ISETP.NE.AND P0, PT, R14, RZ, PT ;  /* 0x000000ff0e00720c */ /* 0x008fe20003f05270 */
[----:B------:R-:W-:-:S12]  /*b550*/  BSSY B0, `(.L_x_212) ;  /* 0x0000026000007945 */ /* 0x000fd80003800000 */
[----:B------:R-:W-:Y:S05]  /*b560*/  @P0 BRA `(.L_x_213) ;  /* 0x0000000000900947 */ /* 0x000fea0003800000 */
[----:B------:R-:W-:-:S03]  /*b570*/  UMOV UR4, 0xffffffff ;  /* 0xffffffff00047882 */ /* 0x000fc60000000000 */
[----:B------:R-:W-:Y:S05]  /*b580*/  BRA.DIV UR4, `(.L_x_214) ;  /* 0x0000000a04607947 */ /* 0x000fea000b800000 */
[----:B------:R-:W-:-:S13]  /*b590*/  ELECT P6, URZ, PT ;  /* 0x00000000003f782f */ /* 0x000fda00038c0000 */
.L_x_243:
[----:B------:R-:W-:Y:S05]  /*b5a0*/  @!P6 BRA `(.L_x_213) ;  /* 0x000000000080e947 */ /* 0x000fea0003800000 */
[----:B--2---:R-:W2:Y:S02]  /*b5b0*/  LDL R2, [R1+0x24] ;  /* 0x0000240001027983 */ /* 0x004ea40000100800 */
[----:B--2---:R-:W-:-:S13]  /*b5c0*/  R2UR UR4, R2 ;  /* 0x00000000020472ca */ /* 0x004fda00000e0000 */
[----:B------:R-:W-:-:S06]  /*b5d0*/  ULOP3.LUT UR4, UR4, 0x2, URZ, 0xfc, !UPT ;  /* 0x0000000204047892 */ /* 0x000fcc000f8efc3f */
[----:B------:R-:W-:-:S05]  /*b5e0*/  IMAD.U32 R2, RZ, RZ, UR4 ;  /* 0x00000004ff027e24 */ /* 0x000fca000f8e00ff */
[----:B------:R-:W-:-:S13]  /*b5f0*/  ISETP.NE.AND P2, PT, R2, 0x3, PT ;  /* 0x000000030200780c */ /* 0x000fda0003f45270 */
[----:B------:R-:W-:Y:S05]  /*b600*/  @!P2 BRA `(.L_x_215) ;  /* 0x000000000004a947 */ /* 0x000fea0003800000 */
[----:B------:R-:W-:Y:S01]  /*b610*/  BPT.TRAP 0x1 ;  /* 0x000000040000795c */ /* 0x000fe20000300000 */
.L_x_215:
[----:B-1----:R-:W-:Y:S01]  /*b620*/  VIADD R3, R0, 0x34840 ;  /* 0x0003484000037836 */ /* 0x002fe20000000000 */
[----:B------:R-:W-:Y:S02]  /*b630*/  SHF.L.U32 R5, R17, 0x1f, RZ ;  /* 0x0000001f11057819 */ /* 0x000fe400000006ff */
[C---:B------:R-:W-:Y:S01]  /*b640*/  IADD3 R2, R16.reuse, 0x1, RZ ;  /* 0x0000000110027810 */ /* 0x040fe20007ffe0ff */
[----:B------:R-:W-:-:S03]  /*b650*/  IMAD R6, R16, 0x8, R3 ;  /* 0x0000000810067824 */ /* 0x000fc600078e0203 */
        /* <DEDUP_REMOVED lines=8> */
.L_x_244:
[----:B------:R-:W2:Y:S02]  /*b6e0*/  SYNCS.PHASECHK.TRANS64.TRYWAIT P0, [R3+URZ], R2 ;  /* 0x00000002030075a7 */ /* 0x000ea4000800017f */
[----:B--2---:R-:W-:Y:S05]  /*b6f0*/  @!P0 BRA `(.L_x_217) ;  /* 0x0000000800388947 */ /* 0x004fea0003800000 */
.L_x_245:
[----:B------:R-:W-:Y:S05]  /*b700*/  @!P2 BRA `(.L_x_218) ;  /* 0x000000000004a947 */ /* 0x000fea0003800000 */
[----:B------:R-:W-:Y:S01]  /*b710*/  BPT.TRAP 0x1 ;  /* 0x000000040000795c */ /* 0x000fe20000300000 */
.L_x_218:
[----:B--2---:R-:W-:-:S04]  /*b720*/  VIADD R3, R0, 0x34860 ;  /* 0x0003486000037836 */ /* 0x004fc80000000000 */
[----:B------:R-:W-:-:S04]  /*b730*/  IMAD R16, R16, 0x8, R3 ;  /* 0x0000000810107824 */ /* 0x000fc800078e0203 */
[----:B------:R-:W2:Y:S02]  /*b740*/  SYNCS.PHASECHK.TRANS64.TRYWAIT P0, [R16+URZ], R5 ;  /* 0x00000005100075a7 */ /* 0x000ea4000800017f */
[----:B--2---:R-:W-:Y:S05]  /*b750*/  @!P0 BRA `(.L_x_219) ;  /* 0x0000000800348947 */ /* 0x004fea0003800000 */
.L_x_246:
[----:B------:R-:W-:-:S07]  /*b760*/  LEA R3, R4, R3, 0x3 ;  /* 0x0000000304037211 */ /* 0x000fce00078e18ff */
.L_x_220:
[----:B---3--:R3:W4:Y:S02]  /*b770*/  SYNCS.PHASECHK.TRANS64.TRYWAIT P0, [R3+URZ], R2 ;  /* 0x00000002030075a7 */ /* 0x008724000800017f */
[----:B----4-:R-:W-:Y:S05]  /*b780*/  @!P0 NANOSLEEP.SYNCS 0x989680 ;  /* 0x009896800000895d */ /* 0x010fea0003900000 */
[----:B------:R-:W4:Y:S02]  /*b790*/  @!P0 SYNCS.PHASECHK.TRANS64 P0, [R3+URZ], R2 ;  /* 0x00000002030085a7 */ /* 0x000f24000800007f */
[----:B----4-:R-:W-:Y:S05]  /*b7a0*/  @!P0 BRA `(.L_x_220) ;  /* 0xfffffffc00f08947 */ /* 0x010fea000383ffff */
.L_x_213:
[----:B------:R-:W-:Y:S05]  /*b7b0*/  BSYNC B0 ;  /* 0x0000000000007941 */ /* 0x000fea0003800000 */
.L_x_212:
[----:B------:R-:W-:Y:S05]  /*b7c0*/  EXIT ;  /* 0x000000000000794d */ /* 0x000fea0003800000 */
.L_x_130:
[----:B-1----:R-:W-:-:S04]  /*b7d0*/  IMAD.U32 R3, RZ, RZ, UR60 ;  /* 0x0000003cff037e24 */ /* 0x002fc8000f8e00ff */
[----:B------:R1:W2:Y:S03]  /*b7e0*/  SYNCS.PHASECHK.TRANS64.TRYWAIT P1, [R3+URZ+0x34800], R0 ;  /* 0x03480000030075a7 */ /* 0x0002a6000802017f */
[----:B--2---:R-:W-:Y:S05]  /*b7f0*/  @!P1 NANOSLEEP.SYNCS 0x989680 ;  /* 0x009896800000995d */ /* 0x004fea0003900000 */
[----:B------:R-:W2:Y:S02]  /*b800*/  @!P1 SYNCS.PHASECHK.TRANS64 P1, [R3+URZ+0x34800], R0 ;  /* 0x03480000030095a7 */ /* 0x000ea4000802007f */
[----:B--2---:R-:W-:Y:S05]  /*b810*/  @!P1 BRA `(.L_x_130) ;  /* 0xfffffffc00ec9947 */ /* 0x004fea000383ffff */
[----:B------:R-:W-:Y:S05]  /*b820*/  BRA `(.L_x_221) ;  /* 0xffffff5c00a47947 */ /* 0x000fea000383ffff */
.L_x_134:
[----:B--2---:R2:W3:Y:S02]  /*b830*/  SYNCS.PHASECHK.TRANS64.TRYWAIT P1, [R0+URZ+0x34830], R3 ;  /* 0x03483003000075a7 */ /* 0x0044e4000802017f */
[----:B---3--:R-:W-:Y:S05]  /*b840*/  @!P1 NANOSLEEP.SYNCS 0x989680 ;  /* 0x009896800000995d */ /* 0x008fea0003900000 */
[----:B------:R-:W3:Y:S02]  /*b850*/  @!P1 SYNCS.PHASECHK.TRANS64 P1, [R0+URZ+0x34830], R3 ;  /* 0x03483003000095a7 */ /* 0x000ee4000802007f */
[----:B---3--:R-:W-:Y:S05]  /*b860*/  @!P1 BRA `(.L_x_134) ;  /* 0xfffffffc00f09947 */ /* 0x008fea000383ffff */
[----:B------:R-:W-:Y:S05]  /*b870*/  BRA `(.L_x_133) ;  /* 0xffffff5c00c07947 */ /* 0x000fea000383ffff */
.L_x_140:
[----:B--2---:R-:W-:-:S04]  /*b880*/  IMAD.U32 R8, RZ, RZ, UR7 ;  /* 0x00000007ff087e24 */ /* 0x004fc8000f8e00ff */
[----:B------:R2:W3:Y:S03]  /*b890*/  SYNCS.PHASECHK.TRANS64.TRYWAIT P1, [R8+URZ+0x34830], R7 ;  /* 0x03483007080075a7 */ /* 0x0004e6000802017f */
[----:B---3--:R-:W-:Y:S05]  /*b8a0*/  @!P1 NANOSLEEP.SYNCS 0x989680 ;  /* 0x009896800000995d */ /* 0x008fea0003900000 */
[----:B------:R-:W3:Y:S02]  /*b8b0*/  @!P1 SYNCS.PHASECHK.TRANS64 P1, [R8+URZ+0x34830], R7 ;  /* 0x03483007080095a7 */ /* 0x000ee4000802007f */
[----:B---3--:R-:W-:Y:S05]  /*b8c0*/  @!P1 BRA `(.L_x_140) ;  /* 0xfffffffc00ec9947 */ /* 0x008fea000383ffff */
[----:B------:R-:W-:Y:S05]  /*b8d0*/  BRA `(.L_x_139) ;  /* 0xffffff8800687947 */ /* 0x000fea000383ffff */
.L_x_144:
[----:B-12---:R-:W-:-:S04]  /*b8e0*/  IMAD.U32 R7, RZ, RZ, UR10 ;  /* 0x0000000aff077e24 */ /* 0x006fc8000f8e00ff */
[----:B------:R1:W2:Y:S03]  /*b8f0*/  SYNCS.PHASECHK.TRANS64.TRYWAIT P1, [R7+URZ+0x34850], R6 ;  /* 0x03485006070075a7 */ /* 0x0002a6000802017f */
[----:B--2---:R-:W-:Y:S05]  /*b900*/  @!P1 NANOSLEEP.SYNCS 0x989680 ;  /* 0x009896800000995d */ /* 0x004fea0003900000 */
[----:B------:R-:W2:Y:S02]  /*b910*/  @!P1 SYNCS.PHASECHK.TRANS64 P1, [R7+URZ+0x34850], R6 ;  /* 0x03485006070095a7 */ /* 0x000ea4000802007f */
[----:B--2---:R-:W-:Y:S05]  /*b920*/  @!P1 BRA `(.L_x_144) ;  /* 0xfffffffc00ec9947 */ /* 0x004fea000383ffff */
[----:B------:R-:W-:Y:S05]  /*b930*/  BRA `(.L_x_143) ;  /* 0xffffff9000a07947 */ /* 0x000fea000383ffff */
.L_x_151:
[----:B--2---:R-:W-:-:S04]  /*b940*/  MOV R5, UR5 ;  /* 0x0000000500057c02 */ /* 0x004fc80008000f00 */
[----:B------:R2:W3:Y:S03]  /*b950*/  SYNCS.PHASECHK.TRANS64.TRYWAIT P1, [R5+URZ+0x34850], R4 ;  /* 0x03485004050075a7 */ /* 0x0004e6000802017f */
[----:B---3--:R-:W-:Y:S05]  /*b960*/  @!P1 NANOSLEEP.SYNCS 0x989680 ;  /* 0x009896800000995d */ /* 0x008fea0003900000 */
[----:B------:R-:W3:Y:S02]  /*b970*/  @!P1 SYNCS.PHASECHK.TRANS64 P1, [R5+URZ+0x34850], R4 ;  /* 0x03485004050095a7 */ /* 0x000ee4000802007f */
[----:B---3--:R-:W-:Y:S05]  /*b980*/  @!P1 BRA `(.L_x_151) ;  /* 0xfffffffc00ec9947 */ /* 0x008fea000383ffff */
[----:B------:R-:W-:Y:S05]  /*b990*/  BRA `(.L_x_150) ;  /* 0xffffffb400847947 */ /* 0x000fea000383ffff */
.L_x_163:
[----:B------:R-:W1:Y:S01]  /*b9a0*/  S2R R8, SR_TID.X ;  /* 0x0000000000087919 */ /* 0x000e620000002100 */
[----:B------:R-:W-:Y:S01]  /*b9b0*/  BSSY B0, `(.L_x_222) ;  /* 0x000000a000007945 */ /* 0x000fe20003800000 */
[----:B------:R-:W-:Y:S01]  /*b9c0*/  IMAD.MOV.U32 R12, RZ, RZ, RZ ;  /* 0x000000ffff0c7224 */ /* 0x000fe200078e00ff */
[----:B------:R-:W-:Y:S01]  /*b9d0*/  MOV R15, 0xffffffff ;  /* 0xffffffff000f7802 */ /* 0x000fe20000000f00 */
[----:B------:R-:W-:Y:S01]  /*b9e0*/  IMAD.MOV.U32 R11, RZ, RZ, 0x1f ;  /* 0x0000001fff0b7424 */ /* 0x000fe200078e00ff */
[----:B-1----:R-:W-:-:S04]  /*b9f0*/  SHF.R.U32.HI R8, RZ, 0x5, R8 ;  /* 0x00000005ff087819 */ /* 0x002fc80000011608 */
[----:B------:R-:W-:-:S05]  /*ba00*/  LOP3.LUT R8, R8, 0x3, RZ, 0xc0, !PT ;  /* 0x0000000308087812 */ /* 0x000fca00078ec0ff */
[----:B------:R-:W-:-:S07]  /*ba10*/  IMAD.MOV.U32 R13, RZ, RZ, R8 ;  /* 0x000000ffff0d7224 */ /* 0x000fce00078e0008 */
[----:B------:R-:W-:Y:S05]  /*ba20*/  WARPSYNC.COLLECTIVE R15, `(.L_x_223) ;  /* 0x000000000f087348 */ /* 0x000fea0003c00000 */
[----:B------:R1:W2:Y:S02]  /*ba30*/  SHFL.IDX P6, R14, R13, R12, R11 ;  /* 0x0000000c0d0e7389 */ /* 0x0002a400000c000b */
[----:B-12---:R-:W-:Y:S01]  /*ba40*/  ENDCOLLECTIVE ;  /* 0x000000000000791b */ /* 0x006fe20003800000 */
.L_x_223:
[----:B------:R-:W-:Y:S05]  /*ba50*/  BSYNC B0 ;  /* 0x0000000000007941 */ /* 0x000fea0003800000 */
.L_x_222:
[----:B------:R-:W-:Y:S05]  /*ba60*/  BRA `(.L_x_224) ;  /* 0xffffffd400607947 */ /* 0x000fea000383ffff */
.L_x_164:
[----:B------:R-:W-:Y:S01]  /*ba70*/  BSSY B0, `(.L_x_225) ;  /* 0x0000006000007945 */ /* 0x000fe20003800000 */
[----:B------:R-:W-:-:S07]  /*ba80*/  IMAD.MOV.U32 R15, RZ, RZ, -0x1 ;  /* 0xffffffffff0f7424 */ /* 0x000fce00078e00ff */
[----:B------:R-:W-:Y:S05]  /*ba90*/  WARPSYNC.COLLECTIVE R15, `(.L_x_226) ;  /* 0x000000000f0c7348 */ /* 0x000fea0003c00000 */
[----:B------:R-:W-:Y:S02]  /*baa0*/  ELECT P6, UR62, PT ;  /* 0x00000000003e782f */ /* 0x000fe400038c0000 */
[----:B------:R-:W-:Y:S01]  /*bab0*/  MOV R14, UR62 ;  /* 0x0000003e000e7c02 */ /* 0x000fe20008000f00 */
[----:B------:R-:W-:Y:S10]  /*bac0*/  ENDCOLLECTIVE ;  /* 0x000000000000791b */ /* 0x000ff40003800000 */
.L_x_226:
[----:B------:R-:W-:Y:S05]  /*bad0*/  BSYNC B0 ;  /* 0x0000000000007941 */ /* 0x000fea0003800000 */
.L_x_225:
[----:B------:R-:W-:Y:S05]  /*bae0*/  BRA `(.L_x_227) ;  /* 0xffffffd4005c7947 */ /* 0x000fea000383ffff */
.L_x_167:
[----:B--2---:R2:W3:Y:S02]  /*baf0*/  SYNCS.PHASECHK.TRANS64.TRYWAIT P1, [R5+URZ+0x34840], R9 ;  /* 0x03484009050075a7 */ /* 0x0044e4000802017f */
[----:B---3--:R-:W-:Y:S05]  /*bb00*/  @!P1 NANOSLEEP.SYNCS 0x989680 ;  /* 0x009896800000995d */ /* 0x008fea0003900000 */
[----:B------:R-:W3:Y:S02]  /*bb10*/  @!P1 SYNCS.PHASECHK.TRANS64 P1, [R5+URZ+0x34840], R9 ;  /* 0x03484009050095a7 */ /* 0x000ee4000802007f */
[----:B---3--:R-:W-:Y:S05]  /*bb20*/  @!P1 BRA `(.L_x_167) ;  /* 0xfffffffc00f09947 */ /* 0x008fea000383ffff */
[----:B------:R-:W-:Y:S05]  /*bb30*/  BRA `(.L_x_228) ;  /* 0xffffffd400bc7947 */ /* 0x000fea000383ffff */
.L_x_171:
        /* <DEDUP_REMOVED lines=8> */
.L_x_177:
[----:B-1----:R1:W2:Y:S02]  /*bbc0*/  SYNCS.PHASECHK.TRANS64.TRYWAIT P1, [R2+URZ+0x34840], R3 ;  /* 0x03484003020075a7 */ /* 0x0022a4000802017f */
[----:B--2---:R-:W-:Y:S05]  /*bbd0*/  @!P1 NANOSLEEP.SYNCS 0x989680 ;  /* 0x009896800000995d */ /* 0x004fea0003900000 */
[----:B------:R-:W2:Y:S02]  /*bbe0*/  @!P1 SYNCS.PHASECHK.TRANS64 P1, [R2+URZ+0x34840], R3 ;  /* 0x03484003020095a7 */ /* 0x000ea4000802007f */
[----:B--2---:R-:W-:Y:S05]  /*bbf0*/  @!P1 BRA `(.L_x_177) ;  /* 0xfffffffc00f09947 */ /* 0x004fea000383ffff */
[----:B------:R-:W-:Y:S05]  /*bc00*/  BRA `(.L_x_230) ;  /* 0xffffffdc00b47947 */ /* 0x000fea000383ffff */
.L_x_180:
[----:B-1----:R1:W2:Y:S02]  /*bc10*/  SYNCS.PHASECHK.TRANS64.TRYWAIT P1, [R2+URZ+0x34860], R3 ;  /* 0x03486003020075a7 */ /* 0x0022a4000802017f */
[----:B--2---:R-:W-:Y:S05]  /*bc20*/  @!P1 NANOSLEEP.SYNCS 0x989680 ;  /* 0x009896800000995d */ /* 0x004fea0003900000 */
[----:B------:R-:W2:Y:S02]  /*bc30*/  @!P1 SYNCS.PHASECHK.TRANS64 P1, [R2+URZ+0x34860], R3 ;  /* 0x03486003020095a7 */ /* 0x000ea4000802007f */
[----:B--2---:R-:W-:Y:S05]  /*bc40*/  @!P1 BRA `(.L_x_180) ;  /* 0xfffffffc00f09947 */ /* 0x004fea000383ffff */
[----:B------:R-:W-:Y:S05]  /*bc50*/  BRA `(.L_x_231) ;  /* 0xffffffe000607947 */ /* 0x000fea000383ffff */
.L_x_187:
[----:B--2---:R2:W3:Y:S02]  /*bc60*/  SYNCS.PHASECHK.TRANS64.TRYWAIT P1, [R2+URZ+0x34840], R3 ;  /* 0x03484003020075a7 */ /* 0x0044e4000802017f */
[----:B---3--:R-:W-:Y:S05]  /*bc70*/  @!P1 NANOSLEEP.SYNCS 0x989680 ;  /* 0x009896800000995d */ /* 0x008fea0003900000 */
[----:B------:R-:W3:Y:S02]  /*bc80*/  @!P1 SYNCS.PHASECHK.TRANS64 P1, [R2+URZ+0x34840], R3 ;  /* 0x03484003020095a7 */ /* 0x000ee4000802007f */
[----:B---3--:R-:W-:Y:S05]  /*bc90*/  @!P1 BRA `(.L_x_187) ;  /* 0xfffffffc00f09947 */ /* 0x008fea000383ffff */
[----:B------:R-:W-:Y:S05]  /*bca0*/  BRA `(.L_x_232) ;  /* 0xffffffe400987947 */ /* 0x000fea000383ffff */
.L_x_190:
[----:B-1----:R1:W2:Y:S02]  /*bcb0*/  SYNCS.PHASECHK.TRANS64.TRYWAIT P1, [R2+URZ+0x34860], R17 ;  /* 0x03486011020075a7 */ /* 0x0022a4000802017f */
[----:B--2---:R-:W-:Y:S05]  /*bcc0*/  @!P1 NANOSLEEP.SYNCS 0x989680 ;  /* 0x009896800000995d */ /* 0x004fea0003900000 */
[----:B------:R-:W2:Y:S02]  /*bcd0*/  @!P1 SYNCS.PHASECHK.TRANS64 P1, [R2+URZ+0x34860], R17 ;  /* 0x03486011020095a7 */ /* 0x000ea4000802007f */
[----:B--2---:R-:W-:Y:S05]  /*bce0*/  @!P1 BRA `(.L_x_190) ;  /* 0xfffffffc00f09947 */ /* 0x004fea000383ffff */
[----:B------:R-:W-:Y:S05]  /*bcf0*/  BRA `(.L_x_233) ;  /* 0xffffffe800447947 */ /* 0x000fea000383ffff */
.L_x_196:
[----:B--2---:R2:W3:Y:S02]  /*bd00*/  SYNCS.PHASECHK.TRANS64.TRYWAIT P1, [R2+URZ+0x34840], R3 ;  /* 0x03484003020075a7 */ /* 0x0044e4000802017f */
[----:B---3--:R-:W-:Y:S05]  /*bd10*/  @!P1 NANOSLEEP.SYNCS 0x989680 ;  /* 0x009896800000995d */ /* 0x008fea0003900000 */
[----:B------:R-:W3:Y:S02]  /*bd20*/  @!P1 SYNCS.PHASECHK.TRANS64 P1, [R2+URZ+0x34840], R3 ;  /* 0x03484003020095a7 */ /* 0x000ee4000802007f */
[----:B---3--:R-:W-:Y:S05]  /*bd30*/  @!P1 BRA `(.L_x_196) ;  /* 0xfffffffc00f09947 */ /* 0x008fea000383ffff */
[----:B------:R-:W-:Y:S05]  /*bd40*/  BRA `(.L_x_234) ;  /* 0xffffffec00587947 */ /* 0x000fea000383ffff */
.L_x_199:
[----:B-1----:R1:W2:Y:S02]  /*bd50*/  SYNCS.PHASECHK.TRANS64.TRYWAIT P1, [R2+URZ+0x34860], R10 ;  /* 0x0348600a020075a7 */ /* 0x0022a4000802017f */
[----:B--2---:R-:W-:Y:S05]  /*bd60*/  @!P1 NANOSLEEP.SYNCS 0x989680 ;  /* 0x009896800000995d */ /* 0x004fea0003900000 */
[----:B------:R-:W2:Y:S02]  /*bd70*/  @!P1 SYNCS.PHASECHK.TRANS64 P1, [R2+URZ+0x34860], R10 ;  /* 0x0348600a020095a7 */ /* 0x000ea4000802007f */
[----:B--2---:R-:W-:Y:S05]  /*bd80*/  @!P1 BRA `(.L_x_199) ;  /* 0xfffffffc00f09947 */ /* 0x004fea000383ffff */
[----:B------:R-:W-:Y:S05]  /*bd90*/  BRA `(.L_x_235) ;  /* 0xfffffff000047947 */ /* 0x000fea000383ffff */
.L_x_205:
[----:B-1----:R1:W2:Y:S02]  /*bda0*/  SYNCS.PHASECHK.TRANS64.TRYWAIT P0, [R3+URZ+0x34860], R2 ;  /* 0x03486002030075a7 */ /* 0x0022a4000800017f */
[----:B--2---:R-:W-:Y:S05]  /*bdb0*/  @!P0 NANOSLEEP.SYNCS 0x989680 ;  /* 0x009896800000895d */ /* 0x004fea0003900000 */
[----:B------:R-:W2:Y:S02]  /*bdc0*/  @!P0 SYNCS.PHASECHK.TRANS64 P0, [R3+URZ+0x34860], R2 ;  /* 0x03486002030085a7 */ /* 0x000ea4000800007f */
[----:B--2---:R-:W-:Y:S05]  /*bdd0*/  @!P0 BRA `(.L_x_205) ;  /* 0xfffffffc00f08947 */ /* 0x004fea000383ffff */
[----:B------:R-:W-:Y:S05]  /*bde0*/  BRA `(.L_x_236) ;  /* 0xfffffff000c07947 */ /* 0x000fea000383ffff */
.L_x_210:
[----:B-1----:R1:W2:Y:S02]  /*bdf0*/  SYNCS.PHASECHK.TRANS64.TRYWAIT P0, [R0+URZ+0x34820], R3 ;  /* 0x03482003000075a7 */ /* 0x0022a4000800017f */
[----:B--2---:R-:W-:Y:S05]  /*be00*/  @!P0 NANOSLEEP.SYNCS 0x989680 ;  /* 0x009896800000895d */ /* 0x004fea0003900000 */
[----:B------:R-:W2:Y:S02]  /*be10*/  @!P0 SYNCS.PHASECHK.TRANS64 P0, [R0+URZ+0x34820], R3 ;  /* 0x03482003000085a7 */ /* 0x000ea4000800007f */
[----:B--2---:R-:W-:Y:S05]  /*be20*/  @!P0 BRA `(.L_x_210) ;  /* 0xfffffffc00f08947 */ /* 0x004fea000383ffff */
[----:B------:R-:W-:Y:S05]  /*be30*/  BRA `(.L_x_237) ;  /* 0xfffffff400a47947 */ /* 0x000fea000383ffff */
.L_x_211:
[----:B------:R-:W2:Y:S01]  /*be40*/  S2R R2, SR_TID.X ;  /* 0x0000000000027919 */ /* 0x000ea20000002100 */
[----:B------:R-:W-:Y:S01]  /*be50*/  BSSY B0, `(.L_x_238) ;  /* 0x000000a000007945 */ /* 0x000fe20003800000 */
[----:B------:R-:W-:Y:S01]  /*be60*/  IMAD.MOV.U32 R12, RZ, RZ, RZ ;  /* 0x000000ffff0c7224 */ /* 0x000fe200078e00ff */
[----:B------:R-:W-:Y:S01]  /*be70*/  MOV R11, 0x1f ;  /* 0x0000001f000b7802 */ /* 0x000fe20000000f00 */
[----:B------:R-:W-:Y:S01]  /*be80*/  IMAD.MOV.U32 R15, RZ, RZ, -0x1 ;  /* 0xffffffffff0f7424 */ /* 0x000fe200078e00ff */
[----:B--2---:R-:W-:-:S04]  /*be90*/  SHF.R.U32.HI R2, RZ, 0x5, R2 ;  /* 0x00000005ff027819 */ /* 0x004fc80000011602 */
[----:B------:R-:W-:-:S05]  /*bea0*/  LOP3.LUT R2, R2, 0x3, RZ, 0xc0, !PT ;  /* 0x0000000302027812 */ /* 0x000fca00078ec0ff */
[----:B------:R-:W-:-:S07]  /*beb0*/  IMAD.MOV.U32 R13, RZ, RZ, R2 ;  /* 0x000000ffff0d7224 */ /* 0x000fce00078e0002 */
[----:B-1----:R-:W-:Y:S05]  /*bec0*/  WARPSYNC.COLLECTIVE R15, `(.L_x_239) ;  /* 0x000000000f087348 */ /* 0x002fea0003c00000 */
[----:B------:R2:W3:Y:S02]  /*bed0*/  SHFL.IDX P6, R14, R13, R12, R11 ;  /* 0x0000000c0d0e7389 */ /* 0x0004e400000c000b */
[----:B-123--:R-:W-:Y:S01]  /*bee0*/  ENDCOLLECTIVE ;  /* 0x000000000000791b */ /* 0x00efe20003800000 */
.L_x_239:
[----:B------:R-:W-:Y:S05]  /*bef0*/  BSYNC B0 ;  /* 0x0000000000007941 */ /* 0x000fea0003800000 */
.L_x_238:
[----:B------:R-:W-:Y:S05]  /*bf00*/  BRA `(.L_x_240) ;  /* 0xfffffff4008c7947 */ /* 0x000fea000383ffff */
.L_x_214:
[----:B------:R-:W-:Y:S01]  /*bf10*/  BSSY B1, `(.L_x_241) ;  /* 0x0000006000017945 */ /* 0x000fe20003800000 */
[----:B------:R-:W-:-:S07]  /*bf20*/  IMAD.MOV.U32 R15, RZ, RZ, -0x1 ;  /* 0xffffffffff0f7424 */ /* 0x000fce00078e00ff */
[----:B-12---:R-:W-:Y:S05]  /*bf30*/  WARPSYNC.COLLECTIVE R15, `(.L_x_242) ;  /* 0x000000000f0c7348 */ /* 0x006fea0003c00000 */
[----:B------:R-:W-:Y:S02]  /*bf40*/  ELECT P6, UR62, PT ;  /* 0x00000000003e782f */ /* 0x000fe400038c0000 */
[----:B------:R-:W-:Y:S01]  /*bf50*/  MOV R14, UR62 ;  /* 0x0000003e000e7c02 */ /* 0x000fe20008000f00 */
[----:B-12---:R-:W-:Y:S10]  /*bf60*/  ENDCOLLECTIVE ;  /* 0x000000000000791b */ /* 0x006ff40003800000 */
.L_x_242:
[----:B------:R-:W-:Y:S05]  /*bf70*/  BSYNC B1 ;  /* 0x0000000000017941 */ /* 0x000fea0003800000 */
.L_x_241:
[----:B------:R-:W-:Y:S05]  /*bf80*/  BRA `(.L_x_243) ;  /* 0xfffffff400847947 */ /* 0x000fea000383ffff */
.L_x_216:
[----:B-1----:R1:W2:Y:S02]  /*bf90*/  SYNCS.PHASECHK.TRANS64.TRYWAIT P0, [R6+URZ], R5 ;  /* 0x00000005060075a7 */ /* 0x0022a4000800017f */
[----:B--2---:R-:W-:Y:S05]  /*bfa0*/  @!P0 NANOSLEEP.SYNCS 0x989680 ;  /* 0x009896800000895d */ /* 0x004fea0003900000 */
[----:B------:R-:W2:Y:S02]  /*bfb0*/  @!P0 SYNCS.PHASECHK.TRANS64 P0, [R6+URZ], R5 ;  /* 0x00000005060085a7 */ /* 0x000ea4000800007f */
[----:B--2---:R-:W-:Y:S05]  /*bfc0*/  @!P0 BRA `(.L_x_216) ;  /* 0xfffffffc00f08947 */ /* 0x004fea000383ffff */
[----:B------:R-:W-:Y:S05]  /*bfd0*/  BRA `(.L_x_244) ;  /* 0xfffffff400c07947 */ /* 0x000fea000383ffff */
.L_x_217:
[----:B--2---:R2:W3:Y:S02]  /*bfe0*/  SYNCS.PHASECHK.TRANS64.TRYWAIT P0, [R3+URZ], R2 ;  /* 0x00000002030075a7 */ /* 0x0044e4000800017f */
[----:B---3--:R-:W-:Y:S05]  /*bff0*/  @!P0 NANOSLEEP.SYNCS 0x989680 ;  /* 0x009896800000895d */ /* 0x008fea0003900000 */
[----:B------:R-:W3:Y:S02]  /*c000*/  @!P0 SYNCS.PHASECHK.TRANS64 P0, [R3+URZ], R2 ;  /* 0x00000002030085a7 */ /* 0x000ee4000800007f */
[----:B---3--:R-:W-:Y:S05]  /*c010*/  @!P0 BRA `(.L_x_217) ;  /* 0xfffffffc00f08947 */ /* 0x008fea000383ffff */
[----:B------:R-:W-:Y:S05]  /*c020*/  BRA `(.L_x_245) ;  /* 0xfffffff400b47947 */ /* 0x000fea000383ffff */
.L_x_219:
[----:B--2---:R2:W3:Y:S02]  /*c030*/  SYNCS.PHASECHK.TRANS64.TRYWAIT P0, [R16+URZ], R5 ;  /* 0x00000005100075a7 */ /* 0x0044e4000800017f */
[----:B---3--:R-:W-:Y:S05]  /*c040*/  @!P0 NANOSLEEP.SYNCS 0x989680 ;  /* 0x009896800000895d */ /* 0x008fea0003900000 */
[----:B------:R-:W3:Y:S02]  /*c050*/  @!P0 SYNCS.PHASECHK.TRANS64 P0, [R16+URZ], R5 ;  /* 0x00000005100085a7 */ /* 0x000ee4000800007f */
[----:B---3--:R-:W-:Y:S05]  /*c060*/  @!P0 BRA `(.L_x_219) ;  /* 0xfffffffc00f08947 */ /* 0x008fea000383ffff */
[----:B------:R-:W-:Y:S05]  /*c070*/  BRA `(.L_x_246) ;  /* 0xfffffff400b87947 */ /* 0x000fea000383ffff */
.L_x_247:
        /* <DEDUP_REMOVED lines=16> */
.L_x_2657:


//--------------------- .text._ZN7cutlass13device_kernelIN5flash11enable_sm90INS1_16FlashAttnFwdSm90INS1_25CollectiveMainloopFwdSm90ILi2EN4cute5tupleIJNS5_1CILi1EEES8_S8_EEENS6_IJNS7_ILi128EEESA_NS7_ILi192EEEEEELi128ENS_10bfloat16_tEfNS_4arch4Sm90ELb0ELb0ELb1ELb1ELb0ELb0ELb0ELb1ELb1ELb0ELb0ELb0EEENS1_21CollectiveEpilogueFwdINS6_IJSA_SA_SA_EEES9_SD_SF_Li256ELb1ELb0ELb0ELb0EEENS1_36VarlenDynamicPersistentTileSchedulerILi128ELi128ELi256ELi32ELb0ELb0ELb1ELb0ELb1ELb1EEEEEEEEEvNT_6ParamsE --------------------------
	.section	.text._ZN7cutlass13device_kernelIN5flash11enable_sm90INS1_16FlashAttnFwdSm90INS1_25CollectiveMainloopFwdSm90ILi2EN4cute5tupleIJNS5_1CILi1EEES8_S8_EEENS6_IJNS7_ILi128EEESA_NS7_ILi192EEEEEELi128ENS_10bfloat16_tEfNS_4arch4Sm90ELb0ELb0ELb1ELb1ELb0ELb0ELb0ELb1ELb1ELb0ELb0ELb0EEENS1_21CollectiveEpilogueFwdINS6_IJSA_SA_SA_EEES9_SD_SF_Li256ELb1ELb0ELb0ELb0EEENS1_36VarlenDynamicPersistentTileSchedulerILi128ELi128ELi256ELi32ELb0ELb0ELb1ELb0ELb1ELb1EEEEEEEEEvNT_6ParamsE,"ax",@progbits
	.align	128
.text._ZN7cutlass13device_kernelIN5flash11enable_sm90INS1_16FlashAttnFwdSm90INS1_25CollectiveMainloopFwdSm90ILi2EN4cute5tupleIJNS5_1CILi1EEES8_S8_EEENS6_IJNS7_ILi128EEESA_NS7_ILi192EEEEEELi128ENS_10bfloat16_tEfNS_4arch4Sm90ELb0ELb0ELb1ELb1ELb0ELb0ELb0ELb1ELb1ELb0ELb0ELb0EEENS1_21CollectiveEpilogueFwdINS6_IJSA_SA_SA_EEES9_SD_SF_Li256ELb1ELb0ELb0ELb0EEENS1_36VarlenDynamicPersistentTileSchedulerILi128ELi128ELi256ELi32ELb0ELb0ELb1ELb0ELb1ELb1EEEEEEEEEvNT_6ParamsE:
        .type           _ZN7cutlass13device_kernelIN5flash11enable_sm90INS1_16FlashAttnFwdSm90INS1_25CollectiveMainloopFwdSm90ILi2EN4cute5tupleIJNS5_1CILi1EEES8_S8_EEENS6_IJNS7_ILi128EEESA_NS7_ILi192EEEEEELi128ENS_10bfloat16_tEfNS_4arch4Sm90ELb0ELb0ELb1ELb1ELb0ELb0ELb0ELb1ELb1ELb0ELb0ELb0EEENS1_21CollectiveEpilogueFwdINS6_IJSA_SA_SA_EEES9_SD_SF_Li256ELb1ELb0ELb0ELb0EEENS1_36VarlenDynamicPersistentTileSchedulerILi128ELi128ELi256ELi32ELb0ELb0ELb1ELb0ELb1ELb1EEEEEEEEEvNT_6ParamsE,@function
        .size           _ZN7cutlass13device_kernelIN5flash11enable_sm90INS1_16FlashAttnFwdSm90INS1_25CollectiveMainloopFwdSm90ILi2EN4cute5tupleIJNS5_1CILi1EEES8_S8_EEENS6_IJNS7_ILi128EEESA_NS7_ILi192EEEEEELi128ENS_10bfloat16_tEfNS_4arch4Sm90ELb0ELb0ELb1ELb1ELb0ELb0ELb0ELb1ELb1ELb0ELb0ELb0EEENS1_21CollectiveEpilogueFwdINS6_IJSA_SA_SA_EEES9_SD_SF_Li256ELb1ELb0ELb0ELb0EEENS1_36VarlenDynamicPersistentTileSchedulerILi128ELi128ELi256ELi32ELb0ELb0ELb1ELb0ELb1ELb1EEEEEEEEEvNT_6ParamsE,(.L_x_2658 - _ZN7cutlass13device_kernelIN5flash11enable_sm90INS1_16FlashAttnFwdSm90INS1_25CollectiveMainloopFwdSm90ILi2EN4cute5tupleIJNS5_1CILi1EEES8_S8_EEENS6_IJNS7_ILi128EEESA_NS7_ILi192EEEEEELi128ENS_10bfloat16_tEfNS_4arch4Sm90ELb0ELb0ELb1ELb1ELb0ELb0ELb0ELb1ELb1ELb0ELb0ELb0EEENS1_21CollectiveEpilogueFwdINS6_IJSA_SA_SA_EEES9_SD_SF_Li256ELb1ELb0ELb0ELb0EEENS1_36VarlenDynamicPersistentTileSchedulerILi128ELi128ELi256ELi32ELb0ELb0ELb1ELb0ELb1ELb1EEEEEEEEEvNT_6ParamsE)
        .other          _ZN7cutlass13device_kernelIN5flash11enable_sm90INS1_16FlashAttnFwdSm90INS1_25CollectiveMainloopFwdSm90ILi2EN4cute5tupleIJNS5_1CILi1EEES8_S8_EEENS6_IJNS7_ILi128EEESA_NS7_ILi192EEEEEELi128ENS_10bfloat16_tEfNS_4arch4Sm90ELb0ELb0ELb1ELb1ELb0ELb0ELb0ELb1ELb1ELb0ELb0ELb0EEENS1_21CollectiveEpilogueFwdINS6_IJSA_SA_SA_EEES9_SD_SF_Li256ELb1ELb0ELb0ELb0EEENS1_36VarlenDynamicPersistentTileSchedulerILi128ELi128ELi256ELi32ELb0ELb0ELb1ELb0ELb1ELb1EEEEEEEEEvNT_6ParamsE,@"STO_CUDA_ENTRY STV_DEFAULT"
_ZN7cutlass13device_kernelIN5flash11enable_sm90INS1_16FlashAttnFwdSm90INS1_25CollectiveMainloopFwdSm90ILi2EN4cute5tupleIJNS5_1CILi1EEES8_S8_EEENS6_IJNS7_ILi128EEESA_NS7_ILi192EEEEEELi128ENS_10bfloat16_tEfNS_4arch4Sm90ELb0ELb0ELb1ELb1ELb0ELb0ELb0ELb1ELb1ELb0ELb0ELb0EEENS1_21CollectiveEpilogueFwdINS6_IJSA_SA_SA_EEES9_SD_SF_Li256ELb1ELb0ELb0ELb0EEENS1_36VarlenDynamicPersistentTileSchedulerILi128ELi128ELi256ELi32ELb0ELb0ELb1ELb0ELb1ELb1EEEEEEEEEvNT_6ParamsE:
[----:B------:R-:W0:Y:S02]  /*0000*/  LDC R1, c[0x0][0x28] ;  /* 0x00000a00ff017b82 */ /* 0x000e240000000800 */
[----:B0-----:R-:W-:Y:S01]  /*0010*/  VIADD R1, R1, 0xffffffc8 ;  /* 0xffffffc801017836 */ /* 0x001fe20000000000 */
[----:B------:R-:W0:Y:S01]  /*0020*/  S2R R3, SR_TID.X ;  /* 0x0000000000037919 */ /* 0x000e220000002100 */
[----:B------:R-:W-:Y:S01]  /*0030*/  ELECT P0, URZ, PT ;  /* 0x00000000003f782f */ /* 0x000fe20003800000 */
[----:B------:R-:W-:Y:S01]  /*0040*/  BSSY B0, `(.L_x_248) ;  /* 0x0000011000007945 */ /* 0x000fe20003800000 */
[----:B0-----:R-:W-:-:S05]  /*0050*/  SHF.R.U32.HI R0, RZ, 0x5, R3 ;  /* 0x00000005ff007819 */ /* 0x001fca0000011603 */
[----:B------:R-:W0:Y:S02]  /*0060*/  SHFL.IDX PT, R2, R0, RZ, 0x1f ;  /* 0x00001fff00027589 */ /* 0x000e2400000e0000 */
[----:B0-----:R-:W-:Y:S02]  /*0070*/  ISETP.EQ.AND P0, PT, R2, RZ, P0 ;  /* 0x000000ff0200720c */ /* 0x001fe40000702270 */
[----:B------:R-:W-:-:S11]  /*0080*/  SHF.R.U32.HI R2, RZ, 0x7, R3 ;  /* 0x00000007ff027819 */ /* 0x000fd60000011603 */
[----:B------:R-:W-:Y:S05]  /*0090*/  @!P0 BRA `(.L_x_249) ;  /* 0x00000000002c8947 */ /* 0x000fea0003800000 */
[----:B------:R-:W-:Y:S02]  /*00a0*/  ULDC.64 UR4, c[0x0][0x198] ;  /* 0x0000660000047ab9 */ /* 0x000fe40000000a00 */
[----:B------:R-:W-:Y:S02]  /*00b0*/  UIADD3 UR6, UP0, UR4, 0x270, URZ ;  /* 0x0000027004067890 */ /* 0x000fe4000ff1e03f */
[----:B------:R-:W-:Y:S02]  /*00c0*/  UIADD3 UR8, UP1, UR4, 0x370, URZ ;  /* 0x0000037004087890 */ /* 0x000fe4000ff3e03f */
[----:B------:R-:W-:Y:S02]  /*00d0*/  UIADD3 UR4, UP2, UR4, 0x470, URZ ;  /* 0x0000047004047890 */ /* 0x000fe4000ff5e03f */
[----:B------:R-:W-:Y:S02]  /*00e0*/  UIADD3.X UR7, URZ, UR5, URZ, UP0, !UPT ;  /* 0x000000053f077290 */ /* 0x000fe400087fe43f */
[----:B------:R-:W-:-:S02]  /*00f0*/  UIADD3.X UR9, URZ, UR5, URZ, UP1, !UPT ;  /* 0x000000053f097290 */ /* 0x000fc40008ffe43f */
[----:B------:R-:W-:-:S05]  /*0100*/  UIADD3.X UR5, URZ, UR5, URZ, UP2, !UPT ;  /* 0x000000053f057290 */ /* 0x000fca00097fe43f */
[----:B------:R0:W-:Y:S02]  /*0110*/  UTMACCTL.PF [UR6] ;  /* 0x00000000060079b9 */ /* 0x0001e40008040000 */
[----:B------:R0:W-:Y:S02]  /*0120*/  UTMACCTL.PF [UR8] ;  /* 0x00000000080079b9 */ /* 0x0001e40008040000 */
[----:B------:R0:W-:Y:S02]  /*0130*/  UTMACCTL.PF [UR4] ;  /* 0x00000000040079b9 */ /* 0x0001e40008040000 */
[----:B0-----:R-:W-:Y:S01]  /*0140*/  NOP ;  /* 0x0000000000007918 */ /* 0x001fe20000000000 */
.L_x_249:
[----:B------:R-:W-:Y:S05]  /*0150*/  BSYNC B0 ;  /* 0x0000000000007941 */ /* 0x000fea0003800000 */
.L_x_248:
[----:B------:R-:W-:Y:S01]  /*0160*/  VOTEU.ANY UP0, P0 ;  /* 0x00000000003f7886 */ /* 0x000fe20000000100 */
[----:B------:R-:W0:Y:S01]  /*0170*/  SHFL.IDX PT, R2, R2, RZ, 0x1f ;  /* 0x00001fff02027589 */ /* 0x000e2200000e0000 */
[----:B------:R-:W-:Y:S01]  /*0180*/  UMOV UR4, 0x1 ;  /* 0x0000000100047882 */ /* 0x000fe20000000000 */
[----:B------:R-:W-:Y:S01]  /*0190*/  UMOV UR7, 0x100 ;  /* 0x0000010000077882 */ /* 0x000fe20000000000 */
[----:B------:R-:W-:Y:S01]  /*01a0*/  VOTEU.ANY UP1, P0 ;  /* 0x00000000003f7886 */ /* 0x000fe20000020100 */
[----:B------:R-:W1:Y:S01]  /*01b0*/  @UP0 S2UR UR8, SR_CgaCtaId ;  /* 0x00000000000809c3 */ /* 0x000e620000008800 */
[----:B------:R-:W2:Y:S01]  /*01c0*/  SHFL.IDX PT, R3, R0, RZ, 0x1f ;  /* 0x00001fff00037589 */ /* 0x000ea200000e0000 */
[----:B------:R-:W-:Y:S01]  /*01d0*/  @UP0 UMOV UR6, 0x400 ;  /* 0x0000040000060882 */ /* 0x000fe20000000000 */
[----:B------:R-:W-:-:S04]  /*01e0*/  @UP0 UIADD3 UR4, -UR4, 0x100000, URZ ;  /* 0x0010000004040890 */ /* 0x000fc8000fffe13f */
[----:B------:R-:W-:Y:S02]  /*01f0*/  @UP0 USHF.L.U32 UR5, UR4, 0xb, URZ ;  /* 0x0000000b04050899 */ /* 0x000fe4000800063f */
[----:B------:R-:W-:Y:S01]  /*0200*/  @UP0 USHF.L.U32 UR4, UR4, 0x1, URZ ;  /* 0x0000000104040899 */ /* 0x000fe2000800063f */
[----:B------:R-:W-:Y:S01]  /*0210*/  VOTEU.ANY UP2, P0 ;  /* 0x00000000003f7886 */ /* 0x000fe20000040100 */
[----:B0-----:R-:W-:Y:S01]  /*0220*/  R2UR UR9, R2 ;  /* 0x00000000020972ca */ /* 0x001fe200000e0000 */
[----:B-1----:R-:W-:Y:S01]  /*0230*/  @UP0 ULEA UR8, UR8, UR6, 0x18 ;  /* 0x0000000608080291 */ /* 0x002fe2000f8ec03f */
[----:B--2---:R-:W-:Y:S01]  /*0240*/  ISETP.NE.AND P1, PT, R3, RZ, PT ;  /* 0x000000ff0300720c */ /* 0x004fe20003f25270 */
[----:B------:R-:W-:-:S04]  /*0250*/  @UP0 UIADD3 UR6, -UR7, 0x100000, URZ ;  /* 0x0010000007060890 */ /* 0x000fc8000fffe13f */
[----:B------:R-:W-:Y:S02]  /*0260*/  @UP0 USHF.L.U32 UR7, UR6, 0xb, URZ ;  /* 0x0000000b06070899 */ /* 0x000fe4000800063f */
[----:B------:R-:W-:-:S04]  /*0270*/  @UP0 USHF.L.U32 UR6, UR6, 0x1, URZ ;  /* 0x0000000106060899 */ /* 0x000fc8000800063f */
[----:B------:R-:W-:Y:S01]  /*0280*/  UISETP.NE.AND UP0, UPT, UR9, URZ, UPT ;  /* 0x0000003f0900728c */ /* 0x000fe2000bf05270 */
[----:B------:R-:W0:Y:S02]  /*0290*/  FENCE.VIEW.ASYNC.S ;  /* 0x00000000000073c6 */ /* 0x000e240000000000 */
[----:B0-----:R0:W1:Y:S05]  /*02a0*/  @UP1 SYNCS.EXCH.64 URZ, [UR8+0x34800], UR4 ;  /* 0x03480004083f15b2 */ /* 0x00106a0008000100 */
[----:B------:R0:W2:Y:S01]  /*02b0*/  @UP2 SYNCS.EXCH.64 URZ, [UR8+0x34820], UR6 ;  /* 0x03482006083f25b2 */ /* 0x0000a20008000100 */
[----:B------:R-:W-:Y:S05]  /*02c0*/  @P1 BRA `(.L_x_250) ;  /* 0x0000000000481947 */ /* 0x000fea0003800000 */
[----:B0-----:R-:W0:Y:S01]  /*02d0*/  S2UR UR5, SR_CgaCtaId ;  /* 0x00000000000579c3 */ /* 0x001e220000008800 */
[----:B------:R-:W-:Y:S01]  /*02e0*/  UMOV UR4, 0x400 ;  /* 0x0000040000047882 */ /* 0x000fe20000000000 */
[----:B------:R-:W-:Y:S01]  /*02f0*/  UMOV UR6, 0x1 ;  /* 0x0000000100067882 */ /* 0x000fe20000000000 */
[----:B------:R-:W-:Y:S01]  /*0300*/  UMOV UR9, 0x2 ;  /* 0x0000000200097882 */ /* 0x000fe20000000000 */
[----:B------:R-:W-:-:S04]  /*0310*/  UIADD3 UR6, -UR6, 0x100000, URZ ;  /* 0x0010000006067890 */ /* 0x000fc8000fffe13f */
[----:B------:R-:W-:Y:S02]  /*0320*/  USHF.L.U32 UR7, UR6, 0xb, URZ ;  /* 0x0000000b06077899 */ /* 0x000fe4000800063f */
[----:B------:R-:W-:Y:S01]  /*0330*/  USHF.L.U32 UR6, UR6, 0x1, URZ ;  /* 0x0000000106067899 */ /* 0x000fe2000800063f */
[----:B------:R-:W-:Y:S01]  /*0340*/  ELECT P0, URZ, PT ;  /* 0x00000000003f782f */ /* 0x000fe20003800000 */
[----:B0-----:R-:W-:Y:S02]  /*0350*/  ULEA UR8, UR5, UR4, 0x18 ;  /* 0x0000000405087291 */ /* 0x001fe4000f8ec03f */
[----:B------:R-:W-:-:S04]  /*0360*/  UIADD3 UR4, -UR9, 0x100000, URZ ;  /* 0x0010000009047890 */ /* 0x000fc8000fffe13f */
[----:B------:R-:W-:Y:S02]  /*0370*/  USHF.L.U32 UR5, UR4, 0xb, URZ ;  /* 0x0000000b04057899 */ /* 0x000fe4000800063f */
[----:B------:R-:W-:Y:S01]  /*0380*/  USHF.L.U32 UR4, UR4, 0x1, URZ ;  /* 0x0000000104047899 */ /* 0x000fe2000800063f */
[----:B------:R-:W0:Y:S03]  /*0390*/  FENCE.VIEW.ASYNC.S ;  /* 0x00000000000073c6 */ /* 0x000e260000000000 */
[----:B0-----:R3:W4:Y:S08]  /*03a0*/  SYNCS.EXCH.64 URZ, [UR8+0x34830], UR6 ;  /* 0x03483006083f75b2 */ /* 0x0017300008000100 */
[----:B------:R3:W0:Y:S01]  /*03b0*/  SYNCS.EXCH.64 URZ, [UR8+0x34840], UR4 ;  /* 0x03484004083f75b2 */ /* 0x0006220008000100 */
[----:B------:R3:W0:Y:S01]  /*03c0*/  SYNCS.EXCH.64 URZ, [UR8+0x34838], UR6 ;  /* 0x03483806083f75b2 */ /* 0x0006220008000100 */
[----:B------:R3:W0:Y:S02]  /*03d0*/  SYNCS.EXCH.64 URZ, [UR8+0x34848], UR4 ;  /* 0x03484804083f75b2 */ /* 0x0006240008000100 */
[----:B---3--:R-:W-:Y:S01]  /*03e0*/  NOP ;  /* 0x0000000000007918 */ /* 0x008fe20000000000 */
.L_x_250:
[----:B------:R-:W3:Y:S01]  /*03f0*/  SHFL.IDX PT, R2, R0, RZ, 0x1f ;  /* 0x00001fff00027589 */ /* 0x000ee200000e0000 */
[----:B------:R-:W-:Y:S01]  /*0400*/  NOP ;  /* 0x0000000000007918 */ /* 0x000fe20000000000 */
[----:B---3--:R-:W-:-:S13]  /*0410*/  ISETP.NE.AND P0, PT, R2, RZ, PT ;  /* 0x000000ff0200720c */ /* 0x008fda0003f05270 */
[----:B------:R-:W-:Y:S05]  /*0420*/  @P0 BRA `(.L_x_251) ;  /* 0x0000000000480947 */ /* 0x000fea0003800000 */
[----:B0-----:R-:W0:Y:S01]  /*0430*/  S2UR UR5, SR_CgaCtaId ;  /* 0x00000000000579c3 */ /* 0x001e220000008800 */
[----:B------:R-:W-:Y:S01]  /*0440*/  UMOV UR4, 0x400 ;  /* 0x0000040000047882 */ /* 0x000fe20000000000 */
[----:B------:R-:W-:Y:S01]  /*0450*/  UMOV UR6, 0x1 ;  /* 0x0000000100067882 */ /* 0x000fe20000000000 */
[----:B------:R-:W-:Y:S01]  /*0460*/  UMOV UR7, 0x2 ;  /* 0x0000000200077882 */ /* 0x000fe20000000000 */
[----:B------:R-:W-:Y:S01]  /*0470*/  ELECT P0, URZ, PT ;  /* 0x00000000003f782f */ /* 0x000fe20003800000 */
[----:B0-----:R-:W-:Y:S02]  /*0480*/  ULEA UR8, UR5, UR4, 0x18 ;  /* 0x0000000405087291 */ /* 0x001fe4000f8ec03f */
[----:B------:R-:W-:-:S04]  /*0490*/  UIADD3 UR4, -UR6, 0x100000, URZ ;  /* 0x0010000006047890 */ /* 0x000fc8000fffe13f */
[----:B------:R-:W-:Y:S02]  /*04a0*/  USHF.L.U32 UR5, UR4, 0xb, URZ ;  /* 0x0000000b04057899 */ /* 0x000fe4000800063f */
[----:B------:R-:W-:Y:S02]  /*04b0*/  USHF.L.U32 UR4, UR4, 0x1, URZ ;  /* 0x0000000104047899 */ /* 0x000fe4000800063f */
[----:B------:R-:W-:-:S04]  /*04c0*/  UIADD3 UR6, -UR7, 0x100000, URZ ;  /* 0x0010000007067890 */ /* 0x000fc8000fffe13f */
[----:B------:R-:W-:Y:S02]  /*04d0*/  USHF.L.U32 UR7, UR6, 0xb, URZ ;  /* 0x0000000b06077899 */ /* 0x000fe4000800063f */
[----:B------:R-:W-:Y:S01]  /*04e0*/  USHF.L.U32 UR6, UR6, 0x1, URZ ;  /* 0x0000000106067899 */ /* 0x000fe2000800063f */
[----:B------:R-:W0:Y:S03]  /*04f0*/  FENCE.VIEW.ASYNC.S ;  /* 0x00000000000073c6 */ /* 0x000e260000000000 */
[----:B0-----:R3:W0:Y:S08]  /*0500*/  SYNCS.EXCH.64 URZ, [UR8+0x34850], UR4 ;  /* 0x03485004083f75b2 */ /* 0x0016300008000100 */
[----:B------:R3:W0:Y:S01]  /*0510*/  SYNCS.EXCH.64 URZ, [UR8+0x34860], UR6 ;  /* 0x03486006083f75b2 */ /* 0x0006220008000100 */
[----:B------:R3:W0:Y:S01]  /*0520*/  SYNCS.EXCH.64 URZ, [UR8+0x34858], UR4 ;  /* 0x03485804083f75b2 */ /* 0x0006220008000100 */
[----:B------:R3:W0:Y:S02]  /*0530*/  SYNCS.EXCH.64 URZ, [UR8+0x34868], UR6 ;  /* 0x03486806083f75b2 */ /* 0x0006240008000100 */
[----:B---3--:R-:W-:Y:S01]  /*0540*/  NOP ;  /* 0x0000000000007918 */ /* 0x008fe20000000000 */
.L_x_251:
[----:B------:R-:W3:Y:S01]  /*0550*/  SHFL.IDX PT, R2, R0, RZ, 0x1f ;  /* 0x00001fff00027589 */ /* 0x000ee200000e0000 */
[----:B------:R-:W-:Y:S01]  /*0560*/  NOP ;  /* 0x0000000000007918 */ /* 0x000fe20000000000 */
[----:B---3--:R-:W-:-:S13]  /*0570*/  ISETP.NE.AND P0, PT, R2, RZ, PT ;  /* 0x000000ff0200720c */ /* 0x008fda0003f05270 */
[----:B------:R-:W-:Y:S05]  /*0580*/  @P0 BRA `(.L_x_252) ;  /* 0x0000000000380947 */ /* 0x000fea0003800000 */
[----:B0-----:R-:W0:Y:S01]  /*0590*/  S2UR UR5, SR_CgaCtaId ;  /* 0x00000000000579c3 */ /* 0x001e220000008800 */
[----:B------:R-:W-:Y:S01]  /*05a0*/  UMOV UR4, 0x400 ;  /* 0x0000040000047882 */ /* 0x000fe20000000000 */
[----:B------:R-:W-:Y:S01]  /*05b0*/  UMOV UR7, 0x1 ;  /* 0x0000000100077882 */ /* 0x000fe20000000000 */
[----:B------:R-:W-:Y:S01]  /*05c0*/  ELECT P0, URZ, PT ;  /* 0x00000000003f782f */ /* 0x000fe20003800000 */
[----:B0-----:R-:W-:Y:S02]  /*05d0*/  ULEA UR6, UR5, UR4, 0x18 ;  /* 0x0000000405067291 */ /* 0x001fe4000f8ec03f */
[----:B------:R-:W-:-:S04]  /*05e0*/  UIADD3 UR4, -UR7, 0x100000, URZ ;  /* 0x0010000007047890 */ /* 0x000fc8000fffe13f */
[----:B------:R-:W-:Y:S02]  /*05f0*/  USHF.L.U32 UR5, UR4, 0xb, URZ ;  /* 0x0000000b04057899 */ /* 0x000fe4000800063f */
[----:B------:R-:W-:Y:S01]  /*0600*/  USHF.L.U32 UR4, UR4, 0x1, URZ ;  /* 0x0000000104047899 */ /* 0x000fe2000800063f */
[----:B------:R-:W0:Y:S11]  /*0610*/  FENCE.VIEW.ASYNC.S ;  /* 0x00000000000073c6 */ /* 0x000e360000000000 */
[----:B0-----:R3:W0:Y:S01]  /*0620*/  SYNCS.EXCH.64 URZ, [UR6+0x34870], UR4 ;  /* 0x03487004063f75b2 */ /* 0x0016220008000100 */
[----:B------:R3:W0:Y:S01]  /*0630*/  SYNCS.EXCH.64 URZ, [UR6+0x34880], UR4 ;  /* 0x03488004063f75b2 */ /* 0x0006220008000100 */
[----:B------:R3:W0:Y:S01]  /*0640*/  SYNCS.EXCH.64 URZ, [UR6+0x34878], UR4 ;  /* 0x03487804063f75b2 */ /* 0x0006220008000100 */
[----:B------:R3:W0:Y:S02]  /*0650*/  SYNCS.EXCH.64 URZ, [UR6+0x34888], UR4 ;  /* 0x03488804063f75b2 */ /* 0x0006240008000100 */
[----:B---3--:R-:W-:Y:S01]  /*0660*/  NOP ;  /* 0x0000000000007918 */ /* 0x008fe20000000000 */
.L_x_252:
        /* <DEDUP_REMOVED lines=22> */
.L_x_253:
        /* <DEDUP_REMOVED lines=22> */
.L_x_254:
[----:B0-----:R-:W-:Y:S01]  /*0930*/  UMOV UR4, 0x1 ;  /* 0x0000000100047882 */ /* 0x001fe20000000000 */
[----:B------:R-:W-:Y:S01]  /*0940*/  PLOP3.LUT P0, PT, PT, PT, UP0, 0x80, 0x0 ;  /* 0x000000000000781c */ /* 0x000fe20003f0f008 */
[----:B------:R-:W-:Y:S01]  /*0950*/  USEL UR4, UR4, 0x2, !UP0 ;  /* 0x0000000204047887 */ /* 0x000fe2000c000000 */
[----:B------:R-:W-:-:S05]  /*0960*/  NOP ;  /* 0x0000000000007918 */ /* 0x000fca0000000000 */
[----:B------:R-:W-:-:S05]  /*0970*/  IMAD.U32 R2, RZ, RZ, UR4 ;  /* 0x00000004ff027e24 */ /* 0x000fca000f8e00ff */
[----:B------:R0:W-:Y:S01]  /*0980*/  STL [R1+0x30], R2 ;  /* 0x0000300201007387 */ /* 0x0001e20000100800 */
[----:B-12-4-:R-:W-:Y:S06]  /*0990*/  BAR.SYNC.DEFER_BLOCKING 0x0 ;  /* 0x0000000000007b1d */ /* 0x016fec0000010000 */
[----:B------:R-:W-:Y:S05]  /*09a0*/  @!P0 BRA `(.L_x_255) ;  /* 0x0000009400088947 */ /* 0x000fea0003800000 */
.L_x_256:
[----:B------:R-:W-:-:S08]  /*09b0*/  NOP ;  /* 0x0000000000007918 */ /* 0x000fd00000000000 */
[----:B------:R-:W1:Y:S02]  /*09c0*/  USETMAXREG.TRY_ALLOC.CTAPOOL UP0, 0xf0 ;  /* 0x000000f0000079c8 */ /* 0x000e640008000600 */
[----:B-1----:R-:W-:-:S13]  /*09d0*/  PLOP3.LUT P0, PT, PT, PT, UP0, 0x80, 0x0 ;  /* 0x000000000000781c */ /* 0x002fda0003f0f008 */
[----:B------:R-:W-:Y:S05]  /*09e0*/  @!P0 BRA `(.L_x_256) ;  /* 0xfffffffc00f08947 */ /* 0x000fea000383ffff */
[----:B------:R-:W1:Y:S08]  /*09f0*/  S2UR UR5, SR_CgaCtaId ;  /* 0x00000000000579c3 */ /* 0x000e700000008800 */
[----:B------:R-:W-:Y:S06]  /*0a00*/  BAR.ARV 0x8, 0x120 ;  /* 0x0204800000007b1d */ /* 0x000fec0000002000 */
[----:B------:R-:W-:-:S02]  /*0a10*/  UMOV UR4, 0x400 ;  /* 0x0000040000047882 */ /* 0x000fc40000000000 */
[----:B------:R-:W-:Y:S01]  /*0a20*/  BAR.SYNC.DEFER_BLOCKING 0x5, 0x120 ;  /* 0x0144800000007b1d */ /* 0x000fe20000010000 */
[----:B-1----:R-:W-:-:S09]  /*0a30*/  ULEA UR4, UR5, UR4, 0x18 ;  /* 0x0000000405047291 */ /* 0x002fd2000f8ec03f */
[----:B------:R-:W1:Y:S01]  /*0a40*/  LDS.128 R48, [UR4+0x348d0] ;  /* 0x0348d004ff307984 */ /* 0x000e620008000c00 */
[----:B------:R-:W-:Y:S01]  /*0a50*/  ULDC UR4, c[0x0][0xc14] ;  /* 0x0003050000047ab9 */ /* 0x000fe20000000800 */
[----:B------:R-:W-:Y:S06]  /*0a60*/  BAR.ARV 0x4, 0x120 ;  /* 0x0104800000007b1d */ /* 0x000fec0000002000 */
[----:B-1----:R-:W-:-:S13]  /*0a70*/  ISETP.GE.AND P0, PT, R51, UR4, PT ;  /* 0x0000000433007c0c */ /* 0x002fda000bf06270 */
[----:B------:R-:W-:Y:S05]  /*0a80*/  @P0 EXIT ;  /* 0x000000000000094d */ /* 0x000fea0003800000 */
[----:B0-----:R-:W2:Y:S01]  /*0a90*/  LDL R2, [R1+0x30] ;  /* 0x0000300001027983 */ /* 0x001ea20000100800 */
[----:B------:R-:W-:Y:S01]  /*0aa0*/  R2UR UR5, R50 ;  /* 0x00000000320572ca */ /* 0x000fe200000e0000 */
[----:B------:R-:W-:Y:S01]  /*0ab0*/  IMAD.MOV.U32 R188, RZ, RZ, -0x2 ;  /* 0xfffffffeffbc7424 */ /* 0x000fe200078e00ff */
[----:B------:R-:W-:Y:S01]  /*0ac0*/  MOV R185, RZ ;  /* 0x000000ff00b97202 */ /* 0x000fe20000000f00 */
[----:B------:R-:W0:Y:S01]  /*0ad0*/  S2R R0, SR_TID.X ;  /* 0x0000000000007919 */ /* 0x000e220000002100 */
[----:B------:R-:W-:Y:S02]  /*0ae0*/  IMAD.MOV.U32 R16, RZ, RZ, RZ ;  /* 0x000000ffff107224 */ /* 0x000fe400078e00ff */
[----:B0-----:R-:W-:-:S05]  /*0af0*/  VIADD R192, R0, 0xffffff80 ;  /* 0xffffff8000c07836 */ /* 0x001fca0000000000 */
[----:B------:R-:W-:-:S04]  /*0b00*/  SHF.R.S32.HI R3, RZ, 0x1f, R192 ;  /* 0x0000001fff037819 */ /* 0x000fc800000114c0 */
[CC--:B------:R-:W-:Y:S02]  /*0b10*/  LEA.HI R0, R3.reuse, R192.reuse, RZ, 0x7 ;  /* 0x000000c003007211 */ /* 0x0c0fe400078f38ff */
[----:B------:R-:W-:Y:S02]  /*0b20*/  LEA.HI R4, R3, R192, RZ, 0x5 ;  /* 0x000000c003047211 */ /* 0x000fe400078f28ff */
[----:B------:R-:W-:Y:S02]  /*0b30*/  LOP3.LUT R5, R0, 0xffffff80, RZ, 0xc0, !PT ;  /* 0xffffff8000057812 */ /* 0x000fe400078ec0ff */
[----:B------:R-:W-:Y:S01]  /*0b40*/  SHF.R.S32.HI R187, RZ, 0x7, R0 ;  /* 0x00000007ffbb7819 */ /* 0x000fe20000011400 */
[----:B------:R-:W-:Y:S02]  /*0b50*/  IMAD.SHL.U32 R4, R4, 0x20, RZ ;  /* 0x0000002004047824 */ /* 0x000fe400078e00ff */
[----:B------:R-:W-:Y:S01]  /*0b60*/  IMAD.IADD R186, R192, 0x1, -R5 ;  /* 0x00000001c0ba7824 */ /* 0x000fe200078e0a05 */
[----:B------:R-:W-:-:S02]  /*0b70*/  LEA.HI R0, R0, R187, RZ, 0x1 ;  /* 0x000000bb00007211 */ /* 0x000fc400078f08ff */
[----:B------:R-:W-:Y:S02]  /*0b80*/  LOP3.LUT R4, R4, 0xfffffc00, RZ, 0xc0, !PT ;  /* 0xfffffc0004047812 */ /* 0x000fe400078ec0ff */
[----:B------:R-:W-:Y:S02]  /*0b90*/  SHF.R.S32.HI R9, RZ, 0x1f, R186 ;  /* 0x0000001fff097819 */ /* 0x000fe400000114ba */
[----:B------:R-:W-:Y:S02]  /*0ba0*/  LOP3.LUT R0, R0, 0x3fffffe, RZ, 0xc0, !PT ;  /* 0x03fffffe00007812 */ /* 0x000fe400078ec0ff */
[CC--:B------:R-:W-:Y:S02]  /*0bb0*/  LEA.HI R6, R9.reuse, R186.reuse, RZ, 0x2 ;  /* 0x000000ba09067211 */ /* 0x0c0fe400078f10ff */
[----:B------:R-:W-:Y:S01]  /*0bc0*/  LEA.HI R9, R9, R186, RZ, 0x5 ;  /* 0x000000ba09097211 */ /* 0x000fe200078f28ff */
[----:B------:R-:W-:Y:S01]  /*0bd0*/  IMAD.IADD R0, R187, 0x1, -R0 ;  /* 0x00000001bb007824 */ /* 0x000fe200078e0a00 */
[----:B------:R-:W-:-:S02]  /*0be0*/  SHF.R.S32.HI R8, RZ, 0x2, R6 ;  /* 0x00000002ff087819 */ /* 0x000fc40000011406 */
[----:B------:R-:W-:Y:S02]  /*0bf0*/  SHF.R.S32.HI R11, RZ, 0x1f, R6 ;  /* 0x0000001fff0b7819 */ /* 0x000fe40000011406 */
[----:B------:R-:W-:Y:S02]  /*0c00*/  SHF.R.S32.HI R9, RZ, 0x5, R9 ;  /* 0x00000005ff097819 */ /* 0x000fe40000011409 */
[----:B------:R-:W-:-:S04]  /*0c10*/  LEA.HI R11, R11, R8, RZ, 0x3 ;  /* 0x000000080b0b7211 */ /* 0x000fc800078f18ff */
[----:B------:R-:W-:-:S05]  /*0c20*/  LOP3.LUT R11, R11, 0xfffffff8, RZ, 0xc0, !PT ;  /* 0xfffffff80b0b7812 */ /* 0x000fca00078ec0ff */
[----:B------:R-:W-:-:S04]  /*0c30*/  IMAD.IADD R8, R8, 0x1, -R11 ;  /* 0x0000000108087824 */ /* 0x000fc800078e0a0b */
[----:B------:R-:W-:-:S04]  /*0c40*/  IMAD R9, R9, 0x10, R8 ;  /* 0x0000001009097824 */ /* 0x000fc800078e0208 */
[----:B------:R-:W-:Y:S01]  /*0c50*/  IMAD R189, R0, 0x40, R9 ;  /* 0x0000004000bd7824 */ /* 0x000fe200078e0209 */
[----:B--2---:R-:W-:Y:S02]  /*0c60*/  R2UR UR4, R2 ;  /* 0x00000000020472ca */ /* 0x004fe400000e0000 */
[CC--:B------:R-:W-:Y:S02]  /*0c70*/  LEA.HI R2, R3.reuse, R192.reuse, RZ, 0x4 ;  /* 0x000000c003027211 */ /* 0x0c0fe400078f20ff */
[----:B------:R-:W-:Y:S02]  /*0c80*/  LEA.HI R3, R3, R192, RZ, 0x3 ;  /* 0x000000c003037211 */ /* 0x000fe400078f18ff */
[----:B------:R-:W-:Y:S02]  /*0c90*/  SHF.R.S32.HI R7, RZ, 0x4, R2 ;  /* 0x00000004ff077819 */ /* 0x000fe40000011402 */
[C---:B------:R-:W-:Y:S02]  /*0ca0*/  LOP3.LUT R5, R2.reuse, 0x3fffff0, RZ, 0xc0, !PT ;  /* 0x03fffff002057812 */ /* 0x040fe400078ec0ff */
[----:B------:R-:W-:-:S02]  /*0cb0*/  LEA.HI R2, R2, R7, RZ, 0x1 ;  /* 0x0000000702027211 */ /* 0x000fc400078f08ff */
[----:B------:R-:W-:Y:S01]  /*0cc0*/  SHF.R.S32.HI R18, RZ, 0x3, R3 ;  /* 0x00000003ff127819 */ /* 0x000fe20000011403 */
[----:B------:R-:W-:Y:S01]  /*0cd0*/  IMAD.IADD R5, R192, 0x1, -R5 ;  /* 0x00000001c0057824 */ /* 0x000fe200078e0a05 */
[----:B------:R-:W-:Y:S01]  /*0ce0*/  LOP3.LUT R2, R2, 0x1ffffffe, RZ, 0xc0, !PT ;  /* 0x1ffffffe02027812 */ /* 0x000fe200078ec0ff */
[----:B------:R-:W-:Y:S02]  /*0cf0*/  ULOP3.LUT UR4, UR4, 0x1, URZ, 0xfc, !UPT ;  /* 0x0000000104047892 */ /* 0x000fe4000f8efc3f */
[----:B------:R-:W-:Y:S01]  /*0d00*/  IMAD R5, R5, 0x40, R4 ;  /* 0x0000004005057824 */ /* 0x000fe200078e0204 */
[----:B------:R-:W-:Y:S02]  /*0d10*/  IADD3 R2, R7, -R2, RZ ;  /* 0x8000000207027210 */ /* 0x000fe40007ffe0ff */
[----:B------:R-:W-:Y:S01]  /*0d20*/  LOP3.LUT R7, R6, 0x7ffffffc, RZ, 0xc0, !PT ;  /* 0x7ffffffc06077812 */ /* 0x000fe200078ec0ff */
[----:B------:R-:W-:Y:S02]  /*0d30*/  IMAD.U32 R191, RZ, RZ, UR4 ;  /* 0x00000004ffbf7e24 */ /* 0x000fe4000f8e00ff */
[----:B------:R-:W-:Y:S01]  /*0d40*/  IMAD R190, R2, 0x8, R5 ;  /* 0x0000000802be7824 */ /* 0x000fe200078e0205 */
[----:B------:R-:W-:Y:S01]  /*0d50*/  LOP3.LUT R5, R3, 0x1ffffff8, RZ, 0xc0, !PT ;  /* 0x1ffffff803057812 */ /* 0x000fe200078ec0ff */
[----:B------:R-:W-:-:S02]  /*0d60*/  IMAD.IADD R7, R186, 0x1, -R7 ;  /* 0x00000001ba077824 */ /* 0x000fc400078e0a07 */
[----:B------:R-:W-:Y:S02]  /*0d70*/  IMAD.MOV.U32 R2, RZ, RZ, RZ ;  /* 0x000000ffff027224 */ /* 0x000fe400078e00ff */
[----:B------:R-:W-:Y:S02]  /*0d80*/  IMAD.IADD R5, R192, 0x1, -R5 ;  /* 0x00000001c0057824 */ /* 0x000fe400078e0a05 */
[----:B------:R-:W-:Y:S02]  /*0d90*/  IMAD R188, R7, R188, 0x80 ;  /* 0x0000008007bc7424 */ /* 0x000fe400078e02bc */
[----:B------:R-:W-:-:S07]  /*0da0*/  IMAD.SHL.U32 R17, R5, 0x8, RZ ;  /* 0x0000000805117824 */ /* 0x000fce00078e00ff */
.L_x_299:
[----:B0---45:R-:W0:Y:S01]  /*0db0*/  LDC.64 R4, c[0x0][0xc60] ;  /* 0x00031800ff047b82 */ /* 0x031e220000000a00 */
[----:B------:R-:W-:Y:S01]  /*0dc0*/  ULDC.64 UR10, c[0x0][0x208] ;  /* 0x00008200000a7ab9 */ /* 0x000fe20000000a00 */
[----:B------:R-:W-:Y:S01]  /*0dd0*/  ULDC.64 UR6, c[0x0][0xa28] ;  /* 0x00028a0000067ab9 */ /* 0x000fe20000000a00 */
[----:B------:R-:W-:Y:S01]  /*0de0*/  ULDC.64 UR8, c[0x0][0xa20] ;  /* 0x0002880000087ab9 */ /* 0x000fe20000000a00 */
[----:B0-----:R-:W-:-:S06]  /*0df0*/  IMAD.WIDE R4, R51, 0x4, R4 ;  /* 0x0000000433047825 */ /* 0x001fcc00078e0204 */
[----:B--2---:R-:W2:Y:S01]  /*0e00*/  LDG.E R4, desc[UR10][R4.64] ;  /* 0x0000000a04047981 */ /* 0x004ea2000c1e1900 */
[----:B------:R-:W-:Y:S02]  /*0e10*/  UISETP.NE.U32.AND UP0, UPT, UR6, URZ, UPT ;  /* 0x0000003f0600728c */ /* 0x000fe4000bf05070 */
[----:B------:R-:W-:Y:S02]  /*0e20*/  UISETP.NE.U32.AND UP1, UPT, UR8, URZ, UPT ;  /* 0x0000003f0800728c */ /* 0x000fe4000bf25070 */
[----:B------:R-:W-:Y:S02]  /*0e30*/  UISETP.NE.AND.EX UP0, UPT, UR7, URZ, UPT, UP0 ;  /* 0x0000003f0700728c */ /* 0x000fe4000bf05300 */
[----:B------:R-:W-:-:S04]  /*0e40*/  UISETP.NE.AND.EX UP1, UPT, UR9, URZ, UPT, UP1 ;  /* 0x0000003f0900728c */ /* 0x000fc8000bf25310 */
[----:B------:R-:W-:Y:S02]  /*0e50*/  PLOP3.LUT P0, PT, PT, PT, UP0, 0x80, 0x0 ;  /* 0x000000000000781c */ /* 0x000fe40003f0f008 */
[----:B------:R-:W-:Y:S02]  /*0e60*/  PLOP3.LUT P1, PT, PT, PT, UP1, 0x80, 0x0 ;  /* 0x000000000000781c */ /* 0x000fe40003f2f018 */
[----:B--2---:R-:W-:-:S13]  /*0e70*/  R2UR UR61, R4 ;  /* 0x00000000043d72ca */ /* 0x004fda00000e0000 */
[----:B------:R-:W-:Y:S02]  /*0e80*/  USHF.R.S32.HI UR4, URZ, 0x1f, UR61 ;  /* 0x0000001f3f047899 */ /* 0x000fe4000801143d */
[----:B------:R-:W-:Y:S02]  /*0e90*/  @UP0 ULEA UR6, UP2, UR61, UR6, 0x2 ;  /* 0x000000063d060291 */ /* 0x000fe4000f84103f */
[----:B------:R-:W-:Y:S02]  /*0ea0*/  @UP1 ULEA UR8, UP3, UR61, UR8, 0x2 ;  /* 0x000000083d081291 */ /* 0x000fe4000f86103f */
[----:B------:R-:W-:Y:S02]  /*0eb0*/  @UP0 ULEA.HI.X UR7, UR61, UR7, UR4, 0x2, UP2 ;  /* 0x000000073d070291 */ /* 0x000fe400090f1404 */
[----:B------:R-:W-:Y:S01]  /*0ec0*/  IMAD.U32 R184, RZ, RZ, UR4 ;  /* 0x00000004ffb87e24 */ /* 0x000fe2000f8e00ff */
[----:B------:R-:W-:Y:S01]  /*0ed0*/  @UP1 ULEA.HI.X UR9, UR61, UR9, UR4, 0x2, UP3 ;  /* 0x000000093d091291 */ /* 0x000fe200098f1404 */
[----:B------:R-:W-:-:S02]  /*0ee0*/  IMAD.U32 R4, RZ, RZ, UR6 ;  /* 0x00000006ff047e24 */ /* 0x000fc4000f8e00ff */
[----:B---3--:R-:W-:Y:S01]  /*0ef0*/  IMAD.U32 R6, RZ, RZ, UR8 ;  /* 0x00000008ff067e24 */ /* 0x008fe2000f8e00ff */
[----:B------:R-:W-:Y:S01]  /*0f00*/  MOV R5, UR7 ;  /* 0x0000000700057c02 */ /* 0x000fe20008000f00 */
[----:B------:R-:W-:Y:S01]  /*0f10*/  ULDC.64 UR6, c[0x0][0x3f8] ;  /* 0x0000fe0000067ab9 */ /* 0x000fe20000000a00 */
[----:B------:R-:W-:Y:S01]  /*0f20*/  IMAD.U32 R7, RZ, RZ, UR9 ;  /* 0x00000009ff077e24 */ /* 0x000fe2000f8e00ff */
[----:B------:R-:W-:Y:S02]  /*0f30*/  ULDC UR4, c[0x0][0x404] ;  /* 0x0001010000047ab9 */ /* 0x000fe40000000800 */
[----:B------:R-:W2:Y:S04]  /*0f40*/  @P0 LDG.E R4, desc[UR10][R4.64] ;  /* 0x0000000a04040981 */ /* 0x000ea8000c1e1900 */
[----:B------:R-:W3:Y:S01]  /*0f50*/  @P1 LDG.E R6, desc[UR10][R6.64] ;  /* 0x0000000a06061981 */ /* 0x000ee2000c1e1900 */
[----:B------:R-:W-:Y:S01]  /*0f60*/  UISETP.NE.U32.AND UP0, UPT, UR6, URZ, UPT ;  /* 0x0000003f0600728c */ /* 0x000fe2000bf05070 */
[----:B------:R-:W-:Y:S01]  /*0f70*/  IMAD.MOV.U32 R22, RZ, RZ, R49 ;  /* 0x000000ffff167224 */ /* 0x000fe200078e0031 */
[----:B------:R-:W-:Y:S01]  /*0f80*/  UMOV UR44, URZ ;  /* 0x0000003f002c7c82 */ /* 0x000fe20008000000 */
[----:B------:R-:W-:Y:S01]  /*0f90*/  ULDC UR6, c[0x0][0x2e0] ;  /* 0x0000b80000067ab9 */ /* 0x000fe20000000800 */
[----:B------:R-:W-:Y:S01]  /*0fa0*/  UISETP.NE.AND.EX UP0, UPT, UR7, URZ, UPT, UP0 ;  /* 0x0000003f0700728c */ /* 0x000fe2000bf05300 */
[----:B------:R-:W-:Y:S01]  /*0fb0*/  IMAD.MOV.U32 R0, RZ, RZ, RZ ;  /* 0x000000ffff007224 */ /* 0x000fe200078e00ff */
[----:B------:R-:W-:Y:S01]  /*0fc0*/  CS2R R86, SRZ ;  /* 0x0000000000567805 */ /* 0x000fe2000001ff00 */
[----:B------:R-:W-:Y:S01]  /*0fd0*/  IMAD.MOV.U32 R3, RZ, RZ, RZ ;  /* 0x000000ffff037224 */ /* 0x000fe200078e00ff */
[----:B------:R-:W-:Y:S01]  /*0fe0*/  USEL UR4, UR4, 0x1, UP0 ;  /* 0x0000000104047887 */ /* 0x000fe20008000000 */
[----:B------:R-:W-:-:S02]  /*0ff0*/  CS2R R84, SRZ ;  /* 0x0000000000547805 */ /* 0x000fc4000001ff00 */
[----:B------:R-:W-:Y:S02]  /*1000*/  CS2R R82, SRZ ;  /* 0x0000000000527805 */ /* 0x000fe4000001ff00 */
[----:B------:R-:W-:Y:S01]  /*1010*/  CS2R R80, SRZ ;  /* 0x0000000000507805 */ /* 0x000fe2000001ff00 */
[----:B------:R-:W-:Y:S01]  /*1020*/  UIMAD UR4, UR4, UR6, URZ ;  /* 0x00000006040472a4 */ /* 0x000fe2000f8e023f */
        /* <DEDUP_REMOVED lines=13> */
[----:B------:R-:W-:Y:S01]  /*1100*/  CS2R R52, SRZ ;  /* 0x0000000000347805 */ /* 0x000fe2000001ff00 */
[----:B------:R-:W-:Y:S01]  /*1110*/  IMAD.MOV.U32 R29, RZ, RZ, RZ ;  /* 0x000000ffff1d7224 */ /* 0x000fe200078e00ff */
[----:B------:R-:W-:Y:S02]  /*1120*/  CS2R R32, SRZ ;  /* 0x0000000000207805 */ /* 0x000fe4000001ff00 */
[----:B------:R-:W-:-:S02]  /*1130*/  CS2R R36, SRZ ;  /* 0x0000000000247805 */ /* 0x000fc4000001ff00 */
[----:B-1----:R-:W-:Y:S02]  /*1140*/  CS2R R46, SRZ ;  /* 0x00000000002e7805 */ /* 0x002fe4000001ff00 */
[----:B------:R-:W-:Y:S02]  /*1150*/  CS2R R44, SRZ ;  /* 0x00000000002c7805 */ /* 0x000fe4000001ff00 */
[----:B------:R-:W-:Y:S02]  /*1160*/  CS2R R42, SRZ ;  /* 0x00000000002a7805 */ /* 0x000fe4000001ff00 */
[----:B------:R-:W-:Y:S02]  /*1170*/  CS2R R40, SRZ ;  /* 0x0000000000287805 */ /* 0x000fe4000001ff00 */
[----:B------:R-:W-:Y:S01]  /*1180*/  CS2R R38, SRZ ;  /* 0x0000000000267805 */ /* 0x000fe2000001ff00 */
[----:B------:R-:W-:Y:S01]  /*1190*/  IMAD.U32 R23, RZ, RZ, UR5 ;  /* 0x00000005ff177e24 */ /* 0x000fe2000f8e00ff */
[----:B--2---:R-:W-:-:S02]  /*11a0*/  @P0 R2UR UR44, R4 ;  /* 0x00000000042c02ca */ /* 0x004fc400000e0000 */
[----:B------:R-:W-:Y:S02]  /*11b0*/  PLOP3.LUT P0, PT, PT, PT, PT, 0x80, 0x0 ;  /* 0x000000000000781c */ /* 0x000fe40003f0f070 */
[----:B---3--:R-:W-:Y:S01]  /*11c0*/  @P1 R2UR UR4, R6 ;  /* 0x00000000060412ca */ /* 0x008fe200000e0000 */
[----:B------:R-:W-:-:S14]  /*11d0*/  @P1 BRA `(.L_x_257) ;  /* 0x0000000000381947 */ /* 0x000fdc0003800000 */
[----:B------:R-:W-:Y:S02]  /*11e0*/  ULDC.64 UR6, c[0x0][0xa08] ;  /* 0x0002820000067ab9 */ /* 0x000fe40000000a00 */
[----:B------:R-:W-:-:S04]  /*11f0*/  ISETP.NE.U32.AND P1, PT, RZ, UR6, PT ;  /* 0x00000006ff007c0c */ /* 0x000fc8000bf25070 */
[----:B------:R-:W-:-:S13]  /*1200*/  ISETP.NE.AND.EX P1, PT, RZ, UR7, PT, P1 ;  /* 0x00000007ff007c0c */ /* 0x000fda000bf25310 */
[----:B------:R-:W-:Y:S05]  /*1210*/  @!P1 BRA `(.L_x_257) ;  /* 0x0000000000289947 */ /* 0x000fea0003800000 */
[----:B------:R-:W-:Y:S01]  /*1220*/  ULDC.64 UR4, c[0x0][0xa08] ;  /* 0x0002820000047ab9 */ /* 0x000fe20000000a00 */
[----:B------:R-:W-:Y:S01]  /*1230*/  ULDC.64 UR6, c[0x0][0x208] ;  /* 0x0000820000067ab9 */ /* 0x000fe20000000a00 */
[----:B------:R-:W-:-:S06]  /*1240*/  UIMAD.WIDE UR4, UR61, 0x4, UR4 ;  /* 0x000000043d0478a5 */ /* 0x000fcc000f8e0204 */
[----:B------:R-:W-:Y:S01]  /*1250*/  MOV R4, UR4 ;  /* 0x0000000400047c02 */ /* 0x000fe20008000f00 */
[----:B------:R-:W-:-:S05]  /*1260*/  IMAD.U32 R5, RZ, RZ, UR5 ;  /* 0x00000005ff057e24 */ /* 0x000fca000f8e00ff */
[----:B------:R-:W2:Y:S04]  /*1270*/  LDG.E R7, desc[UR6][R4.64] ;  /* 0x0000000604077981 */ /* 0x000ea8000c1e1900 */
[----:B------:R-:W3:Y:S01]  /*1280*/  LDG.E R6, desc[UR6][R4.64+0x4] ;  /* 0x0000040604067981 */ /* 0x000ee2000c1e1900 */
[----:B--2---:R-:W-:Y:S02]  /*1290*/  R2UR UR4, R7 ;  /* 0x00000000070472ca */ /* 0x004fe400000e0000 */
[----:B---3--:R-:W-:-:S13]  /*12a0*/  R2UR UR5, R6 ;  /* 0x00000000060572ca */ /* 0x008fda00000e0000 */
[----:B------:R-:W-:-:S12]  /*12b0*/  UIADD3 UR4, -UR4, UR5, URZ ;  /* 0x0000000504047290 */ /* 0x000fd8000fffe13f */
.L_x_257:
[----:B------:R-:W-:Y:S01]  /*12c0*/  UIADD3 UR44, -UR44, UR4, URZ ;  /* 0x000000042c2c7290 */ /* 0x000fe2000fffe13f */
[----:B------:R-:W-:Y:S02]  /*12d0*/  CS2R R88, SRZ ;  /* 0x0000000000587805 */ /* 0x000fe4000001ff00 */
[----:B------:R-:W-:Y:S02]  /*12e0*/  CS2R R34, SRZ ;  /* 0x0000000000227805 */ /* 0x000fe4000001ff00 */
[----:B------:R-:W-:Y:S01]  /*12f0*/  CS2R R90, SRZ ;  /* 0x00000000005a7805 */ /* 0x000fe2000001ff00 */
[----:B------:R-:W-:Y:S01]  /*1300*/  UISETP.GE.AND UP0, UPT, UR44, 0x1, UPT ;  /* 0x000000012c00788c */ /* 0x000fe2000bf06270 */
[----:B------:R-:W-:Y:S01]  /*1310*/  CS2R R6, SRZ ;  /* 0x0000000000067805 */ /* 0x000fe2000001ff00 */
[----:B------:R-:W-:Y:S01]  /*1320*/  UIADD3 UR4, UR44, 0x7f, URZ ;  /* 0x0000007f2c047890 */ /* 0x000fe2000fffe03f */
[----:B------:R-:W-:Y:S02]  /*1330*/  IMAD.MOV.U32 R8, RZ, RZ, RZ ;  /* 0x000000ffff087224 */ /* 0x000fe400078e00ff */
[----:B------:R-:W-:Y:S01]  /*1340*/  IMAD.MOV.U32 R10, RZ, RZ, RZ ;  /* 0x000000ffff0a7224 */ /* 0x000fe200078e00ff */
[----:B------:R-:W-:Y:S01]  /*1350*/  PLOP3.LUT P1, PT, PT, PT, UP0, 0x80, 0x0 ;  /* 0x000000000000781c */ /* 0x000fe20003f2f008 */
[----:B------:R-:W-:Y:S01]  /*1360*/  USHF.R.S32.HI UR5, URZ, 0x1f, UR4 ;  /* 0x0000001f3f057899 */ /* 0x000fe20008011404 */
[----:B------:R-:W-:-:S02]  /*1370*/  IMAD.MOV.U32 R93, RZ, RZ, RZ ;  /* 0x000000ffff5d7224 */ /* 0x000fc400078e00ff */
[----:B------:R-:W-:Y:S01]  /*1380*/  IMAD.MOV.U32 R12, RZ, RZ, RZ ;  /* 0x000000ffff0c7224 */ /* 0x000fe200078e00ff */
[----:B------:R-:W-:Y:S01]  /*1390*/  ULEA.HI UR5, UR5, UR4, URZ, 0x7 ;  /* 0x0000000405057291 */ /* 0x000fe2000f8f383f */
[----:B------:R-:W-:-:S07]  /*13a0*/  IMAD.MOV.U32 R95, RZ, RZ, RZ ;  /* 0x000000ffff5f7224 */ /* 0x000fce00078e00ff */
[----:B------:R-:W-:Y:S05]  /*13b0*/  @!P1 BRA `(.L_x_258) ;  /* 0x0000006800549947 */ /* 0x000fea0003800000 */
[----:B------:R-:W0:Y:S01]  /*13c0*/  SHFL.IDX PT, R0, R187, RZ, 0x1f ;  /* 0x00001fffbb007589 */ /* 0x000e2200000e0000 */
[----:B------:R-:W1:Y:S01]  /*13d0*/  S2UR UR8, SR_CgaCtaId ;  /* 0x00000000000879c3 */ /* 0x000e620000008800 */
[----:B------:R-:W-:Y:S01]  /*13e0*/  UMOV UR7, 0x400 ;  /* 0x0000040000077882 */ /* 0x000fe20000000000 */
[----:B------:R-:W-:Y:S01]  /*13f0*/  USHF.R.S32.HI UR45, URZ, 0x7, UR5 ;  /* 0x000000073f2d7899 */ /* 0x000fe20008011405 */
[----:B0-----:R-:W-:Y:S01]  /*1400*/  R2UR UR4, R0 ;  /* 0x00000000000472ca */ /* 0x001fe200000e0000 */
[----:B-1----:R-:W-:-:S04]  /*1410*/  ULEA UR7, UR8, UR7, 0x18 ;  /* 0x0000000708077291 */ /* 0x002fc8000f8ec03f */
[----:B------:R-:W-:-:S04]  /*1420*/  UIADD3 UR7, UR7, 0x10400, URZ ;  /* 0x0001040007077890 */ /* 0x000fc8000fffe03f */
[----:B------:R-:W-:-:S04]  /*1430*/  ULOP3.LUT UP0, URZ, UR7, 0x3ff, URZ, 0xc0, !UPT ;  /* 0x000003ff073f7892 */ /* 0x000fc8000f80c03f */
[----:B------:R-:W-:Y:S02]  /*1440*/  ULEA.HI UR6, UR4, UR4, URZ, 0x1 ;  /* 0x0000000404067291 */ /* 0x000fe4000f8f083f */
[----:B------:R-:W-:Y:S02]  /*1450*/  PLOP3.LUT P0, PT, PT, PT, UP0, 0x80, 0x0 ;  /* 0x000000000000781c */ /* 0x000fe40003f0f008 */
[----:B------:R-:W-:-:S04]  /*1460*/  ULOP3.LUT UR6, UR6, 0x1e, URZ, 0xc0, !UPT ;  /* 0x0000001e06067892 */ /* 0x000fc8000f8ec03f */
        /* <DEDUP_REMOVED lines=9> */
[----:B------:R0:W1:Y:S01]  /*1500*/  LDC.64 R14, c[0x4][R0] ;  /* 0x01000000000e7b82 */ /* 0x0000620000000a00 */
[----:B------:R-:W-:Y:S01]  /*1510*/  MOV R5, UR5 ;  /* 0x0000000500057c02 */ /* 0x000fe20008000f00 */
[----:B------:R-:W-:Y:S01]  /*1520*/  ULDC.64 UR4, c[0x4][0xc0] ;  /* 0x0100300000047ab9 */ /* 0x000fe20000000a00 */
[----:B------:R-:W-:Y:S02]  /*1530*/  IMAD.U32 R10, RZ, RZ, UR6 ;  /* 0x00000006ff0a7e24 */ /* 0x000fe4000f8e00ff */
[----:B------:R-:W-:Y:S02]  /*1540*/  IMAD.U32 R6, RZ, RZ, UR4 ;  /* 0x00000004ff067e24 */ /* 0x000fe4000f8e00ff */
[----:B------:R-:W-:-:S02]  /*1550*/  IMAD.U32 R7, RZ, RZ, UR5 ;  /* 0x00000005ff077e24 */ /* 0x000fc4000f8e00ff */
[----:B------:R-:W-:Y:S02]  /*1560*/  IMAD.U32 R11, RZ, RZ, UR7 ;  /* 0x00000007ff0b7e24 */ /* 0x000fe4000f8e00ff */
[----:B------:R-:W-:Y:S02]  /*1570*/  IMAD.MOV.U32 R8, RZ, RZ, 0x70 ;  /* 0x00000070ff087424 */ /* 0x000fe400078e00ff */
[----:B------:R-:W-:Y:S02]  /*1580*/  IMAD.MOV.U32 R12, RZ, RZ, 0x1 ;  /* 0x00000001ff0c7424 */ /* 0x000fe400078e00ff */
[----:B0-----:R-:W-:-:S07]  /*1590*/  IMAD.MOV.U32 R13, RZ, RZ, RZ ;  /* 0x000000ffff0d7224 */ /* 0x001fce00078e00ff */
[----:B------:R-:W-:-:S07]  /*15a0*/  LEPC R20, `(.L_x_259) ;  /* 0x000000001014794e */ /* 0x000fce0000000000 */
[----:B-1----:R-:W-:Y:S05]  /*15b0*/  CALL.ABS.NOINC R14 ;  /* 0x000000000e007343 */ /* 0x002fea0003c00000 */
.L_x_259:
[----:B------:R-:W0:Y:S01]  /*15c0*/  S2UR UR5, SR_CgaCtaId ;  /* 0x00000000000579c3 */ /* 0x000e220000008800 */
[----:B------:R-:W-:Y:S01]  /*15d0*/  LEA.HI R0, R185, R185, RZ, 0x1 ;  /* 0x000000b9b9007211 */ /* 0x000fe200078f08ff */
[----:B------:R-:W-:Y:S01]  /*15e0*/  UMOV UR4, 0x400 ;  /* 0x0000040000047882 */ /* 0x000fe20000000000 */
[----:B------:R-:W-:Y:S01]  /*15f0*/  R2UR UR6, R191 ;  /* 0x00000000bf0672ca */ /* 0x000fe200000e0000 */
[----:B------:R-:W-:Y:S01]  /*1600*/  BSSY B0, `(.L_x_260) ;  /* 0x000000a000007945 */ /* 0x000fe20003800000 */
[----:B------:R-:W-:-:S04]  /*1610*/  LOP3.LUT R0, R0, 0xfffffffe, RZ, 0xc0, !PT ;  /* 0xfffffffe00007812 */ /* 0x000fc800078ec0ff */
[----:B------:R-:W-:-:S04]  /*1620*/  IADD3 R3, R185, -R0, RZ ;  /* 0x80000000b9037210 */ /* 0x000fc80007ffe0ff */
[----:B------:R-:W-:-:S03]  /*1630*/  SHF.L.U32 R3, R3, 0x1f, RZ ;  /* 0x0000001f03037819 */ /* 0x000fc600000006ff */
[----:B------:R-:W-:-:S05]  /*1640*/  IMAD.U32 R4, RZ, RZ, UR6 ;  /* 0x00000006ff047e24 */ /* 0x000fca000f8e00ff */
[----:B------:R-:W-:Y:S01]  /*1650*/  ISETP.NE.AND P0, PT, R4, 0x3, PT ;  /* 0x000000030400780c */ /* 0x000fe20003f05270 */
[----:B0-----:R-:W-:-:S06]  /*1660*/  ULEA UR4, UR5, UR4, 0x18 ;  /* 0x0000000405047291 */ /* 0x001fcc000f8ec03f */
[----:B------:R-:W-:-:S04]  /*1670*/  IMAD.U32 R0, RZ, RZ, UR4 ;  /* 0x00000004ff007e24 */ /* 0x000fc8000f8e00ff */
[----:B------:R-:W0:Y:S02]  /*1680*/  SYNCS.PHASECHK.TRANS64.TRYWAIT P1, [R0+URZ+0x34800], R3 ;  /* 0x03480003000075a7 */ /* 0x000e24000802017f */
[----:B0-----:R-:W-:Y:S05]  /*1690*/  @!P1 BRA `(.L_x_261) ;  /* 0x000000d400289947 */ /* 0x001fea0003800000 */
.L_x_385:
[----:B------:R-:W-:Y:S05]  /*16a0*/  BSYNC B0 ;  /* 0x0000000000007941 */ /* 0x000fea0003800000 */
.L_x_260:
[----:B------:R-:W-:Y:S05]  /*16b0*/  @!P0 BRA `(.L_x_262) ;  /* 0x0000000000048947 */ /* 0x000fea0003800000 */
[----:B------:R-:W-:Y:S01]  /*16c0*/  BPT.TRAP 0x1 ;  /* 0x000000040000795c */ /* 0x000fe20000300000 */
.L_x_262:
[----:B0-----:R-:W-:Y:S01]  /*16d0*/  IMAD R3, R2, 0x8, R0 ;  /* 0x0000000802037824 */ /* 0x001fe200078e0200 */
[----:B------:R-:W-:-:S04]  /*16e0*/  SHF.L.U32 R4, R16, 0x1f, RZ ;  /* 0x0000001f10047819 */ /* 0x000fc800000006ff */
[----:B------:R0:W1:Y:S01]  /*16f0*/  SYNCS.PHASECHK.TRANS64.TRYWAIT P2, [R3+URZ+0x34830], R4 ;  /* 0x03483004030075a7 */ /* 0x000062000804017f */
[----:B------:R-:W-:Y:S05]  /*1700*/  @!P0 BRA `(.L_x_263) ;  /* 0x0000000000048947 */ /* 0x000fea0003800000 */
[----:B------:R-:W-:Y:S01]  /*1710*/  BPT.TRAP 0x1 ;  /* 0x000000040000795c */ /* 0x000fe20000300000 */
.L_x_263:
[----:B------:R-:W2:Y:S01]  /*1720*/  S2R R5, SR_TID.X ;  /* 0x0000000000057919 */ /* 0x000ea20000002100 */
[----:B------:R-:W-:Y:S01]  /*1730*/  IMAD.MOV.U32 R151, RZ, RZ, RZ ;  /* 0x000000ffff977224 */ /* 0x000fe200078e00ff */
[----:B--2---:R-:W-:Y:S01]  /*1740*/  LOP3.LUT P1, RZ, R5, 0x7f, RZ, 0xc0, !PT ;  /* 0x0000007f05ff7812 */ /* 0x004fe2000782c0ff */
[----:B-1----:R-:W-:-:S12]  /*1750*/  @P2 BRA `(.L_x_264) ;  /* 0x0000000000082947 */ /* 0x002fd80003800000 */
[----:B------:R-:W1:Y:S02]  /*1760*/  SYNCS.PHASECHK.TRANS64.TRYWAIT P2, [R3+URZ+0x34830], R4 ;  /* 0x03483004030075a7 */ /* 0x000e64000804017f */
[----:B-1----:R-:W-:Y:S05]  /*1770*/  @!P2 BRA `(.L_x_265) ;  /* 0x000000d40004a947 */ /* 0x002fea0003800000 */
.L_x_264:
[----:B------:R-:W-:Y:S05]  /*1780*/  WARPSYNC.ALL ;  /* 0x0000000000007948 */ /* 0x000fea0003800000 */
[----:B------:R-:W-:Y:S01]  /*1790*/  R2UR UR4, R0 ;  /* 0x00000000000472ca */ /* 0x000fe200000e0000 */
[----:B------:R-:W-:Y:S01]  /*17a0*/  ULOP3.LUT UR56, UR56, 0x10000, URZ, 0xfc, !UPT ;  /* 0x0001000038387892 */ /* 0x000fe2000f8efc3f */
[----:B------:R-:W-:Y:S01]  /*17b0*/  R2UR UR58, R2 ;  /* 0x00000000023a72ca */ /* 0x000fe200000e0000 */
[----:B------:R-:W-:Y:S01]  /*17c0*/  WARPGROUP.ARRIVE ;  /* 0x00000000000079c5 */ /* 0x000fe20000000000 */
[----:B------:R-:W-:Y:S01]  /*17d0*/  UMOV UR57, 0x40000040 ;  /* 0x4000004000397882 */ /* 0x000fe20000000000 */
[----:B------:R-:W-:Y:S01]  /*17e0*/  UMOV UR59, 0x40000040 ;  /* 0x40000040003b7882 */ /* 0x000fe20000000000 */
[----:B------:R-:W-:Y:S01]  /*17f0*/  UIADD3 UR52, UR56, 0x2, URZ ;  /* 0x0000000238347890 */ /* 0x000fe2000fffe03f */
[----:B------:R-:W-:Y:S01]  /*1800*/  VIADD R6, R188, UR44 ;  /* 0x0000002cbc067c36 */ /* 0x000fe20008000000 */
[----:B------:R-:W-:Y:S01]  /*1810*/  UMOV UR53, 0x40000040 ;  /* 0x4000004000357882 */ /* 0x000fe20000000000 */
[----:B------:R-:W-:Y:S01]  /*1820*/  UMOV UR55, 0x40000040 ;  /* 0x4000004000377882 */ /* 0x000fe20000000000 */
[----:B------:R-:W-:Y:S01]  /*1830*/  UIADD3 UR8, UR56, 0x4, URZ ;  /* 0x0000000438087890 */ /* 0x000fe2000fffe03f */
[----:B------:R-:W-:Y:S01]  /*1840*/  IMAD.U32 R9, RZ, RZ, UR45 ;  /* 0x0000002dff097e24 */ /* 0x000fe2000f8e00ff */
[----:B------:R-:W-:Y:S01]  /*1850*/  UMOV UR9, 0x40000040 ;  /* 0x4000004000097882 */ /* 0x000fe20000000000 */
[----:B------:R-:W-:Y:S01]  /*1860*/  UIADD3 UR4, UR4, 0x1c400, URZ ;  /* 0x0001c40004047890 */ /* 0x000fe2000fffe03f */
[----:B------:R-:W-:Y:S01]  /*1870*/  P2R R8, PR, RZ, 0x1 ;  /* 0x00000001ff087803 */ /* 0x000fe20000000000 */
[----:B------:R-:W-:Y:S01]  /*1880*/  UMOV UR11, 0x40000040 ;  /* 0x40000040000b7882 */ /* 0x000fe20000000000 */
[----:B------:R-:W-:Y:S01]  /*1890*/  UIADD3 UR12, UR56, 0x6, URZ ;  /* 0x00000006380c7890 */ /* 0x000fe2000fffe03f */
[----:B------:R-:W-:Y:S01]  /*18a0*/  IMAD R6, R9, -0x80, R6 ;  /* 0xffffff8009067824 */ /* 0x000fe200078e0206 */
[----:B------:R-:W-:Y:S01]  /*18b0*/  USHF.R.U32.HI UR4, URZ, 0x4, UR4 ;  /* 0x000000043f047899 */ /* 0x000fe20008011604 */
[----:B01----:R-:W-:Y:S01]  /*18c0*/  @!P1 IADD3 R3, R3, 0x34840, RZ ;  /* 0x0003484003039810 */ /* 0x003fe20007ffe0ff */
[----:B------:R-:W-:Y:S01]  /*18d0*/  UMOV UR13, 0x40000040 ;  /* 0x40000040000d7882 */ /* 0x000fe20000000000 */
[----:B------:R-:W-:Y:S01]  /*18e0*/  UMOV UR15, 0x40000040 ;  /* 0x40000040000f7882 */ /* 0x000fe20000000000 */
[----:B------:R-:W-:Y:S01]  /*18f0*/  ULOP3.LUT UR4, UR4, 0x3fff, URZ, 0xc0, !UPT ;  /* 0x00003fff04047892 */ /* 0x000fe2000f8ec03f */
[C---:B------:R-:W-:Y:S01]  /*1900*/  ISETP.GT.AND P2, PT, R6.reuse, RZ, PT ;  /* 0x000000ff0600720c */ /* 0x040fe20003f44270 */
[----:B------:R-:W-:Y:S01]  /*1910*/  UIADD3 UR16, UR56, 0x400, URZ ;  /* 0x0000040038107890 */ /* 0x000fe2000fffe03f */
[C---:B------:R-:W-:Y:S01]  /*1920*/  ISETP.GT.AND P3, PT, R6.reuse, 0x1, PT ;  /* 0x000000010600780c */ /* 0x040fe20003f64270 */
[----:B------:R-:W-:Y:S01]  /*1930*/  ULOP3.LUT UR60, UR4, 0x10000, URZ, 0xfc, !UPT ;  /* 0x00010000043c7892 */ /* 0x000fe2000f8efc3f */
[C---:B------:R-:W-:Y:S01]  /*1940*/  ISETP.GT.AND P6, PT, R6.reuse, 0x8, PT ;  /* 0x000000080600780c */ /* 0x040fe20003fc4270 */
[----:B------:R-:W-:Y:S01]  /*1950*/  UMOV UR17, 0x40000040 ;  /* 0x4000004000117882 */ /* 0x000fe20000000000 */
[----:B------:R-:W-:Y:S01]  /*1960*/  UMOV UR19, 0x40000040 ;  /* 0x4000004000137882 */ /* 0x000fe20000000000 */
[----:B------:R-:W-:Y:S01]  /*1970*/  UIMAD UR58, UR58, 0xc00, UR60 ;  /* 0x00000c003a3a78a4 */ /* 0x000fe2000f8e023c */
[C---:B------:R-:W-:Y:S01]  /*1980*/  ISETP.GT.AND P5, PT, R6.reuse, 0x9, PT ;  /* 0x000000090600780c */ /* 0x040fe20003fa4270 */
[----:B------:R-:W-:Y:S01]  /*1990*/  UIADD3 UR20, UR56, 0x402, URZ ;  /* 0x0000040238147890 */ /* 0x000fe2000fffe03f */
[----:B------:R-:W-:Y:S01]  /*19a0*/  ISETP.GT.AND P4, PT, R6, 0x10, PT ;  /* 0x000000100600780c */ /* 0x000fe20003f84270 */
[----:B------:R-:W-:Y:S01]  /*19b0*/  UIADD3 UR54, UR58, 0x2, URZ ;  /* 0x000000023a367890 */ /* 0x000fe2000fffe03f */
[----:B------:R-:W-:Y:S01]  /*19c0*/  @!P1 PRMT R3, RZ, 0x654, R3 ;  /* 0x00000654ff039816 */ /* 0x000fe20000000003 */
[----:B------:R-:W-:Y:S01]  /*19d0*/  UIADD3 UR10, UR58, 0x4, URZ ;  /* 0x000000043a0a7890 */ /* 0x000fe2000fffe03f */
[----:B------:R-:W-:Y:S01]  /*19e0*/  IMAD.MOV.U32 R150, RZ, RZ, R151 ;  /* 0x000000ffff967224 */ /* 0x000fe200078e0097 */
[----:B------:R-:W-:-:S02]  /*19f0*/  UIADD3 UR14, UR58, 0x6, URZ ;  /* 0x000000063a0e7890 */ /* 0x000fc4000fffe03f */
[----:B------:R-:W-:Y:S01]  /*1a00*/  HGMMA.64x128x16.F32.BF16 R24, gdesc[UR56], RZ, !UPT, gsb0 ;  /* 0x01e00000381879f0 */ /* 0x000fe2000c0018ff */
[----:B------:R-:W-:Y:S01]  /*1a10*/  UIADD3 UR18, UR58, 0x400, URZ ;  /* 0x000004003a127890 */ /* 0x000fe2000fffe03f */
[--C-:B------:R-:W-:Y:S01]  /*1a20*/  IMAD.MOV.U32 R149, RZ, RZ, R151.reuse ;  /* 0x000000ffff957224 */ /* 0x100fe200078e0097 */
[----:B------:R-:W-:Y:S01]  /*1a30*/  UIADD3 UR22, UR58, 0x402, URZ ;  /* 0x000004023a167890 */ /* 0x000fe2000fffe03f */
[--C-:B------:R-:W-:Y:S01]  /*1a40*/  IMAD.MOV.U32 R148, RZ, RZ, R151.reuse ;  /* 0x000000ffff947224 */ /* 0x100fe200078e0097 */
        /* <DEDUP_REMOVED lines=38> */
[----:B------:R-:W-:Y:S01]  /*1cb0*/  ULDC UR4, c[0x0][0x9d8] ;  /* 0x0002760000047ab9 */ /* 0x000fe20000000800 */
[----:B------:R-:W-:Y:S01]  /*1cc0*/  ULDC UR5, c[0x0][0x988] ;  /* 0x0002620000057ab9 */ /* 0x000fe20000000800 */
[----:B------:R-:W-:Y:S01]  /*1cd0*/  UISETP.GE.AND UP0, UPT, UR44, 0x81, UPT ;  /* 0x000000812c00788c */ /* 0x000fe2000bf06270 */
        /* <DEDUP_REMOVED lines=58> */
[----:B------:R-:W0:Y:S01]  /*2080*/  MUFU.TANH R24, R24 ;  /* 0x0000001800187308 */ /* 0x000e220000002400 */
[----:B------:R-:W-:Y:S01]  /*2090*/  FMUL.FTZ R33, R33, UR4 ;  /* 0x0000000421217c20 */ /* 0x000fe20008410000 */
        /* <DEDUP_REMOVED lines=15> */
[----:B0-----:R-:W-:Y:S01]  /*2190*/  FSEL R11, R24, -INF , P2 ;  /* 0xff800000180b7808 */ /* 0x001fe20001000000 */
[----:B------:R-:W-:Y:S01]  /*21a0*/  FMUL.FTZ R42, R42, UR4 ;  /* 0x000000042a2a7c20 */ /* 0x000fe20008410000 */
[----:B------:R-:W-:Y:S01]  /*21b0*/  FMUL.FTZ R48, R48, UR4 ;  /* 0x0000000430307c20 */ /* 0x000fe20008410000 */
[----:B------:R-:W-:Y:S01]  /*21c0*/  FMUL.FTZ R49, R49, UR4 ;  /* 0x0000000431317c20 */ /* 0x000fe20008410000 */
[----:B------:R-:W-:Y:S01]  /*21d0*/  FMUL.FTZ R43, R43, UR4 ;  /* 0x000000042b2b7c20 */ /* 0x000fe20008410000 */
[----:B------:R-:W-:Y:S01]  /*21e0*/  FMUL.FTZ R46, R46, UR4 ;  /* 0x000000042e2e7c20 */ /* 0x000fe20008410000 */
[----:B------:R-:W-:Y:S01]  /*21f0*/  FMUL.FTZ R52, R52, UR4 ;  /* 0x0000000434347c20 */ /* 0x000fe20008410000 */
[----:B------:R-:W0:Y:S01]  /*2200*/  MUFU.TANH R29, R29 ;  /* 0x0000001d001d7308 */ /* 0x000e220000002400 */
        /* <DEDUP_REMOVED lines=16> */
[----:B0-----:R-:W-:Y:S01]  /*2310*/  FSEL R91, R29, -INF , P5 ;  /* 0xff8000001d5b7808 */ /* 0x001fe20002800000 */
[----:B------:R-:W-:Y:S01]  /*2320*/  FMUL.FTZ R58, R58, UR4 ;  /* 0x000000043a3a7c20 */ /* 0x000fe20008410000 */
[----:B------:R-:W-:Y:S01]  /*2330*/  FMUL.FTZ R64, R64, UR4 ;  /* 0x0000000440407c20 */ /* 0x000fe20008410000 */
[----:B------:R-:W-:Y:S01]  /*2340*/  FMUL.FTZ R65, R65, UR4 ;  /* 0x0000000441417c20 */ /* 0x000fe20008410000 */
[----:B------:R-:W-:Y:S01]  /*2350*/  FMNMX.FTZ R12, R91, R12, !PT ;  /* 0x0000000c5b0c7209 */ /* 0x000fe20007810000 */
[----:B------:R-:W-:Y:S01]  /*2360*/  FMUL.FTZ R59, R59, UR4 ;  /* 0x000000043b3b7c20 */ /* 0x000fe20008410000 */
[----:B------:R-:W-:Y:S01]  /*2370*/  FMUL.FTZ R62, R62, UR4 ;  /* 0x000000043e3e7c20 */ /* 0x000fe20008410000 */
[----:B------:R-:W0:Y:S01]  /*2380*/  MUFU.TANH R4, R27 ;  /* 0x0000001b00047308 */ /* 0x000e220000002400 */
[----:B-1----:R-:W-:Y:S01]  /*2390*/  FSEL R5, R5, -INF , P2 ;  /* 0xff80000005057808 */ /* 0x002fe20001000000 */
[----:B------:R-:W-:Y:S01]  /*23a0*/  FMUL.FTZ R68, R68, UR4 ;  /* 0x0000000444447c20 */ /* 0x000fe20008410000 */
[----:B------:R-:W-:Y:S01]  /*23b0*/  ISETP.GT.AND P2, PT, R6, 0x11, PT ;  /* 0x000000110600780c */ /* 0x000fe20003f44270 */
        /* <DEDUP_REMOVED lines=15> */
[----:B------:R-:W-:Y:S01]  /*24b0*/  ISETP.GT.AND P3, PT, R6, 0x18, PT ;  /* 0x000000180600780c */ /* 0x000fe20003f64270 */
        /* <DEDUP_REMOVED lines=18> */
[----:B------:R2:W-:Y:S02]  /*25e0*/  @!P1 SYNCS.ARRIVE.TRANS64.RED.A1T0 RZ, [R3+URZ], RZ ;  /* 0x000000ff03ff99a7 */ /* 0x0005e4000810043f */
[----:B------:R-:W3:Y:S01]  /*25f0*/  MUFU.TANH R37, R37 ;  /* 0x0000002500257308 */ /* 0x000ee20000002400 */
[----:B0-----:R-:W-:-:S04]  /*2600*/  FSEL R97, R36, -INF , P3 ;  /* 0xff80000024617808 */ /* 0x001fc80001800000 */
[----:B------:R-:W-:-:S03]  /*2610*/  FMNMX.FTZ R12, R97, R12, !PT ;  /* 0x0000000c610c7209 */ /* 0x000fc60007810000 */
[----:B------:R-:W0:Y:S01]  /*2620*/  MUFU.TANH R15, R34 ;  /* 0x00000022000f7308 */ /* 0x000e220000002400 */
[----:B-1----:R-:W-:Y:S02]  /*2630*/  FSEL R13, R13, -INF , P5 ;  /* 0xff8000000d0d7808 */ /* 0x002fe40002800000 */
[----:B------:R-:W-:-:S05]  /*2640*/  ISETP.GT.AND P5, PT, R6, 0x20, PT ;  /* 0x000000200600780c */ /* 0x000fca0003fa4270 */
[----:B------:R-:W1:Y:S01]  /*2650*/  MUFU.TANH R40, R40 ;  /* 0x0000002800287308 */ /* 0x000e620000002400 */
[----:B---3--:R-:W-:-:S04]  /*2660*/  FSEL R99, R37, -INF , P6 ;  /* 0xff80000025637808 */ /* 0x008fc80003000000 */
[----:B------:R-:W-:-:S03]  /*2670*/  FMNMX.FTZ R12, R99, R12, !PT ;  /* 0x0000000c630c7209 */ /* 0x000fc60007810000 */
[----:B------:R-:W3:Y:S01]  /*2680*/  MUFU.TANH R21, R35 ;  /* 0x0000002300157308 */ /* 0x000ee20000002400 */
[----:B0-----:R-:W-:Y:S02]  /*2690*/  FSEL R15, R15, -INF , P4 ;  /* 0xff8000000f0f7808 */ /* 0x001fe40002000000 */
[----:B------:R-:W-:-:S05]  /*26a0*/  ISETP.GT.AND P4, PT, R6, 0x21, PT ;  /* 0x000000210600780c */ /* 0x000fca0003f84270 */
[----:B------:R-:W0:Y:S01]  /*26b0*/  MUFU.TANH R41, R41 ;  /* 0x0000002900297308 */ /* 0x000e220000002400 */
[----:B-1----:R-:W-:-:S04]  /*26c0*/  FSEL R101, R40, -INF , P5 ;  /* 0xff80000028657808 */ /* 0x002fc80002800000 */
[----:B------:R-:W-:-:S03]  /*26d0*/  FMNMX.FTZ R12, R101, R12, !PT ;  /* 0x0000000c650c7209 */ /* 0x000fc60007810000 */
[----:B------:R-:W1:Y:S01]  /*26e0*/  MUFU.TANH R38, R38 ;  /* 0x0000002600267308 */ /* 0x000e620000002400 */
[----:B---3--:R-:W-:Y:S02]  /*26f0*/  FSEL R21, R21, -INF , P2 ;  /* 0xff80000015157808 */ /* 0x008fe40001000000 */
[----:B------:R-:W-:-:S05]  /*2700*/  ISETP.GT.AND P2, PT, R6, 0x28, PT ;  /* 0x000000280600780c */ /* 0x000fca0003f44270 */
        /* <DEDUP_REMOVED lines=125> */
[----:B------:R-:W-:Y:S01]  /*2ee0*/  ISETP.GT.AND P2, PT, R6, 0x79, PT ;  /* 0x000000790600780c */ /* 0x000fe20003f44270 */
[----:B------:R-:W-:-:S04]  /*2ef0*/  IMAD.U32 R6, RZ, RZ, UR5 ;  /* 0x00000005ff067e24 */ /* 0x000fc8000f8e00ff */
[----:B------:R-:W-:Y:S01]  /*2f00*/  MUFU.TANH R82, R82 ;  /* 0x0000005200527308 */ /* 0x000fe20000002400 */
[----:B0-----:R-:W-:-:S04]  /*2f10*/  FSEL R145, R84, -INF , P3 ;  /* 0xff80000054917808 */ /* 0x001fc80001800000 */
[----:B------:R-:W-:-:S03]  /*2f20*/  FMNMX.FTZ R12, R145, R12, !PT ;  /* 0x0000000c910c7209 */ /* 0x000fc60007810000 */
[----:B------:R-:W-:Y:S01]  /*2f30*/  MUFU.TANH R83, R83 ;  /* 0x0000005300537308 */ /* 0x000fe20000002400 */
[----:B-1----:R-:W-:-:S04]  /*2f40*/  FSEL R147, R85, -INF , P2 ;  /* 0xff80000055937808 */ /* 0x002fc80001000000 */
[----:B------:R-:W-:-:S03]  /*2f50*/  FMNMX.FTZ R12, R147, R12, !PT ;  /* 0x0000000c930c7209 */ /* 0x000fc60007810000 */
[----:B------:R-:W-:Y:S02]  /*2f60*/  MUFU.TANH R86, R86 ;  /* 0x0000005600567308 */ /* 0x000fe40000002400 */
[----:B------:R-:W0:Y:S06]  /*2f70*/  SHFL.BFLY PT, R9, R12, 0x2, 0x1f ;  /* 0x0c401f000c097f89 */ /* 0x000e2c00000e0000 */
[----:B------:R-:W1:Y:S02]  /*2f80*/  MUFU.TANH R87, R87 ;  /* 0x0000005700577308 */ /* 0x000e640000002400 */
[----:B-1----:R-:W-:-:S02]  /*2f90*/  FSEL R87, R87, -INF , P2 ;  /* 0xff80000057577808 */ /* 0x002fc40001000000 */
[----:B0-----:R-:W-:-:S05]  /*2fa0*/  FMNMX.FTZ R14, R12, R9, !PT ;  /* 0x000000090c0e7209 */ /* 0x001fca0007810000 */
[----:B------:R-:W0:Y:S02]  /*2fb0*/  SHFL.BFLY PT, R9, R14, 0x1, 0x1f ;  /* 0x0c201f000e097f89 */ /* 0x000e2400000e0000 */
[----:B0-----:R-:W-:-:S04]  /*2fc0*/  FMNMX.FTZ R9, R14, R9, !PT ;  /* 0x000000090e097209 */ /* 0x001fc80007810000 */
[C---:B------:R-:W-:Y:S01]  /*2fd0*/  FSETP.NEU.FTZ.AND P0, PT, R9.reuse, -INF , PT ;  /* 0xff8000000900780b */ /* 0x040fe20003f1d000 */
[----:B------:R-:W-:-:S05]  /*2fe0*/  FMUL.FTZ R20, R9, R6 ;  /* 0x0000000609147220 */ /* 0x000fca0000410000 */
[----:B------:R-:W-:Y:S02]  /*2ff0*/  FSEL R20, R20, RZ, P0 ;  /* 0x000000ff14147208 */ /* 0x000fe40000000000 */
[----:B------:R-:W-:Y:S02]  /*3000*/  ISETP.NE.AND P0, PT, R8, RZ, PT ;  /* 0x000000ff0800720c */ /* 0x000fe40003f05270 */
[----:B------:R-:W0:Y:S01]  /*3010*/  MUFU.TANH R8, R79 ;  /* 0x0000004f00087308 */ /* 0x000e220000002400 */
[--C-:B------:R-:W-:Y:S01]  /*3020*/  FFMA.FTZ R67, R10, R6, -R20.reuse ;  /* 0x000000060a437223 */ /* 0x100fe20000010814 */
[----:B------:R-:W-:Y:S01]  /*3030*/  FMNMX.FTZ R10, R5, R4, !PT ;  /* 0x00000004050a7209 */ /* 0x000fe20007810000 */
[-CC-:B------:R-:W-:Y:S01]  /*3040*/  FFMA.FTZ R182, R89, R6.reuse, -R20.reuse ;  /* 0x0000000659b67223 */ /* 0x180fe20000010814 */
        /* <DEDUP_REMOVED lines=8> */
[----:B------:R-:W-:Y:S01]  /*30d0*/  MUFU.EX2 R67, R67 ;  /* 0x0000004300437308 */ /* 0x000fe20000000800 */
[----:B------:R-:W-:Y:S01]  /*30e0*/  FSEL R95, R86, -INF , P3 ;  /* 0xff800000565f7808 */ /* 0x000fe20001800000 */
[--C-:B------:R-:W-:Y:S01]  /*30f0*/  FFMA.FTZ R178, R97, R6, -R20.reuse ;  /* 0x0000000661b27223 */ /* 0x100fe20000010814 */
[----:B------:R-:W-:Y:S01]  /*3100*/  FMNMX.FTZ R10, R15, R10, !PT ;  /* 0x0000000a0f0a7209 */ /* 0x000fe20007810000 */
[-CC-:B------:R-:W-:Y:S01]  /*3110*/  FFMA.FTZ R73, R99, R6.reuse, -R20.reuse ;  /* 0x0000000663497223 */ /* 0x180fe20000010814 */
[----:B0-----:R-:W-:Y:S01]  /*3120*/  FSEL R89, R8, -INF , P6 ;  /* 0xff80000008597808 */ /* 0x001fe20003000000 */
[--C-:B------:R-:W-:Y:S01]  /*3130*/  FFMA.FTZ R172, R101, R6, -R20.reuse ;  /* 0x0000000665ac7223 */ /* 0x100fe20000010814 */
[----:B------:R-:W-:Y:S01]  /*3140*/  FMNMX.FTZ R10, R21, R10, !PT ;  /* 0x0000000a150a7209 */ /* 0x000fe20007810000 */
[----:B------:R-:W0:Y:S01]  /*3150*/  MUFU.EX2 R180, R180 ;  /* 0x000000b400b47308 */ /* 0x000e220000000800 */
        /* <DEDUP_REMOVED lines=35> */
[----:B------:R-:W-:Y:S01]  /*3390*/  FFMA.FTZ R20, R147, R6, -R20 ;  /* 0x0000000693147223 */ /* 0x000fe20000010814 */
[--C-:B------:R-:W-:Y:S01]  /*33a0*/  IMAD.MOV.U32 R147, RZ, RZ, R151.reuse ;  /* 0x000000ffff937224 */ /* 0x100fe200078e0097 */
[-C--:B------:R-:W-:Y:S01]  /*33b0*/  MOV R121, R151.reuse ;  /* 0x0000009700797202 */ /* 0x080fe20000000f00 */
[--C-:B------:R-:W-:Y:S01]  /*33c0*/  IMAD.MOV.U32 R125, RZ, RZ, R151.reuse ;  /* 0x000000ffff7d7224 */ /* 0x100fe200078e0097 */
[----:B------:R-:W-:Y:S01]  /*33d0*/  FMNMX.FTZ R10, R43, R10, !PT ;  /* 0x0000000a2b0a7209 */ /* 0x000fe20007810000 */
[----:B------:R-:W2:Y:S01]  /*33e0*/  MUFU.EX2 R178, R178 ;  /* 0x000000b200b27308 */ /* 0x000ea20000000800 */
[--C-:B------:R-:W-:Y:S01]  /*33f0*/  IMAD.MOV.U32 R123, RZ, RZ, R151.reuse ;  /* 0x000000ffff7b7224 */ /* 0x100fe200078e0097 */
[-C--:B------:R-:W-:Y:S01]  /*3400*/  MOV R113, R151.reuse ;  /* 0x0000009700717202 */ /* 0x080fe20000000f00 */
[--C-:B------:R-:W-:Y:S01]  /*3410*/  IMAD.MOV.U32 R119, RZ, RZ, R151.reuse ;  /* 0x000000ffff777224 */ /* 0x100fe200078e0097 */
[----:B------:R-:W-:Y:S01]  /*3420*/  FMNMX.FTZ R10, R45, R10, !PT ;  /* 0x0000000a2d0a7209 */ /* 0x000fe20007810000 */
[--C-:B------:R-:W-:Y:S01]  /*3430*/  IMAD.MOV.U32 R117, RZ, RZ, R151.reuse ;  /* 0x000000ffff757224 */ /* 0x100fe200078e0097 */
[----:B------:R-:W-:Y:S01]  /*3440*/  MOV R105, R151 ;  /* 0x0000009700697202 */ /* 0x000fe20000000f00 */
[--C-:B------:R-:W-:Y:S01]  /*3450*/  IMAD.MOV.U32 R115, RZ, RZ, R151.reuse ;  /* 0x000000ffff737224 */ /* 0x100fe200078e0097 */
[----:B------:R-:W-:Y:S01]  /*3460*/  FMNMX.FTZ R10, R47, R10, !PT ;  /* 0x0000000a2f0a7209 */ /* 0x000fe20007810000 */
[----:B------:R-:W-:Y:S01]  /*3470*/  MUFU.EX2 R73, R73 ;  /* 0x0000004900497308 */ /* 0x000fe20000000800 */
[----:B------:R-:W-:-:S02]  /*3480*/  IMAD.MOV.U32 R111, RZ, RZ, R151 ;  /* 0x000000ffff6f7224 */ /* 0x000fc400078e0097 */
[----:B------:R-:W-:Y:S01]  /*3490*/  FMNMX.FTZ R10, R49, R10, !PT ;  /* 0x0000000a310a7209 */ /* 0x000fe20007810000 */
[--C-:B------:R-:W-:Y:S02]  /*34a0*/  IMAD.MOV.U32 R109, RZ, RZ, R151.reuse ;  /* 0x000000ffff6d7224 */ /* 0x100fe400078e0097 */
[--C-:B------:R-:W-:Y:S01]  /*34b0*/  IMAD.MOV.U32 R107, RZ, RZ, R151.reuse ;  /* 0x000000ffff6b7224 */ /* 0x100fe200078e0097 */
[----:B------:R-:W-:Y:S01]  /*34c0*/  FMNMX.FTZ R10, R51, R10, !PT ;  /* 0x0000000a330a7209 */ /* 0x000fe20007810000 */
[----:B------:R-:W-:Y:S01]  /*34d0*/  MUFU.EX2 R172, R172 ;  /* 0x000000ac00ac7308 */ /* 0x000fe20000000800 */
[--C-:B------:R-:W-:Y:S02]  /*34e0*/  IMAD.MOV.U32 R103, RZ, RZ, R151.reuse ;  /* 0x000000ffff677224 */ /* 0x100fe400078e0097 */
[----:B------:R-:W-:Y:S01]  /*34f0*/  FMNMX.FTZ R10, R53, R10, !PT ;  /* 0x0000000a350a7209 */ /* 0x000fe20007810000 */
[--C-:B------:R-:W-:Y:S02]  /*3500*/  IMAD.MOV.U32 R101, RZ, RZ, R151.reuse ;  /* 0x000000ffff657224 */ /* 0x100fe400078e0097 */
[--C-:B------:R-:W-:Y:S01]  /*3510*/  IMAD.MOV.U32 R99, RZ, RZ, R151.reuse ;  /* 0x000000ffff637224 */ /* 0x100fe200078e0097 */
[----:B------:R-:W-:Y:S01]  /*3520*/  FMNMX.FTZ R10, R55, R10, !PT ;  /* 0x0000000a370a7209 */ /* 0x000fe20007810000 */
[----:B------:R-:W-:Y:S01]  /*3530*/  MUFU.EX2 R75, R75 ;  /* 0x0000004b004b7308 */ /* 0x000fe20000000800 */
[----:B------:R-:W-:-:S02]  /*3540*/  IMAD.MOV.U32 R97, RZ, RZ, R151 ;  /* 0x000000ffff617224 */ /* 0x000fc400078e0097 */
        /* <DEDUP_REMOVED lines=14> */
[----:B------:R-:W-:Y:S04]  /*3630*/  MUFU.EX2 R170, R170 ;  /* 0x000000aa00aa7308 */ /* 0x000fe80000000800 */
[----:B------:R-:W0:Y:S04]  /*3640*/  SHFL.BFLY PT, R11, R10, 0x2, 0x1f ;  /* 0x0c401f000a0b7f89 */ /* 0x000e2800000e0000 */
[----:B------:R-:W-:Y:S08]  /*3650*/  MUFU.EX2 R81, R81 ;  /* 0x0000005100517308 */ /* 0x000ff00000000800 */
[----:B------:R-:W-:Y:S08]  /*3660*/  MUFU.EX2 R152, R152 ;  /* 0x0000009800987308 */ /* 0x000ff00000000800 */
[----:B------:R-:W-:Y:S01]  /*3670*/  MUFU.EX2 R83, R83 ;  /* 0x0000005300537308 */ /* 0x000fe20000000800 */
[----:B0-----:R-:W-:-:S07]  /*3680*/  FMNMX.FTZ R8, R10, R11, !PT ;  /* 0x0000000b0a087209 */ /* 0x001fce0007810000 */
[----:B------:R-:W-:Y:S01]  /*3690*/  MUFU.EX2 R154, R154 ;  /* 0x0000009a009a7308 */ /* 0x000fe20000000800 */
[----:B------:R-:W0:Y:S07]  /*36a0*/  SHFL.BFLY PT, R11, R8, 0x1, 0x1f ;  /* 0x0c201f00080b7f89 */ /* 0x000e2e00000e0000 */
[----:B------:R-:W-:Y:S08]  /*36b0*/  MUFU.EX2 R85, R85 ;  /* 0x0000005500557308 */ /* 0x000ff00000000800 */
[----:B------:R-:W-:Y:S08]  /*36c0*/  MUFU.EX2 R156, R156 ;  /* 0x0000009c009c7308 */ /* 0x000ff00000000800 */
[----:B------:R-:W-:Y:S01]  /*36d0*/  MUFU.EX2 R127, R127 ;  /* 0x0000007f007f7308 */ /* 0x000fe20000000800 */
[----:B0-----:R-:W-:-:S04]  /*36e0*/  FMNMX.FTZ R11, R8, R11, !PT ;  /* 0x0000000b080b7209 */ /* 0x001fc80007810000 */
[C---:B------:R-:W-:Y:S01]  /*36f0*/  FSETP.NEU.FTZ.AND P2, PT, R11.reuse, -INF , PT ;  /* 0xff8000000b00780b */ /* 0x040fe20003f5d000 */
[----:B------:R-:W-:Y:S02]  /*3700*/  FMUL.FTZ R8, R11, R6 ;  /* 0x000000060b087220 */ /* 0x000fe40000410000 */
[----:B------:R-:W-:Y:S03]  /*3710*/  MUFU.EX2 R129, R129 ;  /* 0x0000008100817308 */ /* 0x000fe60000000800 */
[----:B------:R-:W-:Y:S02]  /*3720*/  FSEL R8, R8, RZ, P2 ;  /* 0x000000ff08087208 */ /* 0x000fe40001000000 */
[----:B------:R-:W-:-:S03]  /*3730*/  PLOP3.LUT P2, PT, PT, PT, UP0, 0x80, 0x0 ;  /* 0x000000000000781c */ /* 0x000fc60003f4f008 */
        /* <DEDUP_REMOVED lines=13> */
[----:B0-----:R-:W-:Y:S01]  /*3810*/  FADD.FTZ R13, R180, R67 ;  /* 0x00000043b40d7221 */ /* 0x001fe20000010000 */
[-CC-:B------:R-:W-:Y:S01]  /*3820*/  FFMA.FTZ R35, R35, R6.reuse, -R8.reuse ;  /* 0x0000000623237223 */ /* 0x180fe20000010808 */
[-CC-:B------:R-:W-:Y:S01]  /*3830*/  FFMA.FTZ R37, R37, R6.reuse, -R8.reuse ;  /* 0x0000000625257223 */ /* 0x180fe20000010808 */
[-CC-:B------:R-:W-:Y:S01]  /*3840*/  FFMA.FTZ R39, R39, R6.reuse, -R8.reuse ;  /* 0x0000000627277223 */ /* 0x180fe20000010808 */
[-CC-:B------:R-:W-:Y:S01]  /*3850*/  FFMA.FTZ R41, R41, R6.reuse, -R8.reuse ;  /* 0x0000000629297223 */ /* 0x180fe20000010808 */
[-CC-:B------:R-:W-:Y:S01]  /*3860*/  FFMA.FTZ R43, R43, R6.reuse, -R8.reuse ;  /* 0x000000062b2b7223 */ /* 0x180fe20000010808 */
[-CC-:B------:R-:W-:Y:S01]  /*3870*/  FFMA.FTZ R45, R45, R6.reuse, -R8.reuse ;  /* 0x000000062d2d7223 */ /* 0x180fe20000010808 */
[----:B------:R-:W0:Y:S01]  /*3880*/  MUFU.EX2 R5, R5 ;  /* 0x0000000500057308 */ /* 0x000e220000000800 */
[----:B-1----:R-:W-:Y:S01]  /*3890*/  FADD.FTZ R4, R182, R13 ;  /* 0x0000000db6047221 */ /* 0x002fe20000010000 */
[-CC-:B------:R-:W-:Y:S01]  /*38a0*/  FFMA.FTZ R47, R47, R6.reuse, -R8.reuse ;  /* 0x000000062f2f7223 */ /* 0x180fe20000010808 */
[-CC-:B------:R-:W-:Y:S01]  /*38b0*/  FFMA.FTZ R49, R49, R6.reuse, -R8.reuse ;  /* 0x0000000631317223 */ /* 0x180fe20000010808 */
[-C--:B------:R-:W-:Y:S01]  /*38c0*/  FFMA.FTZ R51, R51, R6.reuse, -R8 ;  /* 0x0000000633337223 */ /* 0x080fe20000010808 */
[----:B---3--:R-:W-:Y:S01]  /*38d0*/  FADD.FTZ R13, R69, R4 ;  /* 0x00000004450d7221 */ /* 0x008fe20000010000 */
[-CC-:B------:R-:W-:Y:S01]  /*38e0*/  FFMA.FTZ R53, R53, R6.reuse, -R8.reuse ;  /* 0x0000000635357223 */ /* 0x180fe20000010808 */
[-CC-:B------:R-:W-:Y:S01]  /*38f0*/  FFMA.FTZ R55, R55, R6.reuse, -R8.reuse ;  /* 0x0000000637377223 */ /* 0x180fe20000010808 */
[----:B------:R-:W1:Y:S01]  /*3900*/  MUFU.EX2 R7, R7 ;  /* 0x0000000700077308 */ /* 0x000e620000000800 */
[----:B----4-:R-:W-:Y:S01]  /*3910*/  FADD.FTZ R4, R176, R13 ;  /* 0x0000000db0047221 */ /* 0x010fe20000010000 */
[-CC-:B------:R-:W-:Y:S01]  /*3920*/  FFMA.FTZ R57, R57, R6.reuse, -R8.reuse ;  /* 0x0000000639397223 */ /* 0x180fe20000010808 */
[-CC-:B------:R-:W-:Y:S01]  /*3930*/  FFMA.FTZ R59, R59, R6.reuse, -R8.reuse ;  /* 0x000000063b3b7223 */ /* 0x180fe20000010808 */
[-C--:B------:R-:W-:Y:S01]  /*3940*/  FFMA.FTZ R61, R61, R6.reuse, -R8 ;  /* 0x000000063d3d7223 */ /* 0x080fe20000010808 */
[----:B-----5:R-:W-:Y:S01]  /*3950*/  FADD.FTZ R13, R71, R4 ;  /* 0x00000004470d7221 */ /* 0x020fe20000010000 */
[-CC-:B------:R-:W-:Y:S01]  /*3960*/  FFMA.FTZ R63, R63, R6.reuse, -R8.reuse ;  /* 0x000000063f3f7223 */ /* 0x180fe20000010808 */
[-C--:B------:R-:W-:Y:S01]  /*3970*/  FFMA.FTZ R65, R65, R6.reuse, -R8 ;  /* 0x0000000641417223 */ /* 0x080fe20000010808 */
[----:B------:R-:W3:Y:S01]  /*3980*/  MUFU.EX2 R15, R15 ;  /* 0x0000000f000f7308 */ /* 0x000ee20000000800 */
[----:B--2---:R-:W-:Y:S01]  /*3990*/  FADD.FTZ R36, R178, R13 ;  /* 0x0000000db2247221 */ /* 0x004fe20000010000 */
[----:B0-----:R-:W-:Y:S01]  /*39a0*/  FADD.FTZ R4, R5, R10 ;  /* 0x0000000a05047221 */ /* 0x001fe20000010000 */
[-CC-:B------:R-:W-:Y:S01]  /*39b0*/  FFMA.FTZ R89, R89, R6.reuse, -R8.reuse ;  /* 0x0000000659597223 */ /* 0x180fe20000010808 */
[-CC-:B------:R-:W-:Y:S01]  /*39c0*/  FFMA.FTZ R91, R91, R6.reuse, -R8.reuse ;  /* 0x000000065b5b7223 */ /* 0x180fe20000010808 */
[-CC-:B------:R-:W-:Y:S01]  /*39d0*/  FFMA.FTZ R93, R93, R6.reuse, -R8.reuse ;  /* 0x000000065d5d7223 */ /* 0x180fe20000010808 */
[-CC-:B------:R-:W-:Y:S01]  /*39e0*/  FFMA.FTZ R95, R95, R6.reuse, -R8.reuse ;  /* 0x000000065f5f7223 */ /* 0x180fe20000010808 */
[----:B------:R-:W-:Y:S01]  /*39f0*/  FFMA.FTZ R87, R87, R6, -R8 ;  /* 0x0000000657577223 */ /* 0x000fe20000010808 */
[----:B------:R0:W2:Y:S01]  /*3a00*/  MUFU.EX2 R14, R21 ;  /* 0x00000015000e7308 */ /* 0x0000a20000000800 */
[----:B-1----:R-:W-:Y:S01]  /*3a10*/  FADD.FTZ R13, R7, R4 ;  /* 0x00000004070d7221 */ /* 0x002fe20000010000 */
[----:B------:R-:W-:Y:S01]  /*3a20*/  F2FP.BF16.F32.PACK_AB R181, R10, R5 ;  /* 0x000000050ab5723e */ /* 0x000fe200000010ff */
[----:B------:R-:W-:Y:S01]  /*3a30*/  IMAD.MOV.U32 R5, RZ, RZ, 0x3f800000 ;  /* 0x3f800000ff057424 */ /* 0x000fe200078e00ff */
[C---:B------:R-:W-:Y:S01]  /*3a40*/  F2FP.BF16.F32.PACK_AB R183, R12.reuse, R7 ;  /* 0x000000070cb7723e */ /* 0x040fe200000010ff */
[----:B------:R-:W-:Y:S01]  /*3a50*/  FADD.FTZ R4, R12, R13 ;  /* 0x0000000d0c047221 */ /* 0x000fe20000010000 */
[----:B------:R-:W-:Y:S01]  /*3a60*/  F2FP.BF16.F32.PACK_AB R180, R67, R180 ;  /* 0x000000b443b4723e */ /* 0x000fe200000010ff */
[----:B------:R-:W-:Y:S01]  /*3a70*/  IMAD.MOV.U32 R7, RZ, RZ, 0x3f800000 ;  /* 0x3f800000ff077424 */ /* 0x000fe200078e00ff */
[----:B------:R-:W1:Y:S01]  /*3a80*/  MUFU.EX2 R25, R25 ;  /* 0x0000001900197308 */ /* 0x000e620000000800 */
[----:B0-----:R-:W-:Y:S01]  /*3a90*/  FADD.FTZ R21, R73, R36 ;  /* 0x0000002449157221 */ /* 0x001fe20000010000 */
[----:B---3--:R-:W-:Y:S01]  /*3aa0*/  FADD.FTZ R13, R15, R4 ;  /* 0x000000040f0d7221 */ /* 0x008fe20000010000 */
[----:B------:R-:W-:-:S02]  /*3ab0*/  F2FP.BF16.F32.PACK_AB R182, R69, R182 ;  /* 0x000000b645b6723e */ /* 0x000fc400000010ff */
[----:B------:R-:W-:Y:S01]  /*3ac0*/  FADD.FTZ R38, R172, R21 ;  /* 0x00000015ac267221 */ /* 0x000fe20000010000 */
[----:B------:R-:W-:Y:S02]  /*3ad0*/  F2FP.BF16.F32.PACK_AB R176, R71, R176 ;  /* 0x000000b047b0723e */ /* 0x000fe400000010ff */
[----:B------:R-:W0:Y:S01]  /*3ae0*/  MUFU.EX2 R24, R27 ;  /* 0x0000001b00187308 */ /* 0x000e220000000800 */
[----:B------:R-:W-:Y:S01]  /*3af0*/  FADD.FTZ R21, R75, R38 ;  /* 0x000000264b157221 */ /* 0x000fe20000010000 */
[----:B--2---:R-:W-:Y:S01]  /*3b00*/  FADD.FTZ R4, R14, R13 ;  /* 0x0000000d0e047221 */ /* 0x004fe20000010000 */
[----:B------:R-:W-:Y:S02]  /*3b10*/  F2FP.BF16.F32.PACK_AB R178, R73, R178 ;  /* 0x000000b249b2723e */ /* 0x000fe400000010ff */
[----:B------:R-:W-:Y:S01]  /*3b20*/  FADD.FTZ R38, R174, R21 ;  /* 0x00000015ae267221 */ /* 0x000fe20000010000 */
[----:B------:R-:W-:Y:S02]  /*3b30*/  F2FP.BF16.F32.PACK_AB R172, R75, R172 ;  /* 0x000000ac4bac723e */ /* 0x000fe400000010ff */
[----:B------:R-:W2:Y:S01]  /*3b40*/  MUFU.EX2 R29, R29 ;  /* 0x0000001d001d7308 */ /* 0x000ea20000000800 */
[----:B------:R-:W-:Y:S01]  /*3b50*/  FADD.FTZ R21, R77, R38 ;  /* 0x000000264d157221 */ /* 0x000fe20000010000 */
[----:B-1----:R-:W-:Y:S01]  /*3b60*/  FADD.FTZ R13, R25, R4 ;  /* 0x00000004190d7221 */ /* 0x002fe20000010000 */
[----:B------:R-:W-:-:S02]  /*3b70*/  F2FP.BF16.F32.PACK_AB R174, R77, R174 ;  /* 0x000000ae4dae723e */ /* 0x000fc400000010ff */
[----:B------:R-:W-:Y:S01]  /*3b80*/  FADD.FTZ R40, R168, R21 ;  /* 0x00000015a8287221 */ /* 0x000fe20000010000 */
[C---:B------:R-:W-:Y:S02]  /*3b90*/  F2FP.BF16.F32.PACK_AB R168, R79.reuse, R168 ;  /* 0x000000a84fa8723e */ /* 0x040fe400000010ff */
[----:B------:R-:W1:Y:S01]  /*3ba0*/  MUFU.EX2 R26, R31 ;  /* 0x0000001f001a7308 */ /* 0x000e620000000800 */
[----:B0-----:R-:W-:Y:S01]  /*3bb0*/  FADD.FTZ R4, R24, R13 ;  /* 0x0000000d18047221 */ /* 0x001fe20000010000 */
[----:B------:R-:W-:Y:S01]  /*3bc0*/  FADD.FTZ R21, R79, R40 ;  /* 0x000000284f157221 */ /* 0x000fe20000010000 */
[----:B------:R-:W-:Y:S02]  /*3bd0*/  F2FP.BF16.F32.PACK_AB R177, R14, R15 ;  /* 0x0000000f0eb1723e */ /* 0x000fe400000010ff */
[----:B------:R-:W-:Y:S01]  /*3be0*/  F2FP.BF16.F32.PACK_AB R179, R24, R25 ;  /* 0x0000001918b3723e */ /* 0x000fe200000010ff */
[----:B------:R-:W-:Y:S01]  /*3bf0*/  FADD.FTZ R40, R170, R21 ;  /* 0x00000015aa287221 */ /* 0x000fe20000010000 */
[----:B------:R-:W-:Y:S01]  /*3c00*/  F2FP.BF16.F32.PACK_AB R170, R81, R170 ;  /* 0x000000aa51aa723e */ /* 0x000fe200000010ff */
[----:B------:R-:W0:Y:S01]  /*3c10*/  MUFU.EX2 R33, R33 ;  /* 0x0000002100217308 */ /* 0x000e220000000800 */
[----:B--2---:R-:W-:-:S07]  /*3c20*/  FADD.FTZ R13, R29, R4 ;  /* 0x000000041d0d7221 */ /* 0x004fce0000010000 */
[----:B------:R-:W2:Y:S01]  /*3c30*/  MUFU.EX2 R28, R35 ;  /* 0x00000023001c7308 */ /* 0x000ea20000000800 */
[C---:B-1----:R-:W-:Y:S01]  /*3c40*/  FADD.FTZ R4, R26.reuse, R13 ;  /* 0x0000000d1a047221 */ /* 0x042fe20000010000 */
[----:B------:R-:W-:Y:S01]  /*3c50*/  FADD.FTZ R13, R81, R40 ;  /* 0x00000028510d7221 */ /* 0x000fe20000010000 */
[----:B------:R-:W-:-:S03]  /*3c60*/  F2FP.BF16.F32.PACK_AB R173, R26, R29 ;  /* 0x0000001d1aad723e */ /* 0x000fc600000010ff */
[----:B------:R-:W-:Y:S01]  /*3c70*/  FADD.FTZ R42, R152, R13 ;  /* 0x0000000d982a7221 */ /* 0x000fe20000010000 */
[----:B------:R-:W-:Y:S01]  /*3c80*/  F2FP.BF16.F32.PACK_AB R152, R83, R152 ;  /* 0x000000985398723e */ /* 0x000fe200000010ff */
[----:B------:R-:W1:Y:S01]  /*3c90*/  MUFU.EX2 R37, R37 ;  /* 0x0000002500257308 */ /* 0x000e620000000800 */
[----:B0-----:R-:W-:Y:S01]  /*3ca0*/  FADD.FTZ R3, R33, R4 ;  /* 0x0000000421037221 */ /* 0x001fe20000010000 */
[----:B------:R-:W-:-:S04]  /*3cb0*/  FADD.FTZ R13, R83, R42 ;  /* 0x0000002a530d7221 */ /* 0x000fc80000010000 */
[----:B------:R-:W-:Y:S01]  /*3cc0*/  FADD.FTZ R42, R154, R13 ;  /* 0x0000000d9a2a7221 */ /* 0x000fe20000010000 */
[C---:B------:R-:W-:Y:S01]  /*3cd0*/  F2FP.BF16.F32.PACK_AB R154, R85.reuse, R154 ;  /* 0x0000009a559a723e */ /* 0x040fe200000010ff */
[----:B------:R-:W0:Y:S01]  /*3ce0*/  MUFU.EX2 R30, R39 ;  /* 0x00000027001e7308 */ /* 0x000e220000000800 */
[C---:B--2---:R-:W-:Y:S01]  /*3cf0*/  FADD.FTZ R4, R28.reuse, R3 ;  /* 0x000000031c047221 */ /* 0x044fe20000010000 */
[----:B------:R-:W-:Y:S01]  /*3d00*/  FADD.FTZ R13, R85, R42 ;  /* 0x0000002a550d7221 */ /* 0x000fe20000010000 */
[----:B------:R-:W-:-:S03]  /*3d10*/  F2FP.BF16.F32.PACK_AB R175, R28, R33 ;  /* 0x000000211caf723e */ /* 0x000fc600000010ff */
[----:B------:R-:W-:Y:S01]  /*3d20*/  FADD.FTZ R42, R156, R13 ;  /* 0x0000000d9c2a7221 */ /* 0x000fe20000010000 */
[----:B------:R-:W-:Y:S01]  /*3d30*/  F2FP.BF16.F32.PACK_AB R156, R127, R156 ;  /* 0x0000009c7f9c723e */ /* 0x000fe200000010ff */
[----:B------:R-:W2:Y:S01]  /*3d40*/  MUFU.EX2 R41, R41 ;  /* 0x0000002900297308 */ /* 0x000ea20000000800 */
[----:B-1----:R-:W-:Y:S01]  /*3d50*/  FADD.FTZ R3, R37, R4 ;  /* 0x0000000425037221 */ /* 0x002fe20000010000 */
[----:B------:R-:W-:Y:S01]  /*3d60*/  FADD.FTZ R42, R127, R42 ;  /* 0x0000002a7f2a7221 */ /* 0x000fe20000010000 */
[----:B------:R-:W-:-:S03]  /*3d70*/  IMAD.MOV.U32 R127, RZ, RZ, R151 ;  /* 0x000000ffff7f7224 */ /* 0x000fc600078e0097 */
[----:B------:R-:W-:Y:S02]  /*3d80*/  FADD.FTZ R13, R129, R42 ;  /* 0x0000002a810d7221 */ /* 0x000fe40000010000 */
[----:B------:R-:W1:Y:S01]  /*3d90*/  MUFU.EX2 R32, R43 ;  /* 0x0000002b00207308 */ /* 0x000e620000000800 */
[C---:B0-----:R-:W-:Y:S01]  /*3da0*/  FADD.FTZ R4, R30.reuse, R3 ;  /* 0x000000031e047221 */ /* 0x041fe20000010000 */
[----:B------:R-:W-:-:S06]  /*3db0*/  F2FP.BF16.F32.PACK_AB R169, R30, R37 ;  /* 0x000000251ea9723e */ /* 0x000fcc00000010ff */
[----:B------:R-:W0:Y:S01]  /*3dc0*/  MUFU.EX2 R45, R45 ;  /* 0x0000002d002d7308 */ /* 0x000e220000000800 */
[----:B--2---:R-:W-:-:S07]  /*3dd0*/  FADD.FTZ R3, R41, R4 ;  /* 0x0000000429037221 */ /* 0x004fce0000010000 */
[----:B------:R-:W2:Y:S01]  /*3de0*/  MUFU.EX2 R34, R47 ;  /* 0x0000002f00227308 */ /* 0x000ea20000000800 */
[C---:B-1----:R-:W-:Y:S01]  /*3df0*/  FADD.FTZ R4, R32.reuse, R3 ;  /* 0x0000000320047221 */ /* 0x042fe20000010000 */
[----:B------:R-:W-:-:S06]  /*3e00*/  F2FP.BF16.F32.PACK_AB R171, R32, R41 ;  /* 0x0000002920ab723e */ /* 0x000fcc00000010ff */
[----:B------:R1:W3:Y:S01]  /*3e10*/  MUFU.EX2 R158, R131 ;  /* 0x00000083009e7308 */ /* 0x0002e20000000800 */
[----:B0-----:R-:W-:-:S07]  /*3e20*/  FADD.FTZ R3, R45, R4 ;  /* 0x000000042d037221 */ /* 0x001fce0000010000 */
[----:B------:R-:W0:Y:S01]  /*3e30*/  MUFU.EX2 R49, R49 ;  /* 0x0000003100317308 */ /* 0x000e220000000800 */
[C---:B--2---:R-:W-:Y:S01]  /*3e40*/  FADD.FTZ R4, R34.reuse, R3 ;  /* 0x0000000322047221 */ /* 0x044fe20000010000 */
[----:B------:R-:W-:Y:S01]  /*3e50*/  F2FP.BF16.F32.PACK_AB R153, R34, R45 ;  /* 0x0000002d2299723e */ /* 0x000fe200000010ff */
[----:B-1----:R-:W-:-:S05]  /*3e60*/  IMAD.MOV.U32 R131, RZ, RZ, R151 ;  /* 0x000000ffff837224 */ /* 0x002fca00078e0097 */
[----:B------:R-:W1:Y:S01]  /*3e70*/  MUFU.EX2 R133, R133 ;  /* 0x0000008500857308 */ /* 0x000e620000000800 */
[C---:B---3--:R-:W-:Y:S01]  /*3e80*/  FADD.FTZ R42, R158.reuse, R13 ;  /* 0x0000000d9e2a7221 */ /* 0x048fe20000010000 */
[----:B------:R-:W-:Y:S02]  /*3e90*/  F2FP.BF16.F32.PACK_AB R158, R158, R129 ;  /* 0x000000819e9e723e */ /* 0x000fe400000010ff */
[----:B------:R-:W-:-:S04]  /*3ea0*/  MOV R129, R151 ;  /* 0x0000009700817202 */ /* 0x000fc80000000f00 */
[----:B------:R-:W2:Y:S01]  /*3eb0*/  MUFU.EX2 R36, R51 ;  /* 0x0000003300247308 */ /* 0x000ea20000000800 */
[----:B0-----:R-:W-:-:S07]  /*3ec0*/  FADD.FTZ R3, R49, R4 ;  /* 0x0000000431037221 */ /* 0x001fce0000010000 */
[----:B------:R0:W3:Y:S01]  /*3ed0*/  MUFU.EX2 R160, R135 ;  /* 0x0000008700a07308 */ /* 0x0000e20000000800 */
[----:B-1----:R-:W-:-:S07]  /*3ee0*/  FADD.FTZ R13, R133, R42 ;  /* 0x0000002a850d7221 */ /* 0x002fce0000010000 */
[----:B------:R-:W1:Y:S01]  /*3ef0*/  MUFU.EX2 R53, R53 ;  /* 0x0000003500357308 */ /* 0x000e620000000800 */
[C---:B--2---:R-:W-:Y:S01]  /*3f00*/  FADD.FTZ R4, R36.reuse, R3 ;  /* 0x0000000324047221 */ /* 0x044fe20000010000 */
[----:B------:R-:W-:Y:S01]  /*3f10*/  F2FP.BF16.F32.PACK_AB R155, R36, R49 ;  /* 0x00000031249b723e */ /* 0x000fe200000010ff */
[----:B0-----:R-:W-:-:S05]  /*3f20*/  IMAD.MOV.U32 R135, RZ, RZ, R151 ;  /* 0x000000ffff877224 */ /* 0x001fca00078e0097 */
[----:B------:R-:W0:Y:S01]  /*3f30*/  MUFU.EX2 R137, R137 ;  /* 0x0000008900897308 */ /* 0x000e220000000800 */
[C---:B---3--:R-:W-:Y:S01]  /*3f40*/  FADD.FTZ R44, R160.reuse, R13 ;  /* 0x0000000da02c7221 */ /* 0x048fe20000010000 */
[----:B------:R-:W-:Y:S01]  /*3f50*/  F2FP.BF16.F32.PACK_AB R160, R160, R133 ;  /* 0x00000085a0a0723e */ /* 0x000fe200000010ff */
[----:B------:R-:W-:-:S05]  /*3f60*/  IMAD.MOV.U32 R133, RZ, RZ, R151 ;  /* 0x000000ffff857224 */ /* 0x000fca00078e0097 */
[----:B------:R-:W2:Y:S01]  /*3f70*/  MUFU.EX2 R38, R55 ;  /* 0x0000003700267308 */ /* 0x000ea20000000800 */
[----:B-1----:R-:W-:-:S07]  /*3f80*/  FADD.FTZ R3, R53, R4 ;  /* 0x0000000435037221 */ /* 0x002fce0000010000 */
        /* <DEDUP_REMOVED lines=24> */
[----:B------:R-:W1:Y:S01]  /*4110*/  MUFU.EX2 R65, R65 ;  /* 0x0000004100417308 */ /* 0x000e620000000800 */
[----:B0-----:R-:W-:-:S07]  /*4120*/  FADD.FTZ R13, R145, R46 ;  /* 0x0000002e910d7221 */ /* 0x001fce0000010000 */
[----:B------:R0:W3:Y:S01]  /*4130*/  MUFU.EX2 R42, R89 ;  /* 0x00000059002a7308 */ /* 0x0000e20000000800 */
[C---:B--2---:R-:W-:Y:S01]  /*4140*/  FADD.FTZ R46, R8.reuse, R3 ;  /* 0x00000003082e7221 */ /* 0x044fe20000010000 */
[----:B------:R-:W-:-:S06]  /*4150*/  F2FP.BF16.F32.PACK_AB R161, R8, R61 ;  /* 0x0000003d08a1723e */ /* 0x000fcc00000010ff */
[----:B------:R-:W2:Y:S01]  /*4160*/  MUFU.EX2 R91, R91 ;  /* 0x0000005b005b7308 */ /* 0x000ea20000000800 */
[----:B-1----:R-:W-:Y:S01]  /*4170*/  FADD.FTZ R3, R65, R46 ;  /* 0x0000002e41037221 */ /* 0x002fe20000010000 */
[----:B0-----:R-:W-:-:S06]  /*4180*/  IMAD.MOV.U32 R89, RZ, RZ, R151 ;  /* 0x000000ffff597224 */ /* 0x001fcc00078e0097 */
[----:B------:R0:W1:Y:S01]  /*4190*/  MUFU.EX2 R44, R93 ;  /* 0x0000005d002c7308 */ /* 0x0000620000000800 */
[C---:B---3--:R-:W-:Y:S01]  /*41a0*/  FADD.FTZ R12, R42.reuse, R3 ;  /* 0x000000032a0c7221 */ /* 0x048fe20000010000 */
[----:B------:R-:W-:-:S06]  /*41b0*/  F2FP.BF16.F32.PACK_AB R163, R42, R65 ;  /* 0x000000412aa3723e */ /* 0x000fcc00000010ff */
[----:B------:R-:W3:Y:S01]  /*41c0*/  MUFU.EX2 R95, R95 ;  /* 0x0000005f005f7308 */ /* 0x000ee20000000800 */
[----:B--2---:R-:W-:Y:S01]  /*41d0*/  FADD.FTZ R3, R91, R12 ;  /* 0x0000000c5b037221 */ /* 0x004fe20000010000 */
[----:B0-----:R-:W-:-:S06]  /*41e0*/  IMAD.MOV.U32 R93, RZ, RZ, R151 ;  /* 0x000000ffff5d7224 */ /* 0x001fcc00078e0097 */
[----:B------:R-:W0:Y:S01]  /*41f0*/  MUFU.EX2 R20, R20 ;  /* 0x0000001400147308 */ /* 0x000e220000000800 */
[C---:B-1----:R-:W-:Y:S01]  /*4200*/  FADD.FTZ R12, R44.reuse, R3 ;  /* 0x000000032c0c7221 */ /* 0x042fe20000010000 */
[----:B------:R-:W-:Y:S02]  /*4210*/  F2FP.BF16.F32.PACK_AB R165, R44, R91 ;  /* 0x0000005b2ca5723e */ /* 0x000fe400000010ff */
[----:B------:R-:W-:-:S04]  /*4220*/  MOV R91, R151 ;  /* 0x00000097005b7202 */ /* 0x000fc80000000f00 */
[----:B------:R-:W1:Y:S01]  /*4230*/  MUFU.EX2 R10, R87 ;  /* 0x00000057000a7308 */ /* 0x000e620000000800 */
[----:B---3--:R-:W-:Y:S01]  /*4240*/  FADD.FTZ R3, R95, R12 ;  /* 0x0000000c5f037221 */ /* 0x008fe20000010000 */
[C---:B0-----:R-:W-:Y:S01]  /*4250*/  F2FP.BF16.F32.PACK_AB R166, R20.reuse, R145 ;  /* 0x0000009114a6723e */ /* 0x041fe200000010ff */
[----:B------:R-:W-:Y:S01]  /*4260*/  FADD.FTZ R4, R20, R13 ;  /* 0x0000000d14047221 */ /* 0x000fe20000010000 */
[----:B------:R-:W-:Y:S02]  /*4270*/  MOV R145, R151 ;  /* 0x0000009700917202 */ /* 0x000fe40000000f00 */
[C---:B-1----:R-:W-:Y:S01]  /*4280*/  F2FP.BF16.F32.PACK_AB R167, R10.reuse, R95 ;  /* 0x0000005f0aa7723e */ /* 0x042fe200000010ff */
[----:B------:R-:W-:Y:S01]  /*4290*/  FADD.FTZ R3, R10, R3 ;  /* 0x000000030a037221 */ /* 0x000fe20000010000 */
[----:B------:R-:W-:Y:S01]  /*42a0*/  IMAD.MOV.U32 R95, RZ, RZ, R151 ;  /* 0x000000ffff5f7224 */ /* 0x000fe200078e0097 */
[----:B------:R-:W-:Y:S06]  /*42b0*/  @!P2 BRA `(.L_x_266) ;  /* 0x0000002800eca947 */ /* 0x000fec0003800000 */
[----:B------:R-:W-:Y:S01]  /*42c0*/  R2UR UR4, R2 ;  /* 0x00000000020472ca */ /* 0x000fe200000e0000 */
[----:B------:R-:W-:Y:S01]  /*42d0*/  IMAD.MOV.U32 R8, RZ, RZ, R11 ;  /* 0x000000ffff087224 */ /* 0x000fe200078e000b */
[----:B------:R-:W-:Y:S01]  /*42e0*/  MOV R5, 0x3f800000 ;  /* 0x3f80000000057802 */ /* 0x000fe20000000f00 */
[----:B------:R-:W-:Y:S01]  /*42f0*/  IMAD.MOV.U32 R12, RZ, RZ, R9 ;  /* 0x000000ffff0c7224 */ /* 0x000fe200078e0009 */
[----:B------:R-:W-:Y:S01]  /*4300*/  CS2R R150, SRZ ;  /* 0x0000000000967805 */ /* 0x000fe2000001ff00 */
[----:B------:R-:W-:Y:S01]  /*4310*/  IMAD.MOV.U32 R10, RZ, RZ, R16 ;  /* 0x000000ffff0a7224 */ /* 0x000fe200078e0010 */
        /* <DEDUP_REMOVED lines=31> */
[----:B------:R-:W-:Y:S01]  /*4510*/  UIADD3 UR5, UR45, -0x2, URZ ;  /* 0xfffffffe2d057890 */ /* 0x000fe2000fffe03f */
[----:B------:R-:W-:-:S11]  /*4520*/  ULDC UR6, c[0x0][0x9d8] ;  /* 0x0002760000067ab9 */ /* 0x000fd60000000800 */
.L_x_275:
[----:B------:R-:W-:-:S04]  /*4530*/  UIADD3 UR7, UR4, 0x1, URZ ;  /* 0x0000000104077890 */ /* 0x000fc8000fffe03f */
[----:B------:R-:W-:-:S04]  /*4540*/  UISETP.NE.AND UP0, UPT, UR7, 0x2, UPT ;  /* 0x000000020700788c */ /* 0x000fc8000bf05270 */
[----:B------:R-:W-:Y:S02]  /*4550*/  USEL UR10, URZ, 0x1, UP0 ;  /* 0x000000013f0a7887 */ /* 0x000fe40008000000 */
[----:B------:R-:W-:-:S04]  /*4560*/  USEL UR7, UR7, URZ, UP0 ;  /* 0x0000003f07077287 */ /* 0x000fc80008000000 */
[----:B------:R-:W-:Y:S02]  /*4570*/  LOP3.LUT R16, R10, UR10, RZ, 0x3c, !PT ;  /* 0x0000000a0a107c12 */ /* 0x000fe4000f8e3cff */
[----:B------:R-:W-:Y:S01]  /*4580*/  IMAD.U32 R2, RZ, RZ, UR7 ;  /* 0x00000007ff027e24 */ /* 0x000fe2000f8e00ff */
[----:B------:R-:W-:Y:S06]  /*4590*/  @!P0 BRA `(.L_x_267) ;  /* 0x0000000000048947 */ /* 0x000fec0003800000 */
[----:B------:R-:W-:Y:S01]  /*45a0*/  BPT.TRAP 0x1 ;  /* 0x000000040000795c */ /* 0x000fe20000300000 */
.L_x_267:
[----:B------:R-:W0:Y:S01]  /*45b0*/  S2UR UR11, SR_CgaCtaId ;  /* 0x00000000000b79c3 */ /* 0x000e220000008800 */
[----:B------:R-:W-:Y:S01]  /*45c0*/  UMOV UR10, 0x400 ;  /* 0x00000400000a7882 */ /* 0x000fe20000000000 */
[----:B------:R-:W-:Y:S01]  /*45d0*/  SHF.L.U32 R6, R16, 0x1f, RZ ;  /* 0x0000001f10067819 */ /* 0x000fe200000006ff */
[----:B0-----:R-:W-:-:S06]  /*45e0*/  ULEA UR10, UR11, UR10, 0x18 ;  /* 0x0000000a0b0a7291 */ /* 0x001fcc000f8ec03f */
[----:B------:R-:W-:-:S05]  /*45f0*/  IMAD.U32 R0, RZ, RZ, UR10 ;  /* 0x0000000aff007e24 */ /* 0x000fca000f8e00ff */
[----:B------:R-:W-:-:S13]  /*4600*/  R2UR UR10, R0 ;  /* 0x00000000000a72ca */ /* 0x000fda00000e0000 */
[----:B------:R-:W-:-:S09]  /*4610*/  ULEA UR7, UR7, UR10, 0x3 ;  /* 0x0000000a07077291 */ /* 0x000fd2000f8e183f */
[----:B------:R0:W1:Y:S01]  /*4620*/  SYNCS.PHASECHK.TRANS64.TRYWAIT P2, [UR7+0x34830], R6 ;  /* 0x03483006ff0075a7 */ /* 0x0000620008040147 */
[----:B------:R-:W-:Y:S05]  /*4630*/  @!P0 BRA `(.L_x_268) ;  /* 0x0000000000048947 */ /* 0x000fea0003800000 */
[----:B------:R-:W-:Y:S01]  /*4640*/  BPT.TRAP 0x1 ;  /* 0x000000040000795c */ /* 0x000fe20000300000 */
.L_x_268:
[----:B-1----:R-:W-:Y:S05]  /*4650*/  @P2 BRA `(.L_x_269) ;  /* 0x0000000000082947 */ /* 0x002fea0003800000 */
[----:B------:R-:W1:Y:S02]  /*4660*/  SYNCS.PHASECHK.TRANS64.TRYWAIT P2, [UR7+0x34830], R6 ;  /* 0x03483006ff0075a7 */ /* 0x000e640008040147 */
[----:B-1----:R-:W-:Y:S05]  /*4670*/  @!P2 BRA `(.L_x_270) ;  /* 0x000000a40058a947 */ /* 0x002fea0003800000 */
.L_x_269:
[----:B------:R-:W-:Y:S01]  /*4680*/  R2UR UR10, R2 ;  /* 0x00000000020a72ca */ /* 0x000fe200000e0000 */
[----:B------:R-:W-:Y:S01]  /*4690*/  WARPGROUP.ARRIVE ;  /* 0x00000000000079c5 */ /* 0x000fe20000000000 */
[----:B------:R-:W-:Y:S01]  /*46a0*/  UMOV UR44, UR56 ;  /* 0x00000038002c7c82 */ /* 0x000fe20008000000 */
[----:B------:R-:W-:Y:S01]  /*46b0*/  UMOV UR45, UR57 ;  /* 0x00000039002d7c82 */ /* 0x000fe20008000000 */
[----:B------:R-:W-:Y:S01]  /*46c0*/  UMOV UR47, 0x40000040 ;  /* 0x40000040002f7882 */ /* 0x000fe20000000000 */
        /* <DEDUP_REMOVED lines=8> */
[----:B------:R-:W-:Y:S01]  /*4750*/  UIMAD UR10, UR10, 0xc00, UR60 ;  /* 0x00000c000a0a78a4 */ /* 0x000fe2000f8e023c */
[-C--:B------:R-:W-:Y:S01]  /*4760*/  FMUL.FTZ R88, R88, R7.reuse ;  /* 0x0000000758587220 */ /* 0x080fe20000410000 */
[-C--:B------:R-:W-:Y:S01]  /*4770*/  FMUL.FTZ R89, R89, R7.reuse ;  /* 0x0000000759597220 */ /* 0x080fe20000410000 */
[-C--:B------:R-:W-:Y:S01]  /*4780*/  FMUL.FTZ R92, R92, R7.reuse ;  /* 0x000000075c5c7220 */ /* 0x080fe20000410000 */
[----:B------:R-:W-:Y:S01]  /*4790*/  UIADD3 UR14, UR10, 0x6, URZ ;  /* 0x000000060a0e7890 */ /* 0x000fe2000fffe03f */
[-C--:B------:R-:W-:Y:S01]  /*47a0*/  FMUL.FTZ R93, R93, R7.reuse ;  /* 0x000000075d5d7220 */ /* 0x080fe20000410000 */
[----:B------:R-:W-:Y:S01]  /*47b0*/  UIADD3 UR18, UR10, 0x400, URZ ;  /* 0x000004000a127890 */ /* 0x000fe2000fffe03f */
[-C--:B------:R-:W-:Y:S01]  /*47c0*/  FMUL.FTZ R96, R96, R7.reuse ;  /* 0x0000000760607220 */ /* 0x080fe20000410000 */
[----:B------:R-:W-:Y:S01]  /*47d0*/  UMOV UR46, UR10 ;  /* 0x0000000a002e7c82 */ /* 0x000fe20008000000 */
[----:B------:R-:W-:Y:S01]  /*47e0*/  UIADD3 UR22, UR10, 0x402, URZ ;  /* 0x000004020a167890 */ /* 0x000fe2000fffe03f */
        /* <DEDUP_REMOVED lines=113> */
.L_x_271:
[----:B------:R-:W-:Y:S01]  /*4f00*/  IMAD.U32 R7, RZ, RZ, UR4 ;  /* 0x00000004ff077e24 */ /* 0x000fe2000f8e00ff */
[----:B------:R-:W-:-:S03]  /*4f10*/  SHF.L.U32 R5, R10, 0x1f, RZ ;  /* 0x0000001f0a057819 */ /* 0x000fc600000006ff */
[----:B------:R-:W-:-:S04]  /*4f20*/  IMAD R10, R7, 0x8, R0 ;  /* 0x00000008070a7824 */ /* 0x000fc800078e0200 */
[----:B------:R2:W3:Y:S01]  /*4f30*/  SYNCS.PHASECHK.TRANS64.TRYWAIT P2, [R10+URZ+0x34850], R5 ;  /* 0x034850050a0075a7 */ /* 0x0004e2000804017f */
[----:B------:R-:W-:Y:S05]  /*4f40*/  @!P0 BRA `(.L_x_272) ;  /* 0x0000000000048947 */ /* 0x000fea0003800000 */
[----:B------:R-:W-:Y:S01]  /*4f50*/  BPT.TRAP 0x1 ;  /* 0x000000040000795c */ /* 0x000fe20000300000 */
.L_x_272:
[----:B---3--:R-:W-:Y:S05]  /*4f60*/  @P2 BRA `(.L_x_273) ;  /* 0x0000000000082947 */ /* 0x008fea0003800000 */
[----:B------:R-:W3:Y:S02]  /*4f70*/  SYNCS.PHASECHK.TRANS64.TRYWAIT P2, [R10+URZ+0x34850], R5 ;  /* 0x034850050a0075a7 */ /* 0x000ee4000804017f */
[----:B---3--:R-:W-:Y:S05]  /*4f80*/  @!P2 BRA `(.L_x_274) ;  /* 0x0000009c002ca947 */ /* 0x008fea0003800000 */
.L_x_273:
[----:B------:R-:W-:Y:S01]  /*4f90*/  R2UR UR10, R0 ;  /* 0x00000000000a72ca */ /* 0x000fe200000e0000 */
[----:B------:R-:W-:Y:S01]  /*4fa0*/  WARPGROUP.ARRIVE ;  /* 0x00000000000079c5 */ /* 0x000fe20000000000 */
[----:B------:R-:W-:Y:S01]  /*4fb0*/  UMOV UR11, 0x40000040 ;  /* 0x40000040000b7882 */ /* 0x000fe20000000000 */
[----:B--23--:R-:W-:Y:S01]  /*4fc0*/  FMUL.FTZ R5, R24, UR6 ;  /* 0x0000000618057c20 */ /* 0x00cfe20008410000 */
        /* <DEDUP_REMOVED lines=9> */
[----:B------:R-:W-:Y:S01]  /*5060*/  UIADD3 UR10, UR10, 0x400, URZ ;  /* 0x000004000a0a7890 */ /* 0x000fe2000fffe03f */
[----:B------:R-:W-:Y:S01]  /*5070*/  FMUL.FTZ R201, R45, UR6 ;  /* 0x000000062dc97c20 */ /* 0x000fe20008410000 */
[----:B------:R-:W-:Y:S01]  /*5080*/  FMUL.FTZ R203, R52, UR6 ;  /* 0x0000000634cb7c20 */ /* 0x000fe20008410000 */
[----:B------:R-:W-:Y:S01]  /*5090*/  FMUL.FTZ R205, R53, UR6 ;  /* 0x0000000635cd7c20 */ /* 0x000fe20008410000 */
[----:B------:R-:W-:Y:S01]  /*50a0*/  USHF.R.U32.HI UR10, URZ, 0x4, UR10 ;  /* 0x000000043f0a7899 */ /* 0x000fe2000801160a */
[----:B------:R-:W2:Y:S01]  /*50b0*/  MUFU.TANH R11, R11 ;  /* 0x0000000b000b7308 */ /* 0x000ea20000002400 */
[----:B------:R-:W-:Y:S01]  /*50c0*/  FMUL.FTZ R207, R56, UR6 ;  /* 0x0000000638cf7c20 */ /* 0x000fe20008410000 */
[----:B------:R-:W-:Y:S01]  /*50d0*/  FMUL.FTZ R209, R57, UR6 ;  /* 0x0000000639d17c20 */ /* 0x000fe20008410000 */
[----:B------:R-:W-:Y:S01]  /*50e0*/  ULOP3.LUT UR10, UR10, 0x3fff, URZ, 0xc0, !UPT ;  /* 0x00003fff0a0a7892 */ /* 0x000fe2000f8ec03f */
[----:B------:R-:W-:Y:S01]  /*50f0*/  FMUL.FTZ R211, R60, UR6 ;  /* 0x000000063cd37c20 */ /* 0x000fe20008410000 */
[----:B------:R-:W-:Y:S01]  /*5100*/  FMUL.FTZ R213, R61, UR6 ;  /* 0x000000063dd57c20 */ /* 0x000fe20008410000 */
[----:B------:R-:W-:Y:S01]  /*5110*/  FMUL.FTZ R215, R64, UR6 ;  /* 0x0000000640d77c20 */ /* 0x000fe20008410000 */
[----:B------:R-:W-:Y:S01]  /*5120*/  ULOP3.LUT UR10, UR10, 0x4000000, URZ, 0xfc, !UPT ;  /* 0x040000000a0a7892 */ /* 0x000fe2000f8efc3f */
[----:B------:R-:W3:Y:S01]  /*5130*/  MUFU.TANH R21, R21 ;  /* 0x0000001500157308 */ /* 0x000ee20000002400 */
[----:B01----:R-:W-:Y:S01]  /*5140*/  FMNMX.FTZ R6, R5, R12, !PT ;  /* 0x0000000c05067209 */ /* 0x003fe20007810000 */
[----:B------:R-:W-:Y:S01]  /*5150*/  FMUL.FTZ R217, R69, UR6 ;  /* 0x0000000645d97c20 */ /* 0x000fe20008410000 */
[----:B------:R-:W-:Y:S01]  /*5160*/  ULEA UR4, UR4, UR10, 0xb ;  /* 0x0000000a04047291 */ /* 0x000fe2000f8e583f */
[----:B------:R-:W-:Y:S01]  /*5170*/  FMUL.FTZ R219, R72, UR6 ;  /* 0x0000000648db7c20 */ /* 0x000fe20008410000 */
[----:B------:R-:W-:Y:S01]  /*5180*/  FMUL.FTZ R221, R73, UR6 ;  /* 0x0000000649dd7c20 */ /* 0x000fe20008410000 */
[----:B------:R-:W-:Y:S01]  /*5190*/  FMUL.FTZ R223, R76, UR6 ;  /* 0x000000064cdf7c20 */ /* 0x000fe20008410000 */
[----:B------:R-:W-:Y:S01]  /*51a0*/  FMUL.FTZ R225, R77, UR6 ;  /* 0x000000064de17c20 */ /* 0x000fe20008410000 */
[----:B------:R-:W0:Y:S01]  /*51b0*/  MUFU.TANH R29, R29 ;  /* 0x0000001d001d7308 */ /* 0x000e220000002400 */
[----:B--2---:R-:W-:Y:S01]  /*51c0*/  FMNMX.FTZ R6, R11, R6, !PT ;  /* 0x000000060b067209 */ /* 0x004fe20007810000 */
[----:B------:R-:W-:Y:S01]  /*51d0*/  UMOV UR10, UR4 ;  /* 0x00000004000a7c82 */ /* 0x000fe20008000000 */
[----:B------:R-:W-:Y:S01]  /*51e0*/  FMUL.FTZ R227, R80, UR6 ;  /* 0x0000000650e37c20 */ /* 0x000fe20008410000 */
[----:B------:R-:W-:Y:S01]  /*51f0*/  HGMMA.64x128x16.F32.BF16 R88, R180, gdesc[UR8].tnspB, R88, gsb0 ;  /* 0x41e00008b4587df0 */ /* 0x000fe20008001858 */
[----:B------:R-:W-:Y:S01]  /*5200*/  UIADD3 UR10, UR4, 0x80, URZ ;  /* 0x00000080040a7890 */ /* 0x000fe2000fffe03f */
[----:B------:R-:W-:Y:S01]  /*5210*/  FMUL.FTZ R81, R81, UR6 ;  /* 0x0000000651517c20 */ /* 0x000fe20008410000 */
[----:B------:R-:W-:Y:S01]  /*5220*/  UMOV UR11, 0x40000040 ;  /* 0x40000040000b7882 */ /* 0x000fe20000000000 */
        /* <DEDUP_REMOVED lines=9> */
[----:B0-----:R-:W-:Y:S01]  /*52c0*/  FMNMX.FTZ R6, R29, R6, !PT ;  /* 0x000000061d067209 */ /* 0x001fe20007810000 */
        /* <DEDUP_REMOVED lines=28> */
[----:B------:R-:W-:Y:S01]  /*5490*/  ISETP.LT.AND P2, PT, RZ, UR5, PT ;  /* 0x00000005ff007c0c */ /* 0x000fe2000bf41270 */
[----:B------:R-:W-:Y:S01]  /*54a0*/  UIADD3 UR5, UR5, -0x1, URZ ;  /* 0xffffffff05057890 */ /* 0x000fe2000fffe03f */
[----:B------:R-:W-:Y:S08]  /*54b0*/  MUFU.TANH R201, R201 ;  /* 0x000000c900c97308 */ /* 0x000ff00000002400 */
        /* <DEDUP_REMOVED lines=11> */
[----:B------:R-:W-:Y:S01]  /*5570*/  MUFU.TANH R225, R225 ;  /* 0x000000e100e17308 */ /* 0x000fe20000002400 */
[----:B------:R-:W-:-:S02]  /*5580*/  WARPGROUP.DEPBAR.LE gsb0, 0x0 ;  /* 0x00008000000079c5 */ /* 0x000fc40000010000 */
[----:B------:R-:W-:Y:S01]  /*5590*/  WARPGROUP.ARRIVE ;  /* 0x00000000000079c5 */ /* 0x000fe20000000000 */
[----:B------:R-:W-:Y:S01]  /*55a0*/  FMUL.FTZ R181, R32, UR6 ;  /* 0x0000000620b57c20 */ /* 0x000fe20008410000 */
[----:B------:R-:W-:-:S03]  /*55b0*/  FMUL.FTZ R183, R36, UR6 ;  /* 0x0000000624b77c20 */ /* 0x000fc60008410000 */
[----:B------:R-:W-:Y:S01]  /*55c0*/  MUFU.TANH R227, R227 ;  /* 0x000000e300e37308 */ /* 0x000fe20000002400 */
[----:B------:R-:W-:Y:S01]  /*55d0*/  HGMMA.64x128x16.F32.BF16 R88, R176, gdesc[UR8].tnspB, R88, gsb0 ;  /* 0x41e00008b0587df0 */ /* 0x000fe20008001858 */
[----:B------:R-:W-:Y:S01]  /*55e0*/  UIADD3 UR10, UR4, 0x100, URZ ;  /* 0x00000100040a7890 */ /* 0x000fe2000fffe03f */
[----:B------:R-:W-:-:S05]  /*55f0*/  UMOV UR11, 0x40000040 ;  /* 0x40000040000b7882 */ /* 0x000fca0000000000 */
[----:B------:R-:W0:Y:S08]  /*5600*/  MUFU.TANH R181, R181 ;  /* 0x000000b500b57308 */ /* 0x000e300000002400 */
[----:B------:R-:W1:Y:S08]  /*5610*/  MUFU.TANH R183, R183 ;  /* 0x000000b700b77308 */ /* 0x000e700000002400 */
[----:B------:R-:W-:Y:S01]  /*5620*/  MUFU.TANH R81, R81 ;  /* 0x0000005100517308 */ /* 0x000fe20000002400 */
[----:B0-----:R-:W-:-:S04]  /*5630*/  FMNMX.FTZ R6, R181, R6, !PT ;  /* 0x00000006b5067209 */ /* 0x001fc80007810000 */
[----:B------:R-:W-:-:S03]  /*5640*/  FMNMX.FTZ R6, R33, R6, !PT ;  /* 0x0000000621067209 */ /* 0x000fc60007810000 */
[----:B------:R-:W-:Y:S01]  /*5650*/  MUFU.TANH R231, R231 ;  /* 0x000000e700e77308 */ /* 0x000fe20000002400 */
[----:B-1----:R-:W-:-:S04]  /*5660*/  FMNMX.FTZ R6, R183, R6, !PT ;  /* 0x00000006b7067209 */ /* 0x002fc80007810000 */
[----:B------:R-:W-:-:S03]  /*5670*/  FMNMX.FTZ R6, R193, R6, !PT ;  /* 0x00000006c1067209 */ /* 0x000fc60007810000 */
[----:B------:R-:W-:Y:S01]  /*5680*/  MUFU.TANH R229, R229 ;  /* 0x000000e500e57308 */ /* 0x000fe20000002400 */
[----:B------:R-:W-:-:S04]  /*5690*/  FMNMX.FTZ R6, R195, R6, !PT ;  /* 0x00000006c3067209 */ /* 0x000fc80007810000 */
[----:B------:R-:W-:-:S03]  /*56a0*/  FMNMX.FTZ R6, R197, R6, !PT ;  /* 0x00000006c5067209 */ /* 0x000fc60007810000 */
[----:B------:R-:W-:Y:S01]  /*56b0*/  MUFU.TANH R13, R13 ;  /* 0x0000000d000d7308 */ /* 0x000fe20000002400 */
[----:B------:R-:W-:-:S04]  /*56c0*/  FMNMX.FTZ R6, R199, R6, !PT ;  /* 0x00000006c7067209 */ /* 0x000fc80007810000 */
[----:B------:R-:W-:-:S03]  /*56d0*/  FMNMX.FTZ R6, R201, R6, !PT ;  /* 0x00000006c9067209 */ /* 0x000fc60007810000 */
        /* <DEDUP_REMOVED lines=14> */
[----:B------:R-:W-:Y:S01]  /*57c0*/  FMUL.FTZ R179, R49, UR6 ;  /* 0x0000000631b37c20 */ /* 0x000fe20008410000 */
[----:B------:R-:W-:Y:S02]  /*57d0*/  FMUL.FTZ R49, R50, UR6 ;  /* 0x0000000632317c20 */ /* 0x000fe40008410000 */
[----:B------:R-:W-:Y:S01]  /*57e0*/  MUFU.TANH R51, R51 ;  /* 0x0000003300337308 */ /* 0x000fe20000002400 */
[----:B------:R-:W-:Y:S01]  /*57f0*/  HGMMA.64x128x16.F32.BF16 R88, R172, gdesc[UR8].tnspB, R88, gsb0 ;  /* 0x41e00008ac587df0 */ /* 0x000fe20008001858 */
[----:B------:R-:W-:Y:S01]  /*5800*/  UIADD3 UR10, UR4, 0x180, URZ ;  /* 0x00000180040a7890 */ /* 0x000fe2000fffe03f */
[----:B------:R-:W-:-:S05]  /*5810*/  UMOV UR11, 0x40000040 ;  /* 0x40000040000b7882 */ /* 0x000fca0000000000 */
[----:B------:R-:W0:Y:S08]  /*5820*/  MUFU.TANH R177, R177 ;  /* 0x000000b100b17308 */ /* 0x000e300000002400 */
[----:B------:R-:W1:Y:S08]  /*5830*/  MUFU.TANH R179, R179 ;  /* 0x000000b300b37308 */ /* 0x000e700000002400 */
[----:B------:R-:W-:Y:S01]  /*5840*/  MUFU.TANH R49, R49 ;  /* 0x0000003100317308 */ /* 0x000fe20000002400 */
[----:B0-----:R-:W-:-:S07]  /*5850*/  FMNMX.FTZ R6, R177, R6, !PT ;  /* 0x00000006b1067209 */ /* 0x001fce0007810000 */
        /* <DEDUP_REMOVED lines=37> */
[----:B------:R-:W-:-:S04]  /*5ab0*/  FMNMX.FTZ R6, R217, R6, !PT ;  /* 0x00000006d9067209 */ /* 0x000fc80007810000 */
[----:B------:R-:W-:-:S04]  /*5ac0*/  FMNMX.FTZ R6, R219, R6, !PT ;  /* 0x00000006db067209 */ /* 0x000fc80007810000 */
[----:B------:R-:W-:-:S04]  /*5ad0*/  FMNMX.FTZ R6, R221, R6, !PT ;  /* 0x00000006dd067209 */ /* 0x000fc80007810000 */
[----:B------:R-:W-:-:S04]  /*5ae0*/  FMNMX.FTZ R6, R223, R6, !PT ;  /* 0x00000006df067209 */ /* 0x000fc80007810000 */
[----:B------:R-:W-:-:S04]  /*5af0*/  FMNMX.FTZ R6, R225, R6, !PT ;  /* 0x00000006e1067209 */ /* 0x000fc80007810000 */
[----:B------:R-:W-:-:S04]  /*5b00*/  FMNMX.FTZ R6, R227, R6, !PT ;  /* 0x00000006e3067209 */ /* 0x000fc80007810000 */
[----:B------:R-:W-:-:S04]  /*5b10*/  FMNMX.FTZ R6, R81, R6, !PT ;  /* 0x0000000651067209 */ /* 0x000fc80007810000 */
[----:B------:R-:W-:-:S04]  /*5b20*/  FMNMX.FTZ R6, R231, R6, !PT ;  /* 0x00000006e7067209 */ /* 0x000fc80007810000 */
[----:B------:R-:W-:-:S05]  /*5b30*/  FMNMX.FTZ R6, R229, R6, !PT ;  /* 0x00000006e5067209 */ /* 0x000fca0007810000 */
[----:B------:R-:W0:Y:S02]  /*5b40*/  SHFL.BFLY PT, R7, R6, 0x2, 0x1f ;  /* 0x0c401f0006077f89 */ /* 0x000e2400000e0000 */
[----:B0-----:R-:W-:Y:S02]  /*5b50*/  FMNMX.FTZ R7, R6, R7, !PT ;  /* 0x0000000706077209 */ /* 0x001fe40007810000 */
[----:B------:R-:W0:Y:S03]  /*5b60*/  LDC R6, c[0x0][0x988] ;  /* 0x00026200ff067b82 */ /* 0x000e260000000800 */
[----:B------:R-:W1:Y:S02]  /*5b70*/  SHFL.BFLY PT, R14, R7, 0x1, 0x1f ;  /* 0x0c201f00070e7f89 */ /* 0x000e6400000e0000 */
[----:B-1----:R-:W-:Y:S02]  /*5b80*/  FMNMX.FTZ R9, R7, R14, !PT ;  /* 0x0000000e07097209 */ /* 0x002fe40007810000 */
[----:B------:R-:W-:-:S03]  /*5b90*/  FMNMX.FTZ R14, R13, R8, !PT ;  /* 0x000000080d0e7209 */ /* 0x000fc60007810000 */
[----:B------:R-:W-:Y:S01]  /*5ba0*/  FADD.FTZ R7, -R9, R12 ;  /* 0x0000000c09077221 */ /* 0x000fe20000010100 */
[----:B------:R-:W-:Y:S01]  /*5bb0*/  FMNMX.FTZ R14, R15, R14, !PT ;  /* 0x0000000e0f0e7209 */ /* 0x000fe20007810000 */
[-C--:B0-----:R-:W-:Y:S02]  /*5bc0*/  FMUL.FTZ R12, R9, R6.reuse ;  /* 0x00000006090c7220 */ /* 0x081fe40000410000 */
[----:B------:R-:W-:Y:S01]  /*5bd0*/  FMUL.FTZ R7, R7, R6 ;  /* 0x0000000607077220 */ /* 0x000fe20000410000 */
[----:B------:R-:W-:Y:S01]  /*5be0*/  FMNMX.FTZ R14, R25, R14, !PT ;  /* 0x0000000e190e7209 */ /* 0x000fe20007810000 */
[-CC-:B------:R-:W-:Y:S01]  /*5bf0*/  FFMA.FTZ R180, R5, R6.reuse, -R12.reuse ;  /* 0x0000000605b47223 */ /* 0x180fe2000001080c */
[-CC-:B------:R-:W-:Y:S01]  /*5c00*/  FFMA.FTZ R176, R181, R6.reuse, -R12.reuse ;  /* 0x00000006b5b07223 */ /* 0x180fe2000001080c */
[--C-:B------:R-:W-:Y:S01]  /*5c10*/  FFMA.FTZ R182, R21, R6, -R12.reuse ;  /* 0x0000000615b67223 */ /* 0x100fe2000001080c */
[----:B------:R-:W-:Y:S01]  /*5c20*/  FMNMX.FTZ R14, R27, R14, !PT ;  /* 0x0000000e1b0e7209 */ /* 0x000fe20007810000 */
[----:B------:R-:W-:Y:S01]  /*5c30*/  MUFU.EX2 R7, R7 ;  /* 0x0000000700077308 */ /* 0x000fe20000000800 */
[----:B------:R-:W-:Y:S01]  /*5c40*/  FFMA.FTZ R21, R29, R6, -R12 ;  /* 0x000000061d157223 */ /* 0x000fe2000001080c */
[----:B------:R-:W-:-:S02]  /*5c50*/  WARPGROUP.DEPBAR.LE gsb0, 0x0 ;  /* 0x00008000000079c5 */ /* 0x000fc40000010000 */
[----:B------:R-:W-:Y:S01]  /*5c60*/  WARPGROUP.ARRIVE ;  /* 0x00000000000079c5 */ /* 0x000fe20000000000 */
[----:B------:R-:W-:Y:S01]  /*5c70*/  FMNMX.FTZ R14, R31, R14, !PT ;  /* 0x0000000e1f0e7209 */ /* 0x000fe20007810000 */
[----:B------:R-:W-:Y:S01]  /*5c80*/  FMUL.FTZ R169, R86, UR6 ;  /* 0x0000000656a97c20 */ /* 0x000fe20008410000 */
[--C-:B------:R-:W-:Y:S01]  /*5c90*/  FFMA.FTZ R171, R11, R6, -R12.reuse ;  /* 0x000000060bab7223 */ /* 0x100fe2000001080c */
[----:B------:R-:W0:Y:S01]  /*5ca0*/  MUFU.EX2 R180, R180 ;  /* 0x000000b400b47308 */ /* 0x000e220000000800 */
[----:B------:R-:W-:Y:S01]  /*5cb0*/  FMNMX.FTZ R14, R35, R14, !PT ;  /* 0x0000000e230e7209 */ /* 0x000fe20007810000 */
[----:B------:R-:W-:Y:S01]  /*5cc0*/  HGMMA.64x128x16.F32.BF16 R88, R152, gdesc[UR8].tnspB, R88, gsb0 ;  /* 0x41e0000898587df0 */ /* 0x000fe20008001858 */
[----:B------:R-:W-:Y:S01]  /*5cd0*/  UIADD3 UR10, UR4, 0x280, URZ ;  /* 0x00000280040a7890 */ /* 0x000fe2000fffe03f */
[--C-:B------:R-:W-:Y:S01]  /*5ce0*/  FFMA.FTZ R178, R183, R6, -R12.reuse ;  /* 0x00000006b7b27223 */ /* 0x100fe2000001080c */
[----:B------:R-:W-:Y:S01]  /*5cf0*/  UMOV UR11, 0x40000040 ;  /* 0x40000040000b7882 */ /* 0x000fe20000000000 */
[----:B------:R-:W-:Y:S01]  /*5d00*/  FMNMX.FTZ R14, R37, R14, !PT ;  /* 0x0000000e250e7209 */ /* 0x000fe20007810000 */
[-CC-:B------:R-:W-:Y:S01]  /*5d10*/  FFMA.FTZ R29, R33, R6.reuse, -R12.reuse ;  /* 0x00000006211d7223 */ /* 0x180fe2000001080c */
[----:B------:R-:W-:Y:S01]  /*5d20*/  MUFU.TANH R169, R169 ;  /* 0x000000a900a97308 */ /* 0x000fe20000002400 */
[--C-:B------:R-:W-:Y:S01]  /*5d30*/  FFMA.FTZ R172, R195, R6, -R12.reuse ;  /* 0x00000006c3ac7223 */ /* 0x100fe2000001080c */
[----:B------:R-:W-:Y:S01]  /*5d40*/  FMNMX.FTZ R14, R39, R14, !PT ;  /* 0x0000000e270e7209 */ /* 0x000fe20007810000 */
[-CC-:B------:R-:W-:Y:S01]  /*5d50*/  FFMA.FTZ R33, R193, R6.reuse, -R12.reuse ;  /* 0x00000006c1217223 */ /* 0x180fe2000001080c */
[-CC-:B------:R-:W-:Y:S01]  /*5d60*/  FFMA.FTZ R174, R199, R6.reuse, -R12.reuse ;  /* 0x00000006c7ae7223 */ /* 0x180fe2000001080c */
[--C-:B------:R-:W-:Y:S01]  /*5d70*/  FFMA.FTZ R170, R203, R6, -R12.reuse ;  /* 0x00000006cbaa7223 */ /* 0x100fe2000001080c */
[----:B------:R-:W-:Y:S01]  /*5d80*/  FMNMX.FTZ R14, R41, R14, !PT ;  /* 0x0000000e290e7209 */ /* 0x000fe20007810000 */
[-CC-:B------:R-:W-:Y:S01]  /*5d90*/  FFMA.FTZ R195, R205, R6.reuse, -R12.reuse ;  /* 0x00000006cdc37223 */ /* 0x180fe2000001080c */
[----:B------:R-:W1:Y:S01]  /*5da0*/  MUFU.EX2 R171, R171 ;  /* 0x000000ab00ab7308 */ /* 0x000e620000000800 */
[--C-:B------:R-:W-:Y:S01]  /*5db0*/  FFMA.FTZ R168, R177, R6, -R12.reuse ;  /* 0x00000006b1a87223 */ /* 0x100fe2000001080c */
[----:B------:R-:W-:Y:S01]  /*5dc0*/  FMNMX.FTZ R14, R43, R14, !PT ;  /* 0x0000000e2b0e7209 */ /* 0x000fe20007810000 */
[-CC-:B------:R-:W-:Y:S01]  /*5dd0*/  FFMA.FTZ R193, R179, R6.reuse, -R12.reuse ;  /* 0x00000006b3c17223 */ /* 0x180fe2000001080c */
[-CC-:B------:R-:W-:Y:S01]  /*5de0*/  FFMA.FTZ R199, R217, R6.reuse, -R12.reuse ;  /* 0x00000006d9c77223 */ /* 0x180fe2000001080c */
[--C-:B------:R-:W-:Y:S01]  /*5df0*/  FFMA.FTZ R203, R225, R6, -R12.reuse ;  /* 0x00000006e1cb7223 */ /* 0x100fe2000001080c */
[----:B------:R-:W-:Y:S01]  /*5e00*/  FMNMX.FTZ R14, R45, R14, !PT ;  /* 0x0000000e2d0e7209 */ /* 0x000fe20007810000 */
[-CC-:B------:R-:W-:Y:S01]  /*5e10*/  FFMA.FTZ R24, R227, R6.reuse, -R12.reuse ;  /* 0x00000006e3187223 */ /* 0x180fe2000001080c */
[-CC-:B------:R-:W-:Y:S01]  /*5e20*/  FFMA.FTZ R81, R81, R6.reuse, -R12.reuse ;  /* 0x0000000651517223 */ /* 0x180fe2000001080c */
[--C-:B------:R-:W-:Y:S01]  /*5e30*/  FFMA.FTZ R26, R231, R6, -R12.reuse ;  /* 0x00000006e71a7223 */ /* 0x100fe2000001080c */
[----:B------:R-:W-:Y:S01]  /*5e40*/  FMNMX.FTZ R14, R47, R14, !PT ;  /* 0x0000000e2f0e7209 */ /* 0x000fe20007810000 */
[----:B------:R-:W-:Y:S01]  /*5e50*/  FFMA.FTZ R205, R229, R6, -R12 ;  /* 0x00000006e5cd7223 */ /* 0x000fe2000001080c */
[----:B------:R-:W-:Y:S01]  /*5e60*/  MUFU.EX2 R182, R182 ;  /* 0x000000b600b67308 */ /* 0x000fe20000000800 */
[----:B0-----:R-:W-:Y:S01]  /*5e70*/  FFMA.FTZ R4, R7, R4, R180 ;  /* 0x0000000407047223 */ /* 0x001fe200000100b4 */
[----:B------:R-:W-:-:S02]  /*5e80*/  FMNMX.FTZ R14, R49, R14, !PT ;  /* 0x0000000e310e7209 */ /* 0x000fc40007810000 */
[----:B-1----:R-:W-:Y:S02]  /*5e90*/  F2FP.BF16.F32.PACK_AB R180, R171, R180 ;  /* 0x000000b4abb4723e */ /* 0x002fe400000010ff */
[----:B------:R-:W-:Y:S02]  /*5ea0*/  FMNMX.FTZ R14, R51, R14, !PT ;  /* 0x0000000e330e7209 */ /* 0x000fe40007810000 */
[----:B------:R-:W-:Y:S02]  /*5eb0*/  MUFU.EX2 R21, R21 ;  /* 0x0000001500157308 */ /* 0x000fe40000000800 */
[----:B------:R-:W-:-:S04]  /*5ec0*/  FMNMX.FTZ R14, R53, R14, !PT ;  /* 0x0000000e350e7209 */ /* 0x000fc80007810000 */
        /* <DEDUP_REMOVED lines=24> */
[----:B------:R-:W-:Y:S01]  /*6050*/  FMNMX.FTZ R5, R87, R14, !PT ;  /* 0x0000000e57057209 */ /* 0x000fe20007810000 */
[--C-:B------:R-:W-:Y:S01]  /*6060*/  FFMA.FTZ R14, R219, R6, -R12.reuse ;  /* 0x00000006db0e7223 */ /* 0x100fe2000001080c */
[----:B------:R-:W-:Y:S03]  /*6070*/  MUFU.EX2 R170, R170 ;  /* 0x000000aa00aa7308 */ /* 0x000fe60000000800 */
[----:B------:R-:W0:Y:S05]  /*6080*/  SHFL.BFLY PT, R20, R5, 0x2, 0x1f ;  /* 0x0c401f0005147f89 */ /* 0x000e2a00000e0000 */
[----:B------:R-:W-:Y:S08]  /*6090*/  MUFU.EX2 R195, R195 ;  /* 0x000000c300c37308 */ /* 0x000ff00000000800 */
[----:B------:R-:W-:Y:S08]  /*60a0*/  MUFU.EX2 R199, R199 ;  /* 0x000000c700c77308 */ /* 0x000ff00000000800 */
[----:B------:R-:W-:Y:S01]  /*60b0*/  MUFU.EX2 R14, R14 ;  /* 0x0000000e000e7308 */ /* 0x000fe20000000800 */
[----:B0-----:R-:W-:Y:S01]  /*60c0*/  FMNMX.FTZ R28, R5, R20, !PT ;  /* 0x00000014051c7209 */ /* 0x001fe20007810000 */
[----:B------:R-:W-:-:S04]  /*60d0*/  FFMA.FTZ R20, R223, R6, -R12 ;  /* 0x00000006df147223 */ /* 0x000fc8000001080c */
[----:B------:R-:W0:Y:S02]  /*60e0*/  SHFL.BFLY PT, R11, R28, 0x1, 0x1f ;  /* 0x0c201f001c0b7f89 */ /* 0x000e2400000e0000 */
[----:B------:R-:W-:Y:S01]  /*60f0*/  MUFU.EX2 R203, R203 ;  /* 0x000000cb00cb7308 */ /* 0x000fe20000000800 */
[----:B------:R-:W-:Y:S02]  /*6100*/  WARPGROUP.DEPBAR.LE gsb0, 0x0 ;  /* 0x00008000000079c5 */ /* 0x000fe40000010000 */
[----:B------:R-:W-:Y:S01]  /*6110*/  WARPGROUP.ARRIVE ;  /* 0x00000000000079c5 */ /* 0x000fe20000000000 */
[-CC-:B------:R-:W-:Y:S01]  /*6120*/  FFMA.FTZ R153, R197, R6.reuse, -R12.reuse ;  /* 0x00000006c5997223 */ /* 0x180fe2000001080c */
[-CC-:B------:R-:W-:Y:S01]  /*6130*/  FFMA.FTZ R155, R201, R6.reuse, -R12.reuse ;  /* 0x00000006c99b7223 */ /* 0x180fe2000001080c */
[-CC-:B------:R-:W-:Y:S01]  /*6140*/  FFMA.FTZ R152, R207, R6.reuse, -R12.reuse ;  /* 0x00000006cf987223 */ /* 0x180fe2000001080c */
[-CC-:B------:R-:W-:Y:S01]  /*6150*/  FFMA.FTZ R154, R211, R6.reuse, -R12.reuse ;  /* 0x00000006d39a7223 */ /* 0x180fe2000001080c */
[-CC-:B------:R-:W-:Y:S01]  /*6160*/  FFMA.FTZ R197, R173, R6.reuse, -R12.reuse ;  /* 0x00000006adc57223 */ /* 0x180fe2000001080c */
[----:B------:R-:W-:Y:S01]  /*6170*/  HGMMA.64x128x16.F32.BF16 R88, R156, gdesc[UR8].tnspB, R88, gsb0 ;  /* 0x41e000089c587df0 */ /* 0x000fe20008001858 */
[----:B------:R-:W-:Y:S01]  /*6180*/  UIADD3 UR10, UR4, 0x300, URZ ;  /* 0x00000300040a7890 */ /* 0x000fe2000fffe03f */
[----:B------:R-:W-:Y:S01]  /*6190*/  FFMA.FTZ R201, R221, R6, -R12 ;  /* 0x00000006ddc97223 */ /* 0x000fe2000001080c */
[----:B------:R-:W-:Y:S01]  /*61a0*/  UMOV UR11, 0x40000040 ;  /* 0x40000040000b7882 */ /* 0x000fe20000000000 */
[----:B------:R-:W-:Y:S01]  /*61b0*/  UIADD3 UR4, UR4, 0x380, URZ ;  /* 0x0000038004047890 */ /* 0x000fe2000fffe03f */
[----:B------:R-:W-:Y:S01]  /*61c0*/  MUFU.EX2 R153, R153 ;  /* 0x0000009900997308 */ /* 0x000fe20000000800 */
[----:B0-----:R-:W-:-:S07]  /*61d0*/  FMNMX.FTZ R11, R28, R11, !PT ;  /* 0x0000000b1c0b7209 */ /* 0x001fce0007810000 */
[----:B------:R-:W-:Y:S01]  /*61e0*/  MUFU.EX2 R155, R155 ;  /* 0x0000009b009b7308 */ /* 0x000fe20000000800 */
[C---:B------:R-:W-:Y:S01]  /*61f0*/  FADD.FTZ R5, -R11.reuse, R8 ;  /* 0x000000080b057221 */ /* 0x040fe20000010100 */
[----:B------:R-:W-:-:S03]  /*6200*/  FMUL.FTZ R42, R11, R6 ;  /* 0x000000060b2a7220 */ /* 0x000fc60000410000 */
[-C--:B------:R-:W-:Y:S01]  /*6210*/  FMUL.FTZ R5, R5, R6.reuse ;  /* 0x0000000605057220 */ /* 0x080fe20000410000 */
[-CC-:B------:R-:W-:Y:S01]  /*6220*/  FFMA.FTZ R8, R13, R6.reuse, -R42.reuse ;  /* 0x000000060d087223 */ /* 0x180fe2000001082a */
[-CC-:B------:R-:W-:Y:S01]  /*6230*/  FFMA.FTZ R181, R15, R6.reuse, -R42.reuse ;  /* 0x000000060fb57223 */ /* 0x180fe2000001082a */
[-CC-:B------:R-:W-:Y:S01]  /*6240*/  FFMA.FTZ R183, R25, R6.reuse, -R42.reuse ;  /* 0x0000000619b77223 */ /* 0x180fe2000001082a */
[-CC-:B------:R-:W-:Y:S01]  /*6250*/  FFMA.FTZ R177, R31, R6.reuse, -R42.reuse ;  /* 0x000000061fb17223 */ /* 0x180fe2000001082a */
[-CC-:B------:R-:W-:Y:S01]  /*6260*/  FFMA.FTZ R38, R35, R6.reuse, -R42.reuse ;  /* 0x0000000623267223 */ /* 0x180fe2000001082a */
[----:B------:R-:W-:Y:S01]  /*6270*/  MUFU.EX2 R5, R5 ;  /* 0x0000000500057308 */ /* 0x000fe20000000800 */
[----:B------:R-:W-:Y:S01]  /*6280*/  @!P1 IADD3 R31, R10, 0x34860, RZ ;  /* 0x000348600a1f9810 */ /* 0x000fe20007ffe0ff */
[-CC-:B------:R-:W-:Y:S01]  /*6290*/  FFMA.FTZ R179, R37, R6.reuse, -R42.reuse ;  /* 0x0000000625b37223 */ /* 0x180fe2000001082a */
[-CC-:B------:R-:W-:Y:S01]  /*62a0*/  FFMA.FTZ R36, R39, R6.reuse, -R42.reuse ;  /* 0x0000000627247223 */ /* 0x180fe2000001082a */
[-CC-:B------:R-:W-:Y:S01]  /*62b0*/  FFMA.FTZ R173, R41, R6.reuse, -R42.reuse ;  /* 0x0000000629ad7223 */ /* 0x180fe2000001082a */
[----:B------:R-:W-:Y:S01]  /*62c0*/  @!P1 PRMT R31, RZ, 0x654, R31 ;  /* 0x00000654ff1f9816 */ /* 0x000fe2000000001f */
[-CC-:B------:R-:W-:Y:S01]  /*62d0*/  FFMA.FTZ R34, R43, R6.reuse, -R42.reuse ;  /* 0x000000062b227223 */ /* 0x180fe2000001082a */
[-CC-:B------:R-:W-:Y:S01]  /*62e0*/  FFMA.FTZ R32, R47, R6.reuse, -R42.reuse ;  /* 0x000000062f207223 */ /* 0x180fe2000001082a */
[----:B------:R-:W0:Y:S01]  /*62f0*/  MUFU.EX2 R8, R8 ;  /* 0x0000000800087308 */ /* 0x000e220000000800 */
[-CC-:B------:R-:W-:Y:S01]  /*6300*/  FFMA.FTZ R13, R49, R6.reuse, -R42.reuse ;  /* 0x00000006310d7223 */ /* 0x180fe2000001082a */
        /* <DEDUP_REMOVED lines=13> */
[-C--:B------:R-:W-:Y:S01]  /*63e0*/  FFMA.FTZ R75, R75, R6.reuse, -R42 ;  /* 0x000000064b4b7223 */ /* 0x080fe2000001082a */
[----:B------:R-:W-:Y:S01]  /*63f0*/  MUFU.EX2 R183, R183 ;  /* 0x000000b700b77308 */ /* 0x000fe20000000800 */
[----:B0-----:R-:W-:Y:S01]  /*6400*/  FFMA.FTZ R10, R5, R3, R8 ;  /* 0x00000003050a7223 */ /* 0x001fe20000010008 */
[-CC-:B------:R-:W-:Y:S01]  /*6410*/  FFMA.FTZ R77, R77, R6.reuse, -R42.reuse ;  /* 0x000000064d4d7223 */ /* 0x180fe2000001082a */
[-CC-:B------:R-:W-:Y:S01]  /*6420*/  FFMA.FTZ R79, R79, R6.reuse, -R42.reuse ;  /* 0x000000064f4f7223 */ /* 0x180fe2000001082a */
[-CC-:B------:R-:W-:Y:S01]  /*6430*/  FFMA.FTZ R85, R85, R6.reuse, -R42.reuse ;  /* 0x0000000655557223 */ /* 0x180fe2000001082a */
[----:B------:R-:W-:-:S03]  /*6440*/  FFMA.FTZ R83, R83, R6, -R42 ;  /* 0x0000000653537223 */ /* 0x000fc6000001082a */
[----:B------:R-:W-:Y:S01]  /*6450*/  MUFU.EX2 R177, R177 ;  /* 0x000000b100b17308 */ /* 0x000fe20000000800 */
[C---:B-1----:R-:W-:Y:S01]  /*6460*/  FADD.FTZ R10, R181.reuse, R10 ;  /* 0x0000000ab50a7221 */ /* 0x042fe20000010000 */
[----:B------:R-:W-:-:S06]  /*6470*/  F2FP.BF16.F32.PACK_AB R181, R181, R8 ;  /* 0x00000008b5b5723e */ /* 0x000fcc00000010ff */
        /* <DEDUP_REMOVED lines=15> */
[-C--:B------:R-:W-:Y:S01]  /*6570*/  FFMA.FTZ R158, R175, R6.reuse, -R12 ;  /* 0x00000006af9e7223 */ /* 0x080fe2000001080c */
[-CC-:B------:R-:W-:Y:S01]  /*6580*/  FFMA.FTZ R12, R27, R6.reuse, -R42.reuse ;  /* 0x000000061b0c7223 */ /* 0x180fe2000001082a */
[----:B------:R-:W-:Y:S01]  /*6590*/  HGMMA.64x128x16.F32.BF16 R88, R160, gdesc[UR8].tnspB, R88, gsb0 ;  /* 0x41e00008a0587df0 */ /* 0x000fe20008001858 */
[----:B------:R-:W-:Y:S01]  /*65a0*/  UMOV UR10, UR4 ;  /* 0x00000004000a7c82 */ /* 0x000fe20008000000 */
[----:B------:R-:W-:Y:S01]  /*65b0*/  UMOV UR11, 0x40000040 ;  /* 0x40000040000b7882 */ /* 0x000fe20000000000 */
[----:B------:R-:W-:Y:S02]  /*65c0*/  IMAD.U32 R27, RZ, RZ, UR7 ;  /* 0x00000007ff1b7e24 */ /* 0x000fe4000f8e00ff */
[----:B------:R-:W-:Y:S01]  /*65d0*/  FFMA.FTZ R175, R45, R6, -R42 ;  /* 0x000000062daf7223 */ /* 0x000fe2000001082a */
[----:B------:R-:W-:Y:S01]  /*65e0*/  MUFU.EX2 R12, R12 ;  /* 0x0000000c000c7308 */ /* 0x000fe20000000800 */
[----:B------:R-:W-:Y:S01]  /*65f0*/  R2UR UR4, R2 ;  /* 0x00000000020472ca */ /* 0x000fe200000e0000 */
[----:B------:R-:W-:-:S05]  /*6600*/  @!P1 VIADD R27, R27, 0x34840 ;  /* 0x000348401b1b9836 */ /* 0x000fca0000000000 */
[----:B------:R-:W-:Y:S01]  /*6610*/  @!P1 PRMT R27, RZ, 0x654, R27 ;  /* 0x00000654ff1b9816 */ /* 0x000fe2000000001b */
        /* <DEDUP_REMOVED lines=18> */
[----:B------:R-:W-:-:S05]  /*6740*/  WARPGROUP.ARRIVE ;  /* 0x00000000000079c5 */ /* 0x000fca0000000000 */
[----:B------:R-:W0:Y:S01]  /*6750*/  MUFU.EX2 R75, R75 ;  /* 0x0000004b004b7308 */ /* 0x000e220000000800 */
[----:B------:R-:W-:Y:S07]  /*6760*/  HGMMA.64x128x16.F32.BF16 R88, R164, gdesc[UR8].tnspB, R88, gsb0 ;  /* 0x41e00008a4587df0 */ /* 0x000fee0008001858 */
[----:B------:R-:W1:Y:S08]  /*6770*/  MUFU.EX2 R201, R201 ;  /* 0x000000c900c97308 */ /* 0x000e700000000800 */
[----:B------:R-:W-:Y:S01]  /*6780*/  MUFU.EX2 R77, R77 ;  /* 0x0000004d004d7308 */ /* 0x000fe20000000800 */
[----:B0-----:R-:W-:-:S07]  /*6790*/  F2FP.BF16.F32.PACK_AB R161, R75, R73 ;  /* 0x000000494ba1723e */ /* 0x001fce00000010ff */
[----:B------:R-:W0:Y:S01]  /*67a0*/  MUFU.EX2 R20, R20 ;  /* 0x0000001400147308 */ /* 0x000e220000000800 */
[----:B-1----:R-:W-:-:S07]  /*67b0*/  F2FP.BF16.F32.PACK_AB R160, R201, R14 ;  /* 0x0000000ec9a0723e */ /* 0x002fce00000010ff */
[----:B------:R-:W1:Y:S08]  /*67c0*/  MUFU.EX2 R79, R79 ;  /* 0x0000004f004f7308 */ /* 0x000e700000000800 */
[----:B------:R-:W-:Y:S01]  /*67d0*/  MUFU.EX2 R85, R85 ;  /* 0x0000005500557308 */ /* 0x000fe20000000800 */
[----:B0-----:R-:W-:-:S07]  /*67e0*/  F2FP.BF16.F32.PACK_AB R162, R203, R20 ;  /* 0x00000014cba2723e */ /* 0x001fce00000010ff */
[----:B------:R-:W-:Y:S01]  /*67f0*/  MUFU.EX2 R24, R24 ;  /* 0x0000001800187308 */ /* 0x000fe20000000800 */
[----:B-1----:R-:W-:-:S07]  /*6800*/  F2FP.BF16.F32.PACK_AB R163, R79, R77 ;  /* 0x0000004d4fa3723e */ /* 0x002fce00000010ff */
[----:B------:R-:W-:Y:S08]  /*6810*/  MUFU.EX2 R83, R83 ;  /* 0x0000005300537308 */ /* 0x000ff00000000800 */
[----:B------:R-:W0:Y:S08]  /*6820*/  MUFU.EX2 R81, R81 ;  /* 0x0000005100517308 */ /* 0x000e300000000800 */
[----:B------:R-:W-:Y:S08]  /*6830*/  MUFU.EX2 R26, R26 ;  /* 0x0000001a001a7308 */ /* 0x000ff00000000800 */
[----:B------:R-:W1:Y:S01]  /*6840*/  MUFU.EX2 R205, R205 ;  /* 0x000000cd00cd7308 */ /* 0x000e620000000800 */
[----:B------:R-:W-:-:S02]  /*6850*/  WARPGROUP.DEPBAR.LE gsb0, 0x0 ;  /* 0x00008000000079c5 */ /* 0x000fc40000010000 */
[----:B------:R2:W-:Y:S01]  /*6860*/  @!P1 SYNCS.ARRIVE.TRANS64.RED.A1T0 RZ, [R27+URZ], RZ ;  /* 0x000000ff1bff99a7 */ /* 0x0005e2000810043f */
[----:B0-----:R-:W-:Y:S02]  /*6870*/  F2FP.BF16.F32.PACK_AB R164, R81, R24 ;  /* 0x0000001851a4723e */ /* 0x001fe400000010ff */
[----:B------:R-:W-:Y:S02]  /*6880*/  F2FP.BF16.F32.PACK_AB R165, R83, R85 ;  /* 0x0000005553a5723e */ /* 0x000fe400000010ff */
[----:B-1----:R-:W-:Y:S01]  /*6890*/  F2FP.BF16.F32.PACK_AB R166, R205, R26 ;  /* 0x0000001acda6723e */ /* 0x002fe200000010ff */
[----:B--2---:R-:W-:Y:S01]  /*68a0*/  FADD.FTZ R27, R171, R4 ;  /* 0x00000004ab1b7221 */ /* 0x004fe20000010000 */
[----:B------:R0:W-:Y:S01]  /*68b0*/  @!P1 SYNCS.ARRIVE.TRANS64.RED.A1T0 RZ, [R31+URZ], RZ ;  /* 0x000000ff1fff99a7 */ /* 0x0001e2000810043f */
[----:B------:R-:W-:Y:S02]  /*68c0*/  F2FP.BF16.F32.PACK_AB R171, R30, R15 ;  /* 0x0000000f1eab723e */ /* 0x000fe400000010ff */
[----:B------:R-:W-:Y:S01]  /*68d0*/  FADD.FTZ R4, R182, R27 ;  /* 0x0000001bb6047221 */ /* 0x000fe20000010000 */
[----:B------:R-:W-:Y:S01]  /*68e0*/  FADD.FTZ R27, R183, R10 ;  /* 0x0000000ab71b7221 */ /* 0x000fe20000010000 */
[----:B------:R-:W-:-:S02]  /*68f0*/  F2FP.BF16.F32.PACK_AB R182, R21, R182 ;  /* 0x000000b615b6723e */ /* 0x000fc400000010ff */
[C---:B------:R-:W-:Y:S01]  /*6900*/  F2FP.BF16.F32.PACK_AB R183, R12.reuse, R183 ;  /* 0x000000b70cb7723e */ /* 0x040fe200000010ff */
[----:B0-----:R-:W-:Y:S01]  /*6910*/  FADD.FTZ R31, R21, R4 ;  /* 0x00000004151f7221 */ /* 0x001fe20000010000 */
[----:B------:R-:W-:Y:S01]  /*6920*/  FADD.FTZ R4, R12, R27 ;  /* 0x0000001b0c047221 */ /* 0x000fe20000010000 */
[----:B------:R-:W-:Y:S02]  /*6930*/  IMAD.MOV.U32 R12, RZ, RZ, R9 ;  /* 0x000000ffff0c7224 */ /* 0x000fe400078e0009 */
[----:B------:R-:W-:Y:S01]  /*6940*/  FADD.FTZ R10, R176, R31 ;  /* 0x0000001fb00a7221 */ /* 0x000fe20000010000 */
[----:B------:R-:W-:Y:S01]  /*6950*/  FADD.FTZ R27, R177, R4 ;  /* 0x00000004b11b7221 */ /* 0x000fe20000010000 */
[C---:B------:R-:W-:Y:S02]  /*6960*/  F2FP.BF16.F32.PACK_AB R176, R29.reuse, R176 ;  /* 0x000000b01db0723e */ /* 0x040fe400000010ff */
[----:B------:R-:W-:Y:S01]  /*6970*/  FADD.FTZ R31, R29, R10 ;  /* 0x0000000a1d1f7221 */ /* 0x000fe20000010000 */
[C---:B------:R-:W-:Y:S01]  /*6980*/  FADD.FTZ R4, R38.reuse, R27 ;  /* 0x0000001b26047221 */ /* 0x040fe20000010000 */
[----:B------:R-:W-:-:S02]  /*6990*/  F2FP.BF16.F32.PACK_AB R177, R38, R177 ;  /* 0x000000b126b1723e */ /* 0x000fc400000010ff */
[----:B------:R-:W-:Y:S01]  /*69a0*/  FADD.FTZ R10, R178, R31 ;  /* 0x0000001fb20a7221 */ /* 0x000fe20000010000 */
[----:B------:R-:W-:Y:S01]  /*69b0*/  FADD.FTZ R27, R179, R4 ;  /* 0x00000004b31b7221 */ /* 0x000fe20000010000 */
[C---:B------:R-:W-:Y:S02]  /*69c0*/  F2FP.BF16.F32.PACK_AB R178, R33.reuse, R178 ;  /* 0x000000b221b2723e */ /* 0x040fe400000010ff */
[----:B------:R-:W-:Y:S01]  /*69d0*/  FADD.FTZ R31, R33, R10 ;  /* 0x0000000a211f7221 */ /* 0x000fe20000010000 */
[C---:B------:R-:W-:Y:S01]  /*69e0*/  FADD.FTZ R4, R36.reuse, R27 ;  /* 0x0000001b24047221 */ /* 0x040fe20000010000 */
[----:B------:R-:W-:Y:S02]  /*69f0*/  F2FP.BF16.F32.PACK_AB R179, R36, R179 ;  /* 0x000000b324b3723e */ /* 0x000fe400000010ff */
[----:B------:R-:W-:Y:S01]  /*6a00*/  FADD.FTZ R10, R172, R31 ;  /* 0x0000001fac0a7221 */ /* 0x000fe20000010000 */
[----:B------:R-:W-:Y:S01]  /*6a10*/  FADD.FTZ R27, R173, R4 ;  /* 0x00000004ad1b7221 */ /* 0x000fe20000010000 */
[-C--:B------:R-:W-:Y:S01]  /*6a20*/  FFMA.FTZ R4, R169, R6.reuse, -R42 ;  /* 0x00000006a9047223 */ /* 0x080fe2000001082a */
[----:B------:R-:W-:Y:S01]  /*6a30*/  F2FP.BF16.F32.PACK_AB R169, R28, R13 ;  /* 0x0000000d1ca9723e */ /* 0x000fe200000010ff */
[----:B------:R-:W-:Y:S01]  /*6a40*/  FADD.FTZ R31, R153, R10 ;  /* 0x0000000a991f7221 */ /* 0x000fe20000010000 */
[----:B------:R-:W-:Y:S01]  /*6a50*/  FADD.FTZ R10, R34, R27 ;  /* 0x0000001b220a7221 */ /* 0x000fe20000010000 */
[----:B------:R-:W-:Y:S01]  /*6a60*/  FFMA.FTZ R42, R87, R6, -R42 ;  /* 0x00000006572a7223 */ /* 0x000fe2000001082a */
[----:B------:R0:W1:Y:S01]  /*6a70*/  MUFU.EX2 R167, R4 ;  /* 0x0000000400a77308 */ /* 0x0000620000000800 */
[----:B------:R-:W-:Y:S01]  /*6a80*/  FADD.FTZ R44, R174, R31 ;  /* 0x0000001fae2c7221 */ /* 0x000fe20000010000 */
[----:B------:R-:W-:Y:S01]  /*6a90*/  FADD.FTZ R27, R175, R10 ;  /* 0x0000000aaf1b7221 */ /* 0x000fe20000010000 */
[----:B------:R-:W-:-:S02]  /*6aa0*/  F2FP.BF16.F32.PACK_AB R174, R155, R174 ;  /* 0x000000ae9bae723e */ /* 0x000fc400000010ff */
[----:B------:R-:W-:Y:S01]  /*6ab0*/  FADD.FTZ R31, R155, R44 ;  /* 0x0000002c9b1f7221 */ /* 0x000fe20000010000 */
[----:B------:R-:W-:Y:S01]  /*6ac0*/  FADD.FTZ R10, R32, R27 ;  /* 0x0000001b200a7221 */ /* 0x000fe20000010000 */
[----:B------:R-:W-:Y:S01]  /*6ad0*/  F2FP.BF16.F32.PACK_AB R155, R63, R3 ;  /* 0x000000033f9b723e */ /* 0x000fe200000010ff */
[----:B------:R-:W2:Y:S01]  /*6ae0*/  MUFU.EX2 R42, R42 ;  /* 0x0000002a002a7308 */ /* 0x000ea20000000800 */
[----:B------:R-:W-:Y:S01]  /*6af0*/  FADD.FTZ R44, R168, R31 ;  /* 0x0000001fa82c7221 */ /* 0x000fe20000010000 */
[----:B------:R-:W-:Y:S01]  /*6b00*/  FADD.FTZ R21, R13, R10 ;  /* 0x0000000a0d157221 */ /* 0x000fe20000010000 */
[----:B------:R-:W-:Y:S02]  /*6b10*/  F2FP.BF16.F32.PACK_AB R172, R153, R172 ;  /* 0x000000ac99ac723e */ /* 0x000fe400000010ff */
        /* <DEDUP_REMOVED lines=29> */
[----:B------:R-:W-:-:S02]  /*6cf0*/  F2FP.BF16.F32.PACK_AB R158, R199, R158 ;  /* 0x0000009ec79e723e */ /* 0x000fc400000010ff */
[----:B------:R-:W-:Y:S01]  /*6d00*/  FADD.FTZ R13, R199, R10 ;  /* 0x0000000ac70d7221 */ /* 0x000fe20000010000 */
[C---:B------:R-:W-:Y:S01]  /*6d10*/  FADD.FTZ R8, R71.reuse, R8 ;  /* 0x0000000847087221 */ /* 0x040fe20000010000 */
[----:B------:R-:W-:Y:S02]  /*6d20*/  F2FP.BF16.F32.PACK_AB R159, R71, R69 ;  /* 0x00000045479f723e */ /* 0x000fe400000010ff */
[----:B------:R-:W-:Y:S01]  /*6d30*/  FADD.FTZ R10, R14, R13 ;  /* 0x0000000d0e0a7221 */ /* 0x000fe20000010000 */
[----:B------:R-:W-:-:S03]  /*6d40*/  FADD.FTZ R8, R73, R8 ;  /* 0x0000000849087221 */ /* 0x000fc60000010000 */
        /* <DEDUP_REMOVED lines=9> */
[----:B------:R-:W-:Y:S01]  /*6de0*/  FADD.FTZ R8, R83, R8 ;  /* 0x0000000853087221 */ /* 0x000fe20000010000 */
[----:B------:R-:W-:Y:S02]  /*6df0*/  IMAD.MOV.U32 R10, RZ, RZ, R16 ;  /* 0x000000ffff0a7224 */ /* 0x000fe400078e0010 */
[----:B0-----:R-:W-:Y:S01]  /*6e00*/  FADD.FTZ R4, R26, R3 ;  /* 0x000000031a047221 */ /* 0x001fe20000010000 */
[----:B-1----:R-:W-:Y:S01]  /*6e10*/  FADD.FTZ R8, R167, R8 ;  /* 0x00000008a7087221 */ /* 0x002fe20000010000 */
[C---:B--2---:R-:W-:Y:S02]  /*6e20*/  F2FP.BF16.F32.PACK_AB R167, R42.reuse, R167 ;  /* 0x000000a72aa7723e */ /* 0x044fe400000010ff */
[----:B------:R-:W-:Y:S01]  /*6e30*/  FADD.FTZ R4, R205, R4 ;  /* 0x00000004cd047221 */ /* 0x000fe20000010000 */
[----:B------:R-:W-:Y:S01]  /*6e40*/  FADD.FTZ R3, R42, R8 ;  /* 0x000000082a037221 */ /* 0x000fe20000010000 */
[----:B------:R-:W-:Y:S01]  /*6e50*/  IMAD.MOV.U32 R8, RZ, RZ, R11 ;  /* 0x000000ffff087224 */ /* 0x000fe200078e000b */
[----:B------:R-:W-:Y:S06]  /*6e60*/  @P2 BRA `(.L_x_275) ;  /* 0xffffffd400b02947 */ /* 0x000fec000383ffff */
.L_x_266:
        /* <DEDUP_REMOVED lines=67> */
.L_x_276:
[----:B------:R-:W-:Y:S01]  /*72a0*/  IMAD R20, R2, 0x8, R0 ;  /* 0x0000000802147824 */ /* 0x000fe200078e0200 */
[----:B------:R-:W-:-:S04]  /*72b0*/  SHF.L.U32 R5, R16, 0x1f, RZ ;  /* 0x0000001f10057819 */ /* 0x000fc800000006ff */
[----:B------:R0:W1:Y:S01]  /*72c0*/  SYNCS.PHASECHK.TRANS64.TRYWAIT P2, [R20+URZ+0x34850], R5 ;  /* 0x03485005140075a7 */ /* 0x000062000804017f */
[----:B------:R-:W-:Y:S05]  /*72d0*/  @!P0 BRA `(.L_x_277) ;  /* 0x0000000000048947 */ /* 0x000fea0003800000 */
[----:B------:R-:W-:Y:S01]  /*72e0*/  BPT.TRAP 0x1 ;  /* 0x000000040000795c */ /* 0x000fe20000300000 */
.L_x_277:
[----:B-1----:R-:W-:Y:S05]  /*72f0*/  @P2 BRA `(.L_x_278) ;  /* 0x0000000000082947 */ /* 0x002fea0003800000 */
[----:B------:R-:W1:Y:S02]  /*7300*/  SYNCS.PHASECHK.TRANS64.TRYWAIT P0, [R20+URZ+0x34850], R5 ;  /* 0x03485005140075a7 */ /* 0x000e64000800017f */
[----:B-1----:R-:W-:Y:S05]  /*7310*/  @!P0 BRA `(.L_x_279) ;  /* 0x00000078005c8947 */ /* 0x002fea0003800000 */
.L_x_278:
[----:B------:R-:W-:Y:S05]  /*7320*/  WARPSYNC.ALL ;  /* 0x0000000000007948 */ /* 0x000fea0003800000 */
[----:B------:R-:W-:Y:S01]  /*7330*/  VIADD R0, R0, 0x400 ;  /* 0x0000040000007836 */ /* 0x000fe20000000000 */
[----:B------:R-:W-:Y:S01]  /*7340*/  WARPGROUP.ARRIVE ;  /* 0x00000000000079c5 */ /* 0x000fe20000000000 */
[----:B------:R-:W-:Y:S01]  /*7350*/  IMAD.MOV.U32 R15, RZ, RZ, 0x40000040 ;  /* 0x40000040ff0f7424 */ /* 0x000fe200078e00ff */
[----:B01----:R-:W0:Y:S01]  /*7360*/  SHFL.BFLY PT, R5, R4, 0x2, 0x1f ;  /* 0x0c401f0004057f89 */ /* 0x003e2200000e0000 */
[----:B------:R-:W-:Y:S02]  /*7370*/  IADD3 R185, R185, 0x1, RZ ;  /* 0x00000001b9b97810 */ /* 0x000fe40007ffe0ff */
[----:B------:R-:W-:-:S04]  /*7380*/  SHF.R.U32.HI R0, RZ, 0x4, R0 ;  /* 0x00000004ff007819 */ /* 0x000fc80000011600 */
[----:B------:R-:W-:-:S04]  /*7390*/  LOP3.LUT R0, R0, 0x3fff, RZ, 0xc0, !PT ;  /* 0x00003fff00007812 */ /* 0x000fc800078ec0ff */
[----:B------:R-:W-:Y:S02]  /*73a0*/  LOP3.LUT R13, R0, 0x4000000, RZ, 0xfc, !PT ;  /* 0x04000000000d7812 */ /* 0x000fe400078efcff */
[----:B------:R-:W1:Y:S03]  /*73b0*/  SHFL.BFLY PT, R0, R3, 0x2, 0x1f ;  /* 0x0c401f0003007f89 */ /* 0x000e6600000e0000 */
[----:B------:R-:W-:Y:S01]  /*73c0*/  IMAD R12, R2, 0x800, R13 ;  /* 0x00000800020c7824 */ /* 0x000fe200078e020d */
[----:B------:R-:W-:-:S03]  /*73d0*/  MOV R13, 0x40000040 ;  /* 0x40000040000d7802 */ /* 0x000fc60000000f00 */
[C---:B------:R-:W-:Y:S01]  /*73e0*/  VIADD R14, R12.reuse, 0x80 ;  /* 0x000000800c0e7836 */ /* 0x040fe20000000000 */
[----:B------:R-:W-:Y:S02]  /*73f0*/  R2UR UR6, R12 ;  /* 0x000000000c0672ca */ /* 0x000fe400000e0000 */
[----:B------:R-:W-:Y:S01]  /*7400*/  R2UR UR7, R13 ;  /* 0x000000000d0772ca */ /* 0x000fe200000e0000 */
[----:B0-----:R-:W-:Y:S01]  /*7410*/  FADD.FTZ R5, R5, R4 ;  /* 0x0000000405057221 */ /* 0x001fe20000010000 */
[----:B------:R-:W-:-:S11]  /*7420*/  MOV R13, 0x40000040 ;  /* 0x40000040000d7802 */ /* 0x000fd60000000f00 */
[----:B------:R-:W-:Y:S01]  /*7430*/  HGMMA.64x128x16.F32.BF16 R24, R180, gdesc[UR4].tnspB, R24, gsb0 ;  /* 0x41e00004b4187df0 */ /* 0x000fe20008001818 */
[----:B------:R-:W-:Y:S01]  /*7440*/  R2UR UR6, R14 ;  /* 0x000000000e0672ca */ /* 0x000fe200000e0000 */
[----:B------:R-:W-:Y:S01]  /*7450*/  VIADD R14, R12, 0x100 ;  /* 0x000001000c0e7836 */ /* 0x000fe20000000000 */
[----:B------:R-:W-:Y:S01]  /*7460*/  R2UR UR7, R15 ;  /* 0x000000000f0772ca */ /* 0x000fe200000e0000 */
[----:B------:R-:W-:Y:S02]  /*7470*/  IMAD.MOV.U32 R15, RZ, RZ, 0x40000040 ;  /* 0x40000040ff0f7424 */ /* 0x000fe400078e00ff */
[----:B-1----:R-:W-:Y:S02]  /*7480*/  FADD.FTZ R7, R0, R3 ;  /* 0x0000000300077221 */ /* 0x002fe40000010000 */
[----:B------:R-:W-:Y:S04]  /*7490*/  SHFL.BFLY PT, R0, R5, 0x1, 0x1f ;  /* 0x0c201f0005007f89 */ /* 0x000fe800000e0000 */
[----:B------:R-:W0:Y:S01]  /*74a0*/  SHFL.BFLY PT, R8, R7, 0x1, 0x1f ;  /* 0x0c201f0007087f89 */ /* 0x000e2200000e0000 */
[----:B------:R-:W-:-:S02]  /*74b0*/  WARPGROUP.DEPBAR.LE gsb0, 0x0 ;  /* 0x00008000000079c5 */ /* 0x000fc40000010000 */
[----:B------:R-:W-:-:S06]  /*74c0*/  WARPGROUP.ARRIVE ;  /* 0x00000000000079c5 */ /* 0x000fcc0000000000 */
[----:B------:R-:W-:Y:S01]  /*74d0*/  HGMMA.64x128x16.F32.BF16 R24, R176, gdesc[UR4].tnspB, R24, gsb0 ;  /* 0x41e00004b0187df0 */ /* 0x000fe20008001818 */
[----:B------:R-:W-:Y:S01]  /*74e0*/  R2UR UR6, R14 ;  /* 0x000000000e0672ca */ /* 0x000fe200000e0000 */
[----:B------:R-:W-:Y:S01]  /*74f0*/  VIADD R14, R12, 0x180 ;  /* 0x000001800c0e7836 */ /* 0x000fe20000000000 */
[----:B------:R-:W-:Y:S01]  /*7500*/  R2UR UR7, R15 ;  /* 0x000000000f0772ca */ /* 0x000fe200000e0000 */
[----:B------:R-:W-:Y:S01]  /*7510*/  IMAD.MOV.U32 R15, RZ, RZ, 0x40000040 ;  /* 0x40000040ff0f7424 */ /* 0x000fe200078e00ff */
[----:B------:R-:W-:Y:S02]  /*7520*/  WARPGROUP.DEPBAR.LE gsb0, 0x0 ;  /* 0x00008000000079c5 */ /* 0x000fe40000010000 */
[----:B------:R-:W-:-:S09]  /*7530*/  WARPGROUP.ARRIVE ;  /* 0x00000000000079c5 */ /* 0x000fd20000000000 */
[----:B------:R-:W-:Y:S01]  /*7540*/  HGMMA.64x128x16.F32.BF16 R24, R172, gdesc[UR4].tnspB, R24, gsb0 ;  /* 0x41e00004ac187df0 */ /* 0x000fe20008001818 */
[----:B------:R-:W-:Y:S02]  /*7550*/  R2UR UR6, R14 ;  /* 0x000000000e0672ca */ /* 0x000fe400000e0000 */
[----:B------:R-:W-:Y:S01]  /*7560*/  R2UR UR7, R15 ;  /* 0x000000000f0772ca */ /* 0x000fe200000e0000 */
[----:B------:R-:W-:Y:S01]  /*7570*/  IMAD.MOV.U32 R15, RZ, RZ, 0x40000040 ;  /* 0x40000040ff0f7424 */ /* 0x000fe200078e00ff */
[----:B------:R-:W-:Y:S01]  /*7580*/  IADD3 R14, R12, 0x200, RZ ;  /* 0x000002000c0e7810 */ /* 0x000fe20007ffe0ff */
[----:B------:R-:W-:Y:S02]  /*7590*/  WARPGROUP.DEPBAR.LE gsb0, 0x0 ;  /* 0x00008000000079c5 */ /* 0x000fe40000010000 */
[----:B------:R-:W-:-:S08]  /*75a0*/  WARPGROUP.ARRIVE ;  /* 0x00000000000079c5 */ /* 0x000fd00000000000 */
        /* <DEDUP_REMOVED lines=8> */
[----:B------:R-:W-:Y:S01]  /*7630*/  R2UR UR6, R14 ;  /* 0x000000000e0672ca */ /* 0x000fe200000e0000 */
[C---:B------:R-:W-:Y:S01]  /*7640*/  VIADD R14, R12.reuse, 0x300 ;  /* 0x000003000c0e7836 */ /* 0x040fe20000000000 */
[----:B------:R-:W-:Y:S01]  /*7650*/  R2UR UR7, R15 ;  /* 0x000000000f0772ca */ /* 0x000fe200000e0000 */
[----:B------:R-:W-:Y:S02]  /*7660*/  IMAD.MOV.U32 R15, RZ, RZ, 0x40000040 ;  /* 0x40000040ff0f7424 */ /* 0x000fe400078e00ff */
[----:B------:R-:W-:Y:S01]  /*7670*/  VIADD R12, R12, 0x380 ;  /* 0x000003800c0c7836 */ /* 0x000fe20000000000 */
[----:B------:R-:W-:Y:S02]  /*7680*/  WARPGROUP.DEPBAR.LE gsb0, 0x0 ;  /* 0x00008000000079c5 */ /* 0x000fe40000010000 */
[----:B------:R-:W-:-:S07]  /*7690*/  WARPGROUP.ARRIVE ;  /* 0x00000000000079c5 */ /* 0x000fce0000000000 */
[----:B------:R-:W-:Y:S01]  /*76a0*/  HGMMA.64x128x16.F32.BF16 R24, R156, gdesc[UR4].tnspB, R24, gsb0 ;  /* 0x41e000049c187df0 */ /* 0x000fe20008001818 */
[----:B------:R-:W-:Y:S01]  /*76b0*/  R2UR UR6, R14 ;  /* 0x000000000e0672ca */ /* 0x000fe200000e0000 */
[----:B------:R-:W-:Y:S01]  /*76c0*/  VIADD R14, R2, 0x1 ;  /* 0x00000001020e7836 */ /* 0x000fe20000000000 */
[----:B------:R-:W-:Y:S01]  /*76d0*/  R2UR UR7, R15 ;  /* 0x000000000f0772ca */ /* 0x000fe200000e0000 */
[----:B0-----:R-:W-:Y:S01]  /*76e0*/  FADD.FTZ R15, R7, R8 ;  /* 0x00000008070f7221 */ /* 0x001fe20000010000 */
[----:B------:R-:W-:Y:S02]  /*76f0*/  IMAD.MOV.U32 R2, RZ, RZ, RZ ;  /* 0x000000ffff027224 */ /* 0x000fe400078e00ff */
[----:B------:R-:W-:Y:S01]  /*7700*/  ISETP.NE.AND P2, PT, R14, 0x2, PT ;  /* 0x000000020e00780c */ /* 0x000fe20003f45270 */
[----:B------:R-:W-:Y:S01]  /*7710*/  @!P1 VIADD R7, R20, 0x34860 ;  /* 0x0003486014079836 */ /* 0x000fe20000000000 */
[----:B------:R-:W-:Y:S02]  /*7720*/  FSETP.NE.FTZ.AND P3, PT, R15, RZ, PT ;  /* 0x000000ff0f00720b */ /* 0x000fe40003f75000 */
[----:B------:R-:W-:-:S02]  /*7730*/  SEL R3, RZ, 0x1, P2 ;  /* 0x00000001ff037807 */ /* 0x000fc40001000000 */
[----:B------:R-:W-:Y:S02]  /*7740*/  @!P1 PRMT R7, RZ, 0x654, R7 ;  /* 0x00000654ff079816 */ /* 0x000fe40000000007 */
[----:B------:R-:W-:Y:S01]  /*7750*/  LOP3.LUT R16, R16, R3, RZ, 0x3c, !PT ;  /* 0x0000000310107212 */ /* 0x000fe200078e3cff */
[----:B------:R-:W-:-:S06]  /*7760*/  IMAD.MOV.U32 R3, RZ, RZ, -0x800000 ;  /* 0xff800000ff037424 */ /* 0x000fcc00078e00ff */
[----:B------:R-:W0:Y:S01]  /*7770*/  @P3 MUFU.LG2 R10, R15 ;  /* 0x0000000f000a3308 */ /* 0x000e220000000c00 */
[----:B------:R-:W-:Y:S01]  /*7780*/  @P3 FMUL.FTZ R21, R6, 0.69314718246459960938 ;  /* 0x3f31721806153820 */ /* 0x000fe20000410000 */
[----:B0-----:R-:W-:Y:S01]  /*7790*/  @P3 FMUL.FTZ R10, R10, 0.69314718246459960938 ;  /* 0x3f3172180a0a3820 */ /* 0x001fe20000410000 */
[----:B------:R-:W-:Y:S02]  /*77a0*/  WARPGROUP.DEPBAR.LE gsb0, 0x0 ;  /* 0x00008000000079c5 */ /* 0x000fe40000010000 */
[----:B------:R-:W-:-:S06]  /*77b0*/  WARPGROUP.ARRIVE ;  /* 0x00000000000079c5 */ /* 0x000fcc0000000000 */
[----:B------:R-:W-:Y:S01]  /*77c0*/  HGMMA.64x128x16.F32.BF16 R24, R160, gdesc[UR4].tnspB, R24, gsb0 ;  /* 0x41e00004a0187df0 */ /* 0x000fe20008001818 */
[----:B------:R-:W-:Y:S01]  /*77d0*/  R2UR UR6, R12 ;  /* 0x000000000c0672ca */ /* 0x000fe200000e0000 */
[----:B------:R-:W-:Y:S01]  /*77e0*/  FADD.FTZ R12, R5, R0 ;  /* 0x00000000050c7221 */ /* 0x000fe20000010000 */
[----:B------:R-:W-:Y:S01]  /*77f0*/  R2UR UR7, R13 ;  /* 0x000000000d0772ca */ /* 0x000fe200000e0000 */
[----:B------:R-:W-:Y:S02]  /*7800*/  IMAD.MOV.U32 R13, RZ, RZ, RZ ;  /* 0x000000ffff0d7224 */ /* 0x000fe400078e00ff */
[----:B------:R-:W-:Y:S01]  /*7810*/  IMAD.MOV.U32 R0, RZ, RZ, -0x800000 ;  /* 0xff800000ff007424 */ /* 0x000fe200078e00ff */
[----:B------:R-:W-:Y:S01]  /*7820*/  FSETP.NE.FTZ.AND P0, PT, R12, RZ, PT ;  /* 0x000000ff0c00720b */ /* 0x000fe20003f15000 */
[----:B------:R-:W-:Y:S02]  /*7830*/  @P3 FFMA.FTZ R0, R21, R11, R10 ;  /* 0x0000000b15003223 */ /* 0x000fe4000001000a */
[----:B------:R-:W-:Y:S10]  /*7840*/  @P3 MUFU.RCP R13, R15 ;  /* 0x0000000f000d3308 */ /* 0x000ff40000001000 */
[----:B------:R-:W0:Y:S01]  /*7850*/  @P0 MUFU.LG2 R8, R12 ;  /* 0x0000000c00080308 */ /* 0x000e220000000c00 */
[----:B------:R-:W-:-:S07]  /*7860*/  @P0 FMUL.FTZ R4, R6, 0.69314718246459960938 ;  /* 0x3f31721806040820 */ /* 0x000fce0000410000 */
[----:B------:R-:W1:Y:S01]  /*7870*/  @P0 MUFU.RCP R2, R12 ;  /* 0x0000000c00020308 */ /* 0x000e620000001000 */
[----:B0-----:R-:W-:-:S04]  /*7880*/  @P0 FMUL.FTZ R5, R8, 0.69314718246459960938 ;  /* 0x3f31721808050820 */ /* 0x001fc80000410000 */
[----:B------:R-:W-:Y:S01]  /*7890*/  @P0 FFMA.FTZ R3, R4, R9, R5 ;  /* 0x0000000904030223 */ /* 0x000fe20000010005 */
[----:B------:R-:W-:Y:S01]  /*78a0*/  PLOP3.LUT P0, PT, PT, PT, PT, 0x8, 0x0 ;  /* 0x000000000000781c */ /* 0x000fe20003f0e170 */
[----:B------:R-:W-:Y:S02]  /*78b0*/  WARPGROUP.DEPBAR.LE gsb0, 0x0 ;  /* 0x00008000000079c5 */ /* 0x000fe40000010000 */
[----:B------:R-:W-:-:S06]  /*78c0*/  WARPGROUP.ARRIVE ;  /* 0x00000000000079c5 */ /* 0x000fcc0000000000 */
[----:B------:R-:W-:Y:S03]  /*78d0*/  HGMMA.64x128x16.F32.BF16 R24, R164, gdesc[UR4].tnspB, R24, gsb0 ;  /* 0x41e00004a4187df0 */ /* 0x000fe60008001818 */
[----:B------:R-:W-:Y:S02]  /*78e0*/  WARPGROUP.DEPBAR.LE gsb0, 0x0 ;  /* 0x00008000000079c5 */ /* 0x000fe40000010000 */
[-C--:B-1----:R-:W-:Y:S01]  /*78f0*/  FMUL.FTZ R89, R33, R2.reuse ;  /* 0x0000000221597220 */ /* 0x082fe20000410000 */
[-C--:B------:R-:W-:Y:S01]  /*7900*/  FMUL.FTZ R88, R36, R2.reuse ;  /* 0x0000000224587220 */ /* 0x080fe20000410000 */
[----:B------:R0:W-:Y:S01]  /*7910*/  @!P1 SYNCS.ARRIVE.TRANS64.RED.A1T0 RZ, [R7+URZ], RZ ;  /* 0x000000ff07ff99a7 */ /* 0x0001e2000810043f */
        /* <DEDUP_REMOVED lines=33> */
[-C--:B0-----:R-:W-:Y:S01]  /*7b30*/  FMUL.FTZ R7, R31, R13.reuse ;  /* 0x0000000d1f077220 */ /* 0x081fe20000410000 */
        /* <DEDUP_REMOVED lines=28> */
[----:B------:R-:W-:-:S07]  /*7d00*/  SEL R2, R14, RZ, P2 ;  /* 0x000000ff0e027207 */ /* 0x000fce0001000000 */
.L_x_258:
[----:B------:R-:W0:Y:S01]  /*7d10*/  S2R R5, SR_CgaCtaId ;  /* 0x0000000000057919 */ /* 0x000e220000008800 */
[----:B------:R-:W-:Y:S01]  /*7d20*/  MOV R28, 0x400 ;  /* 0x00000400001c7802 */ /* 0x000fe20000000f00 */
[----:B------:R-:W-:Y:S01]  /*7d30*/  BSSY B0, `(.L_x_280) ;  /* 0x0000205000007945 */ /* 0x000fe20003800000 */
[----:B------:R-:W-:Y:S02]  /*7d40*/  BAR.SYNC.DEFER_BLOCKING 0x5, 0x120 ;  /* 0x0144800000007b1d */ /* 0x000fe40000010000 */
[----:B0-----:R-:W-:-:S05]  /*7d50*/  LEA R28, R5, R28, 0x18 ;  /* 0x0000001c051c7211 */ /* 0x001fca00078ec0ff */
[----:B------:R-:W0:Y:S02]  /*7d60*/  LDS.128 R48, [R28+0x348d0] ;  /* 0x0348d0001c307984 */ /* 0x000e240000000c00 */
[----:B0-----:R-:W-:Y:S01]  /*7d70*/  R2UR UR5, R50 ;  /* 0x00000000320572ca */ /* 0x001fe200000e0000 */
[----:B------:R-:W-:Y:S06]  /*7d80*/  BAR.ARV 0x4, 0x120 ;  /* 0x0104800000007b1d */ /* 0x000fec0000002000 */
[----:B------:R-:W-:Y:S08]  /*7d90*/  @P0 BRA `(.L_x_281) ;  /* 0x0000001400200947 */ /* 0x000ff00003800000 */
[----:B------:R-:W0:Y:S01]  /*7da0*/  S2R R5, SR_SWINHI ;  /* 0x0000000000057919 */ /* 0x000e220000002f00 */
[----:B------:R-:W-:Y:S01]  /*7db0*/  F2FP.BF16.F32.PACK_AB R7, R7, R8 ;  /* 0x000000080707723e */ /* 0x000fe200000010ff */
[----:B------:R-:W-:Y:S01]  /*7dc0*/  ULDC.64 UR6, c[0x0][0xbd8] ;  /* 0x0002f60000067ab9 */ /* 0x000fe20000000a00 */
[----:B------:R-:W-:Y:S01]  /*7dd0*/  F2FP.BF16.F32.PACK_AB R6, R6, R91 ;  /* 0x0000005b0606723e */ /* 0x000fe200000010ff */
[----:B------:R-:W-:Y:S01]  /*7de0*/  UISETP.NE.U32.AND UP0, UPT, UR6, URZ, UPT ;  /* 0x0000003f0600728c */ /* 0x000fe2000bf05070 */
[----:B------:R-:W-:Y:S01]  /*7df0*/  F2FP.BF16.F32.PACK_AB R64, R65, R64 ;  /* 0x000000404140723e */ /* 0x000fe200000010ff */
[----:B------:R-:W-:Y:S01]  /*7e00*/  USHF.L.U32 UR8, UR61, 0x2, URZ ;  /* 0x000000023d087899 */ /* 0x000fe2000800063f */
[----:B------:R-:W-:Y:S01]  /*7e10*/  F2FP.BF16.F32.PACK_AB R65, R67, R66 ;  /* 0x000000424341723e */ /* 0x000fe200000010ff */
[----:B------:R-:W-:Y:S01]  /*7e20*/  UISETP.NE.AND.EX UP0, UPT, UR7, URZ, UPT, UP0 ;  /* 0x0000003f0700728c */ /* 0x000fe2000bf05300 */
[----:B------:R-:W-:Y:S01]  /*7e30*/  F2FP.BF16.F32.PACK_AB R72, R73, R72 ;  /* 0x000000484948723e */ /* 0x000fe200000010ff */
[----:B------:R-:W-:Y:S01]  /*7e40*/  ULDC.64 UR10, c[0x0][0x208] ;  /* 0x00008200000a7ab9 */ /* 0x000fe20000000a00 */
        /* <DEDUP_REMOVED lines=9> */
[----:B------:R-:W-:Y:S02]  /*7ee0*/  R2UR UR4, R184 ;  /* 0x00000000b80472ca */ /* 0x000fe400000e0000 */
[----:B------:R-:W-:Y:S02]  /*7ef0*/  MOV R20, R28 ;  /* 0x0000001c00147202 */ /* 0x000fe40000000f00 */
[----:B0-----:R-:W-:-:S03]  /*7f00*/  MOV R21, R5 ;  /* 0x0000000500157202 */ /* 0x001fc60000000f00 */
[----:B------:R-:W-:-:S03]  /*7f10*/  IMAD.WIDE R4, R190, 0x2, R20 ;  /* 0x00000002be047825 */ /* 0x000fc600078e0214 */
[----:B------:R-:W-:-:S03]  /*7f20*/  LOP3.LUT R9, R4, 0x380, RZ, 0xc0, !PT ;  /* 0x0000038004097812 */ /* 0x000fc600078ec0ff */
[----:B------:R-:W-:Y:S01]  /*7f30*/  USHF.L.U64.HI UR9, UR61, 0x2, UR4 ;  /* 0x000000023d097899 */ /* 0x000fe20008010204 */
[C---:B------:R-:W-:Y:S01]  /*7f40*/  IADD3 R97, P6, R4.reuse, 0x20, RZ ;  /* 0x0000002004617810 */ /* 0x040fe20007fde0ff */
[----:B------:R-:W-:Y:S01]  /*7f50*/  UIADD3 UR4, UP1, UR8, UR6, URZ ;  /* 0x0000000608047290 */ /* 0x000fe2000ff3e03f */
[C---:B------:R-:W-:Y:S02]  /*7f60*/  IADD3 R99, P5, R4.reuse, 0x40, RZ ;  /* 0x0000004004637810 */ /* 0x040fe40007fbe0ff */
[C---:B------:R-:W-:Y:S01]  /*7f70*/  IADD3 R101, P4, R4.reuse, 0x60, RZ ;  /* 0x0000006004657810 */ /* 0x040fe20007f9e0ff */
[--C-:B------:R-:W-:Y:S01]  /*7f80*/  IMAD.X R31, RZ, RZ, R5.reuse, P6 ;  /* 0x000000ffff1f7224 */ /* 0x100fe200030e0605 */
[----:B------:R-:W-:Y:S01]  /*7f90*/  IADD3 R103, P3, R4, 0x4000, RZ ;  /* 0x0000400004677810 */ /* 0x000fe20007f7e0ff */
[--C-:B------:R-:W-:Y:S01]  /*7fa0*/  IMAD.X R27, RZ, RZ, R5.reuse, P5 ;  /* 0x000000ffff1b7224 */ /* 0x100fe200028e0605 */
[----:B------:R-:W-:Y:S01]  /*7fb0*/  SHF.R.U64 R9, R9, 0x3, RZ ;  /* 0x0000000309097819 */ /* 0x000fe200000012ff */
[--C-:B------:R-:W-:Y:S01]  /*7fc0*/  IMAD.X R25, RZ, RZ, R5.reuse, P4 ;  /* 0x000000ffff197224 */ /* 0x100fe200020e0605 */
[----:B------:R-:W-:Y:S01]  /*7fd0*/  LOP3.LUT R14, R97, 0x380, RZ, 0xc0, !PT ;  /* 0x00000380610e7812 */ /* 0x000fe200078ec0ff */
[----:B------:R-:W-:Y:S01]  /*7fe0*/  IMAD.X R15, RZ, RZ, R5, P3 ;  /* 0x000000ffff0f7224 */ /* 0x000fe200018e0605 */
[----:B------:R-:W-:Y:S01]  /*7ff0*/  LOP3.LUT R24, R99, 0x380, RZ, 0xc0, !PT ;  /* 0x0000038063187812 */ /* 0x000fe200078ec0ff */
[----:B------:R-:W-:Y:S01]  /*8000*/  UIADD3.X UR6, UR9, UR7, URZ, UP1, !UPT ;  /* 0x0000000709067290 */ /* 0x000fe20008ffe43f */
[----:B------:R-:W-:-:S02]  /*8010*/  LOP3.LUT R48, R101, 0x380, RZ, 0xc0, !PT ;  /* 0x0000038065307812 */ /* 0x000fc400078ec0ff */
[----:B------:R-:W-:Y:S01]  /*8020*/  LOP3.LUT R50, R103, 0x380, RZ, 0xc0, !PT ;  /* 0x0000038067327812 */ /* 0x000fe200078ec0ff */
[----:B------:R-:W-:Y:S01]  /*8030*/  BAR.SYNC.DEFER_BLOCKING 0x1, 0x100 ;  /* 0x0044000000007b1d */ /* 0x000fe20000010000 */
[C---:B------:R-:W-:Y:S02]  /*8040*/  IADD3 R105, P2, R4.reuse, 0x4020, RZ ;  /* 0x0000402004697810 */ /* 0x040fe40007f5e0ff */
[C---:B------:R-:W-:Y:S02]  /*8050*/  IADD3 R107, P1, R4.reuse, 0x4040, RZ ;  /* 0x00004040046b7810 */ /* 0x040fe40007f3e0ff */
[----:B------:R-:W-:Y:S01]  /*8060*/  IADD3 R109, P0, R4, 0x4060, RZ ;  /* 0x00004060046d7810 */ /* 0x000fe20007f1e0ff */
[--C-:B------:R-:W-:Y:S01]  /*8070*/  IMAD.X R13, RZ, RZ, R5.reuse, P2 ;  /* 0x000000ffff0d7224 */ /* 0x100fe200010e0605 */
[----:B------:R-:W-:Y:S01]  /*8080*/  LOP3.LUT R4, R9, R4, RZ, 0x3c, !PT ;  /* 0x0000000409047212 */ /* 0x000fe200078e3cff */
[----:B------:R-:W-:Y:S01]  /*8090*/  IMAD.X R11, RZ, RZ, R5, P1 ;  /* 0x000000ffff0b7224 */ /* 0x000fe200008e0605 */
[----:B------:R-:W-:-:S02]  /*80a0*/  SHF.R.U64 R14, R14, 0x3, RZ ;  /* 0x000000030e0e7819 */ /* 0x000fc400000012ff */
[----:B------:R-:W-:Y:S02]  /*80b0*/  SHF.R.U64 R24, R24, 0x3, RZ ;  /* 0x0000000318187819 */ /* 0x000fe400000012ff */
[----:B------:R-:W-:Y:S02]  /*80c0*/  SHF.R.U64 R48, R48, 0x3, RZ ;  /* 0x0000000330307819 */ /* 0x000fe400000012ff */
[----:B------:R-:W-:Y:S02]  /*80d0*/  SHF.R.U64 R50, R50, 0x3, RZ ;  /* 0x0000000332327819 */ /* 0x000fe400000012ff */
[-C--:B------:R-:W-:Y:S02]  /*80e0*/  IADD3.X R9, RZ, R5.reuse, RZ, P0, !PT ;  /* 0x00000005ff097210 */ /* 0x080fe400007fe4ff */
[----:B------:R-:W-:Y:S02]  /*80f0*/  MOV R94, R4 ;  /* 0x00000004005e7202 */ /* 0x000fe40000000f00 */
[----:B------:R-:W-:-:S02]  /*8100*/  LOP3.LUT R30, R14, R97, RZ, 0x3c, !PT ;  /* 0x000000610e1e7212 */ /* 0x000fc400078e3cff */
[----:B------:R-:W-:Y:S02]  /*8110*/  LOP3.LUT R26, R24, R99, RZ, 0x3c, !PT ;  /* 0x00000063181a7212 */ /* 0x000fe400078e3cff */
[----:B------:R-:W-:Y:S02]  /*8120*/  F2FP.BF16.F32.PACK_AB R5, R10, R93 ;  /* 0x0000005d0a05723e */ /* 0x000fe400000010ff */
[----:B------:R-:W-:Y:S02]  /*8130*/  LOP3.LUT R24, R48, R101, RZ, 0x3c, !PT ;  /* 0x0000006530187212 */ /* 0x000fe400078e3cff */
[----:B------:R-:W-:Y:S02]  /*8140*/  LOP3.LUT R14, R50, R103, RZ, 0x3c, !PT ;  /* 0x00000067320e7212 */ /* 0x000fe400078e3cff */
[----:B------:R-:W-:Y:S02]  /*8150*/  LOP3.LUT R10, R105, 0x380, RZ, 0xc0, !PT ;  /* 0x00000380690a7812 */ /* 0x000fe400078ec0ff */
[----:B------:R-:W-:-:S02]  /*8160*/  LOP3.LUT R48, R107, 0x380, RZ, 0xc0, !PT ;  /* 0x000003806b307812 */ /* 0x000fc400078ec0ff */
[----:B------:R-:W-:Y:S02]  /*8170*/  LOP3.LUT R50, R109, 0x380, RZ, 0xc0, !PT ;  /* 0x000003806d327812 */ /* 0x000fe400078ec0ff */
[----:B------:R-:W-:Y:S02]  /*8180*/  SHF.R.U64 R10, R10, 0x3, RZ ;  /* 0x000000030a0a7819 */ /* 0x000fe400000012ff */
[----:B------:R-:W-:Y:S02]  /*8190*/  SHF.R.U64 R48, R48, 0x3, RZ ;  /* 0x0000000330307819 */ /* 0x000fe400000012ff */
[----:B------:R-:W-:Y:S02]  /*81a0*/  SHF.R.U64 R50, R50, 0x3, RZ ;  /* 0x0000000332327819 */ /* 0x000fe400000012ff */
[----:B------:R-:W-:Y:S02]  /*81b0*/  F2FP.BF16.F32.PACK_AB R4, R12, R95 ;  /* 0x0000005f0c04723e */ /* 0x000fe400000010ff */
[----:B------:R-:W-:-:S02]  /*81c0*/  LOP3.LUT R12, R10, R105, RZ, 0x3c, !PT ;  /* 0x000000690a0c7212 */ /* 0x000fc400078e3cff */
[----:B------:R-:W-:Y:S01]  /*81d0*/  LOP3.LUT R10, R48, R107, RZ, 0x3c, !PT ;  /* 0x0000006b300a7212 */ /* 0x000fe200078e3cff */
[----:B------:R0:W-:Y:S01]  /*81e0*/  STSM.16.M88.4 [R94], R4 ;  /* 0x000000045e007844 */ /* 0x0001e20000000200 */
[----:B------:R-:W-:Y:S02]  /*81f0*/  LOP3.LUT R8, R50, R109, RZ, 0x3c, !PT ;  /* 0x0000006d32087212 */ /* 0x000fe400078e3cff */
[----:B------:R-:W-:Y:S02]  /*8200*/  MOV R93, R30 ;  /* 0x0000001e005d7202 */ /* 0x000fe40000000f00 */
[----:B------:R-:W-:Y:S02]  /*8210*/  MOV R31, R10 ;  /* 0x0000000a001f7202 */ /* 0x000fe40000000f00 */
[----:B------:R-:W-:Y:S02]  /*8220*/  MOV R30, R8 ;  /* 0x00000008001e7202 */ /* 0x000fe40000000f00 */
[----:B------:R-:W-:-:S02]  /*8230*/  F2FP.BF16.F32.PACK_AB R8, R89, R90 ;  /* 0x0000005a5908723e */ /* 0x000fc400000010ff */
[----:B------:R-:W-:Y:S02]  /*8240*/  F2FP.BF16.F32.PACK_AB R9, R35, R34 ;  /* 0x000000222309723e */ /* 0x000fe400000010ff */
[----:B------:R-:W-:Y:S02]  /*8250*/  F2FP.BF16.F32.PACK_AB R10, R37, R88 ;  /* 0x00000058250a723e */ /* 0x000fe400000010ff */
[----:B------:R-:W-:Y:S02]  /*8260*/  F2FP.BF16.F32.PACK_AB R11, R39, R38 ;  /* 0x00000026270b723e */ /* 0x000fe400000010ff */
[----:B------:R-:W-:Y:S02]  /*8270*/  MOV R92, R26 ;  /* 0x0000001a005c7202 */ /* 0x000fe40000000f00 */
[----:B------:R-:W-:Y:S01]  /*8280*/  MOV R50, R14 ;  /* 0x0000000e00327202 */ /* 0x000fe20000000f00 */
[----:B------:R-:W-:Y:S01]  /*8290*/  STSM.16.M88.4 [R93], R8 ;  /* 0x000000085d007844 */ /* 0x000fe20000000200 */
[----:B------:R-:W-:-:S02]  /*82a0*/  MOV R48, R12 ;  /* 0x0000000c00307202 */ /* 0x000fc40000000f00 */
[----:B0-----:R-:W-:Y:S02]  /*82b0*/  F2FP.BF16.F32.PACK_AB R4, R41, R40 ;  /* 0x000000282904723e */ /* 0x001fe400000010ff */
[----:B------:R-:W-:Y:S02]  /*82c0*/  F2FP.BF16.F32.PACK_AB R5, R43, R42 ;  /* 0x0000002a2b05723e */ /* 0x000fe400000010ff */
[----:B------:R-:W-:Y:S02]  /*82d0*/  F2FP.BF16.F32.PACK_AB R6, R45, R44 ;  /* 0x0000002c2d06723e */ /* 0x000fe400000010ff */
[----:B------:R-:W-:Y:S02]  /*82e0*/  F2FP.BF16.F32.PACK_AB R7, R47, R46 ;  /* 0x0000002e2f07723e */ /* 0x000fe400000010ff */
[----:B------:R-:W-:Y:S02]  /*82f0*/  MOV R91, R24 ;  /* 0x00000018005b7202 */ /* 0x000fe40000000f00 */
[----:B------:R-:W-:Y:S01]  /*8300*/  F2FP.BF16.F32.PACK_AB R12, R33, R36 ;  /* 0x00000024210c723e */ /* 0x000fe200000010ff */
[----:B------:R0:W-:Y:S01]  /*8310*/  STSM.16.M88.4 [R92], R4 ;  /* 0x000000045c007844 */ /* 0x0001e20000000200 */
[----:B------:R-:W-:-:S02]  /*8320*/  F2FP.BF16.F32.PACK_AB R13, R29, R32 ;  /* 0x000000201d0d723e */ /* 0x000fc400000010ff */
[----:B------:R-:W-:Y:S02]  /*8330*/  F2FP.BF16.F32.PACK_AB R14, R53, R52 ;  /* 0x00000034350e723e */ /* 0x000fe400000010ff */
[----:B------:R-:W-:Y:S02]  /*8340*/  F2FP.BF16.F32.PACK_AB R15, R55, R54 ;  /* 0x00000036370f723e */ /* 0x000fe400000010ff */
[----:B------:R-:W-:Y:S02]  /*8350*/  F2FP.BF16.F32.PACK_AB R24, R57, R56 ;  /* 0x000000383918723e */ /* 0x000fe400000010ff */
[----:B------:R-:W-:Y:S01]  /*8360*/  F2FP.BF16.F32.PACK_AB R25, R59, R58 ;  /* 0x0000003a3b19723e */ /* 0x000fe200000010ff */
[----:B------:R1:W-:Y:S01]  /*8370*/  STSM.16.M88.4 [R91], R12 ;  /* 0x0000000c5b007844 */ /* 0x0003e20000000200 */
[----:B------:R-:W-:Y:S02]  /*8380*/  F2FP.BF16.F32.PACK_AB R26, R61, R60 ;  /* 0x0000003c3d1a723e */ /* 0x000fe400000010ff */
[----:B------:R-:W-:-:S02]  /*8390*/  F2FP.BF16.F32.PACK_AB R27, R63, R62 ;  /* 0x0000003e3f1b723e */ /* 0x000fc400000010ff */
[----:B------:R-:W-:Y:S01]  /*83a0*/  PLOP3.LUT P0, PT, PT, PT, UP0, 0x80, 0x0 ;  /* 0x000000000000781c */ /* 0x000fe20003f0f008 */
[----:B0-----:R-:W-:Y:S02]  /*83b0*/  IMAD.U32 R4, RZ, RZ, UR4 ;  /* 0x00000004ff047e24 */ /* 0x001fe4000f8e00ff */
[----:B------:R1:W-:Y:S01]  /*83c0*/  STSM.16.M88.4 [R50], R24 ;  /* 0x0000001832007844 */ /* 0x0003e20000000200 */
[----:B------:R-:W-:Y:S01]  /*83d0*/  IMAD.U32 R5, RZ, RZ, UR6 ;  /* 0x00000006ff057e24 */ /* 0x000fe2000f8e00ff */
[----:B------:R-:W-:Y:S02]  /*83e0*/  ULDC.64 UR6, c[0x0][0xbe0] ;  /* 0x0002f80000067ab9 */ /* 0x000fe40000000a00 */
[----:B------:R1:W-:Y:S04]  /*83f0*/  STSM.16.M88.4 [R48], R64 ;  /* 0x0000004030007844 */ /* 0x0003e80000000200 */
[----:B------:R1:W-:Y:S04]  /*8400*/  STSM.16.M88.4 [R31], R72 ;  /* 0x000000481f007844 */ /* 0x0003e80000000200 */
[----:B------:R1:W-:Y:S01]  /*8410*/  STSM.16.M88.4 [R30], R80 ;  /* 0x000000501e007844 */ /* 0x0003e20000000200 */
[----:B------:R-:W-:Y:S06]  /*8420*/  BAR.SYNC.DEFER_BLOCKING 0x1, 0x100 ;  /* 0x0044000000007b1d */ /* 0x000fec0000010000 */
[----:B------:R-:W2:Y:S01]  /*8430*/  @P0 LDG.E R6, desc[UR10][R4.64] ;  /* 0x0000000a04060981 */ /* 0x000ea2000c1e1900 */
[----:B------:R-:W-:Y:S01]  /*8440*/  UISETP.NE.U32.AND UP1, UPT, UR6, URZ, UPT ;  /* 0x0000003f0600728c */ /* 0x000fe2000bf25070 */
[----:B------:R-:W0:Y:S01]  /*8450*/  LDC R29, c[0x0][0xa88] ;  /* 0x0002a200ff1d7b82 */ /* 0x000e220000000800 */
[----:B------:R-:W-:Y:S01]  /*8460*/  IMAD R7, R18, 0x40, R17 ;  /* 0x0000004012077824 */ /* 0x000fe200078e0211 */
[----:B------:R-:W-:Y:S01]  /*8470*/  UMOV UR4, URZ ;  /* 0x0000003f00047c82 */ /* 0x000fe20008000000 */
[----:B------:R-:W-:-:S02]  /*8480*/  UISETP.NE.AND.EX UP1, UPT, UR7, URZ, UPT, UP1 ;  /* 0x0000003f0700728c */ /* 0x000fc4000bf25310 */
[----:B------:R-:W-:-:S04]  /*8490*/  IMAD.WIDE R20, R7, 0x2, R20 ;  /* 0x0000000207147825 */ /* 0x000fc800078e0214 */
[----:B------:R-:W-:Y:S02]  /*84a0*/  PLOP3.LUT P2, PT, PT, PT, UP1, 0x80, 0x0 ;  /* 0x000000000000781c */ /* 0x000fe40003f4f018 */
[----:B------:R-:W-:-:S03]  /*84b0*/  IADD3 R33, P1, R20, 0x1000, RZ ;  /* 0x0000100014217810 */ /* 0x000fc60007f3e0ff */
[----:B------:R-:W-:-:S04]  /*84c0*/  @UP1 UIADD3 UR6, UP2, UR8, UR6, URZ ;  /* 0x0000000608061290 */ /* 0x000fc8000ff5e03f */
[----:B------:R-:W-:-:S06]  /*84d0*/  @UP1 UIADD3.X UR7, UR9, UR7, URZ, UP2, !UPT ;  /* 0x0000000709071290 */ /* 0x000fcc00097fe43f */
[----:B------:R-:W-:Y:S01]  /*84e0*/  IMAD.U32 R7, RZ, RZ, UR7 ;  /* 0x00000007ff077e24 */ /* 0x000fe2000f8e00ff */
[----:B--2---:R-:W-:Y:S01]  /*84f0*/  @P0 R2UR UR4, R6 ;  /* 0x00000000060402ca */ /* 0x004fe200000e0000 */
[----:B------:R-:W-:-:S05]  /*8500*/  IMAD.U32 R6, RZ, RZ, UR6 ;  /* 0x00000006ff067e24 */ /* 0x000fca000f8e00ff */
[----:B0-----:R1:W5:Y:S01]  /*8510*/  @P2 LDG.E R29, desc[UR10][R6.64] ;  /* 0x0000000a061d2981 */ /* 0x001362000c1e1900 */
[----:B------:R-:W-:Y:S08]  /*8520*/  @P2 BRA `(.L_x_282) ;  /* 0x0000000000142947 */ /* 0x000ff00003800000 */
[----:B------:R-:W-:Y:S05]  /*8530*/  @!P0 BRA `(.L_x_282) ;  /* 0x0000000000108947 */ /* 0x000fea0003800000 */
[----:B------:R-:W-:Y:S02]  /*8540*/  ULDC.64 UR6, c[0x0][0x208] ;  /* 0x0000820000067ab9 */ /* 0x000fe40000000a00 */
[----:B-1----:R-:W2:Y:S04]  /*8550*/  LDG.E R6, desc[UR6][R4.64] ;  /* 0x0000000604067981 */ /* 0x002ea8000c1e1900 */
[----:B-----5:R-:W2:Y:S02]  /*8560*/  LDG.E R29, desc[UR6][R4.64+0x4] ;  /* 0x00000406041d7981 */ /* 0x020ea4000c1e1900 */
[----:B--2---:R-:W-:-:S07]  /*8570*/  IMAD.IADD R29, R29, 0x1, -R6 ;  /* 0x000000011d1d7824 */ /* 0x004fce00078e0a06 */
.L_x_282:
[----:B------:R-:W-:Y:S01]  /*8580*/  R2UR UR15, R23 ;  /* 0x00000000170f72ca */ /* 0x000fe200000e0000 */
[----:B------:R-:W-:Y:S01]  /*8590*/  ULDC.64 UR12, c[0x0][0xb70] ;  /* 0x0002dc00000c7ab9 */ /* 0x000fe20000000a00 */
[----:B------:R-:W-:Y:S01]  /*85a0*/  R2UR UR14, R184 ;  /* 0x00000000b80e72ca */ /* 0x000fe200000e0000 */
[----:B------:R-:W-:Y:S01]  /*85b0*/  USHF.R.S32.HI UR9, URZ, 0x1f, UR4 ;  /* 0x0000001f3f097899 */ /* 0x000fe20008011404 */
[----:B------:R-:W-:Y:S01]  /*85c0*/  LEA R8, R22, R189, 0x7 ;  /* 0x000000bd16087211 */ /* 0x000fe200078e38ff */
[----:B------:R-:W-:Y:S01]  /*85d0*/  UMOV UR8, UR4 ;  /* 0x0000000400087c82 */ /* 0x000fe20008000000 */
[----:B------:R-:W-:Y:S01]  /*85e0*/  USEL UR61, UR61, URZ, !UP0 ;  /* 0x0000003f3d3d7287 */ /* 0x000fe2000c000000 */
[----:B------:R-:W-:Y:S01]  /*85f0*/  LOP3.LUT R32, R33, 0x380, RZ, 0xc0, !PT ;  /* 0x0000038021207812 */ /* 0x000fe200078ec0ff */
[----:B------:R-:W-:Y:S01]  /*8600*/  ULDC.64 UR16, c[0x0][0x208] ;  /* 0x0000820000107ab9 */ /* 0x000fe20000000a00 */
[----:B------:R-:W-:Y:S02]  /*8610*/  SHF.R.S32.HI R5, RZ, 0x1f, R8 ;  /* 0x0000001fff057819 */ /* 0x000fe40000011408 */
[----:B-1----:R-:W-:-:S02]  /*8620*/  IADD3 R13, P2, R20, 0x2000, RZ ;  /* 0x00002000140d7810 */ /* 0x002fc40007f5e0ff */
[----:B------:R-:W-:Y:S01]  /*8630*/  USHF.R.S32.HI UR11, URZ, 0x1f, UR15 ;  /* 0x0000001f3f0b7899 */ /* 0x000fe2000801140f */
[----:B------:R-:W-:Y:S01]  /*8640*/  IADD3 R7, P6, R20, 0x3000, RZ ;  /* 0x0000300014077810 */ /* 0x000fe20007fde0ff */
[----:B------:R-:W-:Y:S01]  /*8650*/  USEL UR14, UR14, URZ, !UP0 ;  /* 0x0000003f0e0e7287 */ /* 0x000fe2000c000000 */
[----:B------:R-:W-:Y:S01]  /*8660*/  SHF.R.U64 R32, R32, 0x3, RZ ;  /* 0x0000000320207819 */ /* 0x000fe200000012ff */
[----:B------:R-:W-:Y:S01]  /*8670*/  UIMAD UR10, UR11, UR12, URZ ;  /* 0x0000000c0b0a72a4 */ /* 0x000fe2000f8e023f */
[----:B------:R-:W-:Y:S01]  /*8680*/  LOP3.LUT R12, R13, 0x380, RZ, 0xc0, !PT ;  /* 0x000003800d0c7812 */ /* 0x000fe200078ec0ff */
[----:B------:R-:W-:Y:S01]  /*8690*/  UIMAD.WIDE.U32 UR6, UR15, UR12, UR8 ;  /* 0x0000000c0f0672a5 */ /* 0x000fe2000f8e0008 */
[----:B------:R-:W-:Y:S01]  /*86a0*/  LOP3.LUT R4, R7, 0x380, RZ, 0xc0, !PT ;  /* 0x0000038007047812 */ /* 0x000fe200078ec0ff */
[----:B------:R-:W-:Y:S01]  /*86b0*/  UIMAD UR10, UR15, UR13, UR10 ;  /* 0x0000000d0f0a72a4 */ /* 0x000fe2000f8e020a */
[----:B------:R-:W-:Y:S01]  /*86c0*/  LOP3.LUT R32, R32, R33, RZ, 0x3c, !PT ;  /* 0x0000002120207212 */ /* 0x000fe200078e3cff */
[----:B------:R-:W-:Y:S01]  /*86d0*/  IMAD.X R33, RZ, RZ, R21, P1 ;  /* 0x000000ffff217224 */ /* 0x000fe200008e0615 */
[----:B------:R-:W-:Y:S01]  /*86e0*/  ULDC.64 UR12, c[0x0][0xb78] ;  /* 0x0002de00000c7ab9 */ /* 0x000fe20000000a00 */
[----:B------:R-:W-:Y:S01]  /*86f0*/  UIADD3 UR7, UR7, UR10, URZ ;  /* 0x0000000a07077290 */ /* 0x000fe2000fffe03f */
[----:B------:R-:W-:Y:S01]  /*8700*/  SHF.R.U64 R12, R12, 0x3, RZ ;  /* 0x000000030c0c7819 */ /* 0x000fe200000012ff */
[----:B------:R-:W-:Y:S01]  /*8710*/  UIMAD UR8, UR14, UR12, URZ ;  /* 0x0000000c0e0872a4 */ /* 0x000fe2000f8e023f */
[----:B------:R-:W-:Y:S01]  /*8720*/  SHF.R.U64 R4, R4, 0x3, RZ ;  /* 0x0000000304047819 */ /* 0x000fe200000012ff */
[----:B------:R-:W-:Y:S01]  /*8730*/  UIMAD.WIDE.U32 UR6, UR61, UR12, UR6 ;  /* 0x0000000c3d0672a5 */ /* 0x000fe2000f8e0006 */
[C---:B------:R-:W-:Y:S01]  /*8740*/  IADD3 R45, P5, R20.reuse, 0x4000, RZ ;  /* 0x00004000142d7810 */ /* 0x040fe20007fbe0ff */
[----:B------:R-:W-:Y:S01]  /*8750*/  UIMAD UR8, UR61, UR13, UR8 ;  /* 0x0000000d3d0872a4 */ /* 0x000fe2000f8e0208 */
[----:B------:R-:W-:-:S02]  /*8760*/  IADD3 R37, P4, R20, 0x5000, RZ ;  /* 0x0000500014257810 */ /* 0x000fc40007f9e0ff */
[----:B------:R-:W-:Y:S01]  /*8770*/  IADD3 R25, P3, R20, 0x6000, RZ ;  /* 0x0000600014197810 */ /* 0x000fe20007f7e0ff */
[----:B------:R-:W-:Y:S01]  /*8780*/  ULDC.64 UR12, c[0x0][0xaa0] ;  /* 0x0002a800000c7ab9 */ /* 0x000fe20000000a00 */
[----:B------:R-:W-:Y:S01]  /*8790*/  IADD3 R6, P0, R8, UR6, RZ ;  /* 0x0000000608067c10 */ /* 0x000fe2000ff1e0ff */
[----:B------:R-:W-:Y:S01]  /*87a0*/  IMAD.U32 R10, RZ, RZ, UR8 ;  /* 0x00000008ff0a7e24 */ /* 0x000fe2000f8e00ff */
[----:B------:R-:W-:Y:S02]  /*87b0*/  LOP3.LUT R9, R20, 0x380, RZ, 0xc0, !PT ;  /* 0x0000038014097812 */ /* 0x000fe400078ec0ff */
[----:B------:R-:W-:Y:S01]  /*87c0*/  LOP3.LUT R12, R12, R13, RZ, 0x3c, !PT ;  /* 0x0000000d0c0c7212 */ /* 0x000fe200078e3cff */
[----:B------:R-:W-:Y:S01]  /*87d0*/  IMAD.X R13, RZ, RZ, R21, P2 ;  /* 0x000000ffff0d7224 */ /* 0x000fe200010e0615 */
[----:B------:R-:W-:Y:S01]  /*87e0*/  IADD3.X R5, R5, UR7, R10, P0, !PT ;  /* 0x0000000705057c10 */ /* 0x000fe200087fe40a */
[----:B------:R-:W-:Y:S01]  /*87f0*/  ULDC.64 UR6, c[0x0][0xb40] ;  /* 0x0002d00000067ab9 */ /* 0x000fe20000000a00 */
[----:B------:R-:W-:-:S02]  /*8800*/  LOP3.LUT R4, R4, R7, RZ, 0x3c, !PT ;  /* 0x0000000704047212 */ /* 0x000fc400078e3cff */
[----:B------:R-:W-:Y:S02]  /*8810*/  LEA R52, P0, R6, UR6, 0x2 ;  /* 0x0000000606347c11 */ /* 0x000fe4000f8010ff */
[----:B------:R-:W-:Y:S02]  /*8820*/  IADD3 R7, P2, R20, 0x7000, RZ ;  /* 0x0000700014077810 */ /* 0x000fe40007f5e0ff */
[----:B------:R-:W-:Y:S01]  /*8830*/  LEA.HI.X R53, R6, UR7, R5, 0x2, P0 ;  /* 0x0000000706357c11 */ /* 0x000fe200080f1405 */
[----:B------:R-:W-:Y:S01]  /*8840*/  VIADD R6, R8, 0x8 ;  /* 0x0000000808067836 */ /* 0x000fe20000000000 */
[----:B------:R-:W-:Y:S02]  /*8850*/  LOP3.LUT P0, RZ, R186, 0x3, RZ, 0xc0, !PT ;  /* 0x00000003baff7812 */ /* 0x000fe4000780c0ff */
[----:B------:R-:W-:Y:S02]  /*8860*/  LOP3.LUT R44, R45, 0x380, RZ, 0xc0, !PT ;  /* 0x000003802d2c7812 */ /* 0x000fe400078ec0ff */
[----:B------:R-:W-:-:S02]  /*8870*/  LOP3.LUT R36, R37, 0x380, RZ, 0xc0, !PT ;  /* 0x0000038025247812 */ /* 0x000fc400078ec0ff */
[----:B------:R-:W-:Y:S02]  /*8880*/  LOP3.LUT R24, R25, 0x380, RZ, 0xc0, !PT ;  /* 0x0000038019187812 */ /* 0x000fe400078ec0ff */
[----:B------:R-:W-:Y:S01]  /*8890*/  SHF.R.U64 R9, R9, 0x3, RZ ;  /* 0x0000000309097819 */ /* 0x000fe200000012ff */
[----:B------:R-:W-:Y:S01]  /*88a0*/  UIMAD UR6, UR9, UR12, URZ ;  /* 0x0000000c090672a4 */ /* 0x000fe2000f8e023f */
[-C--:B-----5:R-:W-:Y:S01]  /*88b0*/  ISETP.GE.OR P1, PT, R8, R29.reuse, P0 ;  /* 0x0000001d0800720c */ /* 0x0a0fe20000726670 */
[----:B------:R-:W-:Y:S01]  /*88c0*/  IMAD.X R5, RZ, RZ, R21, P6 ;  /* 0x000000ffff057224 */ /* 0x000fe200030e0615 */
[----:B------:R-:W-:Y:S02]  /*88d0*/  ISETP.GE.OR P0, PT, R6, R29, P0 ;  /* 0x0000001d0600720c */ /* 0x000fe40000706670 */
[----:B------:R-:W-:Y:S02]  /*88e0*/  LOP3.LUT R6, R7, 0x380, RZ, 0xc0, !PT ;  /* 0x0000038007067812 */ /* 0x000fe400078ec0ff */
[----:B------:R-:W-:-:S02]  /*88f0*/  SHF.R.U64 R44, R44, 0x3, RZ ;  /* 0x000000032c2c7819 */ /* 0x000fc400000012ff */
[----:B------:R-:W-:Y:S02]  /*8900*/  SHF.R.U64 R36, R36, 0x3, RZ ;  /* 0x0000000324247819 */ /* 0x000fe400000012ff */
[----:B------:R-:W-:Y:S02]  /*8910*/  SHF.R.U64 R24, R24, 0x3, RZ ;  /* 0x0000000318187819 */ /* 0x000fe400000012ff */
[----:B------:R-:W-:Y:S01]  /*8920*/  LOP3.LUT R20, R9, R20, RZ, 0x3c, !PT ;  /* 0x0000001409147212 */ /* 0x000fe200078e3cff */
[----:B------:R-:W-:Y:S01]  /*8930*/  @!P1 STG.E desc[UR16][R52.64], R3 ;  /* 0x0000000334009986 */ /* 0x000fe2000c101910 */
[----:B------:R-:W-:Y:S01]  /*8940*/  SHF.R.U64 R6, R6, 0x3, RZ ;  /* 0x0000000306067819 */ /* 0x000fe200000012ff */
[--C-:B------:R-:W-:Y:S01]  /*8950*/  IMAD.X R9, RZ, RZ, R21.reuse, P2 ;  /* 0x000000ffff097224 */ /* 0x100fe200010e0615 */
[----:B------:R-:W-:Y:S01]  /*8960*/  LOP3.LUT R44, R44, R45, RZ, 0x3c, !PT ;  /* 0x0000002d2c2c7212 */ /* 0x000fe200078e3cff */
[----:B------:R0:W-:Y:S01]  /*8970*/  @!P0 STG.E desc[UR16][R52.64+0x20], R0 ;  /* 0x0000200034008986 */ /* 0x0001e2000c101910 */
[----:B------:R-:W-:Y:S01]  /*8980*/  LOP3.LUT R36, R36, R37, RZ, 0x3c, !PT ;  /* 0x0000002524247212 */ /* 0x000fe200078e3cff */
[--C-:B------:R-:W-:Y:S01]  /*8990*/  IMAD.X R45, RZ, RZ, R21.reuse, P5 ;  /* 0x000000ffff2d7224 */ /* 0x100fe200028e0615 */
[----:B------:R-:W-:Y:S01]  /*89a0*/  LOP3.LUT R24, R24, R25, RZ, 0x3c, !PT ;  /* 0x0000001918187212 */ /* 0x000fe200078e3cff */
[----:B------:R-:W-:Y:S01]  /*89b0*/  IMAD.X R25, RZ, RZ, R21, P3 ;  /* 0x000000ffff197224 */ /* 0x000fe200018e0615 */
[----:B------:R-:W-:Y:S01]  /*89c0*/  IADD3.X R37, RZ, R21, RZ, P4, !PT ;  /* 0x00000015ff257210 */ /* 0x000fe200027fe4ff */
[----:B------:R1:W5:Y:S01]  /*89d0*/  LD.E.128 R40, desc[UR16][R20.64] ;  /* 0x0000001014287980 */ /* 0x000362000c101d00 */
[--C-:B------:R-:W-:Y:S01]  /*89e0*/  SHF.R.S32.HI R31, RZ, 0x1f, R17.reuse ;  /* 0x0000001fff1f7819 */ /* 0x100fe20000011411 */
[----:B------:R-:W-:Y:S01]  /*89f0*/  IMAD.MOV.U32 R30, RZ, RZ, R17 ;  /* 0x000000ffff1e7224 */ /* 0x000fe200078e0011 */
[----:B------:R-:W-:Y:S01]  /*8a00*/  LOP3.LUT R8, R6, R7, RZ, 0x3c, !PT ;  /* 0x0000000706087212 */ /* 0x000fe200078e3cff */
[----:B------:R-:W-:Y:S01]  /*8a10*/  UIMAD UR6, UR4, UR13, UR6 ;  /* 0x0000000d040672a4 */ /* 0x000fe2000f8e0206 */
[----:B------:R-:W5:Y:S04]  /*8a20*/  LD.E.128 R32, desc[UR16][R32.64] ;  /* 0x0000001020207980 */ /* 0x000f68000c101d00 */
[----:B------:R-:W5:Y:S01]  /*8a30*/  LD.E.128 R12, desc[UR16][R12.64] ;  /* 0x000000100c0c7980 */ /* 0x000f62000c101d00 */
[----:B-1----:R-:W-:-:S03]  /*8a40*/  IMAD.U32 R21, RZ, RZ, UR12 ;  /* 0x0000000cff157e24 */ /* 0x002fc6000f8e00ff */
[----:B------:R-:W5:Y:S01]  /*8a50*/  LD.E.128 R4, desc[UR16][R4.64] ;  /* 0x0000001004047980 */ /* 0x000f62000c101d00 */
[----:B------:R-:W-:-:S03]  /*8a60*/  IMAD.WIDE.U32 R20, R21, UR4, R30 ;  /* 0x0000000415147c25 */ /* 0x000fc6000f8e001e */
[----:B------:R-:W5:Y:S01]  /*8a70*/  LD.E.128 R44, desc[UR16][R44.64] ;  /* 0x000000102c2c7980 */ /* 0x000f62000c101d00 */
[----:B------:R-:W-:Y:S01]  /*8a80*/  VIADD R21, R21, UR6 ;  /* 0x0000000615157c36 */ /* 0x000fe20008000000 */
[----:B------:R-:W-:Y:S02]  /*8a90*/  ULDC.64 UR6, c[0x0][0xae0] ;  /* 0x0002b80000067ab9 */ /* 0x000fe40000000a00 */
[----:B------:R-:W5:Y:S04]  /*8aa0*/  LD.E.128 R36, desc[UR16][R36.64] ;  /* 0x0000001024247980 */ /* 0x000f68000c101d00 */
[----:B------:R-:W5:Y:S04]  /*8ab0*/  LD.E.128 R24, desc[UR16][R24.64] ;  /* 0x0000001018187980 */ /* 0x000f68000c101d00 */
[----:B------:R-:W5:Y:S01]  /*8ac0*/  LD.E.128 R8, desc[UR16][R8.64] ;  /* 0x0000001008087980 */ /* 0x000f62000c101d00 */
[----:B------:R-:W-:Y:S01]  /*8ad0*/  IMAD R29, R22, -0x80, R29 ;  /* 0xffffff80161d7824 */ /* 0x000fe200078e021d */
[----:B------:R-:W-:Y:S01]  /*8ae0*/  @!PT LDS RZ, [RZ] ;  /* 0x00000000fffff984 */ /* 0x000fe20000000800 */
[----:B------:R-:W-:Y:S01]  /*8af0*/  @!PT LDS RZ, [RZ] ;  /* 0x00000000fffff984 */ /* 0x000fe20000000800 */
[----:B------:R-:W-:Y:S01]  /*8b00*/  @!PT LDS RZ, [RZ] ;  /* 0x00000000fffff984 */ /* 0x000fe20000000800 */
[----:B------:R-:W-:Y:S01]  /*8b10*/  @!PT LDS RZ, [RZ] ;  /* 0x00000000fffff984 */ /* 0x000fe20000000800 */
[----:B------:R1:W-:Y:S06]  /*8b20*/  MEMBAR.ALL.CTA ;  /* 0x0000000000007992 */ /* 0x0003ec0000008000 */
[----:B-1----:R-:W1:Y:S01]  /*8b30*/  FENCE.VIEW.ASYNC.S ;  /* 0x00000000000073c6 */ /* 0x002e620000000000 */
[----:B0-----:R-:W-:Y:S01]  /*8b40*/  VIADD R0, R18, 0x20 ;  /* 0x0000002012007836 */ /* 0x001fe20000000000 */
[----:B------:R-:W-:-:S02]  /*8b50*/  UIMAD UR4, UR11, UR6, URZ ;  /* 0x000000060b0472a4 */ /* 0x000fc4000f8e023f */
[----:B------:R-:W-:Y:S02]  /*8b60*/  MOV R19, UR6 ;  /* 0x0000000600137c02 */ /* 0x000fe40008000f00 */
[----:B------:R-:W-:Y:S01]  /*8b70*/  UIMAD UR4, UR15, UR7, UR4 ;  /* 0x000000070f0472a4 */ /* 0x000fe2000f8e0204 */
[-C--:B------:R-:W-:Y:S01]  /*8b80*/  ISETP.GE.AND P4, PT, R0, R29.reuse, PT ;  /* 0x0000001d0000720c */ /* 0x080fe20003f86270 */
[C---:B------:R-:W-:Y:S02]  /*8b90*/  VIADD R0, R18.reuse, 0x40 ;  /* 0x0000004012007836 */ /* 0x040fe40000000000 */
[C---:B------:R-:W-:Y:S01]  /*8ba0*/  VIADD R3, R18.reuse, 0x60 ;  /* 0x0000006012037836 */ /* 0x040fe20000000000 */
[-C--:B------:R-:W-:Y:S01]  /*8bb0*/  ISETP.GE.AND P2, PT, R18, R29.reuse, PT ;  /* 0x0000001d1200720c */ /* 0x080fe20003f46270 */
[----:B------:R-:W-:Y:S01]  /*8bc0*/  IMAD.WIDE.U32 R20, R19, UR15, R20 ;  /* 0x0000000f13147c25 */ /* 0x000fe2000f8e0014 */
[----:B------:R-:W-:Y:S01]  /*8bd0*/  ULDC.64 UR6, c[0x0][0xae8] ;  /* 0x0002ba0000067ab9 */ /* 0x000fe20000000a00 */
[----:B------:R-:W-:-:S02]  /*8be0*/  ISETP.GE.AND P0, PT, R0, R29, PT ;  /* 0x0000001d0000720c */ /* 0x000fc40003f06270 */
[----:B------:R-:W-:Y:S01]  /*8bf0*/  VIADD R21, R21, UR4 ;  /* 0x0000000415157c36 */ /* 0x000fe20008000000 */
[----:B------:R-:W-:Y:S01]  /*8c00*/  UIMAD UR4, UR14, UR6, URZ ;  /* 0x000000060e0472a4 */ /* 0x000fe2000f8e023f */
[----:B------:R-:W-:Y:S01]  /*8c10*/  ISETP.GE.AND P1, PT, R3, R29, PT ;  /* 0x0000001d0300720c */ /* 0x000fe20003f26270 */
[----:B------:R-:W-:Y:S02]  /*8c20*/  VIADD R0, R28, 0x34820 ;  /* 0x000348201c007836 */ /* 0x000fe40000000000 */
[----:B------:R-:W-:Y:S01]  /*8c30*/  IMAD.U32 R29, RZ, RZ, UR6 ;  /* 0x00000006ff1d7e24 */ /* 0x000fe2000f8e00ff */
[----:B------:R-:W-:Y:S02]  /*8c40*/  UIMAD UR4, UR61, UR7, UR4 ;  /* 0x000000073d0472a4 */ /* 0x000fe4000f8e0204 */
[----:B------:R-:W-:Y:S01]  /*8c50*/  PRMT R0, RZ, 0x654, R0 ;  /* 0x00000654ff007816 */ /* 0x000fe20000000000 */
[----:B------:R-:W-:Y:S01]  /*8c60*/  IMAD.WIDE.U32 R28, R29, UR61, R20 ;  /* 0x0000003d1d1c7c25 */ /* 0x000fe2000f8e0014 */
[----:B------:R-:W-:Y:S01]  /*8c70*/  SHF.R.S32.HI R19, RZ, 0x1f, R18 ;  /* 0x0000001fff137819 */ /* 0x000fe20000011412 */
[----:B------:R-:W-:Y:S01]  /*8c80*/  BSSY B1, `(.L_x_283) ;  /* 0x0000016000017945 */ /* 0x000fe20003800000 */
[----:B-1----:R0:W-:Y:S01]  /*8c90*/  SYNCS.ARRIVE.TRANS64.RED.A1T0 RZ, [R0+URZ], RZ ;  /* 0x000000ff00ff79a7 */ /* 0x0021e2000810043f */
[----:B------:R-:W-:-:S02]  /*8ca0*/  VIADD R53, R29, UR4 ;  /* 0x000000041d357c36 */ /* 0x000fc40008000000 */
[----:B------:R-:W-:Y:S01]  /*8cb0*/  IMAD.WIDE R22, R22, 0x80, R18 ;  /* 0x0000008016167825 */ /* 0x000fe200078e0212 */
[----:B------:R-:W-:Y:S06]  /*8cc0*/  @P2 BRA `(.L_x_284) ;  /* 0x0000000000442947 */ /* 0x000fec0003800000 */
[----:B------:R-:W-:Y:S01]  /*8cd0*/  ULDC.64 UR6, c[0x0][0xad8] ;  /* 0x0002b60000067ab9 */ /* 0x000fe20000000a00 */
[----:B------:R-:W-:Y:S01]  /*8ce0*/  IMAD.MOV.U32 R20, RZ, RZ, R28 ;  /* 0x000000ffff147224 */ /* 0x000fe200078e001c */
[----:B0-----:R-:W-:Y:S01]  /*8cf0*/  IADD3 R0, R17, 0x40, RZ ;  /* 0x0000004011007810 */ /* 0x001fe20007ffe0ff */
[----:B------:R-:W-:Y:S01]  /*8d00*/  IMAD R3, R23, UR6, RZ ;  /* 0x0000000617037c24 */ /* 0x000fe2000f8e02ff */
[----:B------:R-:W-:Y:S01]  /*8d10*/  ULDC UR4, c[0x0][0xa8c] ;  /* 0x0002a30000047ab9 */ /* 0x000fe20000000800 */
[----:B------:R-:W-:Y:S01]  /*8d20*/  IMAD.MOV.U32 R21, RZ, RZ, R53 ;  /* 0x000000ffff157224 */ /* 0x000fe200078e0035 */
[----:B------:R-:W-:Y:S01]  /*8d30*/  ISETP.GE.AND P2, PT, R17, UR4, PT ;  /* 0x0000000411007c0c */ /* 0x000fe2000bf46270 */
[----:B------:R-:W-:Y:S01]  /*8d40*/  IMAD R3, R22, UR7, R3 ;  /* 0x0000000716037c24 */ /* 0x000fe2000f8e0203 */
[----:B------:R-:W-:Y:S01]  /*8d50*/  ISETP.GE.AND P3, PT, R0, UR4, PT ;  /* 0x0000000400007c0c */ /* 0x000fe2000bf66270 */
[----:B------:R-:W-:Y:S01]  /*8d60*/  IMAD.WIDE.U32 R20, R22, UR6, R20 ;  /* 0x0000000616147c25 */ /* 0x000fe2000f8e0014 */
[----:B------:R-:W-:Y:S01]  /*8d70*/  ULDC.64 UR6, c[0x0][0xa80] ;  /* 0x0002a00000067ab9 */ /* 0x000fe20000000a00 */
[----:B------:R-:W-:-:S02]  /*8d80*/  ULDC.64 UR8, c[0x0][0x208] ;  /* 0x0000820000087ab9 */ /* 0x000fc40000000a00 */
[----:B------:R-:W-:Y:S01]  /*8d90*/  IMAD.IADD R3, R21, 0x1, R3 ;  /* 0x0000000115037824 */ /* 0x000fe200078e0203 */
[----:B------:R-:W-:-:S04]  /*8da0*/  LEA R30, P5, R20, UR6, 0x1 ;  /* 0x00000006141e7c11 */ /* 0x000fc8000f8a08ff */
[----:B------:R-:W-:-:S05]  /*8db0*/  LEA.HI.X R31, R20, UR7, R3, 0x1, P5 ;  /* 0x00000007141f7c11 */ /* 0x000fca000a8f0c03 */
[----:B-----5:R1:W-:Y:S04]  /*8dc0*/  @!P2 STG.E.128 desc[UR8][R30.64], R40 ;  /* 0x000000281e00a986 */ /* 0x0203e8000c101d08 */
[----:B------:R1:W-:Y:S02]  /*8dd0*/  @!P3 STG.E.128 desc[UR8][R30.64+0x80], R44 ;  /* 0x0000802c1e00b986 */ /* 0x0003e4000c101d08 */
.L_x_284:
[----:B------:R-:W-:Y:S05]  /*8de0*/  BSYNC B1 ;  /* 0x0000000000017941 */ /* 0x000fea0003800000 */
.L_x_283:
[----:B------:R-:W-:Y:S04]  /*8df0*/  BSSY B1, `(.L_x_285) ;  /* 0x0000015000017945 */ /* 0x000fe80003800000 */
[----:B------:R-:W-:Y:S05]  /*8e00*/  @P4 BRA `(.L_x_286) ;  /* 0x00000000004c4947 */ /* 0x000fea0003800000 */
[----:B------:R-:W-:Y:S01]  /*8e10*/  IADD3 R3, P2, R22, 0x20, RZ ;  /* 0x0000002016037810 */ /* 0x000fe20007f5e0ff */
[----:B------:R-:W-:Y:S01]  /*8e20*/  ULDC.64 UR6, c[0x0][0xad8] ;  /* 0x0002b60000067ab9 */ /* 0x000fe20000000a00 */
[----:B------:R-:W-:Y:S01]  /*8e30*/  MOV R21, R53 ;  /* 0x0000003500157202 */ /* 0x000fe20000000f00 */
[----:B------:R-:W-:Y:S01]  /*8e40*/  IMAD.MOV.U32 R20, RZ, RZ, R28 ;  /* 0x000000ffff147224 */ /* 0x000fe200078e001c */
[----:B------:R-:W-:Y:S01]  /*8e50*/  ULDC UR4, c[0x0][0xa8c] ;  /* 0x0002a30000047ab9 */ /* 0x000fe20000000800 */
[----:B0-----:R-:W-:Y:S01]  /*8e60*/  IMAD.X R0, RZ, RZ, R23, P2 ;  /* 0x000000ffff007224 */ /* 0x001fe200010e0617 */
[C---:B------:R-:W-:Y:S01]  /*8e70*/  ISETP.GE.AND P3, PT, R17.reuse, UR4, PT ;  /* 0x0000000411007c0c */ /* 0x040fe2000bf66270 */
[----:B-1----:R-:W-:Y:S01]  /*8e80*/  VIADD R30, R17, 0x40 ;  /* 0x00000040111e7836 */ /* 0x002fe20000000000 */
[----:B------:R-:W-:Y:S01]  /*8e90*/  ULDC.64 UR8, c[0x0][0x208] ;  /* 0x0000820000087ab9 */ /* 0x000fe20000000a00 */
[----:B------:R-:W-:Y:S02]  /*8ea0*/  IMAD R0, R0, UR6, RZ ;  /* 0x0000000600007c24 */ /* 0x000fe4000f8e02ff */
[----:B------:R-:W-:Y:S01]  /*8eb0*/  IMAD.WIDE.U32 R20, R3, UR6, R20 ;  /* 0x0000000603147c25 */ /* 0x000fe2000f8e0014 */
[----:B------:R-:W-:-:S03]  /*8ec0*/  ISETP.GE.AND P4, PT, R30, UR4, PT ;  /* 0x000000041e007c0c */ /* 0x000fc6000bf86270 */
[----:B------:R-:W-:Y:S01]  /*8ed0*/  IMAD R3, R3, UR7, R0 ;  /* 0x0000000703037c24 */ /* 0x000fe2000f8e0200 */
[----:B------:R-:W-:Y:S02]  /*8ee0*/  ULDC.64 UR6, c[0x0][0xa80] ;  /* 0x0002a00000067ab9 */ /* 0x000fe40000000a00 */
[----:B------:R-:W-:Y:S01]  /*8ef0*/  LEA R30, P2, R20, UR6, 0x1 ;  /* 0x00000006141e7c11 */ /* 0x000fe2000f8408ff */
[----:B------:R-:W-:-:S05]  /*8f00*/  IMAD.IADD R3, R21, 0x1, R3 ;  /* 0x0000000115037824 */ /* 0x000fca00078e0203 */
[----:B------:R-:W-:-:S05]  /*8f10*/  LEA.HI.X R31, R20, UR7, R3, 0x1, P2 ;  /* 0x00000007141f7c11 */ /* 0x000fca00090f0c03 */
[----:B-----5:R2:W-:Y:S04]  /*8f20*/  @!P3 STG.E.128 desc[UR8][R30.64], R32 ;  /* 0x000000201e00b986 */ /* 0x0205e8000c101d08 */
[----:B------:R2:W-:Y:S02]  /*8f30*/  @!P4 STG.E.128 desc[UR8][R30.64+0x80], R36 ;  /* 0x000080241e00c986 */ /* 0x0005e4000c101d08 */
.L_x_286:
[----:B------:R-:W-:Y:S05]  /*8f40*/  BSYNC B1 ;  /* 0x0000000000017941 */ /* 0x000fea0003800000 */
.L_x_285:
[----:B------:R-:W-:Y:S04]  /*8f50*/  BSSY B1, `(.L_x_287) ;  /* 0x0000015000017945 */ /* 0x000fe80003800000 */
[----:B------:R-:W-:Y:S05]  /*8f60*/  @P0 BRA `(.L_x_288) ;  /* 0x00000000004c0947 */ /* 0x000fea0003800000 */
[----:B------:R-:W-:Y:S01]  /*8f70*/  IADD3 R3, P0, R22, 0x40, RZ ;  /* 0x0000004016037810 */ /* 0x000fe20007f1e0ff */
[----:B------:R-:W-:Y:S01]  /*8f80*/  ULDC.64 UR6, c[0x0][0xad8] ;  /* 0x0002b60000067ab9 */ /* 0x000fe20000000a00 */
[----:B------:R-:W-:Y:S01]  /*8f90*/  IMAD.MOV.U32 R20, RZ, RZ, R28 ;  /* 0x000000ffff147224 */ /* 0x000fe200078e001c */
[----:B------:R-:W-:Y:S01]  /*8fa0*/  ULDC UR4, c[0x0][0xa8c] ;  /* 0x0002a30000047ab9 */ /* 0x000fe20000000800 */
[----:B------:R-:W-:Y:S01]  /*8fb0*/  IMAD.MOV.U32 R21, RZ, RZ, R53 ;  /* 0x000000ffff157224 */ /* 0x000fe200078e0035 */
[C---:B------:R-:W-:Y:S01]  /*8fc0*/  ISETP.GE.AND P2, PT, R17.reuse, UR4, PT ;  /* 0x0000000411007c0c */ /* 0x040fe2000bf46270 */
[----:B0-----:R-:W-:Y:S01]  /*8fd0*/  IMAD.X R0, RZ, RZ, R23, P0 ;  /* 0x000000ffff007224 */ /* 0x001fe200000e0617 */
[----:B------:R-:W-:Y:S01]  /*8fe0*/  ULDC.64 UR8, c[0x0][0x208] ;  /* 0x0000820000087ab9 */ /* 0x000fe20000000a00 */
[----:B-12---:R-:W-:Y:S02]  /*8ff0*/  VIADD R30, R17, 0x40 ;  /* 0x00000040111e7836 */ /* 0x006fe40000000000 */
[----:B------:R-:W-:-:S02]  /*9000*/  IMAD R0, R0, UR6, RZ ;  /* 0x0000000600007c24 */ /* 0x000fc4000f8e02ff */
        /* <DEDUP_REMOVED lines=9> */
.L_x_288:
[----:B------:R-:W-:Y:S05]  /*90a0*/  BSYNC B1 ;  /* 0x0000000000017941 */ /* 0x000fea0003800000 */
.L_x_287:
[----:B------:R-:W-:Y:S05]  /*90b0*/  @P1 BRA `(.L_x_289) ;  /* 0x0000000c00301947 */ /* 0x000fea0003800000 */
[----:B------:R-:W-:Y:S01]  /*90c0*/  IADD3 R3, P0, R22, 0x60, RZ ;  /* 0x0000006016037810 */ /* 0x000fe20007f1e0ff */
[----:B------:R-:W-:Y:S01]  /*90d0*/  ULDC.64 UR6, c[0x0][0xad8] ;  /* 0x0002b60000067ab9 */ /* 0x000fe20000000a00 */
[----:B---3-5:R-:W-:Y:S01]  /*90e0*/  IMAD.MOV.U32 R12, RZ, RZ, R28 ;  /* 0x000000ffff0c7224 */ /* 0x028fe200078e001c */
[----:B------:R-:W-:Y:S01]  /*90f0*/  ULDC UR4, c[0x0][0xa8c] ;  /* 0x0002a30000047ab9 */ /* 0x000fe20000000800 */
[----:B------:R-:W-:Y:S01]  /*9100*/  IADD3.X R22, RZ, R23, RZ, P0, !PT ;  /* 0x00000017ff167210 */ /* 0x000fe200007fe4ff */
[----:B------:R-:W-:Y:S01]  /*9110*/  IMAD.MOV.U32 R13, RZ, RZ, R53 ;  /* 0x000000ffff0d7224 */ /* 0x000fe200078e0035 */
[C---:B------:R-:W-:Y:S01]  /*9120*/  ISETP.GE.AND P1, PT, R17.reuse, UR4, PT ;  /* 0x0000000411007c0c */ /* 0x040fe2000bf26270 */
[----:B0-----:R-:W-:Y:S01]  /*9130*/  VIADD R0, R17, 0x40 ;  /* 0x0000004011007836 */ /* 0x001fe20000000000 */
[----:B------:R-:W-:Y:S01]  /*9140*/  ULDC.64 UR8, c[0x0][0x208] ;  /* 0x0000820000087ab9 */ /* 0x000fe20000000a00 */
[----:B------:R-:W-:Y:S02]  /*9150*/  IMAD R22, R22, UR6, RZ ;  /* 0x0000000616167c24 */ /* 0x000fe4000f8e02ff */
[----:B------:R-:W-:-:S04]  /*9160*/  IMAD.WIDE.U32 R12, R3, UR6, R12 ;  /* 0x00000006030c7c25 */ /* 0x000fc8000f8e000c */
[----:B------:R-:W-:Y:S01]  /*9170*/  IMAD R3, R3, UR7, R22 ;  /* 0x0000000703037c24 */ /* 0x000fe2000f8e0216 */
[----:B------:R-:W-:Y:S02]  /*9180*/  ULDC.64 UR6, c[0x0][0xa80] ;  /* 0x0002a00000067ab9 */ /* 0x000fe40000000a00 */
[----:B------:R-:W-:Y:S01]  /*9190*/  LEA R14, P0, R12, UR6, 0x1 ;  /* 0x000000060c0e7c11 */ /* 0x000fe2000f8008ff */
[----:B------:R-:W-:-:S05]  /*91a0*/  IMAD.IADD R3, R13, 0x1, R3 ;  /* 0x000000010d037824 */ /* 0x000fca00078e0203 */
[----:B------:R-:W-:Y:S02]  /*91b0*/  LEA.HI.X R15, R12, UR7, R3, 0x1, P0 ;  /* 0x000000070c0f7c11 */ /* 0x000fe400080f0c03 */
[----:B------:R-:W-:-:S03]  /*91c0*/  ISETP.GE.AND P0, PT, R0, UR4, PT ;  /* 0x0000000400007c0c */ /* 0x000fc6000bf06270 */
[----:B------:R4:W-:Y:S10]  /*91d0*/  @!P1 STG.E.128 desc[UR8][R14.64], R4 ;  /* 0x000000040e009986 */ /* 0x0009f4000c101d08 */
[----:B------:R-:W-:Y:S05]  /*91e0*/  @P0 BRA `(.L_x_289) ;  /* 0x0000000800e40947 */ /* 0x000fea0003800000 */
[----:B------:R-:W-:Y:S02]  /*91f0*/  ULDC.64 UR6, c[0x0][0x208] ;  /* 0x0000820000067ab9 */ /* 0x000fe40000000a00 */
[----:B------:R0:W-:Y:S01]  /*9200*/  STG.E.128 desc[UR6][R14.64+0x80], R8 ;  /* 0x000080080e007986 */ /* 0x0001e2000c101d06 */
[----:B------:R-:W-:Y:S05]  /*9210*/  BRA `(.L_x_289) ;  /* 0x0000000800d87947 */ /* 0x000fea0003800000 */
.L_x_281:
[----:B------:R-:W-:Y:S01]  /*9220*/  R2UR UR4, R184 ;  /* 0x00000000b80472ca */ /* 0x000fe200000e0000 */
[----:B------:R-:W-:Y:S01]  /*9230*/  USHF.L.U32 UR8, UR61, 0x2, URZ ;  /* 0x000000023d087899 */ /* 0x000fe2000800063f */
[----:B------:R-:W-:Y:S01]  /*9240*/  MOV R9, RZ ;  /* 0x000000ff00097202 */ /* 0x000fe20000000f00 */
[----:B------:R-:W-:Y:S01]  /*9250*/  ULDC.64 UR6, c[0x0][0xbd8] ;  /* 0x0002f60000067ab9 */ /* 0x000fe20000000a00 */
[----:B------:R-:W-:Y:S01]  /*9260*/  ULDC.64 UR10, c[0x0][0x208] ;  /* 0x00008200000a7ab9 */ /* 0x000fe20000000a00 */
[----:B------:R-:W-:-:S04]  /*9270*/  UISETP.NE.U32.AND UP0, UPT, UR6, URZ, UPT ;  /* 0x0000003f0600728c */ /* 0x000fc8000bf05070 */
[----:B------:R-:W-:-:S04]  /*9280*/  UISETP.NE.AND.EX UP0, UPT, UR7, URZ, UPT, UP0 ;  /* 0x0000003f0700728c */ /* 0x000fc8000bf05300 */
[----:B------:R-:W-:Y:S02]  /*9290*/  USHF.L.U64.HI UR9, UR61, 0x2, UR4 ;  /* 0x000000023d097899 */ /* 0x000fe40008010204 */
[----:B------:R-:W-:Y:S01]  /*92a0*/  UIADD3 UR4, UP1, UR8, UR6, URZ ;  /* 0x0000000608047290 */ /* 0x000fe2000ff3e03f */
[----:B------:R-:W0:Y:S01]  /*92b0*/  LDC R3, c[0x0][0xa88] ;  /* 0x0002a200ff037b82 */ /* 0x000e220000000800 */
[----:B------:R-:W-:Y:S02]  /*92c0*/  PLOP3.LUT P1, PT, PT, PT, UP0, 0x80, 0x0 ;  /* 0x000000000000781c */ /* 0x000fe40003f2f008 */
[----:B------:R-:W-:Y:S02]  /*92d0*/  UIADD3.X UR6, UR9, UR7, URZ, UP1, !UPT ;  /* 0x0000000709067290 */ /* 0x000fe40008ffe43f */
[----:B------:R-:W-:-:S04]  /*92e0*/  IMAD.U32 R4, RZ, RZ, UR4 ;  /* 0x00000004ff047e24 */ /* 0x000fc8000f8e00ff */
[----:B------:R-:W-:Y:S01]  /*92f0*/  IMAD.U32 R5, RZ, RZ, UR6 ;  /* 0x00000006ff057e24 */ /* 0x000fe2000f8e00ff */
[----:B------:R-:W-:Y:S02]  /*9300*/  ULDC.64 UR6, c[0x0][0xbe0] ;  /* 0x0002f80000067ab9 */ /* 0x000fe40000000a00 */
[----:B------:R-:W-:Y:S02]  /*9310*/  UISETP.NE.U32.AND UP1, UPT, UR6, URZ, UPT ;  /* 0x0000003f0600728c */ /* 0x000fe4000bf25070 */
[----:B------:R1:W5:Y:S02]  /*9320*/  @P1 LDG.E R9, desc[UR10][R4.64] ;  /* 0x0000000a04091981 */ /* 0x000364000c1e1900 */
[----:B------:R-:W-:-:S06]  /*9330*/  UISETP.NE.AND.EX UP1, UPT, UR7, URZ, UPT, UP1 ;  /* 0x0000003f0700728c */ /* 0x000fcc000bf25310 */
[----:B------:R-:W-:-:S05]  /*9340*/  PLOP3.LUT P2, PT, PT, PT, UP1, 0x80, 0x0 ;  /* 0x000000000000781c */ /* 0x000fca0003f4f018 */
[----:B------:R-:W-:-:S04]  /*9350*/  @UP1 UIADD3 UR6, UP2, UR8, UR6, URZ ;  /* 0x0000000608061290 */ /* 0x000fc8000ff5e03f */
[----:B------:R-:W-:Y:S02]  /*9360*/  @UP1 UIADD3.X UR7, UR9, UR7, URZ, UP2, !UPT ;  /* 0x0000000709071290 */ /* 0x000fe400097fe43f */
[----:B------:R-:W-:-:S04]  /*9370*/  IMAD.U32 R6, RZ, RZ, UR6 ;  /* 0x00000006ff067e24 */ /* 0x000fc8000f8e00ff */
[----:B------:R-:W-:Y:S01]  /*9380*/  IMAD.U32 R7, RZ, RZ, UR7 ;  /* 0x00000007ff077e24 */ /* 0x000fe2000f8e00ff */
[----:B------:R-:W-:-:S04]  /*9390*/  ISETP.GE.AND P0, PT, R192, 0x80, PT ;  /* 0x00000080c000780c */ /* 0x000fc80003f06270 */
[----:B0-----:R1:W5:Y:S01]  /*93a0*/  @P2 LDG.E R3, desc[UR10][R6.64] ;  /* 0x0000000a06032981 */ /* 0x001362000c1e1900 */
[----:B------:R-:W-:Y:S08]  /*93b0*/  @P2 BRA `(.L_x_290) ;  /* 0x0000000000142947 */ /* 0x000ff00003800000 */
[----:B------:R-:W-:Y:S05]  /*93c0*/  @!P1 BRA `(.L_x_290) ;  /* 0x0000000000109947 */ /* 0x000fea0003800000 */
[----:B------:R-:W-:Y:S02]  /*93d0*/  ULDC.64 UR6, c[0x0][0x208] ;  /* 0x0000820000067ab9 */ /* 0x000fe40000000a00 */
[----:B------:R-:W2:Y:S04]  /*93e0*/  LDG.E R0, desc[UR6][R4.64] ;  /* 0x0000000604007981 */ /* 0x000ea8000c1e1900 */
[----:B-----5:R-:W2:Y:S02]  /*93f0*/  LDG.E R3, desc[UR6][R4.64+0x4] ;  /* 0x0000040604037981 */ /* 0x020ea4000c1e1900 */
[----:B--2---:R-:W-:-:S07]  /*9400*/  IMAD.IADD R3, R3, 0x1, -R0 ;  /* 0x0000000103037824 */ /* 0x004fce00078e0a00 */
.L_x_290:
[----:B------:R-:W-:Y:S01]  /*9410*/  R2UR UR6, R23 ;  /* 0x00000000170672ca */ /* 0x000fe200000e0000 */
[----:B------:R-:W-:Y:S01]  /*9420*/  USEL UR61, UR61, URZ, !UP0 ;  /* 0x0000003f3d3d7287 */ /* 0x000fe2000c000000 */
[----:B------:R-:W-:Y:S01]  /*9430*/  R2UR UR4, R184 ;  /* 0x00000000b80472ca */ /* 0x000fe200000e0000 */
[----:B------:R-:W-:Y:S01]  /*9440*/  BSSY B1, `(.L_x_291) ;  /* 0x0000020000017945 */ /* 0x000fe20003800000 */
[----:B------:R-:W-:Y:S02]  /*9450*/  SHF.R.S32.HI R10, RZ, 0x1f, R17 ;  /* 0x0000001fff0a7819 */ /* 0x000fe40000011411 */
[----:B-----5:R-:W-:-:S07]  /*9460*/  SHF.R.S32.HI R8, RZ, 0x1f, R9 ;  /* 0x0000001fff087819 */ /* 0x020fce0000011409 */
[----:B------:R-:W-:Y:S02]  /*9470*/  USHF.R.S32.HI UR7, URZ, 0x1f, UR6 ;  /* 0x0000001f3f077899 */ /* 0x000fe40008011406 */
[----:B------:R-:W-:Y:S01]  /*9480*/  USEL UR8, UR4, URZ, !UP0 ;  /* 0x0000003f04087287 */ /* 0x000fe2000c000000 */
[----:B------:R-:W-:Y:S11]  /*9490*/  @P0 BRA `(.L_x_292) ;  /* 0x0000000000680947 */ /* 0x000ff60003800000 */
[----:B------:R-:W0:Y:S02]  /*94a0*/  S2R R0, SR_TID.X ;  /* 0x0000000000007919 */ /* 0x000e240000002100 */
[----:B0-----:R-:W-:-:S04]  /*94b0*/  IMAD R0, R22, 0x80, R0 ;  /* 0x0000008016007824 */ /* 0x001fc800078e0200 */
[----:B------:R-:W-:-:S05]  /*94c0*/  VIADD R0, R0, 0xffffff80 ;  /* 0xffffff8000007836 */ /* 0x000fca0000000000 */
[----:B------:R-:W-:-:S13]  /*94d0*/  ISETP.GE.AND P0, PT, R0, R3, PT ;  /* 0x000000030000720c */ /* 0x000fda0003f06270 */
[----:B------:R-:W-:Y:S05]  /*94e0*/  @P0 BRA `(.L_x_292) ;  /* 0x0000000000540947 */ /* 0x000fea0003800000 */
[----:B------:R-:W-:Y:S01]  /*94f0*/  R2UR UR6, R23 ;  /* 0x00000000170672ca */ /* 0x000fe200000e0000 */
[----:B------:R-:W-:Y:S01]  /*9500*/  ULDC.64 UR10, c[0x0][0xb70] ;  /* 0x0002dc00000a7ab9 */ /* 0x000fe20000000a00 */
[C---:B-1----:R-:W-:Y:S01]  /*9510*/  IADD3 R4, P0, R0.reuse, R9, RZ ;  /* 0x0000000900047210 */ /* 0x042fe20007f1e0ff */
[----:B------:R-:W-:Y:S02]  /*9520*/  UIMAD UR4, UR7, UR10, URZ ;  /* 0x0000000a070472a4 */ /* 0x000fe4000f8e023f */
[----:B------:R-:W-:Y:S01]  /*9530*/  IMAD.U32 R7, RZ, RZ, UR10 ;  /* 0x0000000aff077e24 */ /* 0x000fe2000f8e00ff */
[----:B------:R-:W-:Y:S01]  /*9540*/  ULDC.64 UR12, c[0x0][0x208] ;  /* 0x00008200000c7ab9 */ /* 0x000fe20000000a00 */
[----:B------:R-:W-:-:S06]  /*9550*/  LEA.HI.X.SX32 R5, R0, R8, 0x1, P0 ;  /* 0x0000000800057211 */ /* 0x000fcc00000f0eff */
[----:B------:R-:W-:Y:S02]  /*9560*/  UIMAD UR4, UR6, UR11, UR4 ;  /* 0x0000000b060472a4 */ /* 0x000fe4000f8e0204 */
[----:B------:R-:W-:Y:S01]  /*9570*/  IMAD.WIDE.U32 R4, R7, UR6, R4 ;  /* 0x0000000607047c25 */ /* 0x000fe2000f8e0004 */
[----:B------:R-:W-:Y:S02]  /*9580*/  ULDC.64 UR10, c[0x0][0xb78] ;  /* 0x0002de00000a7ab9 */ /* 0x000fe40000000a00 */
[----:B------:R-:W-:Y:S02]  /*9590*/  UIMAD UR6, UR8, UR10, URZ ;  /* 0x0000000a080672a4 */ /* 0x000fe4000f8e023f */
[----:B------:R-:W-:Y:S01]  /*95a0*/  IADD3 R5, R5, UR4, RZ ;  /* 0x0000000405057c10 */ /* 0x000fe2000fffe0ff */
[----:B------:R-:W-:Y:S01]  /*95b0*/  IMAD.U32 R7, RZ, RZ, UR10 ;  /* 0x0000000aff077e24 */ /* 0x000fe2000f8e00ff */
[----:B------:R-:W-:-:S03]  /*95c0*/  UIMAD UR6, UR61, UR11, UR6 ;  /* 0x0000000b3d0672a4 */ /* 0x000fc6000f8e0206 */
[----:B------:R-:W-:Y:S01]  /*95d0*/  IMAD.WIDE.U32 R4, R7, UR61, R4 ;  /* 0x0000003d07047c25 */ /* 0x000fe2000f8e0004 */
[----:B------:R-:W-:-:S03]  /*95e0*/  ULDC.64 UR10, c[0x0][0xb40] ;  /* 0x0002d000000a7ab9 */ /* 0x000fc60000000a00 */
[----:B------:R-:W-:Y:S01]  /*95f0*/  VIADD R5, R5, UR6 ;  /* 0x0000000605057c36 */ /* 0x000fe20008000000 */
[----:B------:R-:W-:-:S04]  /*9600*/  LEA R6, P0, R4, UR10, 0x2 ;  /* 0x0000000a04067c11 */ /* 0x000fc8000f8010ff */
[----:B------:R-:W-:Y:S01]  /*9610*/  LEA.HI.X R7, R4, UR11, R5, 0x2, P0 ;  /* 0x0000000b04077c11 */ /* 0x000fe200080f1405 */
[----:B------:R-:W-:-:S05]  /*9620*/  IMAD.MOV.U32 R5, RZ, RZ, -0x800000 ;  /* 0xff800000ff057424 */ /* 0x000fca00078e00ff */
[----:B------:R0:W-:Y:S03]  /*9630*/  STG.E desc[UR12][R6.64], R5 ;  /* 0x0000000506007986 */ /* 0x0001e6000c10190c */
.L_x_292:
[----:B------:R-:W-:Y:S05]  /*9640*/  BSYNC B1 ;  /* 0x0000000000017941 */ /* 0x000fea0003800000 */
.L_x_291:
[----:B------:R-:W-:Y:S01]  /*9650*/  R2UR UR6, R23 ;  /* 0x00000000170672ca */ /* 0x000fe200000e0000 */
[----:B------:R-:W-:Y:S01]  /*9660*/  ULDC.64 UR10, c[0x0][0xaa0] ;  /* 0x0002a800000a7ab9 */ /* 0x000fe20000000a00 */
[----:B-1----:R-:W-:Y:S01]  /*9670*/  IMAD.MOV.U32 R4, RZ, RZ, R17 ;  /* 0x000000ffff047224 */ /* 0x002fe200078e0011 */
[----:B------:R-:W-:Y:S01]  /*9680*/  BSSY B1, `(.L_x_293) ;  /* 0x000002f000017945 */ /* 0x000fe20003800000 */
[----:B0-----:R-:W-:Y:S02]  /*9690*/  IMAD.MOV.U32 R5, RZ, RZ, R10 ;  /* 0x000000ffff057224 */ /* 0x001fe400078e000a */
[----:B------:R-:W-:Y:S02]  /*96a0*/  IMAD R0, R8, UR10, RZ ;  /* 0x0000000a08007c24 */ /* 0x000fe4000f8e02ff */
[----:B------:R-:W-:-:S04]  /*96b0*/  IMAD.WIDE.U32 R4, R9, UR10, R4 ;  /* 0x0000000a09047c25 */ /* 0x000fc8000f8e0004 */
[----:B------:R-:W-:Y:S01]  /*96c0*/  IMAD R9, R9, UR11, R0 ;  /* 0x0000000b09097c24 */ /* 0x000fe2000f8e0200 */
[----:B------:R-:W-:Y:S01]  /*96d0*/  ULDC.64 UR10, c[0x0][0xae0] ;  /* 0x0002b800000a7ab9 */ /* 0x000fe20000000a00 */
[----:B------:R-:W-:Y:S01]  /*96e0*/  IMAD R3, R22, -0x80, R3 ;  /* 0xffffff8016037824 */ /* 0x000fe200078e0203 */
[----:B------:R-:W-:Y:S02]  /*96f0*/  UIMAD UR4, UR7, UR10, URZ ;  /* 0x0000000a070472a4 */ /* 0x000fe4000f8e023f */
[----:B------:R-:W-:Y:S01]  /*9700*/  MOV R7, UR10 ;  /* 0x0000000a00077c02 */ /* 0x000fe20008000f00 */
[----:B------:R-:W-:Y:S01]  /*9710*/  IMAD.IADD R5, R5, 0x1, R9 ;  /* 0x0000000105057824 */ /* 0x000fe200078e0209 */
[----:B------:R-:W-:Y:S01]  /*9720*/  SHF.R.S32.HI R9, RZ, 0x1f, R18 ;  /* 0x0000001fff097819 */ /* 0x000fe20000011412 */
[----:B------:R-:W-:Y:S01]  /*9730*/  UIMAD UR4, UR6, UR11, UR4 ;  /* 0x0000000b060472a4 */ /* 0x000fe2000f8e0204 */
[----:B------:R-:W-:Y:S01]  /*9740*/  ISETP.GE.AND P2, PT, R18, R3, PT ;  /* 0x000000031200720c */ /* 0x000fe20003f46270 */
[----:B------:R-:W-:Y:S01]  /*9750*/  IMAD.WIDE.U32 R4, R7, UR6, R4 ;  /* 0x0000000607047c25 */ /* 0x000fe2000f8e0004 */
[----:B------:R-:W-:-:S03]  /*9760*/  ULDC.64 UR6, c[0x0][0xae8] ;  /* 0x0002ba0000067ab9 */ /* 0x000fc60000000a00 */
[----:B------:R-:W-:Y:S02]  /*9770*/  VIADD R6, R18, 0x40 ;  /* 0x0000004012067836 */ /* 0x000fe40000000000 */
[----:B------:R-:W-:Y:S01]  /*9780*/  VIADD R5, R5, UR4 ;  /* 0x0000000405057c36 */ /* 0x000fe20008000000 */
[----:B------:R-:W-:Y:S02]  /*9790*/  UIMAD UR4, UR8, UR6, URZ ;  /* 0x00000006080472a4 */ /* 0x000fe4000f8e023f */
[----:B------:R-:W-:Y:S01]  /*97a0*/  IMAD.U32 R7, RZ, RZ, UR6 ;  /* 0x00000006ff077e24 */ /* 0x000fe2000f8e00ff */
[----:B------:R-:W-:Y:S01]  /*97b0*/  ISETP.GE.AND P1, PT, R6, R3, PT ;  /* 0x000000030600720c */ /* 0x000fe20003f26270 */
[----:B------:R-:W-:Y:S01]  /*97c0*/  VIADD R0, R18, 0x20 ;  /* 0x0000002012007836 */ /* 0x000fe20000000000 */
[----:B------:R-:W-:Y:S02]  /*97d0*/  UIMAD UR4, UR61, UR7, UR4 ;  /* 0x000000073d0472a4 */ /* 0x000fe4000f8e0204 */
[----:B------:R-:W-:-:S02]  /*97e0*/  IMAD.WIDE.U32 R6, R7, UR61, R4 ;  /* 0x0000003d07067c25 */ /* 0x000fc4000f8e0004 */
[----:B------:R-:W-:Y:S02]  /*97f0*/  ISETP.GE.AND P3, PT, R0, R3, PT ;  /* 0x000000030000720c */ /* 0x000fe40003f66270 */
[----:B------:R-:W-:Y:S01]  /*9800*/  VIADD R0, R18, 0x60 ;  /* 0x0000006012007836 */ /* 0x000fe20000000000 */
[----:B------:R-:W-:Y:S01]  /*9810*/  IADD3 R11, R7, UR4, RZ ;  /* 0x00000004070b7c10 */ /* 0x000fe2000fffe0ff */
[----:B------:R-:W-:-:S03]  /*9820*/  IMAD.MOV.U32 R8, RZ, RZ, R18 ;  /* 0x000000ffff087224 */ /* 0x000fc600078e0012 */
[----:B------:R-:W-:Y:S01]  /*9830*/  ISETP.GE.AND P0, PT, R0, R3, PT ;  /* 0x000000030000720c */ /* 0x000fe20003f06270 */
[----:B------:R-:W-:Y:S01]  /*9840*/  IMAD.WIDE R8, R22, 0x80, R8 ;  /* 0x0000008016087825 */ /* 0x000fe200078e0208 */
[----:B------:R-:W-:Y:S11]  /*9850*/  @P2 BRA `(.L_x_294) ;  /* 0x0000000000442947 */ /* 0x000ff60003800000 */
[----:B------:R-:W-:Y:S01]  /*9860*/  ULDC.64 UR6, c[0x0][0xad8] ;  /* 0x0002b60000067ab9 */ /* 0x000fe20000000a00 */
[----:B------:R-:W-:Y:S01]  /*9870*/  VIADD R0, R17, 0x40 ;  /* 0x0000004011007836 */ /* 0x000fe20000000000 */
[----:B------:R-:W-:Y:S01]  /*9880*/  ULDC UR4, c[0x0][0xa8c] ;  /* 0x0002a30000047ab9 */ /* 0x000fe20000000800 */
[----:B------:R-:W-:Y:S01]  /*9890*/  IMAD R3, R9, UR6, RZ ;  /* 0x0000000609037c24 */ /* 0x000fe2000f8e02ff */
[----:B------:R-:W-:Y:S01]  /*98a0*/  ISETP.GE.AND P4, PT, R17, UR4, PT ;  /* 0x0000000411007c0c */ /* 0x000fe2000bf86270 */
[----:B------:R-:W-:Y:S01]  /*98b0*/  IMAD.MOV.U32 R4, RZ, RZ, R6 ;  /* 0x000000ffff047224 */ /* 0x000fe200078e0006 */
[----:B------:R-:W-:Y:S01]  /*98c0*/  ISETP.GE.AND P5, PT, R0, UR4, PT ;  /* 0x0000000400007c0c */ /* 0x000fe2000bfa6270 */
[----:B------:R-:W-:Y:S01]  /*98d0*/  IMAD.MOV.U32 R5, RZ, RZ, R11 ;  /* 0x000000ffff057224 */ /* 0x000fe200078e000b */
[----:B------:R-:W-:Y:S01]  /*98e0*/  ULDC.64 UR8, c[0x0][0x208] ;  /* 0x0000820000087ab9 */ /* 0x000fe20000000a00 */
[C---:B------:R-:W-:Y:S02]  /*98f0*/  IMAD R3, R8.reuse, UR7, R3 ;  /* 0x0000000708037c24 */ /* 0x040fe4000f8e0203 */
[----:B------:R-:W-:Y:S01]  /*9900*/  IMAD.WIDE.U32 R4, R8, UR6, R4 ;  /* 0x0000000608047c25 */ /* 0x000fe2000f8e0004 */
[----:B------:R-:W-:-:S03]  /*9910*/  ULDC.64 UR6, c[0x0][0xa80] ;  /* 0x0002a00000067ab9 */ /* 0x000fc60000000a00 */
[----:B------:R-:W-:Y:S01]  /*9920*/  IMAD.IADD R3, R5, 0x1, R3 ;  /* 0x0000000105037824 */ /* 0x000fe200078e0203 */
[----:B------:R-:W-:-:S04]  /*9930*/  LEA R12, P2, R4, UR6, 0x1 ;  /* 0x00000006040c7c11 */ /* 0x000fc8000f8408ff */
[----:B------:R-:W-:-:S05]  /*9940*/  LEA.HI.X R13, R4, UR7, R3, 0x1, P2 ;  /* 0x00000007040d7c11 */ /* 0x000fca00090f0c03 */
[----:B------:R0:W-:Y:S04]  /*9950*/  @!P4 STG.E.128 desc[UR8][R12.64], RZ ;  /* 0x000000ff0c00c986 */ /* 0x0001e8000c101d08 */
[----:B------:R0:W-:Y:S02]  /*9960*/  @!P5 STG.E.128 desc[UR8][R12.64+0x80], RZ ;  /* 0x000080ff0c00d986 */ /* 0x0001e4000c101d08 */
.L_x_294:
[----:B------:R-:W-:Y:S05]  /*9970*/  BSYNC B1 ;  /* 0x0000000000017941 */ /* 0x000fea0003800000 */
.L_x_293:
[----:B------:R-:W-:Y:S04]  /*9980*/  BSSY B1, `(.L_x_295) ;  /* 0x0000015000017945 */ /* 0x000fe80003800000 */
[----:B------:R-:W-:Y:S05]  /*9990*/  @P3 BRA `(.L_x_296) ;  /* 0x00000000004c3947 */ /* 0x000fea0003800000 */
[----:B------:R-:W-:Y:S01]  /*99a0*/  IADD3 R3, P2, R8, 0x20, RZ ;  /* 0x0000002008037810 */ /* 0x000fe20007f5e0ff */
[----:B------:R-:W-:Y:S01]  /*99b0*/  ULDC.64 UR6, c[0x0][0xad8] ;  /* 0x0002b60000067ab9 */ /* 0x000fe20000000a00 */
[----:B------:R-:W-:Y:S01]  /*99c0*/  MOV R4, R6 ;  /* 0x0000000600047202 */ /* 0x000fe20000000f00 */
[----:B------:R-:W-:Y:S01]  /*99d0*/  IMAD.MOV.U32 R5, RZ, RZ, R11 ;  /* 0x000000ffff057224 */ /* 0x000fe200078e000b */
[----:B------:R-:W-:Y:S01]  /*99e0*/  ULDC UR4, c[0x0][0xa8c] ;  /* 0x0002a30000047ab9 */ /* 0x000fe20000000800 */
[----:B------:R-:W-:Y:S01]  /*99f0*/  IMAD.X R0, RZ, RZ, R9, P2 ;  /* 0x000000ffff007224 */ /* 0x000fe200010e0609 */
[C---:B------:R-:W-:Y:S01]  /*9a00*/  ISETP.GE.AND P3, PT, R17.reuse, UR4, PT ;  /* 0x0000000411007c0c */ /* 0x040fe2000bf66270 */
[----:B------:R-:W-:Y:S01]  /*9a10*/  VIADD R10, R17, 0x40 ;  /* 0x00000040110a7836 */ /* 0x000fe20000000000 */
[----:B------:R-:W-:Y:S01]  /*9a20*/  ULDC.64 UR8, c[0x0][0x208] ;  /* 0x0000820000087ab9 */ /* 0x000fe20000000a00 */
[----:B------:R-:W-:Y:S02]  /*9a30*/  IMAD R0, R0, UR6, RZ ;  /* 0x0000000600007c24 */ /* 0x000fe4000f8e02ff */
[----:B------:R-:W-:Y:S01]  /*9a40*/  IMAD.WIDE.U32 R4, R3, UR6, R4 ;  /* 0x0000000603047c25 */ /* 0x000fe2000f8e0004 */
[----:B------:R-:W-:-:S03]  /*9a50*/  ISETP.GE.AND P4, PT, R10, UR4, PT ;  /* 0x000000040a007c0c */ /* 0x000fc6000bf86270 */
[----:B------:R-:W-:Y:S01]  /*9a60*/  IMAD R3, R3, UR7, R0 ;  /* 0x0000000703037c24 */ /* 0x000fe2000f8e0200 */
[----:B------:R-:W-:Y:S02]  /*9a70*/  ULDC.64 UR6, c[0x0][0xa80] ;  /* 0x0002a00000067ab9 */ /* 0x000fe40000000a00 */
[----:B0-----:R-:W-:Y:S01]  /*9a80*/  LEA R12, P2, R4, UR6, 0x1 ;  /* 0x00000006040c7c11 */ /* 0x001fe2000f8408ff */
[----:B------:R-:W-:-:S05]  /*9a90*/  IMAD.IADD R3, R5, 0x1, R3 ;  /* 0x0000000105037824 */ /* 0x000fca00078e0203 */
[----:B------:R-:W-:-:S05]  /*9aa0*/  LEA.HI.X R13, R4, UR7, R3, 0x1, P2 ;  /* 0x00000007040d7c11 */ /* 0x000fca00090f0c03 */
[----:B------:R1:W-:Y:S04]  /*9ab0*/  @!P3 STG.E.128 desc[UR8][R12.64], RZ ;  /* 0x000000ff0c00b986 */ /* 0x0003e8000c101d08 */
[----:B------:R1:W-:Y:S02]  /*9ac0*/  @!P4 STG.E.128 desc[UR8][R12.64+0x80], RZ ;  /* 0x000080ff0c00c986 */ /* 0x0003e4000c101d08 */
.L_x_296:
[----:B------:R-:W-:Y:S05]  /*9ad0*/  BSYNC B1 ;  /* 0x0000000000017941 */ /* 0x000fea0003800000 */
.L_x_295:
        /* <DEDUP_REMOVED lines=8> */
[----:B------:R-:W-:Y:S01]  /*9b60*/  IMAD.X R0, RZ, RZ, R9, P1 ;  /* 0x000000ffff007224 */ /* 0x000fe200008e0609 */
[----:B------:R-:W-:Y:S01]  /*9b70*/  ULDC.64 UR8, c[0x0][0x208] ;  /* 0x0000820000087ab9 */ /* 0x000fe20000000a00 */
[----:B------:R-:W-:Y:S02]  /*9b80*/  VIADD R10, R17, 0x40 ;  /* 0x00000040110a7836 */ /* 0x000fe40000000000 */
[----:B------:R-:W-:-:S02]  /*9b90*/  IMAD R0, R0, UR6, RZ ;  /* 0x0000000600007c24 */ /* 0x000fc4000f8e02ff */
[----:B------:R-:W-:Y:S01]  /*9ba0*/  IMAD.WIDE.U32 R4, R3, UR6, R4 ;  /* 0x0000000603047c25 */ /* 0x000fe2000f8e0004 */
[----:B------:R-:W-:-:S03]  /*9bb0*/  ISETP.GE.AND P3, PT, R10, UR4, PT ;  /* 0x000000040a007c0c */ /* 0x000fc6000bf66270 */
[----:B------:R-:W-:Y:S01]  /*9bc0*/  IMAD R3, R3, UR7, R0 ;  /* 0x0000000703037c24 */ /* 0x000fe2000f8e0200 */
[----:B------:R-:W-:Y:S02]  /*9bd0*/  ULDC.64 UR6, c[0x0][0xa80] ;  /* 0x0002a00000067ab9 */ /* 0x000fe40000000a00 */
[----:B01----:R-:W-:Y:S02]  /*9be0*/  LEA R12, P1, R4, UR6, 0x1 ;  /* 0x00000006040c7c11 */ /* 0x003fe4000f8208ff */
[----:B------:R-:W-:-:S04]  /*9bf0*/  IADD3 R3, R5, R3, RZ ;  /* 0x0000000305037210 */ /* 0x000fc80007ffe0ff */
[----:B------:R-:W-:-:S05]  /*9c00*/  LEA.HI.X R13, R4, UR7, R3, 0x1, P1 ;  /* 0x00000007040d7c11 */ /* 0x000fca00088f0c03 */
[----:B------:R2:W-:Y:S04]  /*9c10*/  @!P2 STG.E.128 desc[UR8][R12.64], RZ ;  /* 0x000000ff0c00a986 */ /* 0x0005e8000c101d08 */
[----:B------:R2:W-:Y:S02]  /*9c20*/  @!P3 STG.E.128 desc[UR8][R12.64+0x80], RZ ;  /* 0x000080ff0c00b986 */ /* 0x0005e4000c101d08 */
.L_x_298:
[----:B------:R-:W-:Y:S05]  /*9c30*/  BSYNC B1 ;  /* 0x0000000000017941 */ /* 0x000fea0003800000 */
.L_x_297:
        /* <DEDUP_REMOVED lines=18> */
[----:B------:R3:W-:Y:S04]  /*9d60*/  @!P1 STG.E.128 desc[UR8][R6.64], RZ ;  /* 0x000000ff06009986 */ /* 0x0007e8000c101d08 */
[----:B------:R3:W-:Y:S02]  /*9d70*/  @!P2 STG.E.128 desc[UR8][R6.64+0x80], RZ ;  /* 0x000080ff0600a986 */ /* 0x0007e4000c101d08 */
.L_x_289:
[----:B------:R-:W-:Y:S05]  /*9d80*/  BSYNC B0 ;  /* 0x0000000000007941 */ /* 0x000fea0003800000 */
.L_x_280:
[----:B------:R-:W-:Y:S02]  /*9d90*/  ULDC UR4, c[0x0][0xc14] ;  /* 0x0003050000047ab9 */ /* 0x000fe40000000800 */
[----:B------:R-:W-:-:S13]  /*9da0*/  ISETP.GE.AND P0, PT, R51, UR4, PT ;  /* 0x0000000433007c0c */ /* 0x000fda000bf06270 */
[----:B------:R-:W-:Y:S05]  /*9db0*/  @!P0 BRA `(.L_x_299) ;  /* 0xffffff6c00fc8947 */ /* 0x000fea000383ffff */
[----:B------:R-:W-:Y:S05]  /*9dc0*/  EXIT ;  /* 0x000000000000794d */ /* 0x000fea0003800000 */
.L_x_255:
[----:B------:R-:W-:-:S08]  /*9dd0*/  NOP ;  /* 0x0000000000007918 */ /* 0x000fd00000000000 */
[----:B0-----:R-:W0:-:S00]  /*9de0*/  USETMAXREG.DEALLOC.CTAPOOL 0x18 ;  /* 0x00000018000079c8 */ /* 0x001e0000080e0500 */
[----:B0-----:R-:W-:-:S06]  /*9df0*/  LOP3.LUT R0, R0, 0x3, RZ, 0xc0, !PT ;  /* 0x0000000300007812 */ /* 0x001fcc00078ec0ff */
[----:B------:R-:W0:Y:S02]  /*9e00*/  SHFL.IDX PT, R0, R0, RZ, 0x1f ;  /* 0x00001fff00007589 */ /* 0x000e2400000e0000 */
[----:B0-----:R-:W-:-:S13]  /*9e10*/  ISETP.NE.AND P0, PT, R0, RZ, PT ;  /* 0x000000ff0000720c */ /* 0x001fda0003f05270 */
[----:B------:R-:W-:Y:S05]  /*9e20*/  @P0 EXIT ;  /* 0x000000000000094d */ /* 0x000fea0003800000 */
[----:B------:R-:W0:Y:S01]  /*9e30*/  S2R R2, SR_TID.X ;  /* 0x0000000000027919 */ /* 0x000e220000002100 */
[----:B------:R-:W-:Y:S01]  /*9e40*/  LOP3.LUT R4, R4, 0xffffffdf, RZ, 0xc0, !PT ;  /* 0xffffffdf04047812 */ /* 0x000fe200078ec0ff */
[----:B------:R-:W-:Y:S01]  /*9e50*/  ULDC UR5, c[0x0][0xc14] ;  /* 0x0003050000057ab9 */ /* 0x000fe20000000800 */
[----:B------:R-:W-:Y:S01]  /*9e60*/  IMAD.MOV.U32 R0, RZ, RZ, RZ ;  /* 0x000000ffff007224 */ /* 0x000fe200078e00ff */
[----:B------:R-:W-:Y:S01]  /*9e70*/  ULDC.64 UR6, c[0x0][0x208] ;  /* 0x0000820000067ab9 */ /* 0x000fe20000000a00 */
[----:B------:R-:W-:Y:S01]  /*9e80*/  ULDC UR4, c[0x0][0xc10] ;  /* 0x0003040000047ab9 */ /* 0x000fe20000000800 */
[----:B0-----:R-:W-:-:S04]  /*9e90*/  LOP3.LUT R8, R2, 0x1f, RZ, 0xc0, !PT ;  /* 0x0000001f02087812 */ /* 0x001fc800078ec0ff */
[----:B------:R-:W-:-:S13]  /*9ea0*/  ISETP.NE.AND P0, PT, R8, 0x1f, PT ;  /* 0x0000001f0800780c */ /* 0x000fda0003f05270 */
[----:B------:R-:W-:Y:S02]  /*9eb0*/  @P0 LOP3.LUT R4, R4, 0x20, RZ, 0xfc, !PT ;  /* 0x0000002004040812 */ /* 0x000fe400078efcff */
[----:B------:R-:W-:-:S13]  /*9ec0*/  ISETP.GE.OR P0, PT, R8, UR5, !P0 ;  /* 0x0000000508007c0c */ /* 0x000fda000c706670 */
[----:B------:R-:W0:Y:S02]  /*9ed0*/  @!P0 LDC.64 R2, c[0x0][0xc58] ;  /* 0x00031600ff028b82 */ /* 0x000e240000000a00 */
[----:B0-----:R-:W-:-:S05]  /*9ee0*/  @!P0 IMAD.WIDE.U32 R2, R8, 0x4, R2 ;  /* 0x0000000408028825 */ /* 0x001fca00078e0002 */
[----:B------:R-:W2:Y:S01]  /*9ef0*/  @!P0 LDG.E R0, desc[UR6][R2.64] ;  /* 0x0000000602008981 */ /* 0x000ea2000c1e1900 */
[C---:B------:R-:W-:Y:S01]  /*9f00*/  ISETP.NE.AND P1, PT, R8.reuse, RZ, PT ;  /* 0x000000ff0800720c */ /* 0x040fe20003f25270 */
[----:B------:R-:W0:Y:S01]  /*9f10*/  S2UR UR6, SR_CTAID.X ;  /* 0x00000000000679c3 */ /* 0x000e220000002500 */
[----:B------:R-:W-:Y:S01]  /*9f20*/  ISETP.GE.U32.AND P0, PT, R8, 0x2, PT ;  /* 0x000000020800780c */ /* 0x000fe20003f06070 */
[----:B------:R-:W-:Y:S01]  /*9f30*/  IMAD.MOV.U32 R16, RZ, RZ, RZ ;  /* 0x000000ffff107224 */ /* 0x000fe200078e00ff */
[----:B------:R-:W-:Y:S01]  /*9f40*/  LOP3.LUT R4, R4, 0xfffffffe, RZ, 0xc0, !PT ;  /* 0xfffffffe04047812 */ /* 0x000fe200078ec0ff */
[----:B------:R-:W-:-:S08]  /*9f50*/  IMAD.MOV.U32 R19, RZ, RZ, RZ ;  /* 0x000000ffff137224 */ /* 0x000fd000078e00ff */
[----:B------:R-:W-:-:S04]  /*9f60*/  @P1 LOP3.LUT R4, R4, 0x1, RZ, 0xfc, !PT ;  /* 0x0000000104041812 */ /* 0x000fc800078efcff */
[----:B------:R-:W-:-:S04]  /*9f70*/  LOP3.LUT R4, R4, 0xffffffef, RZ, 0xc0, !PT ;  /* 0xffffffef04047812 */ /* 0x000fc800078ec0ff */
[----:B------:R-:W-:-:S04]  /*9f80*/  @P0 LOP3.LUT R4, R4, 0x10, RZ, 0xfc, !PT ;  /* 0x0000001004040812 */ /* 0x000fc800078efcff */
[----:B------:R-:W-:Y:S01]  /*9f90*/  LOP3.LUT R4, R4, 0xfffffff7, RZ, 0xc0, !PT ;  /* 0xfffffff704047812 */ /* 0x000fe200078ec0ff */
[----:B--2---:R-:W1:Y:S02]  /*9fa0*/  SHFL.UP PT, R5, R0, 0x1, RZ ;  /* 0x0420000000057989 */ /* 0x004e6400000e00ff */
[----:B-1----:R-:W-:-:S04]  /*9fb0*/  SEL R5, R5, RZ, P1 ;  /* 0x000000ff05057207 */ /* 0x002fc80000800000 */
[----:B------:R-:W-:-:S05]  /*9fc0*/  IADD3 R5, R0, R5, RZ ;  /* 0x0000000500057210 */ /* 0x000fca0007ffe0ff */
[----:B------:R-:W1:Y:S02]  /*9fd0*/  SHFL.UP PT, R6, R5, 0x2, RZ ;  /* 0x0440000005067989 */ /* 0x000e6400000e00ff */
[----:B-1----:R-:W-:Y:S02]  /*9fe0*/  SEL R6, R6, RZ, P0 ;  /* 0x000000ff06067207 */ /* 0x002fe40000000000 */
[----:B------:R-:W-:-:S03]  /*9ff0*/  ISETP.GE.U32.AND P0, PT, R8, 0x4, PT ;  /* 0x000000040800780c */ /* 0x000fc60003f06070 */
[----:B------:R-:W-:-:S05]  /*a000*/  IMAD.IADD R6, R5, 0x1, R6 ;  /* 0x0000000105067824 */ /* 0x000fca00078e0206 */
[----:B------:R-:W1:Y:S05]  /*a010*/  SHFL.UP PT, R7, R6, 0x4, RZ ;  /* 0x0480000006077989 */ /* 0x000e6a00000e00ff */
[----:B------:R-:W-:-:S04]  /*a020*/  @P0 LOP3.LUT R4, R4, 0x8, RZ, 0xfc, !PT ;  /* 0x0000000804040812 */ /* 0x000fc800078efcff */
[----:B------:R-:W-:Y:S02]  /*a030*/  LOP3.LUT R4, R4, 0xfffffffb, RZ, 0xc0, !PT ;  /* 0xfffffffb04047812 */ /* 0x000fe400078ec0ff */
        /* <DEDUP_REMOVED lines=10> */
[----:B------:R-:W-:Y:S02]  /*a0e0*/  @P0 LOP3.LUT R4, R4, 0x2, RZ, 0xfc, !PT ;  /* 0x0000000204040812 */ /* 0x000fe400078efcff */
[----:B-1----:R-:W-:-:S05]  /*a0f0*/  SEL R2, R2, RZ, P0 ;  /* 0x000000ff02027207 */ /* 0x002fca0000000000 */
[----:B------:R-:W-:-:S05]  /*a100*/  IMAD.IADD R2, R3, 0x1, R2 ;  /* 0x0000000103027824 */ /* 0x000fca00078e0202 */
[----:B------:R-:W1:Y:S02]  /*a110*/  SHFL.IDX PT, R5, R2, 0x1f, 0x1f ;  /* 0x03e01f0002057f89 */ /* 0x000e6400000e0000 */
[----:B-1----:R-:W-:-:S05]  /*a120*/  IMAD R5, R5, UR4, RZ ;  /* 0x0000000405057c24 */ /* 0x002fca000f8e02ff */
[----:B0-----:R-:W-:Y:S02]  /*a130*/  ISETP.GT.AND P0, PT, R5, UR6, PT ;  /* 0x0000000605007c0c */ /* 0x001fe4000bf04270 */
[----:B------:R-:W-:-:S11]  /*a140*/  MOV R6, R5 ;  /* 0x0000000500067202 */ /* 0x000fd60000000f00 */
[----:B------:R-:W-:Y:S05]  /*a150*/  @P0 BRA `(.L_x_300) ;  /* 0x0000000000c40947 */ /* 0x000fea0003800000 */
[----:B------:R-:W-:Y:S01]  /*a160*/  IMAD.MOV.U32 R5, RZ, RZ, R6 ;  /* 0x000000ffff057224 */ /* 0x000fe200078e0006 */
[----:B------:R-:W-:Y:S01]  /*a170*/  ULDC UR5, c[0x0][0xc14] ;  /* 0x0003050000057ab9 */ /* 0x000fe20000000800 */
[----:B------:R-:W-:Y:S01]  /*a180*/  IMAD.MOV.U32 R19, RZ, RZ, RZ ;  /* 0x000000ffff137224 */ /* 0x000fe200078e00ff */
[----:B------:R-:W-:Y:S01]  /*a190*/  ULDC UR7, c[0x0][0xc14] ;  /* 0x0003050000077ab9 */ /* 0x000fe20000000800 */
[----:B------:R-:W-:-:S05]  /*a1a0*/  ULDC UR4, c[0x0][0xc10] ;  /* 0x0003040000047ab9 */ /* 0x000fca0000000800 */
.L_x_304:
[----:B------:R-:W-:Y:S02]  /*a1b0*/  VIADD R0, R19, 0x1f ;  /* 0x0000001f13007836 */ /* 0x000fe40000000000 */
[----:B------:R-:W-:-:S03]  /*a1c0*/  IMAD.U32 R19, RZ, RZ, UR7 ;  /* 0x00000007ff137e24 */ /* 0x000fc6000f8e00ff */
[----:B------:R-:W-:-:S13]  /*a1d0*/  ISETP.GE.AND P0, PT, R0, UR5, PT ;  /* 0x0000000500007c0c */ /* 0x000fda000bf06270 */
[----:B------:R-:W-:Y:S05]  /*a1e0*/  @P0 BRA `(.L_x_301) ;  /* 0x0000000400440947 */ /* 0x000fea0003800000 */
[----:B------:R-:W0:Y:S01]  /*a1f0*/  S2R R2, SR_TID.X ;  /* 0x0000000000027919 */ /* 0x000e220000002100 */
[----:B------:R-:W-:Y:S01]  /*a200*/  IMAD.MOV.U32 R19, RZ, RZ, R0 ;  /* 0x000000ffff137224 */ /* 0x000fe200078e0000 */
[----:B------:R-:W-:Y:S01]  /*a210*/  BSSY B0, `(.L_x_302) ;  /* 0x000000b000007945 */ /* 0x000fe20003800000 */
[----:B------:R-:W-:Y:S02]  /*a220*/  MOV R0, RZ ;  /* 0x000000ff00007202 */ /* 0x000fe40000000f00 */
[----:B0-----:R-:W-:-:S04]  /*a230*/  LOP3.LUT R8, R2, 0x1f, RZ, 0xc0, !PT ;  /* 0x0000001f02087812 */ /* 0x001fc800078ec0ff */
[C---:B------:R-:W-:Y:S01]  /*a240*/  ISETP.NE.AND P1, PT, R8.reuse, 0x1f, PT ;  /* 0x0000001f0800780c */ /* 0x040fe20003f25270 */
[----:B------:R-:W-:-:S05]  /*a250*/  IMAD.IADD R7, R8, 0x1, R19 ;  /* 0x0000000108077824 */ /* 0x000fca00078e0213 */
[----:B------:R-:W-:-:S13]  /*a260*/  ISETP.GE.OR P0, PT, R7, UR5, !P1 ;  /* 0x0000000507007c0c */ /* 0x000fda000cf06670 */
[----:B------:R-:W-:Y:S05]  /*a270*/  @P0 BRA `(.L_x_303) ;  /* 0x0000000000100947 */ /* 0x000fea0003800000 */
[----:B------:R-:W0:Y:S01]  /*a280*/  LDC.64 R2, c[0x0][0xc58] ;  /* 0x00031600ff027b82 */ /* 0x000e220000000a00 */
[----:B------:R-:W-:Y:S01]  /*a290*/  ULDC.64 UR8, c[0x0][0x208] ;  /* 0x0000820000087ab9 */ /* 0x000fe20000000a00 */
[----:B0-----:R-:W-:-:S05]  /*a2a0*/  IMAD.WIDE R2, R7, 0x4, R2 ;  /* 0x0000000407027825 */ /* 0x001fca00078e0202 */
[----:B------:R0:W5:Y:S02]  /*a2b0*/  LDG.E R0, desc[UR8][R2.64] ;  /* 0x0000000802007981 */ /* 0x000164000c1e1900 */
.L_x_303:
[----:B------:R-:W-:Y:S05]  /*a2c0*/  BSYNC B0 ;  /* 0x0000000000007941 */ /* 0x000fea0003800000 */
.L_x_302:
[----:B0----5:R-:W0:Y:S01]  /*a2d0*/  SHFL.UP PT, R2, R0, 0x1, RZ ;  /* 0x0420000000027989 */ /* 0x021e2200000e00ff */
[C---:B------:R-:W-:Y:S02]  /*a2e0*/  ISETP.NE.AND P0, PT, R8.reuse, RZ, PT ;  /* 0x000000ff0800720c */ /* 0x040fe40003f05270 */
[----:B------:R-:W-:Y:S02]  /*a2f0*/  ISETP.GE.U32.AND P1, PT, R8, 0x2, PT ;  /* 0x000000020800780c */ /* 0x000fe40003f26070 */
[----:B0-----:R-:W-:Y:S02]  /*a300*/  SEL R3, R2, RZ, P0 ;  /* 0x000000ff02037207 */ /* 0x001fe40000000000 */
[----:B------:R-:W-:-:S03]  /*a310*/  ISETP.GE.U32.AND P0, PT, R8, 0x4, PT ;  /* 0x000000040800780c */ /* 0x000fc60003f06070 */
[----:B------:R-:W-:-:S05]  /*a320*/  IMAD.IADD R3, R0, 0x1, R3 ;  /* 0x0000000100037824 */ /* 0x000fca00078e0203 */
[----:B------:R-:W0:Y:S02]  /*a330*/  SHFL.UP PT, R2, R3, 0x2, RZ ;  /* 0x0440000003027989 */ /* 0x000e2400000e00ff */
        /* <DEDUP_REMOVED lines=8> */
[----:B0-----:R-:W-:-:S05]  /*a3c0*/  SEL R6, R6, RZ, P1 ;  /* 0x000000ff06067207 */ /* 0x001fca0000800000 */
[----:B------:R-:W-:-:S05]  /*a3d0*/  IMAD.IADD R6, R7, 0x1, R6 ;  /* 0x0000000107067824 */ /* 0x000fca00078e0206 */
[----:B------:R-:W0:Y:S02]  /*a3e0*/  SHFL.UP PT, R8, R6, 0x10, RZ ;  /* 0x0600000006087989 */ /* 0x000e2400000e00ff */
[----:B0-----:R-:W-:-:S05]  /*a3f0*/  SEL R9, R8, RZ, P0 ;  /* 0x000000ff08097207 */ /* 0x001fca0000000000 */
[----:B------:R-:W-:-:S05]  /*a400*/  IMAD.IADD R9, R6, 0x1, R9 ;  /* 0x0000000106097824 */ /* 0x000fca00078e0209 */
[----:B------:R-:W0:Y:S02]  /*a410*/  SHFL.IDX PT, R3, R9, 0x1f, 0x1f ;  /* 0x03e01f0009037f89 */ /* 0x000e2400000e0000 */
[----:B0-----:R-:W-:-:S04]  /*a420*/  IMAD R6, R3, UR4, RZ ;  /* 0x0000000403067c24 */ /* 0x001fc8000f8e02ff */
[----:B------:R-:W-:-:S05]  /*a430*/  IMAD.IADD R5, R6, 0x1, R5 ;  /* 0x0000000106057824 */ /* 0x000fca00078e0205 */
[----:B------:R-:W-:-:S13]  /*a440*/  ISETP.GT.AND P0, PT, R5, UR6, PT ;  /* 0x0000000605007c0c */ /* 0x000fda000bf04270 */
[----:B------:R-:W-:Y:S05]  /*a450*/  @!P0 BRA `(.L_x_304) ;  /* 0xfffffffc00548947 */ /* 0x000fea000383ffff */
[----:B------:R-:W-:-:S07]  /*a460*/  MOV R2, R9 ;  /* 0x0000000900027202 */ /* 0x000fce0000000f00 */
.L_x_300:
[----:B------:R-:W-:-:S04]  /*a470*/  IMAD.IADD R7, R5, 0x1, -R6 ;  /* 0x0000000105077824 */ /* 0x000fc800078e0a06 */
[----:B------:R-:W-:-:S05]  /*a480*/  IMAD R3, R2, UR4, R7 ;  /* 0x0000000402037c24 */ /* 0x000fca000f8e0207 */
[----:B------:R-:W-:-:S13]  /*a490*/  ISETP.GT.AND P0, PT, R3, UR6, PT ;  /* 0x0000000603007c0c */ /* 0x000fda000bf04270 */
[----:B------:R-:W-:-:S04]  /*a4a0*/  VOTE.ANY R8, PT, !P0 ;  /* 0x0000000000087806 */ /* 0x000fc800040e0100 */
[----:B------:R-:W0:Y:S01]  /*a4b0*/  POPC R5, R8 ;  /* 0x0000000800057309 */ /* 0x000e220000000000 */
[----:B------:R-:W-:Y:S01]  /*a4c0*/  ISETP.NE.AND P0, PT, R8, RZ, PT ;  /* 0x000000ff0800720c */ /* 0x000fe20003f05270 */
[----:B0-----:R-:W0:Y:S02]  /*a4d0*/  SHFL.IDX PT, R0, R0, R5, 0x1f ;  /* 0x00001f0500007589 */ /* 0x001e2400000e0000 */
[----:B0-----:R-:W-:-:S04]  /*a4e0*/  IABS R6, R0 ;  /* 0x0000000000067213 */ /* 0x001fc80000000000 */
[----:B------:R-:W0:Y:S08]  /*a4f0*/  I2F.RP R9, R6 ;  /* 0x0000000600097306 */ /* 0x000e300000209400 */
[----:B0-----:R-:W0:Y:S02]  /*a500*/  MUFU.RCP R9, R9 ;  /* 0x0000000900097308 */ /* 0x001e240000001000 */
[----:B0-----:R-:W-:-:S06]  /*a510*/  VIADD R3, R9, 0xffffffe ;  /* 0x0ffffffe09037836 */ /* 0x001fcc0000000000 */
[----:B------:R-:W0:Y:S02]  /*a520*/  F2I.FTZ.U32.TRUNC.NTZ R3, R3 ;  /* 0x0000000300037305 */ /* 0x000e24000021f000 */
[----:B0-----:R-:W-:Y:S01]  /*a530*/  IMAD.MOV R11, RZ, RZ, -R3 ;  /* 0x000000ffff0b7224 */ /* 0x001fe200078e0a03 */
[----:B------:R-:W-:Y:S06]  /*a540*/  @!P0 BRA `(.L_x_305) ;  /* 0x0000000000088947 */ /* 0x000fec0003800000 */
[----:B------:R-:W-:-:S05]  /*a550*/  VIADD R9, R5, 0xffffffff ;  /* 0xffffffff05097836 */ /* 0x000fca0000000000 */
[----:B------:R0:W1:Y:S02]  /*a560*/  SHFL.IDX PT, R16, R2, R9, 0x1f ;  /* 0x00001f0902107589 */ /* 0x00006400000e0000 */
.L_x_305:
[----:B-1----:R-:W-:Y:S02]  /*a570*/  IMAD R16, R16, UR4, R7 ;  /* 0x0000000410107c24 */ /* 0x002fe4000f8e0207 */
[----:B------:R-:W-:Y:S02]  /*a580*/  IMAD R7, R11, R6, RZ ;  /* 0x000000060b077224 */ /* 0x000fe400078e02ff */
[----:B0-----:R-:W-:Y:S01]  /*a590*/  IMAD.MOV.U32 R2, RZ, RZ, RZ ;  /* 0x000000ffff027224 */ /* 0x001fe200078e00ff */
[----:B------:R-:W-:Y:S01]  /*a5a0*/  IADD3 R17, -R16, UR6, RZ ;  /* 0x0000000610117c10 */ /* 0x000fe2000fffe1ff */
[----:B------:R-:W-:Y:S02]  /*a5b0*/  IMAD.IADD R19, R5, 0x1, R19 ;  /* 0x0000000105137824 */ /* 0x000fe400078e0213 */
[----:B------:R-:W-:Y:S01]  /*a5c0*/  IMAD.HI.U32 R2, R3, R7, R2 ;  /* 0x0000000703027227 */ /* 0x000fe200078e0002 */
[----:B------:R-:W-:Y:S02]  /*a5d0*/  IABS R7, R0 ;  /* 0x0000000000077213 */ /* 0x000fe40000000000 */
[----:B------:R-:W-:-:S03]  /*a5e0*/  IABS R3, R17 ;  /* 0x0000001100037213 */ /* 0x000fc60000000000 */
[----:B------:R-:W-:Y:S02]  /*a5f0*/  IMAD.MOV R7, RZ, RZ, -R7 ;  /* 0x000000ffff077224 */ /* 0x000fe400078e0a07 */
[----:B------:R-:W-:-:S04]  /*a600*/  IMAD.HI.U32 R2, R2, R3, RZ ;  /* 0x0000000302027227 */ /* 0x000fc800078e00ff */
[----:B------:R-:W-:-:S05]  /*a610*/  IMAD R3, R2, R7, R3 ;  /* 0x0000000702037224 */ /* 0x000fca00078e0203 */
[----:B------:R-:W-:-:S13]  /*a620*/  ISETP.GT.U32.AND P0, PT, R6, R3, PT ;  /* 0x000000030600720c */ /* 0x000fda0003f04070 */
[----:B------:R-:W-:Y:S01]  /*a630*/  @!P0 IMAD.IADD R3, R3, 0x1, -R6 ;  /* 0x0000000103038824 */ /* 0x000fe200078e0a06 */
[----:B------:R-:W-:-:S04]  /*a640*/  @!P0 IADD3 R2, R2, 0x1, RZ ;  /* 0x0000000102028810 */ /* 0x000fc80007ffe0ff */
[----:B------:R-:W-:Y:S02]  /*a650*/  ISETP.GE.U32.AND P0, PT, R3, R6, PT ;  /* 0x000000060300720c */ /* 0x000fe40003f06070 */
[----:B------:R-:W-:-:S11]  /*a660*/  LOP3.LUT R3, R17, R0, RZ, 0x3c, !PT ;  /* 0x0000000011037212 */ /* 0x000fd600078e3cff */
[----:B------:R-:W-:Y:S01]  /*a670*/  @P0 VIADD R2, R2, 0x1 ;  /* 0x0000000102020836 */ /* 0x000fe20000000000 */
[----:B------:R-:W-:-:S13]  /*a680*/  ISETP.GE.AND P0, PT, R3, RZ, PT ;  /* 0x000000ff0300720c */ /* 0x000fda0003f06270 */
[----:B------:R-:W-:Y:S01]  /*a690*/  @!P0 IMAD.MOV R2, RZ, RZ, -R2 ;  /* 0x000000ffff028224 */ /* 0x000fe200078e0a02 */
[----:B------:R-:W-:-:S13]  /*a6a0*/  ISETP.NE.AND P0, PT, R0, RZ, PT ;  /* 0x000000ff0000720c */ /* 0x000fda0003f05270 */
[----:B------:R-:W-:-:S05]  /*a6b0*/  @!P0 LOP3.LUT R2, RZ, R0, RZ, 0x33, !PT ;  /* 0x00000000ff028212 */ /* 0x000fca00078e33ff */
[--C-:B------:R-:W-:Y:S02]  /*a6c0*/  IMAD.MOV R3, RZ, RZ, -R2.reuse ;  /* 0x000000ffff037224 */ /* 0x100fe400078e0a02 */
[----:B------:R-:W-:Y:S02]  /*a6d0*/  IMAD.MOV.U32 R18, RZ, RZ, R2 ;  /* 0x000000ffff127224 */ /* 0x000fe400078e0002 */
[----:B------:R-:W-:Y:S01]  /*a6e0*/  IMAD R17, R0, R3, R17 ;  /* 0x0000000300117224 */ /* 0x000fe200078e0211 */
[----:B------:R-:W-:Y:S06]  /*a6f0*/  BRA `(.L_x_306) ;  /* 0x00000000000c7947 */ /* 0x000fec0003800000 */
.L_x_301:
[----:B------:R-:W-:Y:S01]  /*a700*/  MOV R17, RZ ;  /* 0x000000ff00117202 */ /* 0x000fe20000000f00 */
[----:B------:R-:W-:Y:S02]  /*a710*/  IMAD.U32 R16, RZ, RZ, UR6 ;  /* 0x00000006ff107e24 */ /* 0x000fe4000f8e00ff */
[----:B------:R-:W-:-:S07]  /*a720*/  IMAD.MOV.U32 R18, RZ, RZ, RZ ;  /* 0x000000ffff127224 */ /* 0x000fce00078e00ff */
.L_x_306:
[----:B------:R-:W0:Y:S01]  /*a730*/  S2R R0, SR_TID.X ;  /* 0x0000000000007919 */ /* 0x000e220000002100 */
[----:B------:R-:W-:Y:S01]  /*a740*/  STL [R1+0x28], RZ ;  /* 0x000028ff01007387 */ /* 0x000fe20000100800 */
[----:B0-----:R-:W-:-:S04]  /*a750*/  LOP3.LUT R0, R0, 0x1f, RZ, 0xc0, !PT ;  /* 0x0000001f00007812 */ /* 0x001fc800078ec0ff */
[----:B------:R-:W-:-:S13]  /*a760*/  ISETP.NE.AND P0, PT, R0, RZ, PT ;  /* 0x000000ff0000720c */ /* 0x000fda0003f05270 */
[----:B------:R-:W0:Y:S01]  /*a770*/  @!P0 S2R R3, SR_CgaCtaId ;  /* 0x0000000000038919 */ /* 0x000e220000008800 */
[----:B------:R-:W-:-:S04]  /*a780*/  @!P0 MOV R0, 0x400 ;  /* 0x0000040000008802 */ /* 0x000fc80000000f00 */
[----:B0-----:R-:W-:-:S05]  /*a790*/  @!P0 LEA R0, R3, R0, 0x18 ;  /* 0x0000000003008211 */ /* 0x001fca00078ec0ff */
[----:B------:R0:W-:Y:S01]  /*a7a0*/  @!P0 STS.128 [R0+0x348d0], R16 ;  /* 0x0348d01000008388 */ /* 0x0001e20000000c00 */
[----:B------:R-:W-:Y:S06]  /*a7b0*/  BAR.ARV 0x5, 0x120 ;  /* 0x0144800000007b1d */ /* 0x000fec0000002000 */
[----:B------:R-:W-:Y:S01]  /*a7c0*/  ISETP.GE.AND P0, PT, R19, UR5, PT ;  /* 0x0000000513007c0c */ /* 0x000fe2000bf06270 */
[----:B0-----:R-:W-:-:S05]  /*a7d0*/  IMAD.MOV.U32 R0, RZ, RZ, 0x1 ;  /* 0x00000001ff007424 */ /* 0x001fca00078e00ff */
[----:B------:R0:W-:Y:S04]  /*a7e0*/  STL [R1+0x8], R0 ;  /* 0x0000080001007387 */ /* 0x0001e80000100800 */
[----:B------:R0:W-:Y:S03]  /*a7f0*/  STL [R1], RZ ;  /* 0x000000ff01007387 */ /* 0x0001e60000100800 */
[----:B------:R-:W-:Y:S05]  /*a800*/  @P0 BRA `(.L_x_307) ;  /* 0x0000003c00d00947 */ /* 0x000fea0003800000 */
[----:B0-----:R-:W-:Y:S01]  /*a810*/  IMAD.MOV.U32 R0, RZ, RZ, 0x1 ;  /* 0x00000001ff007424 */ /* 0x001fe200078e00ff */
[----:B------:R0:W-:Y:S01]  /*a820*/  STL [R1], RZ ;  /* 0x000000ff01007387 */ /* 0x0001e20000100800 */
[----:B------:R-:W-:Y:S01]  /*a830*/  ULDC UR38, c[0x0][0xc] ;  /* 0x0000030000267ab9 */ /* 0x000fe20000000800 */
[----:B------:R-:W-:Y:S02]  /*a840*/  ULDC.64 UR36, c[0x0][0x198] ;  /* 0x0000660000247ab9 */ /* 0x000fe40000000a00 */
[----:B------:R0:W-:Y:S04]  /*a850*/  STL [R1+0x8], R0 ;  /* 0x0000080001007387 */ /* 0x0001e80000100800 */
[----:B------:R0:W-:Y:S02]  /*a860*/  STL [R1+0x28], RZ ;  /* 0x000028ff01007387 */ /* 0x0001e40000100800 */
.L_x_372:
[----:B-1----:R-:W1:Y:S01]  /*a870*/  LDC.64 R2, c[0x0][0xc60] ;  /* 0x00031800ff027b82 */ /* 0x002e620000000a00 */
[----:B------:R-:W-:Y:S01]  /*a880*/  ULDC.64 UR4, c[0x0][0x208] ;  /* 0x0000820000047ab9 */ /* 0x000fe20000000a00 */
[----:B-1----:R-:W-:-:S05]  /*a890*/  IMAD.WIDE R2, R19, 0x4, R2 ;  /* 0x0000000413027825 */ /* 0x002fca00078e0202 */
[----:B------:R-:W2:Y:S01]  /*a8a0*/  LDG.E R5, desc[UR4][R2.64] ;  /* 0x0000000402057981 */ /* 0x000ea2000c1e1900 */
[----:B------:R-:W-:Y:S05]  /*a8b0*/  YIELD ;  /* 0x0000000000007946 */ /* 0x000fea0003800000 */
[----:B------:R-:W-:Y:S01]  /*a8c0*/  ULDC.64 UR4, c[0x0][0xa28] ;  /* 0x00028a0000047ab9 */ /* 0x000fe20000000a00 */
[----:B0-----:R-:W-:Y:S01]  /*a8d0*/  IMAD.MOV.U32 R0, RZ, RZ, RZ ;  /* 0x000000ffff007224 */ /* 0x001fe200078e00ff */
[----:B------:R-:W-:Y:S01]  /*a8e0*/  ISETP.NE.U32.AND P0, PT, RZ, UR4, PT ;  /* 0x00000004ff007c0c */ /* 0x000fe2000bf05070 */
[----:B------:R-:W-:-:S03]  /*a8f0*/  ULDC.64 UR6, c[0x0][0x208] ;  /* 0x0000820000067ab9 */ /* 0x000fc60000000a00 */
[----:B------:R-:W-:Y:S01]  /*a900*/  ISETP.NE.AND.EX P0, PT, RZ, UR5, PT, P0 ;  /* 0x00000005ff007c0c */ /* 0x000fe2000bf05300 */
[----:B------:R-:W-:Y:S01]  /*a910*/  IMAD.MOV.U32 R6, RZ, RZ, RZ ;  /* 0x000000ffff067224 */ /* 0x000fe200078e00ff */
[----:B--2---:R-:W-:Y:S01]  /*a920*/  SHF.R.S32.HI R4, RZ, 0x1f, R5 ;  /* 0x0000001fff047819 */ /* 0x004fe20000011405 */
[----:B------:R-:W-:Y:S10]  /*a930*/  STL [R1+0x14], R5 ;  /* 0x0000140501007387 */ /* 0x000ff40000100800 */
[----:B------:R-:W-:-:S04]  /*a940*/  @P0 LEA R2, P1, R5, UR4, 0x2 ;  /* 0x0000000405020c11 */ /* 0x000fc8000f8210ff */
[----:B------:R-:W-:Y:S01]  /*a950*/  @P0 LEA.HI.X R3, R5, UR5, R4, 0x2, P1 ;  /* 0x0000000505030c11 */ /* 0x000fe200088f1404 */
[----:B------:R-:W-:-:S04]  /*a960*/  ULDC.64 UR4, c[0x0][0xa00] ;  /* 0x0002800000047ab9 */ /* 0x000fc80000000a00 */
[----:B------:R0:W5:Y:S01]  /*a970*/  @P0 LDG.E R0, desc[UR6][R2.64] ;  /* 0x0000000602000981 */ /* 0x000162000c1e1900 */
[----:B------:R-:W-:-:S04]  /*a980*/  ISETP.NE.U32.AND P0, PT, RZ, UR4, PT ;  /* 0x00000004ff007c0c */ /* 0x000fc8000bf05070 */
[----:B------:R-:W-:-:S13]  /*a990*/  ISETP.NE.AND.EX P0, PT, RZ, UR5, PT, P0 ;  /* 0x00000005ff007c0c */ /* 0x000fda000bf05300 */
[----:B0-----:R-:W-:-:S04]  /*a9a0*/  @P0 LEA R2, P1, R5, UR4, 0x2 ;  /* 0x0000000405020c11 */ /* 0x001fc8000f8210ff */
[----:B------:R-:W-:Y:S01]  /*a9b0*/  @P0 LEA.HI.X R3, R5, UR5, R4, 0x2, P1 ;  /* 0x0000000505030c11 */ /* 0x000fe200088f1404 */
[----:B------:R-:W-:-:S04]  /*a9c0*/  ULDC.64 UR4, c[0x0][0xa20] ;  /* 0x0002880000047ab9 */ /* 0x000fc80000000a00 */
[----:B------:R-:W2:Y:S01]  /*a9d0*/  @P0 LDG.E R6, desc[UR6][R2.64] ;  /* 0x0000000602060981 */ /* 0x000ea2000c1e1900 */
[----:B------:R-:W-:Y:S02]  /*a9e0*/  ISETP.NE.U32.AND P0, PT, RZ, UR4, PT ;  /* 0x00000004ff007c0c */ /* 0x000fe4000bf05070 */
[C---:B------:R-:W-:Y:S02]  /*a9f0*/  SHF.L.U32 R7, R5.reuse, 0x2, RZ ;  /* 0x0000000205077819 */ /* 0x040fe400000006ff */
[----:B------:R-:W-:Y:S01]  /*aa00*/  ISETP.NE.AND.EX P0, PT, RZ, UR5, PT, P0 ;  /* 0x00000005ff007c0c */ /* 0x000fe2000bf05300 */
[----:B--2---:R0:W-:Y:S04]  /*aa10*/  STL [R1+0x2c], R6 ;  /* 0x00002c0601007387 */ /* 0x0041e80000100800 */
[----:B------:R1:W-:Y:S01]  /*aa20*/  STL [R1+0x1c], R7 ;  /* 0x00001c0701007387 */ /* 0x0003e20000100800 */
[----:B0-----:R-:W-:-:S07]  /*aa30*/  SHF.L.U64.HI R6, R5, 0x2, R4 ;  /* 0x0000000205067819 */ /* 0x001fce0000010204 */
[C---:B------:R-:W-:Y:S01]  /*aa40*/  @P0 IADD3 R4, P1, R7.reuse, UR4, RZ ;  /* 0x0000000407040c10 */ /* 0x040fe2000ff3e0ff */
[----:B------:R0:W-:Y:S03]  /*aa50*/  STL [R1+0x20], R6 ;  /* 0x0000200601007387 */ /* 0x0001e60000100800 */
[----:B------:R-:W-:Y:S01]  /*aa60*/  @P0 IADD3.X R5, R6, UR5, RZ, P1, !PT ;  /* 0x0000000506050c10 */ /* 0x000fe20008ffe4ff */
[----:B------:R-:W-:Y:S02]  /*aa70*/  ULDC.64 UR4, c[0x0][0xa08] ;  /* 0x0002820000047ab9 */ /* 0x000fe40000000a00 */
[----:B------:R-:W-:Y:S01]  /*aa80*/  IADD3 R2, P1, R7, UR4, RZ ;  /* 0x0000000407027c10 */ /* 0x000fe2000ff3e0ff */
[----:B-1----:R-:W-:-:S03]  /*aa90*/  IMAD.MOV.U32 R7, RZ, RZ, RZ ;  /* 0x000000ffff077224 */ /* 0x002fc600078e00ff */
[----:B------:R-:W-:Y:S02]  /*aaa0*/  IADD3.X R3, R6, UR5, RZ, P1, !PT ;  /* 0x0000000506037c10 */ /* 0x000fe40008ffe4ff */
[----:B------:R-:W-:-:S04]  /*aab0*/  ISETP.NE.U32.AND P1, PT, RZ, UR4, PT ;  /* 0x00000004ff007c0c */ /* 0x000fc8000bf25070 */
[----:B------:R-:W-:Y:S01]  /*aac0*/  ISETP.NE.AND.EX P1, PT, RZ, UR5, PT, P1 ;  /* 0x00000005ff007c0c */ /* 0x000fe2000bf25310 */
[----:B------:R-:W-:Y:S02]  /*aad0*/  ULDC.64 UR4, c[0x0][0x3f8] ;  /* 0x0000fe0000047ab9 */ /* 0x000fe40000000a00 */
[----:B------:R-:W-:-:S03]  /*aae0*/  UISETP.NE.U32.AND UP0, UPT, UR4, URZ, UPT ;  /* 0x0000003f0400728c */ /* 0x000fc6000bf05070 */
[----:B------:R-:W-:Y:S01]  /*aaf0*/  ULDC UR4, c[0x0][0x404] ;  /* 0x0001010000047ab9 */ /* 0x000fe20000000800 */
[----:B------:R-:W-:-:S03]  /*ab00*/  UISETP.NE.AND.EX UP0, UPT, UR5, URZ, UPT, UP0 ;  /* 0x0000003f0500728c */ /* 0x000fc6000bf05300 */
[----:B------:R-:W-:Y:S01]  /*ab10*/  ULDC UR5, c[0x0][0x2e0] ;  /* 0x0000b80000057ab9 */ /* 0x000fe20000000800 */
[----:B------:R-:W-:Y:S02]  /*ab20*/  USEL UR4, UR4, 0x1, UP0 ;  /* 0x0000000104047887 */ /* 0x000fe40008000000 */
[----:B------:R1:W5:Y:S02]  /*ab30*/  @P1 LDG.E R7, desc[UR6][R2.64] ;  /* 0x0000000602071981 */ /* 0x000364000c1e1900 */
[----:B------:R-:W-:-:S06]  /*ab40*/  UIMAD UR4, UR4, UR5, URZ ;  /* 0x00000005040472a4 */ /* 0x000fcc000f8e023f */
[----:B0-----:R-:W-:-:S06]  /*ab50*/  IMAD.U32 R6, RZ, RZ, UR4 ;  /* 0x00000004ff067e24 */ /* 0x001fcc000f8e00ff */
[----:B------:R1:W5:Y:S01]  /*ab60*/  @P0 LDG.E R6, desc[UR6][R4.64] ;  /* 0x0000000604060981 */ /* 0x000362000c1e1900 */
[----:B------:R-:W-:Y:S05]  /*ab70*/  @P0 BRA `(.L_x_308) ;  /* 0x0000000000140947 */ /* 0x000fea0003800000 */
[----:B------:R-:W-:Y:S05]  /*ab80*/  @!P1 BRA `(.L_x_308) ;  /* 0x0000000000109947 */ /* 0x000fea0003800000 */
[----:B------:R-:W-:Y:S02]  /*ab90*/  ULDC.64 UR4, c[0x0][0x208] ;  /* 0x0000820000047ab9 */ /* 0x000fe40000000a00 */
[----:B-----5:R-:W2:Y:S04]  /*aba0*/  LDG.E R6, desc[UR4][R2.64] ;  /* 0x0000000402067981 */ /* 0x020ea8000c1e1900 */
[----:B-1----:R-:W2:Y:S02]  /*abb0*/  LDG.E R5, desc[UR4][R2.64+0x4] ;  /* 0x0000040402057981 */ /* 0x002ea4000c1e1900 */
[----:B--2---:R-:W-:-:S07]  /*abc0*/  IMAD.IADD R6, R5, 0x1, -R6 ;  /* 0x0000000105067824 */ /* 0x004fce00078e0a06 */
.L_x_308:
[--C-:B-1---5:R-:W-:Y:S01]  /*abd0*/  IMAD.IADD R2, R6, 0x1, -R0.reuse ;  /* 0x0000000106027824 */ /* 0x122fe200078e0a00 */
[----:B------:R-:W-:Y:S01]  /*abe0*/  BSSY B6, `(.L_x_309) ;  /* 0x0000317000067945 */ /* 0x000fe20003800000 */
[----:B------:R-:W-:Y:S02]  /*abf0*/  IMAD.IADD R3, R7, 0x1, R0 ;  /* 0x0000000107037824 */ /* 0x000fe400078e0200 */
[C---:B------:R-:W-:Y:S01]  /*ac00*/  VIADD R0, R2.reuse, 0x7f ;  /* 0x0000007f02007836 */ /* 0x040fe20000000000 */
[----:B------:R-:W-:Y:S01]  /*ac10*/  STL [R1+0x24], R2 ;  /* 0x0000240201007387 */ /* 0x000fe20000100800 */
[----:B------:R-:W-:-:S03]  /*ac20*/  ISETP.GT.AND P0, PT, R2, RZ, PT ;  /* 0x000000ff0200720c */ /* 0x000fc60003f04270 */
[----:B------:R0:W-:Y:S02]  /*ac30*/  STL [R1+0x4], R3 ;  /* 0x0000040301007387 */ /* 0x0001e40000100800 */
[----:B0-----:R-:W-:-:S04]  /*ac40*/  SHF.R.S32.HI R3, RZ, 0x1f, R0 ;  /* 0x0000001fff037819 */ /* 0x001fc80000011400 */
[----:B------:R-:W-:-:S04]  /*ac50*/  LEA.HI R3, R3, R0, RZ, 0x7 ;  /* 0x0000000003037211 */ /* 0x000fc800078f38ff */
[----:B------:R-:W-:-:S05]  /*ac60*/  SHF.R.S32.HI R0, RZ, 0x7, R3 ;  /* 0x00000007ff007819 */ /* 0x000fca0000011403 */
[----:B------:R0:W-:Y:S01]  /*ac70*/  STL [R1+0x18], R0 ;  /* 0x0000180001007387 */ /* 0x0001e20000100800 */
[----:B------:R-:W-:Y:S05]  /*ac80*/  @P0 BRA `(.L_x_310) ;  /* 0x0000000000480947 */ /* 0x000fea0003800000 */
[----:B------:R-:W1:Y:S02]  /*ac90*/  S2R R2, SR_TID.X ;  /* 0x0000000000027919 */ /* 0x000e640000002100 */
[----:B-1----:R-:W-:-:S04]  /*aca0*/  LOP3.LUT R2, R2, 0x1f, RZ, 0xc0, !PT ;  /* 0x0000001f02027812 */ /* 0x002fc800078ec0ff */
[----:B------:R-:W-:-:S13]  /*acb0*/  ISETP.NE.AND P1, PT, R2, RZ, PT ;  /* 0x000000ff0200720c */ /* 0x000fda0003f25270 */
[----:B------:R-:W-:Y:S05]  /*acc0*/  @P1 BRA `(.L_x_311) ;  /* 0x0000003000201947 */ /* 0x000fea0003800000 */
[----:B------:R-:W1:Y:S01]  /*acd0*/  S2R R7, SR_LANEID ;  /* 0x0000000000077919 */ /* 0x000e620000000000 */
[----:B------:R-:W-:Y:S01]  /*ace0*/  VOTEU.ANY UR4, UPT, PT ;  /* 0x0000000000047886 */ /* 0x000fe200038e0100 */
[----:B------:R-:W2:Y:S01]  /*acf0*/  LDC.64 R2, c[0x0][0xc38] ;  /* 0x00030e00ff027b82 */ /* 0x000ea20000000a00 */
[----:B0-----:R-:W1:Y:S01]  /*ad00*/  FLO.U32 R0, UR4 ;  /* 0x0000000400007d00 */ /* 0x001e6200080e0000 */
[----:B------:R-:W-:-:S07]  /*ad10*/  ULDC.64 UR6, c[0x0][0x208] ;  /* 0x0000820000067ab9 */ /* 0x000fce0000000a00 */
[----:B------:R-:W2:Y:S01]  /*ad20*/  POPC R5, UR4 ;  /* 0x0000000400057d09 */ /* 0x000ea20008000000 */
[----:B-1----:R-:W-:-:S13]  /*ad30*/  ISETP.EQ.U32.AND P0, PT, R0, R7, PT ;  /* 0x000000070000720c */ /* 0x002fda0003f02070 */
[----:B--2---:R-:W2:Y:S01]  /*ad40*/  @P0 ATOMG.E.ADD.STRONG.GPU PT, R3, desc[UR6][R2.64], R5 ;  /* 0x00000005020309a8 */ /* 0x004ea200081ee1c6 */
[----:B------:R-:W0:Y:S02]  /*ad50*/  S2R R4, SR_LTMASK ;  /* 0x0000000000047919 */ /* 0x000e240000003900 */
[----:B0-----:R-:W-:-:S04]  /*ad60*/  LOP3.LUT R4, R4, UR4, RZ, 0xc0, !PT ;  /* 0x0000000404047c12 */ /* 0x001fc8000f8ec0ff */
[----:B------:R-:W0:Y:S01]  /*ad70*/  POPC R7, R4 ;  /* 0x0000000400077309 */ /* 0x000e220000000000 */
[----:B--2---:R-:W0:Y:S02]  /*ad80*/  SHFL.IDX PT, R0, R3, R0, 0x1f ;  /* 0x00001f0003007589 */ /* 0x004e2400000e0000 */
[----:B0-----:R-:W-:Y:S01]  /*ad90*/  IADD3 R16, R0, UR38, R7 ;  /* 0x0000002600107c10 */ /* 0x001fe2000fffe007 */
[----:B------:R-:W-:Y:S06]  /*ada0*/  BRA `(.L_x_311) ;  /* 0x0000002c00e87947 */ /* 0x000fec0003800000 */
.L_x_310:
[----:B------:R-:W1:Y:S01]  /*adb0*/  S2R R3, SR_CgaCtaId ;  /* 0x0000000000037919 */ /* 0x000e620000008800 */
[----:B0-----:R-:W-:-:S04]  /*adc0*/  MOV R0, 0x400 ;  /* 0x0000040000007802 */ /* 0x001fc80000000f00 */
[----:B-1----:R-:W-:-:S04]  /*add0*/  LEA R2, R3, R0, 0x18 ;  /* 0x0000000003027211 */ /* 0x002fc800078ec0ff */
[----:B------:R-:W-:Y:S01]  /*ade0*/  IADD3 R0, R2, 0x1c400, RZ ;  /* 0x0001c40002007810 */ /* 0x000fe20007ffe0ff */
[----:B------:R0:W-:Y:S03]  /*adf0*/  STL [R1+0x10], R2 ;  /* 0x0000100201007387 */ /* 0x0001e60000100800 */
[----:B------:R-:W-:-:S13]  /*ae00*/  LOP3.LUT P0, RZ, R0, 0x3ff, RZ, 0xc0, !PT ;  /* 0x000003ff00ff7812 */ /* 0x000fda000780c0ff */
[----:B0-----:R-:W-:Y:S05]  /*ae10*/  @!P0 BRA `(.L_x_312) ;  /* 0x0000000000408947 */ /* 0x001fea0003800000 */
[----:B------:R-:W-:Y:S01]  /*ae20*/  MOV R2, 0x0 ;  /* 0x0000000000027802 */ /* 0x000fe20000000f00 */
[----:B------:R-:W-:Y:S01]  /*ae30*/  ULDC.64 UR6, c[0x4][0xb8] ;  /* 0x01002e0000067ab9 */ /* 0x000fe20000000a00 */
[----:B------:R-:W-:Y:S01]  /*ae40*/  ULDC.64 UR8, c[0x4][0xc0] ;  /* 0x0100300000087ab9 */ /* 0x000fe20000000a00 */
[----:B------:R-:W-:Y:S01]  /*ae50*/  ULDC.64 UR4, c[0x4][0x8] ;  /* 0x0100020000047ab9 */ /* 0x000fe20000000a00 */
[----:B------:R-:W-:Y:S01]  /*ae60*/  IMAD.U32 R4, RZ, RZ, UR6 ;  /* 0x00000006ff047e24 */ /* 0x000fe2000f8e00ff */
[----:B------:R-:W-:Y:S01]  /*ae70*/  MOV R8, 0x70 ;  /* 0x0000007000087802 */ /* 0x000fe20000000f00 */
[----:B------:R-:W0:Y:S01]  /*ae80*/  LDC.64 R2, c[0x4][R2] ;  /* 0x0100000002027b82 */ /* 0x000e220000000a00 */
[----:B------:R-:W-:Y:S02]  /*ae90*/  IMAD.U32 R5, RZ, RZ, UR7 ;  /* 0x00000007ff057e24 */ /* 0x000fe4000f8e00ff */
[----:B------:R-:W-:Y:S02]  /*aea0*/  IMAD.U32 R6, RZ, RZ, UR8 ;  /* 0x00000008ff067e24 */ /* 0x000fe4000f8e00ff */
[----:B------:R-:W-:-:S02]  /*aeb0*/  IMAD.U32 R7, RZ, RZ, UR9 ;  /* 0x00000009ff077e24 */ /* 0x000fc4000f8e00ff */
[----:B------:R-:W-:Y:S02]  /*aec0*/  IMAD.U32 R10, RZ, RZ, UR4 ;  /* 0x00000004ff0a7e24 */ /* 0x000fe4000f8e00ff */
[----:B------:R-:W-:Y:S02]  /*aed0*/  IMAD.U32 R11, RZ, RZ, UR5 ;  /* 0x00000005ff0b7e24 */ /* 0x000fe4000f8e00ff */
[----:B------:R-:W-:Y:S02]  /*aee0*/  IMAD.MOV.U32 R12, RZ, RZ, 0x1 ;  /* 0x00000001ff0c7424 */ /* 0x000fe400078e00ff */
[----:B------:R-:W-:-:S07]  /*aef0*/  IMAD.MOV.U32 R13, RZ, RZ, RZ ;  /* 0x000000ffff0d7224 */ /* 0x000fce00078e00ff */
[----:B------:R-:W-:-:S07]  /*af00*/  LEPC R20, `(.L_x_312) ;  /* 0x000000001014794e */ /* 0x000fce0000000000 */
[----:B0-----:R-:W-:Y:S05]  /*af10*/  CALL.ABS.NOINC R2 ;  /* 0x0000000002007343 */ /* 0x001fea0003c00000 */
.L_x_312:
        /* <DEDUP_REMOVED lines=8> */
[----:B------:R0:W1:Y:S01]  /*afa0*/  LDC.64 R2, c[0x4][R0] ;  /* 0x0100000000027b82 */ /* 0x0000620000000a00 */
[----:B------:R-:W-:Y:S01]  /*afb0*/  IMAD.U32 R4, RZ, RZ, UR6 ;  /* 0x00000006ff047e24 */ /* 0x000fe2000f8e00ff */
[----:B------:R-:W-:Y:S01]  /*afc0*/  MOV R7, UR9 ;  /* 0x0000000900077c02 */ /* 0x000fe20008000f00 */
        /* <DEDUP_REMOVED lines=9> */
.L_x_314:
[----:B------:R-:W-:Y:S01]  /*b060*/  MOV R2, 0x0 ;  /* 0x0000000000027802 */ /* 0x000fe20000000f00 */
[----:B------:R-:W-:Y:S01]  /*b070*/  ULDC.64 UR6, c[0x4][0xb8] ;  /* 0x01002e0000067ab9 */ /* 0x000fe20000000a00 */
[----:B------:R-:W-:Y:S01]  /*b080*/  ULDC.64 UR8, c[0x4][0xc0] ;  /* 0x0100300000087ab9 */ /* 0x000fe20000000a00 */
[----:B------:R-:W-:Y:S01]  /*b090*/  ULDC.64 UR4, c[0x4][0x18] ;  /* 0x0100060000047ab9 */ /* 0x000fe20000000a00 */
[----:B------:R-:W-:Y:S01]  /*b0a0*/  IMAD.U32 R4, RZ, RZ, UR6 ;  /* 0x00000006ff047e24 */ /* 0x000fe2000f8e00ff */
[----:B------:R-:W-:Y:S01]  /*b0b0*/  MOV R5, UR7 ;  /* 0x0000000700057c02 */ /* 0x000fe20008000f00 */
[----:B------:R-:W0:Y:S01]  /*b0c0*/  LDC.64 R2, c[0x4][R2] ;  /* 0x0100000002027b82 */ /* 0x000e220000000a00 */
        /* <DEDUP_REMOVED lines=8> */
[----:B0-----:R-:W-:Y:S05]  /*b150*/  CALL.ABS.NOINC R2 ;  /* 0x0000000002007343 */ /* 0x001fea0003c00000 */
.L_x_313:
[----:B------:R-:W2:Y:S01]  /*b160*/  LDL.LU R2, [R1+0x1c] ;  /* 0x00001c0001027983 */ /* 0x000ea20000300800 */
[----:B------:R-:W-:-:S03]  /*b170*/  ULDC.64 UR4, c[0x0][0x9f8] ;  /* 0x00027e0000047ab9 */ /* 0x000fc60000000a00 */
[----:B------:R-:W3:Y:S04]  /*b180*/  LDL.LU R0, [R1+0x20] ;  /* 0x0000200001007983 */ /* 0x000ee80000300800 */
[----:B------:R-:W4:Y:S04]  /*b190*/  LDL.LU R4, [R1+0x2c] ;  /* 0x00002c0001047983 */ /* 0x000f280000300800 */
[----:B------:R-:W4:Y:S01]  /*b1a0*/  LDL.LU R8, [R1+0x14] ;  /* 0x0000140001087983 */ /* 0x000f220000300800 */
[----:B------:R-:W-:Y:S01]  /*b1b0*/  ISETP.NE.U32.AND P0, PT, RZ, UR4, PT ;  /* 0x00000004ff007c0c */ /* 0x000fe2000bf05070 */
[----:B------:R-:W-:-:S03]  /*b1c0*/  ULDC.64 UR6, c[0x0][0x208] ;  /* 0x0000820000067ab9 */ /* 0x000fc60000000a00 */
[----:B------:R-:W-:Y:S01]  /*b1d0*/  ISETP.NE.AND.EX P0, PT, RZ, UR5, PT, P0 ;  /* 0x00000005ff007c0c */ /* 0x000fe2000bf05300 */
[----:B------:R-:W0:Y:S02]  /*b1e0*/  S2R R9, SR_TID.X ;  /* 0x0000000000097919 */ /* 0x000e240000002100 */
[----:B0-----:R-:W-:-:S04]  /*b1f0*/  LOP3.LUT R9, R9, 0x1f, RZ, 0xc0, !PT ;  /* 0x0000001f09097812 */ /* 0x001fc800078ec0ff */
[----:B------:R-:W-:-:S13]  /*b200*/  ISETP.NE.AND P6, PT, R9, RZ, PT ;  /* 0x000000ff0900720c */ /* 0x000fda0003fc5270 */
[----:B------:R-:W-:-:S05]  /*b210*/  VOTEU.ALL UP1, P6 ;  /* 0x00000000003f7886 */ /* 0x000fca0003020000 */
[----:B------:R-:W-:-:S04]  /*b220*/  @!UP1 UIADD3 UR8, UP0, UR36, 0x270, URZ ;  /* 0x0000027024089890 */ /* 0x000fc8000ff1e03f */
[----:B------:R-:W-:-:S03]  /*b230*/  @!UP1 UIADD3.X UR9, URZ, UR37, URZ, UP0, !UPT ;  /* 0x000000253f099290 */ /* 0x000fc600087fe43f */
[----:B------:R-:W-:Y:S01]  /*b240*/  VOTEU.ALL UP0, P6 ;  /* 0x00000000003f7886 */ /* 0x000fe20003000000 */
[----:B--2---:R-:W-:-:S04]  /*b250*/  @P0 IADD3 R2, P1, R2, UR4, RZ ;  /* 0x0000000402020c10 */ /* 0x004fc8000ff3e0ff */
[----:B---3--:R-:W-:Y:S01]  /*b260*/  @P0 IADD3.X R3, R0, UR5, RZ, P1, !PT ;  /* 0x0000000500030c10 */ /* 0x008fe20008ffe4ff */
[----:B------:R-:W-:Y:S01]  /*b270*/  ULDC.64 UR4, c[0x0][0xa00] ;  /* 0x0002800000047ab9 */ /* 0x000fe20000000a00 */
[----:B----4-:R-:W-:Y:S02]  /*b280*/  IMAD R17, R17, 0x80, R4 ;  /* 0x0000008011117824 */ /* 0x010fe400078e0204 */
[----:B------:R-:W0:Y:S01]  /*b290*/  LDC R4, c[0x0][0x428] ;  /* 0x00010a00ff047b82 */ /* 0x000e220000000800 */
[----:B------:R-:W-:-:S06]  /*b2a0*/  IMAD.MOV.U32 R0, RZ, RZ, R8 ;  /* 0x000000ffff007224 */ /* 0x000fcc00078e0008 */
[----:B------:R1:W5:Y:S01]  /*b2b0*/  @P0 LDG.E R0, desc[UR6][R2.64] ;  /* 0x0000000602000981 */ /* 0x000362000c1e1900 */
[----:B------:R-:W-:Y:S02]  /*b2c0*/  PLOP3.LUT P1, PT, P6, PT, PT, 0x8, 0x0 ;  /* 0x000000000000781c */ /* 0x000fe4000372e170 */
[----:B0-----:R-:W-:Y:S01]  /*b2d0*/  ISETP.NE.AND P0, PT, R4, 0x1, PT ;  /* 0x000000010400780c */ /* 0x001fe20003f05270 */
[----:B------:R-:W-:-:S12]  /*b2e0*/  IMAD.MOV.U32 R4, RZ, RZ, R18 ;  /* 0x000000ffff047224 */ /* 0x000fd800078e0012 */
[----:B------:R-:W0:Y:S08]  /*b2f0*/  @P0 LDC R7, c[0x0][0x42c] ;  /* 0x00010b00ff070b82 */ /* 0x000e300000000800 */
[----:B------:R-:W2:Y:S01]  /*b300*/  @P0 LDC R5, c[0x0][0x430] ;  /* 0x00010c00ff050b82 */ /* 0x000ea20000000800 */
[----:B0-----:R-:W-:-:S05]  /*b310*/  @P0 IMAD.HI.U32 R6, R18, R7, RZ ;  /* 0x0000000712060227 */ /* 0x001fca00078e00ff */
[----:B--2---:R-:W-:Y:S02]  /*b320*/  @P0 SHF.R.U32.HI R4, RZ, R5, R6 ;  /* 0x00000005ff040219 */ /* 0x004fe40000011606 */
[----:B------:R-:W-:-:S04]  /*b330*/  ISETP.NE.U32.AND P0, PT, RZ, UR4, PT ;  /* 0x00000004ff007c0c */ /* 0x000fc8000bf05070 */
[----:B------:R-:W-:-:S04]  /*b340*/  ISETP.NE.AND.EX P0, PT, RZ, UR5, PT, P0 ;  /* 0x00000005ff007c0c */ /* 0x000fc8000bf05300 */
[----:B-1----:R-:W-:-:S09]  /*b350*/  SEL R6, R8, RZ, !P0 ;  /* 0x000000ff08067207 */ /* 0x002fd20004000000 */
.L_x_315:
[----:B------:R-:W-:Y:S02]  /*b360*/  PLOP3.LUT P0, PT, P0, P1, PT, 0xa2, 0x0 ;  /* 0x000000000000781c */ /* 0x000fe40000703472 */
[----:B------:R-:W-:Y:S01]  /*b370*/  @P1 R2UR P0, UR7, R6 ;  /* 0x00000000060712ca */ /* 0x000fe20000000000 */
[----:B------:R-:W-:-:S07]  /*b380*/  UMOV UR4, URZ ;  /* 0x0000003f00047c82 */ /* 0x000fce0008000000 */
[----:B------:R-:W-:Y:S02]  /*b390*/  PLOP3.LUT P0, PT, P0, P1, PT, 0xa2, 0x0 ;  /* 0x000000000000781c */ /* 0x000fe40000703472 */
[----:B------:R-:W-:-:S08]  /*b3a0*/  @P1 R2UR.OR P0, UR6, R18 ;  /* 0x00000000120612ca */ /* 0x000fd00000100000 */
[----:B------:R-:W-:Y:S02]  /*b3b0*/  PLOP3.LUT P0, PT, P0, P1, PT, 0xa2, 0x0 ;  /* 0x000000000000781c */ /* 0x000fe40000703472 */
[----:B------:R-:W-:-:S08]  /*b3c0*/  @P1 R2UR.OR P0, UR5, R17 ;  /* 0x00000000110512ca */ /* 0x000fd00000100000 */
[----:B------:R-:W-:-:S05]  /*b3d0*/  @P1 PLOP3.LUT P1, PT, P0, PT, PT, 0x80, 0x0 ;  /* 0x000000000000181c */ /* 0x000fca000072f070 */
[----:B------:R0:W-:Y:S08]  /*b3e0*/  @!UP0 UTMAPF.L2.4D [UR4], [UR8] ;  /* 0x00000004080085b8 */ /* 0x0001f00008018000 */
[----:B0-----:R-:W-:Y:S05]  /*b3f0*/  @P1 BRA.U.ANY `(.L_x_315) ;  /* 0xfffffffd00d81947 */ /* 0x001fea000393ffff */
[----:B------:R-:W0:Y:S01]  /*b400*/  S2R R2, SR_TID.X ;  /* 0x0000000000027919 */ /* 0x000e220000002100 */
[----:B------:R-:W-:Y:S01]  /*b410*/  UMOV UR4, 0x40 ;  /* 0x0000004000047882 */ /* 0x000fe20000000000 */
[----:B0-----:R-:W-:-:S04]  /*b420*/  LOP3.LUT R2, R2, 0x1f, RZ, 0xc0, !PT ;  /* 0x0000001f02027812 */ /* 0x001fc800078ec0ff */
[----:B------:R-:W-:-:S04]  /*b430*/  ISETP.NE.AND P2, PT, R2, RZ, PT ;  /* 0x000000ff0200720c */ /* 0x000fc80003f45270 */
[----:B------:R-:W-:-:S09]  /*b440*/  PLOP3.LUT P1, PT, P2, PT, PT, 0x8, 0x0 ;  /* 0x000000000000781c */ /* 0x000fd2000172e170 */
[----:B------:R-:W-:-:S05]  /*b450*/  VOTEU.ALL UP0, P2 ;  /* 0x00000000003f7886 */ /* 0x000fca0001000000 */
.L_x_316:
[----:B------:R-:W-:Y:S02]  /*b460*/  PLOP3.LUT P0, PT, P0, P1, PT, 0xa2, 0x0 ;  /* 0x000000000000781c */ /* 0x000fe40000703472 */
[----:B------:R-:W-:-:S08]  /*b470*/  @P1 R2UR P0, UR7, R6 ;  /* 0x00000000060712ca */ /* 0x000fd00000000000 */
        /* <DEDUP_REMOVED lines=13> */
.L_x_317:
        /* <DEDUP_REMOVED lines=9> */
[----:B------:R-:W0:Y:S01]  /*b5e0*/  LDC.64 R2, c[0x0][0x3f8] ;  /* 0x0000fe00ff027b82 */ /* 0x000e220000000a00 */
[----:B------:R-:W-:Y:S02]  /*b5f0*/  ULDC.64 UR4, c[0x0][0xa08] ;  /* 0x0002820000047ab9 */ /* 0x000fe40000000a00 */
[----:B0-----:R-:W-:Y:S01]  /*b600*/  LOP3.LUT P0, RZ, R2, UR4, RZ, 0xfc, !PT ;  /* 0x0000000402ff7c12 */ /* 0x001fe2000f80fcff */
[----:B------:R-:W-:-:S03]  /*b610*/  UMOV UR4, 0xffffffff ;  /* 0xffffffff00047882 */ /* 0x000fc60000000000 */
[----:B------:R-:W-:-:S04]  /*b620*/  LOP3.LUT P0, RZ, R3, UR5, RZ, 0xfc, P0 ;  /* 0x0000000503ff7c12 */ /* 0x000fc8000800fcff */
[----:B-----5:R-:W-:Y:S01]  /*b630*/  SEL R5, R0, RZ, !P0 ;  /* 0x000000ff00057207 */ /* 0x020fe20004000000 */
[----:B------:R-:W-:Y:S08]  /*b640*/  BRA.DIV UR4, `(.L_x_318) ;  /* 0x0000003604a47947 */ /* 0x000ff0000b800000 */
.L_x_388:
[----:B------:R-:W2:Y:S01]  /*b650*/  LDL R7, [R1+0x18] ;  /* 0x0000180001077983 */ /* 0x000ea20000100800 */
[----:B------:R-:W-:Y:S01]  /*b660*/  UMOV UR4, 0xffffffff ;  /* 0xffffffff00047882 */ /* 0x000fe20000000000 */
[----:B------:R-:W-:Y:S01]  /*b670*/  SHF.R.S32.HI R12, RZ, 0x1f, R0 ;  /* 0x0000001fff0c7819 */ /* 0x000fe20000011400 */
[----:B--2---:R-:W-:Y:S01]  /*b680*/  VIADD R7, R7, 0xffffffff ;  /* 0xffffffff07077836 */ /* 0x004fe20000000000 */
[----:B------:R-:W-:Y:S06]  /*b690*/  BRA.DIV UR4, `(.L_x_319) ;  /* 0x0000003604c47947 */ /* 0x000fec000b800000 */
[----:B------:R-:W-:-:S13]  /*b6a0*/  ELECT P6, URZ, PT ;  /* 0x00000000003f782f */ /* 0x000fda00038c0000 */
.L_x_391:
[----:B------:R-:W-:Y:S05]  /*b6b0*/  @!P6 BRA `(.L_x_320) ;  /* 0x000000040038e947 */ /* 0x000fea0003800000 */
[----:B------:R0:W-:Y:S01]  /*b6c0*/  STL [R1+0xc], R7 ;  /* 0x00000c0701007387 */ /* 0x0001e20000100800 */
[----:B------:R-:W-:-:S04]  /*b6d0*/  ISETP.NE.U32.AND P0, PT, R2, RZ, PT ;  /* 0x000000ff0200720c */ /* 0x000fc80003f05070 */
[----:B------:R-:W-:-:S13]  /*b6e0*/  ISETP.NE.AND.EX P0, PT, R3, RZ, PT, P0 ;  /* 0x000000ff0300720c */ /* 0x000fda0003f05300 */
[----:B0-----:R-:W-:Y:S05]  /*b6f0*/  @!P0 BRA `(.L_x_321) ;  /* 0x0000000000508947 */ /* 0x001fea0003800000 */
[----:B------:R-:W0:Y:S01]  /*b700*/  LDC R10, c[0x0][0x41c] ;  /* 0x00010700ff0a7b82 */ /* 0x000e220000000800 */
[----:B------:R-:W-:Y:S01]  /*b710*/  IMAD.MOV.U32 R5, RZ, RZ, R7 ;  /* 0x000000ffff057224 */ /* 0x000fe200078e0007 */
[----:B------:R-:W-:Y:S01]  /*b720*/  ULDC.64 UR4, c[0x0][0x408] ;  /* 0x0001020000047ab9 */ /* 0x000fe20000000a00 */
[----:B------:R-:W-:Y:S01]  /*b730*/  ULDC.64 UR6, c[0x0][0x208] ;  /* 0x0000820000067ab9 */ /* 0x000fe20000000a00 */
[----:B0-----:R-:W-:-:S13]  /*b740*/  ISETP.NE.AND P0, PT, R10, 0x1, PT ;  /* 0x000000010a00780c */ /* 0x001fda0003f05270 */
[----:B------:R-:W0:Y:S02]  /*b750*/  @P0 LDC.64 R8, c[0x0][0x420] ;  /* 0x00010800ff080b82 */ /* 0x000e240000000a00 */
[----:B0-----:R-:W-:-:S05]  /*b760*/  @P0 IMAD.HI.U32 R8, R7, R8, RZ ;  /* 0x0000000807080227 */ /* 0x001fca00078e00ff */
[----:B------:R-:W-:-:S05]  /*b770*/  @P0 SHF.R.U32.HI R5, RZ, R9, R8 ;  /* 0x00000009ff050219 */ /* 0x000fca0000011608 */
[----:B------:R-:W-:-:S04]  /*b780*/  IMAD.MOV R8, RZ, RZ, -R5 ;  /* 0x000000ffff087224 */ /* 0x000fc800078e0a05 */
[----:B------:R-:W-:Y:S02]  /*b790*/  IMAD R9, R10, R8, R7 ;  /* 0x000000080a097224 */ /* 0x000fe400078e0207 */
[----:B------:R-:W-:-:S03]  /*b7a0*/  IMAD R8, R12, UR4, RZ ;  /* 0x000000040c087c24 */ /* 0x000fc6000f8e02ff */
[----:B------:R0:W-:Y:S01]  /*b7b0*/  STL [R1+0xc], R9 ;  /* 0x00000c0901007387 */ /* 0x0001e20000100800 */
[----:B------:R-:W-:Y:S01]  /*b7c0*/  IMAD R10, R0, UR5, R8 ;  /* 0x00000005000a7c24 */ /* 0x000fe2000f8e0208 */
[----:B------:R-:W-:Y:S02]  /*b7d0*/  MOV R8, R5 ;  /* 0x0000000500087202 */ /* 0x000fe40000000f00 */
[----:B0-----:R-:W-:-:S03]  /*b7e0*/  SHF.R.S32.HI R9, RZ, 0x1f, R5 ;  /* 0x0000001fff097819 */ /* 0x001fc60000011405 */
[----:B------:R-:W-:-:S04]  /*b7f0*/  IMAD.WIDE.U32 R8, R0, UR4, R8 ;  /* 0x0000000400087c25 */ /* 0x000fc8000f8e0008 */
[----:B------:R-:W-:Y:S01]  /*b800*/  IMAD.IADD R5, R9, 0x1, R10 ;  /* 0x0000000109057824 */ /* 0x000fe200078e020a */
[----:B------:R-:W-:-:S04]  /*b810*/  LEA R10, P0, R8, R2, 0x2 ;  /* 0x00000002080a7211 */ /* 0x000fc800078010ff */
[----:B------:R-:W-:-:S05]  /*b820*/  LEA.HI.X R11, R8, R3, R5, 0x2, P0 ;  /* 0x00000003080b7211 */ /* 0x000fca00000f1405 */
[----:B------:R0:W5:Y:S04]  /*b830*/  LDG.E R5, desc[UR6][R10.64] ;  /* 0x000000060a057981 */ /* 0x000168000c1e1900 */
.L_x_321:
[----:B------:R-:W2:Y:S01]  /*b840*/  LDL R8, [R1] ;  /* 0x0000000001087983 */ /* 0x000ea20000100800 */
[----:B0-----:R-:W-:-:S03]  /*b850*/  MOV R10, 0x400 ;  /* 0x00000400000a7802 */ /* 0x001fc60000000f00 */
[----:B------:R-:W3:Y:S01]  /*b860*/  LDL R9, [R1+0x8] ;  /* 0x0000080001097983 */ /* 0x000ee20000100800 */
[----:B------:R-:W0:Y:S02]  /*b870*/  S2R R11, SR_CgaCtaId ;  /* 0x00000000000b7919 */ /* 0x000e240000008800 */
[----:B0-----:R-:W-:-:S05]  /*b880*/  LEA R10, R11, R10, 0x18 ;  /* 0x0000000a0b0a7211 */ /* 0x001fca00078ec0ff */
[----:B--2---:R-:W-:Y:S01]  /*b890*/  IMAD R8, R8, 0x8, R10 ;  /* 0x0000000808087824 */ /* 0x004fe200078e020a */
[----:B---3--:R-:W-:-:S04]  /*b8a0*/  SHF.L.U32 R9, R9, 0x1f, RZ ;  /* 0x0000001f09097819 */ /* 0x008fc800000006ff */
[----:B------:R-:W0:Y:S02]  /*b8b0*/  SYNCS.PHASECHK.TRANS64.TRYWAIT P0, [R8+URZ+0x34840], R9 ;  /* 0x03484009080075a7 */ /* 0x000e24000800017f */
[----:B0-----:R-:W-:Y:S05]  /*b8c0*/  @!P0 BRA `(.L_x_322) ;  /* 0x0000003400588947 */ /* 0x001fea0003800000 */
.L_x_392:
[----:B------:R-:W1:Y:S02]  /*b8d0*/  S2R R10, SR_TID.X ;  /* 0x00000000000a7919 */ /* 0x000e640000002100 */
[----:B-1----:R-:W-:-:S04]  /*b8e0*/  LOP3.LUT R10, R10, 0x7f, RZ, 0xc0, !PT ;  /* 0x0000007f0a0a7812 */ /* 0x002fc800078ec0ff */
[----:B------:R-:W-:-:S13]  /*b8f0*/  ISETP.NE.AND P0, PT, R10, RZ, PT ;  /* 0x000000ff0a00720c */ /* 0x000fda0003f05270 */
[----:B------:R-:W-:Y:S05]  /*b900*/  @P0 BRA `(.L_x_323) ;  /* 0x00000000001c0947 */ /* 0x000fea0003800000 */
[----:B------:R-:W1:Y:S01]  /*b910*/  S2R R10, SR_TID.X ;  /* 0x00000000000a7919 */ /* 0x000e620000002100 */
[----:B0-----:R-:W-:-:S04]  /*b920*/  IMAD.MOV.U32 R9, RZ, RZ, 0xc000 ;  /* 0x0000c000ff097424 */ /* 0x001fc800078e00ff */
[----:B------:R2:W-:Y:S01]  /*b930*/  SYNCS.ARRIVE.TRANS64 RZ, [R8+URZ+0x34830], R9 ;  /* 0x0348300908ff79a7 */ /* 0x0005e2000800003f */
[----:B-1----:R-:W-:-:S04]  /*b940*/  LOP3.LUT R10, R10, 0x1f, RZ, 0xc0, !PT ;  /* 0x0000001f0a0a7812 */ /* 0x002fc800078ec0ff */
[----:B------:R-:W-:-:S13]  /*b950*/  ISETP.NE.AND P1, PT, R10, RZ, PT ;  /* 0x000000ff0a00720c */ /* 0x000fda0003f25270 */
[----:B--2---:R-:W-:Y:S05]  /*b960*/  @!P1 BRA `(.L_x_323) ;  /* 0x0000000000049947 */ /* 0x004fea0003800000 */
[----:B------:R-:W-:Y:S01]  /*b970*/  BPT.TRAP 0x1 ;  /* 0x000000040000795c */ /* 0x000fe20000300000 */
.L_x_323:
[----:B------:R-:W2:Y:S01]  /*b980*/  LDL R11, [R1] ;  /* 0x00000000010b7983 */ /* 0x000ea20000100800 */
[----:B------:R-:W-:-:S03]  /*b990*/  MOV R13, 0x400 ;  /* 0x00000400000d7802 */ /* 0x000fc60000000f00 */
[----:B------:R-:W3:Y:S04]  /*b9a0*/  LDL R10, [R1+0xc] ;  /* 0x00000c00010a7983 */ /* 0x000ee80000100800 */
[----:B0-----:R-:W4:Y:S01]  /*b9b0*/  LDL R9, [R1+0x4] ;  /* 0x0000040001097983 */ /* 0x001f220000100800 */
[----:B------:R-:W0:Y:S01]  /*b9c0*/  S2R R14, SR_CgaCtaId ;  /* 0x00000000000e7919 */ /* 0x000e220000008800 */
[----:B------:R-:W-:Y:S01]  /*b9d0*/  R2UR UR9, R8 ;  /* 0x00000000080972ca */ /* 0x000fe200000e0000 */
[----:B------:R-:W-:Y:S01]  /*b9e0*/  UIADD3 UR4, UP0, UR36, 0x370, URZ ;  /* 0x0000037024047890 */ /* 0x000fe2000ff1e03f */
[----:B------:R-:W-:Y:S02]  /*b9f0*/  R2UR UR12, R4 ;  /* 0x00000000040c72ca */ /* 0x000fe400000e0000 */
[----:B-----5:R-:W-:-:S02]  /*ba00*/  R2UR UR13, R5 ;  /* 0x00000000050d72ca */ /* 0x020fc400000e0000 */
[----:B0-----:R-:W-:-:S07]  /*ba10*/  LEA R13, R14, R13, 0x18 ;  /* 0x0000000d0e0d7211 */ /* 0x001fce00078ec0ff */
[----:B------:R-:W-:Y:S01]  /*ba20*/  UIADD3 UR9, UR9, 0x34830, URZ ;  /* 0x0003483009097890 */ /* 0x000fe2000fffe03f */
[----:B------:R-:W-:Y:S01]  /*ba30*/  UMOV UR10, URZ ;  /* 0x0000003f000a7c82 */ /* 0x000fe20008000000 */
[----:B------:R-:W-:Y:S01]  /*ba40*/  UMOV UR6, 0x0 ;  /* 0x0000000000067882 */ /* 0x000fe20000000000 */
[----:B------:R-:W-:Y:S01]  /*ba50*/  UMOV UR7, 0x14f00000 ;  /* 0x14f0000000077882 */ /* 0x000fe20000000000 */
[----:B------:R-:W-:Y:S01]  /*ba60*/  UMOV UR16, 0x40 ;  /* 0x0000004000107882 */ /* 0x000fe20000000000 */
[----:B--2---:R-:W-:Y:S01]  /*ba70*/  IMAD R8, R11, 0xc000, R13 ;  /* 0x0000c0000b087824 */ /* 0x004fe200078e020d */
[----:B---3--:R-:W-:-:S04]  /*ba80*/  R2UR UR11, R10 ;  /* 0x000000000a0b72ca */ /* 0x008fc800000e0000 */
[----:B------:R-:W-:Y:S02]  /*ba90*/  R2UR UR8, R8 ;  /* 0x00000000080872ca */ /* 0x000fe400000e0000 */
[----:B----4-:R-:W-:-:S11]  /*baa0*/  R2UR UR5, R9 ;  /* 0x00000000090572ca */ /* 0x010fd600000e0000 */
[----:B------:R-:W-:Y:S02]  /*bab0*/  UIADD3 UR14, UR8, 0x1c400, URZ ;  /* 0x0001c400080e7890 */ /* 0x000fe4000fffe03f */
[----:B------:R-:W-:Y:S02]  /*bac0*/  ULEA UR11, UR11, UR5, 0x7 ;  /* 0x000000050b0b7291 */ /* 0x000fe4000f8e383f */
[----:B------:R-:W-:Y:S02]  /*bad0*/  UIADD3.X UR5, URZ, UR37, URZ, UP0, !UPT ;  /* 0x000000253f057290 */ /* 0x000fe400087fe43f */
[----:B------:R-:W-:Y:S02]  /*bae0*/  UIADD3 UR15, UR8, 0x20400, URZ ;  /* 0x00020400080f7890 */ /* 0x000fe4000fffe03f */
[----:B------:R-:W-:-:S03]  /*baf0*/  UIADD3 UR17, UR8, 0x24400, URZ ;  /* 0x0002440008117890 */ /* 0x000fc6000fffe03f */
[----:B------:R-:W-:Y:S02]  /*bb00*/  UMOV UR8, UR14 ;  /* 0x0000000e00087c82 */ /* 0x000fe40008000000 */
[----:B------:R0:W-:Y:S01]  /*bb10*/  UTMALDG.4D [UR8], [UR4], desc[UR6] ;  /* 0x00000608040075b4 */ /* 0x0001e20008019000 */
[----:B------:R-:W-:Y:S01]  /*bb20*/  UMOV UR14, 0x80 ;  /* 0x00000080000e7882 */ /* 0x000fe20000000000 */
[----:B0-----:R-:W-:Y:S01]  /*bb30*/  UMOV UR8, UR15 ;  /* 0x0000000f00087c82 */ /* 0x001fe20008000000 */
[----:B------:R-:W-:Y:S02]  /*bb40*/  UMOV UR10, UR16 ;  /* 0x00000010000a7c82 */ /* 0x000fe40008000000 */
[----:B------:R0:W-:Y:S02]  /*bb50*/  UTMALDG.4D [UR8], [UR4], desc[UR6] ;  /* 0x00000608040075b4 */ /* 0x0001e40008019000 */
[----:B0-----:R-:W-:Y:S01]  /*bb60*/  UMOV UR8, UR17 ;  /* 0x0000001100087c82 */ /* 0x001fe20008000000 */
[----:B------:R-:W-:-:S02]  /*bb70*/  UMOV UR10, UR14 ;  /* 0x0000000e000a7c82 */ /* 0x000fc40008000000 */
[----:B------:R0:W-:Y:S02]  /*bb80*/  UTMALDG.4D [UR8], [UR4], desc[UR6] ;  /* 0x00000608040075b4 */ /* 0x0001e40008019000 */
[----:B0-----:R-:W-:Y:S01]  /*bb90*/  NOP ;  /* 0x0000000000007918 */ /* 0x001fe20000000000 */
.L_x_320:
[----:B------:R-:W2:Y:S01]  /*bba0*/  LDL.LU R11, [R1+0x28] ;  /* 0x00002800010b7983 */ /* 0x000ea20000300800 */
[----:B------:R-:W-:Y:S01]  /*bbb0*/  MOV R9, 0x400 ;  /* 0x0000040000097802 */ /* 0x000fe20000000f00 */
[----:B------:R-:W-:Y:S05]  /*bbc0*/  WARPSYNC.ALL ;  /* 0x0000000000007948 */ /* 0x000fea0003800000 */
[----:B------:R-:W0:Y:S01]  /*bbd0*/  S2R R10, SR_CgaCtaId ;  /* 0x00000000000a7919 */ /* 0x000e220000008800 */
[----:B------:R-:W-:-:S13]  /*bbe0*/  ELECT P0, URZ, PT ;  /* 0x00000000003f782f */ /* 0x000fda0003800000 */
[----:B------:R-:W-:Y:S01]  /*bbf0*/  @P0 R2UR UR13, R6 ;  /* 0x00000000060d02ca */ /* 0x000fe200000e0000 */
[----:B------:R-:W-:Y:S01]  /*bc00*/  UIADD3 UR4, UP0, UR36, 0x270, URZ ;  /* 0x0000027024047890 */ /* 0x000fe2000ff1e03f */
[----:B------:R-:W-:Y:S01]  /*bc10*/  @P0 R2UR UR12, R18 ;  /* 0x00000000120c02ca */ /* 0x000fe200000e0000 */
[----:B------:R-:W-:Y:S01]  /*bc20*/  UMOV UR6, 0x0 ;  /* 0x0000000000067882 */ /* 0x000fe20000000000 */
[C---:B------:R-:W-:Y:S01]  /*bc30*/  @P0 R2UR UR11, R17.reuse ;  /* 0x00000000110b02ca */ /* 0x040fe200000e0000 */
[----:B------:R-:W-:Y:S01]  /*bc40*/  UIADD3.X UR5, URZ, UR37, URZ, UP0, !UPT ;  /* 0x000000253f057290 */ /* 0x000fe200087fe43f */
[----:B------:R-:W-:Y:S01]  /*bc50*/  @P0 R2UR UR21, R6 ;  /* 0x00000000061502ca */ /* 0x000fe200000e0000 */
[----:B------:R-:W-:Y:S01]  /*bc60*/  UMOV UR7, 0x12f00000 ;  /* 0x12f0000000077882 */ /* 0x000fe20000000000 */
[----:B------:R-:W-:Y:S01]  /*bc70*/  UMOV UR10, URZ ;  /* 0x0000003f000a7c82 */ /* 0x000fe20008000000 */
[----:B------:R-:W-:Y:S01]  /*bc80*/  @P0 R2UR UR20, R18 ;  /* 0x00000000121402ca */ /* 0x000fe200000e0000 */
[----:B------:R-:W-:Y:S01]  /*bc90*/  UMOV UR14, 0x0 ;  /* 0x00000000000e7882 */ /* 0x000fe20000000000 */
[----:B------:R-:W-:Y:S01]  /*bca0*/  @P0 R2UR UR19, R17 ;  /* 0x00000000111302ca */ /* 0x000fe200000e0000 */
[----:B------:R-:W-:Y:S01]  /*bcb0*/  @P0 IMAD.MOV.U32 R8, RZ, RZ, 0xc000 ;  /* 0x0000c000ff080424 */ /* 0x000fe200078e00ff */
[----:B------:R-:W-:Y:S01]  /*bcc0*/  UMOV UR15, 0x12f00000 ;  /* 0x12f00000000f7882 */ /* 0x000fe20000000000 */
[----:B------:R-:W-:Y:S01]  /*bcd0*/  UMOV UR18, 0x40 ;  /* 0x0000004000127882 */ /* 0x000fe20000000000 */
[----:B------:R-:W-:Y:S01]  /*bce0*/  UMOV UR22, 0x0 ;  /* 0x0000000000167882 */ /* 0x000fe20000000000 */
[----:B------:R-:W-:Y:S01]  /*bcf0*/  UMOV UR23, 0x12f00000 ;  /* 0x12f0000000177882 */ /* 0x000fe20000000000 */
[----:B------:R-:W-:Y:S01]  /*bd00*/  BSSY B0, `(.L_x_324) ;  /* 0x0000019000007945 */ /* 0x000fe20003800000 */
[----:B0-----:R-:W-:Y:S01]  /*bd10*/  LEA R9, R10, R9, 0x18 ;  /* 0x000000090a097211 */ /* 0x001fe200078ec0ff */
[----:B------:R-:W-:Y:S03]  /*bd20*/  BAR.SYNC.DEFER_BLOCKING 0x8, 0x120 ;  /* 0x0204800000007b1d */ /* 0x000fe60000010000 */
[----:B------:R-:W-:-:S13]  /*bd30*/  R2UR UR24, R9 ;  /* 0x00000000091872ca */ /* 0x000fda00000e0000 */
[----:B------:R-:W-:Y:S02]  /*bd40*/  UIADD3 UR8, UR24, 0x10400, URZ ;  /* 0x0001040018087890 */ /* 0x000fe4000fffe03f */
[----:B------:R-:W-:Y:S02]  /*bd50*/  UIADD3 UR9, UR24, 0x34800, URZ ;  /* 0x0003480018097890 */ /* 0x000fe4000fffe03f */
[----:B------:R-:W-:Y:S01]  /*bd60*/  UIADD3 UR16, UR24, 0x14400, URZ ;  /* 0x0001440018107890 */ /* 0x000fe2000fffe03f */
[----:B------:R0:W-:Y:S04]  /*bd70*/  @P0 SYNCS.ARRIVE.TRANS64 RZ, [R9+URZ+0x34800], R8 ;  /* 0x0348000809ff09a7 */ /* 0x0001e8000800003f */
[----:B------:R-:W-:Y:S02]  /*bd80*/  UMOV UR17, UR9 ;  /* 0x0000000900117c82 */ /* 0x000fe40008000000 */
[----:B------:R1:W-:Y:S02]  /*bd90*/  UTMALDG.4D [UR8], [UR4], desc[UR6] ;  /* 0x00000608040075b4 */ /* 0x0003e40008019000 */
[----:B------:R0:W-:Y:S01]  /*bda0*/  UTMALDG.4D [UR16], [UR4], desc[UR14] ;  /* 0x00000e10040075b4 */ /* 0x0001e20008019000 */
[----:B-1----:R-:W-:Y:S01]  /*bdb0*/  @P0 R2UR UR13, R6 ;  /* 0x00000000060d02ca */ /* 0x002fe200000e0000 */
[----:B------:R-:W-:Y:S01]  /*bdc0*/  UIADD3 UR8, UR24, 0x18400, URZ ;  /* 0x0001840018087890 */ /* 0x000fe2000fffe03f */
[----:B------:R-:W-:Y:S01]  /*bdd0*/  @P0 R2UR UR12, R18 ;  /* 0x00000000120c02ca */ /* 0x000fe200000e0000 */
[----:B------:R-:W-:Y:S01]  /*bde0*/  UMOV UR10, 0x80 ;  /* 0x00000080000a7882 */ /* 0x000fe20000000000 */
[----:B------:R-:W-:-:S13]  /*bdf0*/  @P0 R2UR UR11, R17 ;  /* 0x00000000110b02ca */ /* 0x000fda00000e0000 */
[----:B------:R0:W-:Y:S01]  /*be00*/  UTMALDG.4D [UR8], [UR4], desc[UR22] ;  /* 0x00001608040075b4 */ /* 0x0001e20008019000 */
[----:B--2---:R-:W-:-:S05]  /*be10*/  VIADD R11, R11, 0x1 ;  /* 0x000000010b0b7836 */ /* 0x004fca0000000000 */
[----:B------:R-:W-:Y:S01]  /*be20*/  LEA.HI R6, R11, R11, RZ, 0x1 ;  /* 0x0000000b0b067211 */ /* 0x000fe200078f08ff */
[----:B------:R0:W-:Y:S03]  /*be30*/  STL [R1+0x28], R11 ;  /* 0x0000280b01007387 */ /* 0x0001e60000100800 */
[----:B------:R-:W-:-:S05]  /*be40*/  LOP3.LUT R6, R6, 0xfffffffe, RZ, 0xc0, !PT ;  /* 0xfffffffe06067812 */ /* 0x000fca00078ec0ff */
[----:B------:R-:W-:-:S05]  /*be50*/  IMAD.IADD R6, R11, 0x1, -R6 ;  /* 0x000000010b067824 */ /* 0x000fca00078e0a06 */
[----:B------:R-:W-:-:S04]  /*be60*/  SHF.L.U32 R6, R6, 0x1f, RZ ;  /* 0x0000001f06067819 */ /* 0x000fc800000006ff */
[----:B------:R-:W1:Y:S02]  /*be70*/  SYNCS.PHASECHK.TRANS64.TRYWAIT P0, [R9+URZ+0x34820], R6 ;  /* 0x03482006090075a7 */ /* 0x000e64000800017f */
[----:B01----:R-:W-:Y:S05]  /*be80*/  @!P0 BRA `(.L_x_325) ;  /* 0x0000002c00fc8947 */ /* 0x003fea0003800000 */
.L_x_393:
[----:B------:R-:W-:Y:S05]  /*be90*/  BSYNC B0 ;  /* 0x0000000000007941 */ /* 0x000fea0003800000 */
.L_x_324:
[----:B0-----:R-:W2:Y:S01]  /*bea0*/  LDL.LU R8, [R1+0x24] ;  /* 0x0000240001087983 */ /* 0x001ea20000300800 */
[----:B------:R-:W-:Y:S01]  /*beb0*/  BSSY B0, `(.L_x_326) ;  /* 0x000019a000007945 */ /* 0x000fe20003800000 */
[----:B--2---:R-:W-:-:S13]  /*bec0*/  ISETP.GE.AND P0, PT, R8, 0x81, PT ;  /* 0x000000810800780c */ /* 0x004fda0003f06270 */
[----:B------:R-:W-:Y:S05]  /*bed0*/  @!P0 BRA `(.L_x_327) ;  /* 0x00000018005c8947 */ /* 0x000fea0003800000 */
[----:B------:R-:W2:Y:S01]  /*bee0*/  LDL R8, [R1+0x18] ;  /* 0x0000180001087983 */ /* 0x000ea20000100800 */
[----:B------:R-:W-:Y:S01]  /*bef0*/  IMAD.MOV.U32 R6, RZ, RZ, 0x1 ;  /* 0x00000001ff067424 */ /* 0x000fe200078e00ff */
[----:B------:R-:W-:Y:S01]  /*bf00*/  BSSY B1, `(.L_x_328) ;  /* 0x000008f000017945 */ /* 0x000fe20003800000 */
[----:B--2---:R-:W-:-:S04]  /*bf10*/  IADD3 R14, -R8, RZ, RZ ;  /* 0x000000ff080e7210 */ /* 0x004fc80007ffe1ff */
[----:B------:R-:W-:-:S05]  /*bf20*/  VIADDMNMX R14, R14, R6, 0xffffffff, !PT ;  /* 0xffffffff0e0e7446 */ /* 0x000fca0007800106 */
[----:B------:R-:W-:-:S05]  /*bf30*/  IMAD.IADD R6, R8, 0x1, R14 ;  /* 0x0000000108067824 */ /* 0x000fca00078e020e */
[----:B------:R-:W-:-:S04]  /*bf40*/  LOP3.LUT R6, R6, 0x1, RZ, 0xc0, !PT ;  /* 0x0000000106067812 */ /* 0x000fc800078ec0ff */
[----:B------:R-:W-:Y:S01]  /*bf50*/  ISETP.NE.U32.AND P0, PT, R6, 0x1, PT ;  /* 0x000000010600780c */ /* 0x000fe20003f05070 */
[----:B------:R-:W-:-:S12]  /*bf60*/  VIADD R6, R8, 0xfffffffe ;  /* 0xfffffffe08067836 */ /* 0x000fd80000000000 */
[----:B------:R-:W-:Y:S05]  /*bf70*/  @P0 BRA `(.L_x_329) ;  /* 0x00000008001c0947 */ /* 0x000fea0003800000 */
[----:B------:R-:W2:Y:S04]  /*bf80*/  LDL R9, [R1] ;  /* 0x0000000001097983 */ /* 0x000ea80000100800 */
[----:B------:R-:W3:Y:S01]  /*bf90*/  LDL R8, [R1+0x8] ;  /* 0x0000080001087983 */ /* 0x000ee20000100800 */
[----:B------:R-:W-:Y:S01]  /*bfa0*/  BSSY B2, `(.L_x_330) ;  /* 0x0000080000027945 */ /* 0x000fe20003800000 */
[----:B--2---:R-:W-:-:S05]  /*bfb0*/  VIADD R13, R9, 0x1 ;  /* 0x00000001090d7836 */ /* 0x004fca0000000000 */
[----:B------:R-:W-:-:S04]  /*bfc0*/  ISETP.NE.AND P0, PT, R13, 0x2, PT ;  /* 0x000000020d00780c */ /* 0x000fc80003f05270 */
[----:B------:R-:W-:Y:S02]  /*bfd0*/  SEL R15, RZ, 0x1, P0 ;  /* 0x00000001ff0f7807 */ /* 0x000fe40000000000 */
[----:B------:R-:W-:Y:S02]  /*bfe0*/  SEL R13, R13, RZ, P0 ;  /* 0x000000ff0d0d7207 */ /* 0x000fe40000000000 */
[----:B---3--:R-:W-:Y:S01]  /*bff0*/  LOP3.LUT R15, R8, R15, RZ, 0x3c, !PT ;  /* 0x0000000f080f7212 */ /* 0x008fe200078e3cff */
[----:B------:R-:W-:Y:S06]  /*c000*/  @!P6 BRA `(.L_x_331) ;  /* 0x0000000400e4e947 */ /* 0x000fec0003800000 */
[----:B------:R-:W-:Y:S01]  /*c010*/  ISETP.NE.U32.AND P0, PT, R2, RZ, PT ;  /* 0x000000ff0200720c */ /* 0x000fe20003f05070 */
[----:B------:R-:W-:-:S03]  /*c020*/  IMAD.MOV.U32 R8, RZ, RZ, R5 ;  /* 0x000000ffff087224 */ /* 0x000fc600078e0005 */
[----:B------:R-:W-:-:S13]  /*c030*/  ISETP.NE.AND.EX P0, PT, R3, RZ, PT, P0 ;  /* 0x000000ff0300720c */ /* 0x000fda0003f05300 */
[----:B------:R-:W-:Y:S05]  /*c040*/  @!P0 BRA `(.L_x_332) ;  /* 0x0000000000488947 */ /* 0x000fea0003800000 */
[----:B------:R-:W0:Y:S01]  /*c050*/  LDC R18, c[0x0][0x41c] ;  /* 0x00010700ff127b82 */ /* 0x000e220000000800 */
[----:B------:R-:W-:Y:S01]  /*c060*/  ULDC.64 UR4, c[0x0][0x408] ;  /* 0x0001020000047ab9 */ /* 0x000fe20000000a00 */
[----:B------:R-:W-:Y:S01]  /*c070*/  ULDC.64 UR6, c[0x0][0x208] ;  /* 0x0000820000067ab9 */ /* 0x000fe20000000a00 */
[----:B0-----:R-:W-:-:S13]  /*c080*/  ISETP.NE.AND P0, PT, R18, 0x1, PT ;  /* 0x000000011200780c */ /* 0x001fda0003f05270 */
[----:B------:R-:W0:Y:S02]  /*c090*/  @P0 LDC.64 R8, c[0x0][0x420] ;  /* 0x00010800ff080b82 */ /* 0x000e240000000a00 */
[----:B0-----:R-:W-:-:S04]  /*c0a0*/  @P0 IMAD.HI.U32 R10, R6, R8, RZ ;  /* 0x00000008060a0227 */ /* 0x001fc800078e00ff */
[----:B------:R-:W-:Y:S01]  /*c0b0*/  IMAD.MOV.U32 R8, RZ, RZ, R6 ;  /* 0x000000ffff087224 */ /* 0x000fe200078e0006 */
[----:B------:R-:W-:Y:S01]  /*c0c0*/  @P0 SHF.R.U32.HI R8, RZ, R9, R10 ;  /* 0x00000009ff080219 */ /* 0x000fe2000001160a */
[----:B------:R-:W-:-:S03]  /*c0d0*/  IMAD R10, R12, UR4, RZ ;  /* 0x000000040c0a7c24 */ /* 0x000fc6000f8e02ff */
[----:B------:R-:W-:Y:S01]  /*c0e0*/  SHF.R.S32.HI R9, RZ, 0x1f, R8 ;  /* 0x0000001fff097819 */ /* 0x000fe20000011408 */
[C---:B------:R-:W-:Y:S02]  /*c0f0*/  IMAD R17, R0.reuse, UR5, R10 ;  /* 0x0000000500117c24 */ /* 0x040fe4000f8e020a */
[----:B------:R-:W-:-:S04]  /*c100*/  IMAD.WIDE.U32 R10, R0, UR4, R8 ;  /* 0x00000004000a7c25 */ /* 0x000fc8000f8e0008 */
[----:B------:R-:W-:Y:S01]  /*c110*/  IMAD.MOV R8, RZ, RZ, -R8 ;  /* 0x000000ffff087224 */ /* 0x000fe200078e0a08 */
[----:B------:R-:W-:Y:S02]  /*c120*/  IADD3 R17, R17, R11, RZ ;  /* 0x0000000b11117210 */ /* 0x000fe40007ffe0ff */
[----:B------:R-:W-:Y:S01]  /*c130*/  LEA R2, P0, R10, R2, 0x2 ;  /* 0x000000020a027211 */ /* 0x000fe200078010ff */
[----:B------:R-:W-:-:S03]  /*c140*/  IMAD R6, R18, R8, R6 ;  /* 0x0000000812067224 */ /* 0x000fc600078e0206 */
[----:B------:R-:W-:-:S05]  /*c150*/  LEA.HI.X R3, R10, R3, R17, 0x2, P0 ;  /* 0x000000030a037211 */ /* 0x000fca00000f1411 */
[----:B------:R0:W5:Y:S04]  /*c160*/  LDG.E R8, desc[UR6][R2.64] ;  /* 0x0000000602087981 */ /* 0x000168000c1e1900 */
.L_x_332:
[----:B0-----:R-:W0:Y:S01]  /*c170*/  S2R R3, SR_CgaCtaId ;  /* 0x0000000000037919 */ /* 0x001e220000008800 */
[----:B------:R-:W-:-:S04]  /*c180*/  MOV R2, 0x400 ;  /* 0x0000040000027802 */ /* 0x000fc80000000f00 */
[----:B0-----:R-:W-:Y:S02]  /*c190*/  LEA R2, R3, R2, 0x18 ;  /* 0x0000000203027211 */ /* 0x001fe400078ec0ff */
[----:B------:R-:W-:-:S03]  /*c1a0*/  SHF.L.U32 R3, R15, 0x1f, RZ ;  /* 0x0000001f0f037819 */ /* 0x000fc600000006ff */
[----:B------:R-:W-:-:S04]  /*c1b0*/  IMAD R2, R13, 0x8, R2 ;  /* 0x000000080d027824 */ /* 0x000fc800078e0202 */
[----:B------:R-:W0:Y:S02]  /*c1c0*/  SYNCS.PHASECHK.TRANS64.TRYWAIT P0, [R2+URZ+0x34840], R3 ;  /* 0x03484003020075a7 */ /* 0x000e24000800017f */
[----:B0-----:R-:W-:Y:S05]  /*c1d0*/  @!P0 BRA `(.L_x_333) ;  /* 0x0000002c00488947 */ /* 0x001fea0003800000 */
.L_x_394:
        /* <DEDUP_REMOVED lines=11> */
.L_x_334:
[----:B------:R-:W2:Y:S04]  /*c290*/  LDL R17, [R1+0x4] ;  /* 0x0000040001117983 */ /* 0x000ea80000100800 */
[----:B------:R-:W3:Y:S01]  /*c2a0*/  LDL.LU R11, [R1+0x8] ;  /* 0x00000800010b7983 */ /* 0x000ee20000300800 */
[----:B0-----:R-:W-:-:S03]  /*c2b0*/  MOV R3, 0x400 ;  /* 0x0000040000037802 */ /* 0x001fc60000000f00 */
[----:B------:R-:W4:Y:S01]  /*c2c0*/  LDL R9, [R1] ;  /* 0x0000000001097983 */ /* 0x000f220000100800 */
[----:B------:R-:W0:Y:S01]  /*c2d0*/  S2R R10, SR_CgaCtaId ;  /* 0x00000000000a7919 */ /* 0x000e220000008800 */
[----:B------:R-:W-:Y:S02]  /*c2e0*/  R2UR UR9, R2 ;  /* 0x00000000020972ca */ /* 0x000fe400000e0000 */
[----:B------:R-:W-:Y:S01]  /*c2f0*/  R2UR UR11, R6 ;  /* 0x00000000060b72ca */ /* 0x000fe200000e0000 */
[----:B------:R-:W-:Y:S01]  /*c300*/  UIADD3 UR4, UP0, UR36, 0x370, URZ ;  /* 0x0000037024047890 */ /* 0x000fe2000ff1e03f */
[----:B------:R-:W-:Y:S02]  /*c310*/  R2UR UR12, R4 ;  /* 0x00000000040c72ca */ /* 0x000fe400000e0000 */
[----:B-----5:R-:W-:Y:S02]  /*c320*/  R2UR UR13, R8 ;  /* 0x00000000080d72ca */ /* 0x020fe400000e0000 */
[----:B0-----:R-:W-:-:S05]  /*c330*/  LEA R3, R10, R3, 0x18 ;  /* 0x000000030a037211 */ /* 0x001fca00078ec0ff */
[----:B------:R-:W-:-:S05]  /*c340*/  IMAD R2, R13, 0xc000, R3 ;  /* 0x0000c0000d027824 */ /* 0x000fca00078e0203 */
[----:B------:R-:W-:Y:S01]  /*c350*/  R2UR UR14, R2 ;  /* 0x00000000020e72ca */ /* 0x000fe200000e0000 */
[----:B------:R-:W-:Y:S01]  /*c360*/  UIADD3 UR9, UR9, 0x34830, URZ ;  /* 0x0003483009097890 */ /* 0x000fe2000fffe03f */
[----:B------:R-:W-:Y:S01]  /*c370*/  VIADD R3, R3, 0x34800 ;  /* 0x0003480003037836 */ /* 0x000fe20000000000 */
[----:B------:R-:W-:Y:S01]  /*c380*/  UMOV UR10, URZ ;  /* 0x0000003f000a7c82 */ /* 0x000fe20008000000 */
[----:B------:R-:W-:Y:S01]  /*c390*/  UMOV UR6, 0x0 ;  /* 0x0000000000067882 */ /* 0x000fe20000000000 */
[----:B------:R-:W-:-:S08]  /*c3a0*/  UMOV UR7, 0x14f00000 ;  /* 0x14f0000000077882 */ /* 0x000fd00000000000 */
[----:B------:R-:W-:Y:S02]  /*c3b0*/  UIADD3 UR8, UR14, 0x1c400, URZ ;  /* 0x0001c4000e087890 */ /* 0x000fe4000fffe03f */
[----:B------:R-:W-:Y:S02]  /*c3c0*/  UIADD3 UR15, UR14, 0x20400, URZ ;  /* 0x000204000e0f7890 */ /* 0x000fe4000fffe03f */
[----:B------:R-:W-:Y:S01]  /*c3d0*/  UIADD3 UR14, UR14, 0x24400, URZ ;  /* 0x000244000e0e7890 */ /* 0x000fe2000fffe03f */
[----:B------:R-:W-:Y:S01]  /*c3e0*/  UMOV UR17, 0x40 ;  /* 0x0000004000117882 */ /* 0x000fe20000000000 */
[----:B------:R-:W-:Y:S01]  /*c3f0*/  UMOV UR16, 0x80 ;  /* 0x0000008000107882 */ /* 0x000fe20000000000 */
[----:B--2---:R-:W-:-:S13]  /*c400*/  R2UR UR5, R17 ;  /* 0x00000000110572ca */ /* 0x004fda00000e0000 */
[----:B------:R-:W-:Y:S02]  /*c410*/  ULEA UR11, UR11, UR5, 0x7 ;  /* 0x000000050b0b7291 */ /* 0x000fe4000f8e383f */
[----:B------:R-:W-:Y:S01]  /*c420*/  UIADD3.X UR5, URZ, UR37, URZ, UP0, !UPT ;  /* 0x000000253f057290 */ /* 0x000fe200087fe43f */
[----:B---3--:R-:W-:Y:S01]  /*c430*/  SHF.L.U32 R2, R11, 0x1f, RZ ;  /* 0x0000001f0b027819 */ /* 0x008fe200000006ff */
[----:B----4-:R-:W-:-:S07]  /*c440*/  IMAD R3, R9, 0x8, R3 ;  /* 0x0000000809037824 */ /* 0x010fce00078e0203 */
[----:B------:R0:W-:Y:S02]  /*c450*/  UTMALDG.4D [UR8], [UR4], desc[UR6] ;  /* 0x00000608040075b4 */ /* 0x0001e40008019000 */
[----:B0-----:R-:W-:Y:S01]  /*c460*/  UMOV UR8, UR15 ;  /* 0x0000000f00087c82 */ /* 0x001fe20008000000 */
[----:B------:R-:W-:Y:S02]  /*c470*/  UMOV UR10, UR17 ;  /* 0x00000011000a7c82 */ /* 0x000fe40008000000 */
[----:B------:R0:W-:Y:S02]  /*c480*/  UTMALDG.4D [UR8], [UR4], desc[UR6] ;  /* 0x00000608040075b4 */ /* 0x0001e40008019000 */
[----:B0-----:R-:W-:Y:S01]  /*c490*/  UMOV UR8, UR14 ;  /* 0x0000000e00087c82 */ /* 0x001fe20008000000 */
[----:B------:R-:W-:Y:S02]  /*c4a0*/  UMOV UR10, UR16 ;  /* 0x00000010000a7c82 */ /* 0x000fe40008000000 */
[----:B------:R0:W-:Y:S01]  /*c4b0*/  UTMALDG.4D [UR8], [UR4], desc[UR6] ;  /* 0x00000608040075b4 */ /* 0x0001e20008019000 */
[----:B------:R-:W1:Y:S02]  /*c4c0*/  SYNCS.PHASECHK.TRANS64.TRYWAIT P0, [R3+URZ+0x60], R2 ;  /* 0x00006002030075a7 */ /* 0x000e64000800017f */
[----:B01----:R-:W-:Y:S05]  /*c4d0*/  @!P0 BRA `(.L_x_335) ;  /* 0x00000028009c8947 */ /* 0x003fea0003800000 */
.L_x_395:
[----:B------:R-:W-:Y:S05]  /*c4e0*/  @P1 BRA `(.L_x_336) ;  /* 0x0000000000301947 */ /* 0x000fea0003800000 */
[----:B------:R-:W1:Y:S01]  /*c4f0*/  S2R R9, SR_TID.X ;  /* 0x0000000000097919 */ /* 0x000e620000002100 */
[----:B------:R-:W-:Y:S01]  /*c500*/  MOV R10, 0x400 ;  /* 0x00000400000a7802 */ /* 0x000fe20000000f00 */
[----:B------:R-:W2:Y:S01]  /*c510*/  S2R R11, SR_CgaCtaId ;  /* 0x00000000000b7919 */ /* 0x000ea20000008800 */
[----:B-1----:R-:W-:Y:S02]  /*c520*/  LOP3.LUT R17, R9, 0x1f, RZ, 0xc0, !PT ;  /* 0x0000001f09117812 */ /* 0x002fe400078ec0ff */
[----:B------:R-:W3:Y:S02]  /*c530*/  LDL R9, [R1] ;  /* 0x0000000001097983 */ /* 0x000ee40000100800 */
[----:B------:R-:W-:Y:S02]  /*c540*/  ISETP.NE.AND P0, PT, R17, RZ, PT ;  /* 0x000000ff1100720c */ /* 0x000fe40003f05270 */
[----:B--2---:R-:W-:Y:S02]  /*c550*/  LEA R10, R11, R10, 0x18 ;  /* 0x0000000a0b0a7211 */ /* 0x004fe400078ec0ff */
[----:B0-----:R-:W-:-:S03]  /*c560*/  MOV R3, 0x8000 ;  /* 0x0000800000037802 */ /* 0x001fc60000000f00 */
[----:B---3--:R-:W-:-:S04]  /*c570*/  IMAD R2, R9, 0x8, R10 ;  /* 0x0000000809027824 */ /* 0x008fc800078e020a */
[----:B------:R1:W-:Y:S02]  /*c580*/  SYNCS.ARRIVE.TRANS64 RZ, [R2+URZ+0x34850], R3 ;  /* 0x0348500302ff79a7 */ /* 0x0003e4000800003f */
[----:B------:R-:W-:Y:S05]  /*c590*/  @!P0 BRA `(.L_x_336) ;  /* 0x0000000000048947 */ /* 0x000fea0003800000 */
[----:B------:R-:W-:Y:S01]  /*c5a0*/  BPT.TRAP 0x1 ;  /* 0x000000040000795c */ /* 0x000fe20000300000 */
.L_x_336:
[----:B01----:R-:W2:Y:S01]  /*c5b0*/  LDL.LU R2, [R1+0xc] ;  /* 0x00000c0001027983 */ /* 0x003ea20000300800 */
[----:B------:R-:W-:-:S03]  /*c5c0*/  MOV R10, 0x400 ;  /* 0x00000400000a7802 */ /* 0x000fc60000000f00 */
[----:B------:R-:W3:Y:S04]  /*c5d0*/  LDL.LU R9, [R1] ;  /* 0x0000000001097983 */ /* 0x000ee80000300800 */
[----:B------:R-:W4:Y:S01]  /*c5e0*/  LDL R3, [R1+0x4] ;  /* 0x0000040001037983 */ /* 0x000f220000100800 */
[----:B------:R-:W0:Y:S01]  /*c5f0*/  S2R R11, SR_CgaCtaId ;  /* 0x00000000000b7919 */ /* 0x000e220000008800 */
[----:B------:R-:W-:Y:S01]  /*c600*/  R2UR UR13, R5 ;  /* 0x00000000050d72ca */ /* 0x000fe200000e0000 */
[----:B------:R-:W-:Y:S01]  /*c610*/  UIADD3 UR4, UP0, UR36, 0x470, URZ ;  /* 0x0000047024047890 */ /* 0x000fe2000ff1e03f */
[----:B------:R-:W-:Y:S02]  /*c620*/  R2UR UR12, R4 ;  /* 0x00000000040c72ca */ /* 0x000fe400000e0000 */
[----:B0-----:R-:W-:Y:S01]  /*c630*/  LEA R10, R11, R10, 0x18 ;  /* 0x0000000a0b0a7211 */ /* 0x001fe200078ec0ff */
[----:B------:R-:W-:Y:S01]  /*c640*/  UMOV UR10, URZ ;  /* 0x0000003f000a7c82 */ /* 0x000fe20008000000 */
[----:B------:R-:W-:Y:S01]  /*c650*/  UMOV UR7, 0x14f00000 ;  /* 0x14f0000000077882 */ /* 0x000fe20000000000 */
[----:B------:R-:W-:Y:S01]  /*c660*/  UMOV UR15, 0x40 ;  /* 0x00000040000f7882 */ /* 0x000fe20000000000 */
[----:B------:R0:W-:Y:S01]  /*c670*/  STL [R1+0xc], R6 ;  /* 0x00000c0601007387 */ /* 0x0001e20000100800 */
[----:B------:R-:W-:Y:S01]  /*c680*/  IMAD.MOV.U32 R5, RZ, RZ, R8 ;  /* 0x000000ffff057224 */ /* 0x000fe200078e0008 */
[----:B--2---:R-:W-:Y:S01]  /*c690*/  R2UR UR11, R2 ;  /* 0x00000000020b72ca */ /* 0x004fe200000e0000 */
[----:B---3--:R-:W-:-:S05]  /*c6a0*/  IMAD R2, R9, 0x8, R10 ;  /* 0x0000000809027824 */ /* 0x008fca00078e020a */
[----:B------:R-:W-:Y:S01]  /*c6b0*/  R2UR UR9, R2 ;  /* 0x00000000020972ca */ /* 0x000fe200000e0000 */
[----:B------:R-:W-:Y:S01]  /*c6c0*/  IMAD R2, R9, 0x8000, R10 ;  /* 0x0000800009027824 */ /* 0x000fe200078e020a */
[----:B----4-:R-:W-:-:S04]  /*c6d0*/  R2UR UR5, R3 ;  /* 0x00000000030572ca */ /* 0x010fc800000e0000 */
[----:B------:R-:W-:-:S07]  /*c6e0*/  R2UR UR6, R2 ;  /* 0x00000000020672ca */ /* 0x000fce00000e0000 */
[----:B------:R-:W-:Y:S02]  /*c6f0*/  UIADD3 UR9, UR9, 0x34850, URZ ;  /* 0x0003485009097890 */ /* 0x000fe4000fffe03f */
[----:B------:R-:W-:Y:S02]  /*c700*/  ULEA UR11, UR11, UR5, 0x7 ;  /* 0x000000050b0b7291 */ /* 0x000fe4000f8e383f */
[----:B------:R-:W-:Y:S02]  /*c710*/  UIADD3.X UR5, URZ, UR37, URZ, UP0, !UPT ;  /* 0x000000253f057290 */ /* 0x000fe400087fe43f */
[----:B------:R-:W-:Y:S02]  /*c720*/  UIADD3 UR8, UR6, 0x400, URZ ;  /* 0x0000040006087890 */ /* 0x000fe4000fffe03f */
[----:B------:R-:W-:-:S03]  /*c730*/  UIADD3 UR14, UR6, 0x4400, URZ ;  /* 0x00004400060e7890 */ /* 0x000fc6000fffe03f */
[----:B------:R-:W-:-:S04]  /*c740*/  UMOV UR6, 0x0 ;  /* 0x0000000000067882 */ /* 0x000fc80000000000 */
[----:B------:R1:W-:Y:S02]  /*c750*/  UTMALDG.4D [UR8], [UR4], desc[UR6] ;  /* 0x00000608040075b4 */ /* 0x0003e40008019000 */
[----:B-1----:R-:W-:Y:S01]  /*c760*/  UMOV UR8, UR14 ;  /* 0x0000000e00087c82 */ /* 0x002fe20008000000 */
[----:B------:R-:W-:Y:S02]  /*c770*/  UMOV UR10, UR15 ;  /* 0x0000000f000a7c82 */ /* 0x000fe40008000000 */
[----:B------:R0:W-:Y:S02]  /*c780*/  UTMALDG.4D [UR8], [UR4], desc[UR6] ;  /* 0x00000608040075b4 */ /* 0x0001e40008019000 */
[----:B0-----:R-:W-:Y:S01]  /*c790*/  NOP ;  /* 0x0000000000007918 */ /* 0x001fe20000000000 */
.L_x_331:
[----:B------:R-:W-:Y:S05]  /*c7a0*/  BSYNC B2 ;  /* 0x0000000000027941 */ /* 0x000fea0003800000 */
.L_x_330:
[----:B------:R-:W2:Y:S04]  /*c7b0*/  LDL.LU R2, [R1+0x18] ;  /* 0x0000180001027983 */ /* 0x000ea80000300800 */
[----:B------:R0:W-:Y:S04]  /*c7c0*/  STL [R1], R13 ;  /* 0x0000000d01007387 */ /* 0x0001e80000100800 */
[----:B------:R0:W-:Y:S02]  /*c7d0*/  STL [R1+0x8], R15 ;  /* 0x0000080f01007387 */ /* 0x0001e40000100800 */
[----:B0-2---:R-:W-:-:S07]  /*c7e0*/  VIADD R6, R2, 0xfffffffd ;  /* 0xfffffffd02067836 */ /* 0x005fce0000000000 */
.L_x_329:
[----:B------:R-:W-:Y:S05]  /*c7f0*/  BSYNC B1 ;  /* 0x0000000000017941 */ /* 0x000fea0003800000 */
.L_x_328:
[----:B------:R-:W-:-:S05]  /*c800*/  IMAD.MOV R14, RZ, RZ, -R14 ;  /* 0x000000ffff0e7224 */ /* 0x000fca00078e0a0e */
[----:B------:R-:W-:-:S13]  /*c810*/  ISETP.NE.AND P0, PT, R7, R14, PT ;  /* 0x0000000e0700720c */ /* 0x000fda0003f05270 */
[----:B------:R-:W-:Y:S05]  /*c820*/  @!P0 BRA `(.L_x_327) ;  /* 0x0000001000088947 */ /* 0x000fea0003800000 */
[----:B------:R-:W-:-:S07]  /*c830*/  IMAD.MOV.U32 R10, RZ, RZ, R5 ;  /* 0x000000ffff0a7224 */ /* 0x000fce00078e0005 */
.L_x_351:
[----:B------:R-:W2:Y:S04]  /*c840*/  LDL R3, [R1] ;  /* 0x0000000001037983 */ /* 0x000ea80000100800 */
[----:B------:R-:W3:Y:S01]  /*c850*/  LDL R2, [R1+0x8] ;  /* 0x0000080001027983 */ /* 0x000ee20000100800 */
[----:B------:R-:W-:Y:S05]  /*c860*/  YIELD ;  /* 0x0000000000007946 */ /* 0x000fea0003800000 */
[----:B------:R-:W-:Y:S01]  /*c870*/  BSSY B1, `(.L_x_337) ;  /* 0x000007b000017945 */ /* 0x000fe20003800000 */
[----:B--2---:R-:W-:-:S04]  /*c880*/  IADD3 R7, R3, 0x1, RZ ;  /* 0x0000000103077810 */ /* 0x004fc80007ffe0ff */
[----:B------:R-:W-:-:S04]  /*c890*/  ISETP.NE.AND P0, PT, R7, 0x2, PT ;  /* 0x000000020700780c */ /* 0x000fc80003f05270 */
[----:B------:R-:W-:Y:S02]  /*c8a0*/  SEL R8, RZ, 0x1, P0 ;  /* 0x00000001ff087807 */ /* 0x000fe40000000000 */
[----:B------:R-:W-:Y:S02]  /*c8b0*/  SEL R7, R7, RZ, P0 ;  /* 0x000000ff07077207 */ /* 0x000fe40000000000 */
[----:B---3--:R-:W-:Y:S01]  /*c8c0*/  LOP3.LUT R8, R2, R8, RZ, 0x3c, !PT ;  /* 0x0000000802087212 */ /* 0x008fe200078e3cff */
[----:B0-----:R-:W-:Y:S06]  /*c8d0*/  @!P6 BRA `(.L_x_338) ;  /* 0x0000000400d0e947 */ /* 0x001fec0003800000 */
[----:B------:R-:W-:Y:S01]  /*c8e0*/  ULDC.64 UR4, c[0x0][0x3f8] ;  /* 0x0000fe0000047ab9 */ /* 0x000fe20000000a00 */
[----:B------:R-:W-:Y:S01]  /*c8f0*/  IMAD.MOV.U32 R9, RZ, RZ, R6 ;  /* 0x000000ffff097224 */ /* 0x000fe200078e0006 */
[----:B------:R-:W-:-:S04]  /*c900*/  ISETP.NE.U32.AND P0, PT, RZ, UR4, PT ;  /* 0x00000004ff007c0c */ /* 0x000fc8000bf05070 */
[----:B------:R-:W-:-:S13]  /*c910*/  ISETP.NE.AND.EX P0, PT, RZ, UR5, PT, P0 ;  /* 0x00000005ff007c0c */ /* 0x000fda000bf05300 */
        /* <DEDUP_REMOVED lines=16> */
[----:B------:R-:W-:-:S04]  /*ca20*/  LEA R10, P0, R2, UR4, 0x2 ;  /* 0x00000004020a7c11 */ /* 0x000fc8000f8010ff */
[----:B------:R-:W-:-:S05]  /*ca30*/  LEA.HI.X R11, R2, UR5, R3, 0x2, P0 ;  /* 0x00000005020b7c11 */ /* 0x000fca00080f1403 */
[----:B------:R0:W5:Y:S04]  /*ca40*/  LDG.E R10, desc[UR8][R10.64] ;  /* 0x000000080a0a7981 */ /* 0x000168000c1e1900 */
.L_x_339:
[----:B------:R-:W1:Y:S01]  /*ca50*/  S2R R3, SR_CgaCtaId ;  /* 0x0000000000037919 */ /* 0x000e620000008800 */
[----:B------:R-:W-:-:S04]  /*ca60*/  MOV R2, 0x400 ;  /* 0x0000040000027802 */ /* 0x000fc80000000f00 */
[----:B-1----:R-:W-:Y:S02]  /*ca70*/  LEA R2, R3, R2, 0x18 ;  /* 0x0000000203027211 */ /* 0x002fe400078ec0ff */
[----:B------:R-:W-:-:S03]  /*ca80*/  SHF.L.U32 R3, R8, 0x1f, RZ ;  /* 0x0000001f08037819 */ /* 0x000fc600000006ff */
[----:B------:R-:W-:-:S04]  /*ca90*/  IMAD R2, R7, 0x8, R2 ;  /* 0x0000000807027824 */ /* 0x000fc800078e0202 */
[----:B------:R-:W1:Y:S02]  /*caa0*/  SYNCS.PHASECHK.TRANS64.TRYWAIT P0, [R2+URZ+0x34840], R3 ;  /* 0x03484003020075a7 */ /* 0x000e64000800017f */
[----:B-1----:R-:W-:Y:S05]  /*cab0*/  @!P0 BRA `(.L_x_340) ;  /* 0x0000002400388947 */ /* 0x002fea0003800000 */
.L_x_396:
[----:B0-----:R-:W0:Y:S02]  /*cac0*/  S2R R11, SR_TID.X ;  /* 0x00000000000b7919 */ /* 0x001e240000002100 */
[----:B0-----:R-:W-:-:S04]  /*cad0*/  LOP3.LUT R11, R11, 0x7f, RZ, 0xc0, !PT ;  /* 0x0000007f0b0b7812 */ /* 0x001fc800078ec0ff */
[----:B------:R-:W-:-:S13]  /*cae0*/  ISETP.NE.AND P0, PT, R11, RZ, PT ;  /* 0x000000ff0b00720c */ /* 0x000fda0003f05270 */
[----:B------:R-:W-:Y:S05]  /*caf0*/  @P0 BRA `(.L_x_341) ;  /* 0x00000000001c0947 */ /* 0x000fea0003800000 */
[----:B------:R-:W0:Y:S01]  /*cb00*/  S2R R11, SR_TID.X ;  /* 0x00000000000b7919 */ /* 0x000e220000002100 */
[----:B-1----:R-:W-:-:S04]  /*cb10*/  IMAD.MOV.U32 R3, RZ, RZ, 0xc000 ;  /* 0x0000c000ff037424 */ /* 0x002fc800078e00ff */
[----:B------:R2:W-:Y:S01]  /*cb20*/  SYNCS.ARRIVE.TRANS64 RZ, [R2+URZ+0x34830], R3 ;  /* 0x0348300302ff79a7 */ /* 0x0005e2000800003f */
[----:B0-----:R-:W-:-:S04]  /*cb30*/  LOP3.LUT R11, R11, 0x1f, RZ, 0xc0, !PT ;  /* 0x0000001f0b0b7812 */ /* 0x001fc800078ec0ff */
[----:B------:R-:W-:-:S13]  /*cb40*/  ISETP.NE.AND P1, PT, R11, RZ, PT ;  /* 0x000000ff0b00720c */ /* 0x000fda0003f25270 */
[----:B--2---:R-:W-:Y:S05]  /*cb50*/  @!P1 BRA `(.L_x_341) ;  /* 0x0000000000049947 */ /* 0x004fea0003800000 */
[----:B------:R-:W-:Y:S01]  /*cb60*/  BPT.TRAP 0x1 ;  /* 0x000000040000795c */ /* 0x000fe20000300000 */
.L_x_341:
[----:B------:R-:W2:Y:S04]  /*cb70*/  LDL R15, [R1+0x4] ;  /* 0x00000400010f7983 */ /* 0x000ea80000100800 */
[----:B-1----:R-:W3:Y:S01]  /*cb80*/  LDL.LU R3, [R1+0x8] ;  /* 0x0000080001037983 */ /* 0x002ee20000300800 */
[----:B------:R-:W-:-:S03]  /*cb90*/  MOV R13, 0x400 ;  /* 0x00000400000d7802 */ /* 0x000fc60000000f00 */
        /* <DEDUP_REMOVED lines=11> */
[----:B------:R-:W-:Y:S01]  /*cc50*/  IADD3 R2, R13, 0x34800, RZ ;  /* 0x000348000d027810 */ /* 0x000fe20007ffe0ff */
        /* <DEDUP_REMOVED lines=22> */
.L_x_397:
        /* <DEDUP_REMOVED lines=8> */
.L_x_343:
[----:B------:R-:W2:Y:S01]  /*ce40*/  LDL.LU R15, [R1+0xc] ;  /* 0x00000c00010f7983 */ /* 0x000ea20000300800 */
[----:B------:R-:W-:-:S03]  /*ce50*/  MOV R13, 0x400 ;  /* 0x00000400000d7802 */ /* 0x000fc60000000f00 */
[----:B0-----:R-:W3:Y:S04]  /*ce60*/  LDL.LU R3, [R1] ;  /* 0x0000000001037983 */ /* 0x001ee80000300800 */
[----:B------:R-:W4:Y:S01]  /*ce70*/  LDL R11, [R1+0x4] ;  /* 0x00000400010b7983 */ /* 0x000f220000100800 */
[----:B------:R-:W0:Y:S01]  /*ce80*/  S2R R14, SR_CgaCtaId ;  /* 0x00000000000e7919 */ /* 0x000e220000008800 */
[----:B------:R-:W-:Y:S01]  /*ce90*/  R2UR UR9, R2 ;  /* 0x00000000020972ca */ /* 0x000fe200000e0000 */
[----:B------:R-:W-:Y:S01]  /*cea0*/  UIADD3 UR4, UP0, UR36, 0x470, URZ ;  /* 0x0000047024047890 */ /* 0x000fe2000ff1e03f */
[----:B------:R-:W-:Y:S02]  /*ceb0*/  R2UR UR13, R5 ;  /* 0x00000000050d72ca */ /* 0x000fe400000e0000 */
[----:B------:R-:W-:-:S02]  /*cec0*/  R2UR UR12, R4 ;  /* 0x00000000040c72ca */ /* 0x000fc400000e0000 */
[----:B0-----:R-:W-:-:S07]  /*ced0*/  LEA R13, R14, R13, 0x18 ;  /* 0x0000000d0e0d7211 */ /* 0x001fce00078ec0ff */
[----:B------:R-:W-:Y:S01]  /*cee0*/  UIADD3 UR9, UR9, 0x50, URZ ;  /* 0x0000005009097890 */ /* 0x000fe2000fffe03f */
[----:B------:R-:W-:Y:S01]  /*cef0*/  UMOV UR10, URZ ;  /* 0x0000003f000a7c82 */ /* 0x000fe20008000000 */
[----:B------:R-:W-:Y:S01]  /*cf00*/  UMOV UR7, 0x14f00000 ;  /* 0x14f0000000077882 */ /* 0x000fe20000000000 */
[----:B------:R-:W-:Y:S01]  /*cf10*/  UMOV UR15, 0x40 ;  /* 0x00000040000f7882 */ /* 0x000fe20000000000 */
[----:B------:R0:W-:Y:S01]  /*cf20*/  STL [R1+0xc], R9 ;  /* 0x00000c0901007387 */ /* 0x0001e20000100800 */
[----:B------:R-:W-:Y:S01]  /*cf30*/  IMAD.MOV.U32 R5, RZ, RZ, R10 ;  /* 0x000000ffff057224 */ /* 0x000fe200078e000a */
[----:B--2---:R-:W-:Y:S01]  /*cf40*/  R2UR UR11, R15 ;  /* 0x000000000f0b72ca */ /* 0x004fe200000e0000 */
[----:B---3--:R-:W-:Y:S01]  /*cf50*/  IMAD R3, R3, 0x8000, R13 ;  /* 0x0000800003037824 */ /* 0x008fe200078e020d */
[----:B----4-:R-:W-:-:S04]  /*cf60*/  R2UR UR5, R11 ;  /* 0x000000000b0572ca */ /* 0x010fc800000e0000 */
[----:B------:R-:W-:-:S09]  /*cf70*/  R2UR UR6, R3 ;  /* 0x00000000030672ca */ /* 0x000fd200000e0000 */
[----:B------:R-:W-:-:S04]  /*cf80*/  ULEA UR11, UR11, UR5, 0x7 ;  /* 0x000000050b0b7291 */ /* 0x000fc8000f8e383f */
[----:B------:R-:W-:Y:S02]  /*cf90*/  UIADD3 UR8, UR6, 0x400, URZ ;  /* 0x0000040006087890 */ /* 0x000fe4000fffe03f */
[----:B------:R-:W-:Y:S02]  /*cfa0*/  UIADD3.X UR5, URZ, UR37, URZ, UP0, !UPT ;  /* 0x000000253f057290 */ /* 0x000fe400087fe43f */
[----:B------:R-:W-:-:S03]  /*cfb0*/  UIADD3 UR14, UR6, 0x4400, URZ ;  /* 0x00004400060e7890 */ /* 0x000fc6000fffe03f */
[----:B------:R-:W-:-:S04]  /*cfc0*/  UMOV UR6, 0x0 ;  /* 0x0000000000067882 */ /* 0x000fc80000000000 */
[----:B------:R1:W-:Y:S02]  /*cfd0*/  UTMALDG.4D [UR8], [UR4], desc[UR6] ;  /* 0x00000608040075b4 */ /* 0x0003e40008019000 */
[----:B-1----:R-:W-:Y:S01]  /*cfe0*/  UMOV UR8, UR14 ;  /* 0x0000000e00087c82 */ /* 0x002fe20008000000 */
[----:B------:R-:W-:Y:S02]  /*cff0*/  UMOV UR10, UR15 ;  /* 0x0000000f000a7c82 */ /* 0x000fe40008000000 */
[----:B------:R0:W-:Y:S02]  /*d000*/  UTMALDG.4D [UR8], [UR4], desc[UR6] ;  /* 0x00000608040075b4 */ /* 0x0001e40008019000 */
[----:B0-----:R-:W-:Y:S01]  /*d010*/  NOP ;  /* 0x0000000000007918 */ /* 0x001fe20000000000 */
.L_x_338:
[----:B------:R-:W-:Y:S05]  /*d020*/  BSYNC B1 ;  /* 0x0000000000017941 */ /* 0x000fea0003800000 */
.L_x_337:
[----:B------:R-:W-:Y:S01]  /*d030*/  VIADD R2, R7, 0x1 ;  /* 0x0000000107027836 */ /* 0x000fe20000000000 */
[----:B------:R-:W-:Y:S04]  /*d040*/  BSSY B1, `(.L_x_344) ;  /* 0x000007c000017945 */ /* 0x000fe80003800000 */
[----:B------:R-:W-:-:S04]  /*d050*/  ISETP.NE.AND P0, PT, R2, 0x2, PT ;  /* 0x000000020200780c */ /* 0x000fc80003f05270 */
[----:B------:R-:W-:Y:S02]  /*d060*/  SEL R3, RZ, 0x1, P0 ;  /* 0x00000001ff037807 */ /* 0x000fe40000000000 */
[----:B------:R-:W-:Y:S02]  /*d070*/  SEL R14, R2, RZ, P0 ;  /* 0x000000ff020e7207 */ /* 0x000fe40000000000 */
[----:B------:R-:W-:-:S05]  /*d080*/  LOP3.LUT R13, R8, R3, RZ, 0x3c, !PT ;  /* 0x00000003080d7212 */ /* 0x000fca00078e3cff */
[----:B------:R0:W-:Y:S04]  /*d090*/  STL [R1+0x8], R13 ;  /* 0x0000080d01007387 */ /* 0x0001e80000100800 */
[----:B------:R0:W-:Y:S01]  /*d0a0*/  STL [R1], R14 ;  /* 0x0000000e01007387 */ /* 0x0001e20000100800 */
[----:B------:R-:W-:Y:S05]  /*d0b0*/  @!P6 BRA `(.L_x_345) ;  /* 0x0000000400d0e947 */ /* 0x000fea0003800000 */
[----:B------:R-:W-:Y:S01]  /*d0c0*/  ULDC.64 UR4, c[0x0][0x3f8] ;  /* 0x0000fe0000047ab9 */ /* 0x000fe20000000a00 */
[----:B------:R-:W-:Y:S01]  /*d0d0*/  VIADD R9, R6, 0xffffffff ;  /* 0xffffffff06097836 */ /* 0x000fe20000000000 */
[----:B------:R-:W-:-:S04]  /*d0e0*/  ISETP.NE.U32.AND P0, PT, RZ, UR4, PT ;  /* 0x00000004ff007c0c */ /* 0x000fc8000bf05070 */
[----:B------:R-:W-:-:S13]  /*d0f0*/  ISETP.NE.AND.EX P0, PT, RZ, UR5, PT, P0 ;  /* 0x00000005ff007c0c */ /* 0x000fda000bf05300 */
[----:B------:R-:W-:Y:S05]  /*d100*/  @!P0 BRA `(.L_x_346) ;  /* 0x0000000000488947 */ /* 0x000fea0003800000 */
        /* <DEDUP_REMOVED lines=18> */
.L_x_346:
[----:B------:R-:W2:Y:S01]  /*d230*/  S2R R3, SR_CgaCtaId ;  /* 0x0000000000037919 */ /* 0x000ea20000008800 */
[----:B------:R-:W-:-:S04]  /*d240*/  MOV R2, 0x400 ;  /* 0x0000040000027802 */ /* 0x000fc80000000f00 */
[----:B--2---:R-:W-:Y:S02]  /*d250*/  LEA R2, R3, R2, 0x18 ;  /* 0x0000000203027211 */ /* 0x004fe400078ec0ff */
[----:B------:R-:W-:-:S03]  /*d260*/  SHF.L.U32 R3, R13, 0x1f, RZ ;  /* 0x0000001f0d037819 */ /* 0x000fc600000006ff */
[----:B------:R-:W-:-:S04]  /*d270*/  IMAD R2, R14, 0x8, R2 ;  /* 0x000000080e027824 */ /* 0x000fc800078e0202 */
[----:B------:R-:W2:Y:S02]  /*d280*/  SYNCS.PHASECHK.TRANS64.TRYWAIT P0, [R2+URZ+0x34840], R3 ;  /* 0x03484003020075a7 */ /* 0x000ea4000800017f */
[----:B--2---:R-:W-:Y:S05]  /*d290*/  @!P0 BRA `(.L_x_347) ;  /* 0x0000001c00688947 */ /* 0x004fea0003800000 */
.L_x_398:
        /* <DEDUP_REMOVED lines=11> */
.L_x_348:
[----:B0-----:R-:W3:Y:S01]  /*d350*/  LDL R13, [R1] ;  /* 0x00000000010d7983 */ /* 0x001ee20000100800 */
[----:B------:R-:W-:-:S03]  /*d360*/  MOV R14, 0x400 ;  /* 0x00000400000e7802 */ /* 0x000fc60000000f00 */
[----:B------:R-:W4:Y:S01]  /*d370*/  LDL R11, [R1+0x4] ;  /* 0x00000400010b7983 */ /* 0x000f220000100800 */
[----:B------:R-:W0:Y:S01]  /*d380*/  S2R R15, SR_CgaCtaId ;  /* 0x00000000000f7919 */ /* 0x000e220000008800 */
[----:B------:R-:W-:Y:S01]  /*d390*/  R2UR UR11, R9 ;  /* 0x00000000090b72ca */ /* 0x000fe200000e0000 */
[----:B------:R-:W-:Y:S01]  /*d3a0*/  UIADD3 UR4, UP0, UR36, 0x370, URZ ;  /* 0x0000037024047890 */ /* 0x000fe2000ff1e03f */
[----:B------:R-:W-:Y:S02]  /*d3b0*/  R2UR UR12, R4 ;  /* 0x00000000040c72ca */ /* 0x000fe400000e0000 */
[----:B0-----:R-:W-:-:S05]  /*d3c0*/  LEA R14, R15, R14, 0x18 ;  /* 0x0000000e0f0e7211 */ /* 0x001fca00078ec0ff */
[----:B--2---:R-:W-:Y:S01]  /*d3d0*/  VIADD R2, R14, 0x34800 ;  /* 0x000348000e027836 */ /* 0x004fe20000000000 */
[----:B-----5:R-:W-:Y:S01]  /*d3e0*/  R2UR UR13, R10 ;  /* 0x000000000a0d72ca */ /* 0x020fe200000e0000 */
[----:B------:R-:W-:Y:S01]  /*d3f0*/  UMOV UR10, URZ ;  /* 0x0000003f000a7c82 */ /* 0x000fe20008000000 */
[----:B------:R-:W-:Y:S01]  /*d400*/  UMOV UR6, 0x0 ;  /* 0x0000000000067882 */ /* 0x000fe20000000000 */
[----:B------:R-:W-:Y:S01]  /*d410*/  UMOV UR7, 0x14f00000 ;  /* 0x14f0000000077882 */ /* 0x000fe20000000000 */
[----:B------:R-:W-:Y:S01]  /*d420*/  UMOV UR18, 0x40 ;  /* 0x0000004000127882 */ /* 0x000fe20000000000 */
[----:B------:R-:W-:Y:S01]  /*d430*/  UMOV UR17, 0x80 ;  /* 0x0000008000117882 */ /* 0x000fe20000000000 */
[----:B------:R-:W-:Y:S01]  /*d440*/  SHF.L.U32 R8, R8, 0x1f, RZ ;  /* 0x0000001f08087819 */ /* 0x000fe200000006ff */
        /* <DEDUP_REMOVED lines=9> */
[----:B------:R-:W-:Y:S02]  /*d4e0*/  UIADD3 UR15, UR8, 0x20400, URZ ;  /* 0x00020400080f7890 */ /* 0x000fe4000fffe03f */
[----:B------:R-:W-:-:S03]  /*d4f0*/  UIADD3 UR16, UR8, 0x24400, URZ ;  /* 0x0002440008107890 */ /* 0x000fc6000fffe03f */
[----:B------:R-:W-:Y:S02]  /*d500*/  UMOV UR8, UR14 ;  /* 0x0000000e00087c82 */ /* 0x000fe40008000000 */
[----:B------:R0:W-:Y:S01]  /*d510*/  UTMALDG.4D [UR8], [UR4], desc[UR6] ;  /* 0x00000608040075b4 */ /* 0x0001e20008019000 */
[----:B------:R-:W-:Y:S01]  /*d520*/  LEA R2, R7, R2, 0x3 ;  /* 0x0000000207027211 */ /* 0x000fe200078e18ff */
[----:B0-----:R-:W-:Y:S01]  /*d530*/  UMOV UR8, UR15 ;  /* 0x0000000f00087c82 */ /* 0x001fe20008000000 */
[----:B------:R-:W-:Y:S02]  /*d540*/  UMOV UR10, UR18 ;  /* 0x00000012000a7c82 */ /* 0x000fe40008000000 */
[----:B------:R0:W-:Y:S02]  /*d550*/  UTMALDG.4D [UR8], [UR4], desc[UR6] ;  /* 0x00000608040075b4 */ /* 0x0001e40008019000 */
[----:B0-----:R-:W-:Y:S01]  /*d560*/  UMOV UR8, UR16 ;  /* 0x0000001000087c82 */ /* 0x001fe20008000000 */
[----:B------:R-:W-:-:S02]  /*d570*/  UMOV UR10, UR17 ;  /* 0x00000011000a7c82 */ /* 0x000fc40008000000 */
[----:B------:R0:W-:Y:S01]  /*d580*/  UTMALDG.4D [UR8], [UR4], desc[UR6] ;  /* 0x00000608040075b4 */ /* 0x0001e20008019000 */
[----:B------:R-:W1:Y:S02]  /*d590*/  SYNCS.PHASECHK.TRANS64.TRYWAIT P1, [R2+URZ+0x60], R8 ;  /* 0x00006008020075a7 */ /* 0x000e64000802017f */
[----:B01----:R-:W-:Y:S05]  /*d5a0*/  @!P1 BRA `(.L_x_349) ;  /* 0x0000001800b89947 */ /* 0x003fea0003800000 */
.L_x_399:
[----:B------:R-:W-:Y:S05]  /*d5b0*/  @P0 BRA `(.L_x_350) ;  /* 0x00000000001c0947 */ /* 0x000fea0003800000 */
[----:B------:R-:W1:Y:S02]  /*d5c0*/  S2R R3, SR_TID.X ;  /* 0x0000000000037919 */ /* 0x000e640000002100 */
[----:B-1----:R-:W-:-:S04]  /*d5d0*/  LOP3.LUT R3, R3, 0x1f, RZ, 0xc0, !PT ;  /* 0x0000001f03037812 */ /* 0x002fc800078ec0ff */
[----:B------:R-:W-:Y:S01]  /*d5e0*/  ISETP.NE.AND P1, PT, R3, RZ, PT ;  /* 0x000000ff0300720c */ /* 0x000fe20003f25270 */
[----:B------:R-:W-:-:S04]  /*d5f0*/  IMAD.MOV.U32 R3, RZ, RZ, 0x8000 ;  /* 0x00008000ff037424 */ /* 0x000fc800078e00ff */
[----:B------:R1:W-:Y:S08]  /*d600*/  SYNCS.ARRIVE.TRANS64 RZ, [R2+URZ+0x50], R3 ;  /* 0x0000500302ff79a7 */ /* 0x0003f0000800003f */
[----:B------:R-:W-:Y:S05]  /*d610*/  @!P1 BRA `(.L_x_350) ;  /* 0x0000000000049947 */ /* 0x000fea0003800000 */
[----:B------:R-:W-:Y:S01]  /*d620*/  BPT.TRAP 0x1 ;  /* 0x000000040000795c */ /* 0x000fe20000300000 */
.L_x_350:
[----:B------:R-:W2:Y:S01]  /*d630*/  LDL.LU R13, [R1+0xc] ;  /* 0x00000c00010d7983 */ /* 0x000ea20000300800 */
[----:B0-----:R-:W-:-:S03]  /*d640*/  MOV R8, 0x400 ;  /* 0x0000040000087802 */ /* 0x001fc60000000f00 */
[----:B-1----:R-:W3:Y:S01]  /*d650*/  LDL R3, [R1+0x4] ;  /* 0x0000040001037983 */ /* 0x002ee20000100800 */
[----:B------:R-:W0:Y:S01]  /*d660*/  S2R R11, SR_CgaCtaId ;  /* 0x00000000000b7919 */ /* 0x000e220000008800 */
[----:B------:R-:W-:Y:S01]  /*d670*/  R2UR UR9, R2 ;  /* 0x00000000020972ca */ /* 0x000fe200000e0000 */
[----:B------:R-:W-:Y:S01]  /*d680*/  UIADD3 UR4, UP0, UR36, 0x470, URZ ;  /* 0x0000047024047890 */ /* 0x000fe2000ff1e03f */
[----:B------:R-:W-:Y:S02]  /*d690*/  R2UR UR13, R5 ;  /* 0x00000000050d72ca */ /* 0x000fe400000e0000 */
[----:B------:R-:W-:Y:S02]  /*d6a0*/  R2UR UR12, R4 ;  /* 0x00000000040c72ca */ /* 0x000fe400000e0000 */
[----:B0-----:R-:W-:-:S05]  /*d6b0*/  LEA R8, R11, R8, 0x18 ;  /* 0x000000080b087211 */ /* 0x001fca00078ec0ff */
[----:B------:R-:W-:-:S05]  /*d6c0*/  IMAD R7, R7, 0x8000, R8 ;  /* 0x0000800007077824 */ /* 0x000fca00078e0208 */
[----:B------:R-:W-:Y:S01]  /*d6d0*/  R2UR UR6, R7 ;  /* 0x00000000070672ca */ /* 0x000fe200000e0000 */
[----:B------:R-:W-:Y:S01]  /*d6e0*/  UIADD3 UR9, UR9, 0x50, URZ ;  /* 0x0000005009097890 */ /* 0x000fe2000fffe03f */
[----:B------:R-:W-:Y:S01]  /*d6f0*/  UMOV UR10, URZ ;  /* 0x0000003f000a7c82 */ /* 0x000fe20008000000 */
[----:B------:R-:W-:Y:S01]  /*d700*/  UMOV UR7, 0x14f00000 ;  /* 0x14f0000000077882 */ /* 0x000fe20000000000 */
[----:B------:R-:W-:-:S09]  /*d710*/  UMOV UR15, 0x40 ;  /* 0x00000040000f7882 */ /* 0x000fd20000000000 */
[----:B------:R-:W-:Y:S02]  /*d720*/  UIADD3 UR8, UR6, 0x400, URZ ;  /* 0x0000040006087890 */ /* 0x000fe4000fffe03f */
[----:B------:R-:W-:-:S03]  /*d730*/  UIADD3 UR14, UR6, 0x4400, URZ ;  /* 0x00004400060e7890 */ /* 0x000fc6000fffe03f */
[----:B------:R-:W-:Y:S01]  /*d740*/  UMOV UR6, 0x0 ;  /* 0x0000000000067882 */ /* 0x000fe20000000000 */
[----:B------:R1:W-:Y:S01]  /*d750*/  STL [R1+0xc], R9 ;  /* 0x00000c0901007387 */ /* 0x0003e20000100800 */
[----:B------:R-:W-:Y:S01]  /*d760*/  IMAD.MOV.U32 R5, RZ, RZ, R10 ;  /* 0x000000ffff057224 */ /* 0x000fe200078e000a */
[----:B--2---:R-:W-:Y:S02]  /*d770*/  R2UR UR11, R13 ;  /* 0x000000000d0b72ca */ /* 0x004fe400000e0000 */
[----:B---3--:R-:W-:-:S13]  /*d780*/  R2UR UR5, R3 ;  /* 0x00000000030572ca */ /* 0x008fda00000e0000 */
[----:B------:R-:W-:Y:S02]  /*d790*/  ULEA UR11, UR11, UR5, 0x7 ;  /* 0x000000050b0b7291 */ /* 0x000fe4000f8e383f */
[----:B------:R-:W-:-:S09]  /*d7a0*/  UIADD3.X UR5, URZ, UR37, URZ, UP0, !UPT ;  /* 0x000000253f057290 */ /* 0x000fd200087fe43f */
[----:B------:R0:W-:Y:S02]  /*d7b0*/  UTMALDG.4D [UR8], [UR4], desc[UR6] ;  /* 0x00000608040075b4 */ /* 0x0001e40008019000 */
[----:B0-----:R-:W-:Y:S01]  /*d7c0*/  UMOV UR8, UR14 ;  /* 0x0000000e00087c82 */ /* 0x001fe20008000000 */
[----:B------:R-:W-:Y:S02]  /*d7d0*/  UMOV UR10, UR15 ;  /* 0x0000000f000a7c82 */ /* 0x000fe40008000000 */
[----:B------:R1:W-:Y:S02]  /*d7e0*/  UTMALDG.4D [UR8], [UR4], desc[UR6] ;  /* 0x00000608040075b4 */ /* 0x0003e40008019000 */
[----:B-1----:R-:W-:Y:S01]  /*d7f0*/  NOP ;  /* 0x0000000000007918 */ /* 0x002fe20000000000 */
.L_x_345:
[----:B------:R-:W-:Y:S05]  /*d800*/  BSYNC B1 ;  /* 0x0000000000017941 */ /* 0x000fea0003800000 */
.L_x_344:
[C---:B------:R-:W-:Y:S01]  /*d810*/  ISETP.GT.AND P0, PT, R6.reuse, 0x1, PT ;  /* 0x000000010600780c */ /* 0x040fe20003f04270 */
[----:B------:R-:W-:-:S04]  /*d820*/  VIADD R2, R6, 0xfffffffe ;  /* 0xfffffffe06027836 */ /* 0x000fc80000000000 */
[----:B------:R-:W-:-:S08]  /*d830*/  IMAD.MOV.U32 R6, RZ, RZ, R2 ;  /* 0x000000ffff067224 */ /* 0x000fd000078e0002 */
[----:B------:R-:W-:Y:S05]  /*d840*/  @P0 BRA `(.L_x_351) ;  /* 0xffffffec00fc0947 */ /* 0x000fea000383ffff */
.L_x_327:
[----:B------:R-:W-:Y:S05]  /*d850*/  BSYNC B0 ;  /* 0x0000000000007941 */ /* 0x000fea0003800000 */
.L_x_326:
[----:B------:R-:W1:Y:S01]  /*d860*/  S2R R2, SR_TID.X ;  /* 0x0000000000027919 */ /* 0x000e620000002100 */
[----:B------:R-:W-:Y:S01]  /*d870*/  BSSY B0, `(.L_x_352) ;  /* 0x0000011000007945 */ /* 0x000fe20003800000 */
[----:B-1----:R-:W-:-:S04]  /*d880*/  LOP3.LUT R2, R2, 0x1f, RZ, 0xc0, !PT ;  /* 0x0000001f02027812 */ /* 0x002fc800078ec0ff */
[----:B------:R-:W-:-:S13]  /*d890*/  ISETP.NE.AND P0, PT, R2, RZ, PT ;  /* 0x000000ff0200720c */ /* 0x000fda0003f05270 */
[----:B------:R-:W-:Y:S05]  /*d8a0*/  @P0 BRA `(.L_x_353) ;  /* 0x0000000000340947 */ /* 0x000fea0003800000 */
[----:B------:R-:W1:Y:S01]  /*d8b0*/  S2R R9, SR_LANEID ;  /* 0x0000000000097919 */ /* 0x000e620000000000 */
[----:B------:R-:W-:Y:S01]  /*d8c0*/  VOTEU.ANY UR4, UPT, PT ;  /* 0x0000000000047886 */ /* 0x000fe200038e0100 */
[----:B------:R-:W2:Y:S01]  /*d8d0*/  LDC.64 R2, c[0x0][0xc38] ;  /* 0x00030e00ff027b82 */ /* 0x000ea20000000a00 */
[----:B------:R-:W1:Y:S01]  /*d8e0*/  FLO.U32 R0, UR4 ;  /* 0x0000000400007d00 */ /* 0x000e6200080e0000 */
[----:B------:R-:W-:-:S07]  /*d8f0*/  ULDC.64 UR6, c[0x0][0x208] ;  /* 0x0000820000067ab9 */ /* 0x000fce0000000a00 */
[----:B------:R-:W2:Y:S01]  /*d900*/  POPC R7, UR4 ;  /* 0x0000000400077d09 */ /* 0x000ea20008000000 */
[----:B-1----:R-:W-:-:S13]  /*d910*/  ISETP.EQ.U32.AND P0, PT, R0, R9, PT ;  /* 0x000000090000720c */ /* 0x002fda0003f02070 */
[----:B--2---:R-:W2:Y:S01]  /*d920*/  @P0 ATOMG.E.ADD.STRONG.GPU PT, R3, desc[UR6][R2.64], R7 ;  /* 0x00000007020309a8 */ /* 0x004ea200081ee1c6 */
[----:B------:R-:W1:Y:S02]  /*d930*/  S2R R6, SR_LTMASK ;  /* 0x0000000000067919 */ /* 0x000e640000003900 */
[----:B-1----:R-:W-:-:S04]  /*d940*/  LOP3.LUT R6, R6, UR4, RZ, 0xc0, !PT ;  /* 0x0000000406067c12 */ /* 0x002fc8000f8ec0ff */
[----:B------:R-:W1:Y:S01]  /*d950*/  POPC R9, R6 ;  /* 0x0000000600097309 */ /* 0x000e620000000000 */
[----:B--2---:R-:W1:Y:S02]  /*d960*/  SHFL.IDX PT, R0, R3, R0, 0x1f ;  /* 0x00001f0003007589 */ /* 0x004e6400000e0000 */
[----:B-1----:R-:W-:-:S07]  /*d970*/  IADD3 R16, R0, UR38, R9 ;  /* 0x0000002600107c10 */ /* 0x002fce000fffe009 */
.L_x_353:
[----:B------:R-:W-:Y:S05]  /*d980*/  BSYNC B0 ;  /* 0x0000000000007941 */ /* 0x000fea0003800000 */
.L_x_352:
[----:B------:R-:W-:Y:S04]  /*d990*/  BSSY B0, `(.L_x_354) ;  /* 0x0000032000007945 */ /* 0x000fe80003800000 */
[----:B------:R-:W-:Y:S05]  /*d9a0*/  @!P6 BRA `(.L_x_355) ;  /* 0x0000000000c0e947 */ /* 0x000fea0003800000 */
[----:B------:R-:W2:Y:S01]  /*d9b0*/  LDL R2, [R1] ;  /* 0x0000000001027983 */ /* 0x000ea20000100800 */
[----:B------:R-:W-:-:S03]  /*d9c0*/  MOV R3, 0x400 ;  /* 0x0000040000037802 */ /* 0x000fc60000000f00 */
[----:B------:R-:W3:Y:S01]  /*d9d0*/  LDL R0, [R1+0x8] ;  /* 0x0000080001007983 */ /* 0x000ee20000100800 */
[----:B------:R-:W1:Y:S02]  /*d9e0*/  S2R R6, SR_CgaCtaId ;  /* 0x0000000000067919 */ /* 0x000e640000008800 */
[----:B-1----:R-:W-:-:S05]  /*d9f0*/  LEA R3, R6, R3, 0x18 ;  /* 0x0000000306037211 */ /* 0x002fca00078ec0ff */
[----:B--2---:R-:W-:Y:S01]  /*da00*/  IMAD R3, R2, 0x8, R3 ;  /* 0x0000000802037824 */ /* 0x004fe200078e0203 */
[----:B---3--:R-:W-:-:S04]  /*da10*/  SHF.L.U32 R0, R0, 0x1f, RZ ;  /* 0x0000001f00007819 */ /* 0x008fc800000006ff */
[----:B------:R-:W1:Y:S02]  /*da20*/  SYNCS.PHASECHK.TRANS64.TRYWAIT P0, [R3+URZ+0x34860], R0 ;  /* 0x03486000030075a7 */ /* 0x000e64000800017f */
[----:B-1----:R-:W-:Y:S05]  /*da30*/  @!P0 BRA `(.L_x_356) ;  /* 0x0000001400a88947 */ /* 0x002fea0003800000 */
.L_x_400:
[----:B------:R-:W2:Y:S02]  /*da40*/  S2R R2, SR_TID.X ;  /* 0x0000000000027919 */ /* 0x000ea40000002100 */
[----:B--2---:R-:W-:-:S04]  /*da50*/  LOP3.LUT R2, R2, 0x7f, RZ, 0xc0, !PT ;  /* 0x0000007f02027812 */ /* 0x004fc800078ec0ff */
[----:B------:R-:W-:-:S13]  /*da60*/  ISETP.NE.AND P0, PT, R2, RZ, PT ;  /* 0x000000ff0200720c */ /* 0x000fda0003f05270 */
[----:B------:R-:W-:Y:S05]  /*da70*/  @P0 BRA `(.L_x_357) ;  /* 0x00000000001c0947 */ /* 0x000fea0003800000 */
[----:B------:R-:W2:Y:S01]  /*da80*/  S2R R2, SR_TID.X ;  /* 0x0000000000027919 */ /* 0x000ea20000002100 */
[----:B-1----:R-:W-:-:S04]  /*da90*/  MOV R0, 0x8000 ;  /* 0x0000800000007802 */ /* 0x002fc80000000f00 */
[----:B------:R3:W-:Y:S01]  /*daa0*/  SYNCS.ARRIVE.TRANS64 RZ, [R3+URZ+0x34850], R0 ;  /* 0x0348500003ff79a7 */ /* 0x0007e2000800003f */
[----:B--2---:R-:W-:-:S04]  /*dab0*/  LOP3.LUT R2, R2, 0x1f, RZ, 0xc0, !PT ;  /* 0x0000001f02027812 */ /* 0x004fc800078ec0ff */
[----:B------:R-:W-:-:S13]  /*dac0*/  ISETP.NE.AND P1, PT, R2, RZ, PT ;  /* 0x000000ff0200720c */ /* 0x000fda0003f25270 */
[----:B---3--:R-:W-:Y:S05]  /*dad0*/  @!P1 BRA `(.L_x_357) ;  /* 0x0000000000049947 */ /* 0x008fea0003800000 */
[----:B------:R-:W-:Y:S01]  /*dae0*/  BPT.TRAP 0x1 ;  /* 0x000000040000795c */ /* 0x000fe20000300000 */
.L_x_357:
[----:B------:R-:W2:Y:S01]  /*daf0*/  LDL.LU R8, [R1+0x4] ;  /* 0x0000040001087983 */ /* 0x000ea20000300800 */
[----:B------:R-:W-:-:S03]  /*db00*/  MOV R6, 0x400 ;  /* 0x0000040000067802 */ /* 0x000fc60000000f00 */
[----:B-1----:R-:W3:Y:S04]  /*db10*/  LDL R0, [R1] ;  /* 0x0000000001007983 */ /* 0x002ee80000100800 */
[----:B------:R-:W4:Y:S01]  /*db20*/  LDL R2, [R1+0xc] ;  /* 0x00000c0001027983 */ /* 0x000f220000100800 */
[----:B------:R-:W1:Y:S01]  /*db30*/  S2R R7, SR_CgaCtaId ;  /* 0x0000000000077919 */ /* 0x000e620000008800 */
[----:B------:R-:W-:Y:S01]  /*db40*/  R2UR UR9, R3 ;  /* 0x00000000030972ca */ /* 0x000fe200000e0000 */
[----:B------:R-:W-:Y:S01]  /*db50*/  UIADD3 UR4, UP0, UR36, 0x470, URZ ;  /* 0x0000047024047890 */ /* 0x000fe2000ff1e03f */
[----:B------:R-:W-:Y:S02]  /*db60*/  R2UR UR12, R4 ;  /* 0x00000000040c72ca */ /* 0x000fe400000e0000 */
[----:B------:R-:W-:-:S02]  /*db70*/  R2UR UR13, R5 ;  /* 0x00000000050d72ca */ /* 0x000fc400000e0000 */
[----:B-1----:R-:W-:-:S07]  /*db80*/  LEA R6, R7, R6, 0x18 ;  /* 0x0000000607067211 */ /* 0x002fce00078ec0ff */
[----:B------:R-:W-:Y:S01]  /*db90*/  UIADD3 UR9, UR9, 0x34850, URZ ;  /* 0x0003485009097890 */ /* 0x000fe2000fffe03f */
[----:B------:R-:W-:Y:S01]  /*dba0*/  UMOV UR10, URZ ;  /* 0x0000003f000a7c82 */ /* 0x000fe20008000000 */
[----:B------:R-:W-:Y:S01]  /*dbb0*/  UMOV UR7, 0x14f00000 ;  /* 0x14f0000000077882 */ /* 0x000fe20000000000 */
[----:B------:R-:W-:Y:S01]  /*dbc0*/  UMOV UR15, 0x40 ;  /* 0x00000040000f7882 */ /* 0x000fe20000000000 */
        /* <DEDUP_REMOVED lines=13> */
[----:B-1----:R-:W-:Y:S01]  /*dca0*/  NOP ;  /* 0x0000000000007918 */ /* 0x002fe20000000000 */
.L_x_355:
[----:B------:R-:W-:Y:S05]  /*dcb0*/  BSYNC B0 ;  /* 0x0000000000007941 */ /* 0x000fea0003800000 */
.L_x_354:
[----:B------:R-:W2:Y:S04]  /*dcc0*/  LDL.LU R0, [R1] ;  /* 0x0000000001007983 */ /* 0x000ea80000300800 */
[----:B------:R-:W3:Y:S01]  /*dcd0*/  LDL.LU R3, [R1+0x8] ;  /* 0x0000080001037983 */ /* 0x000ee20000300800 */
[----:B--2---:R-:W-:-:S05]  /*dce0*/  VIADD R0, R0, 0x1 ;  /* 0x0000000100007836 */ /* 0x004fca0000000000 */
[----:B------:R-:W-:-:S04]  /*dcf0*/  ISETP.NE.AND P0, PT, R0, 0x2, PT ;  /* 0x000000020000780c */ /* 0x000fc80003f05270 */
[----:B------:R-:W-:Y:S02]  /*dd00*/  SEL R2, RZ, 0x1, P0 ;  /* 0x00000001ff027807 */ /* 0x000fe40000000000 */
[----:B------:R-:W-:Y:S02]  /*dd10*/  SEL R0, R0, RZ, P0 ;  /* 0x000000ff00007207 */ /* 0x000fe40000000000 */
[----:B---3--:R-:W-:-:S05]  /*dd20*/  LOP3.LUT R3, R3, R2, RZ, 0x3c, !PT ;  /* 0x0000000203037212 */ /* 0x008fca00078e3cff */
[----:B------:R1:W-:Y:S04]  /*dd30*/  STL [R1+0x8], R3 ;  /* 0x0000080301007387 */ /* 0x0003e80000100800 */
[----:B------:R1:W-:Y:S02]  /*dd40*/  STL [R1], R0 ;  /* 0x0000000001007387 */ /* 0x0003e40000100800 */
.L_x_311:
[----:B------:R-:W-:Y:S05]  /*dd50*/  BSYNC B6 ;  /* 0x0000000000067941 */ /* 0x000fea0003800000 */
.L_x_309:
[----:B------:R-:W-:-:S03]  /*dd60*/  UMOV UR4, 0xffffffff ;  /* 0xffffffff00047882 */ /* 0x000fc60000000000 */
[----:B------:R-:W-:Y:S05]  /*dd70*/  BRA.DIV UR4, `(.L_x_358) ;  /* 0x0000001204ec7947 */ /* 0x000fea000b800000 */
[----:B------:R2:W3:Y:S04]  /*dd80*/  SHFL.IDX PT, R4, R16, RZ, 0x1f ;  /* 0x00001fff10047589 */ /* 0x0004e800000e0000 */
[----:B------:R2:W4:Y:S02]  /*dd90*/  SHFL.IDX PT, R5, R16, 0x1, 0x1f ;  /* 0x00201f0010057f89 */ /* 0x00052400000e0000 */
.L_x_404:
[----:B01----:R-:W0:Y:S01]  /*dda0*/  S2R R0, SR_TID.X ;  /* 0x0000000000007919 */ /* 0x003e220000002100 */
[----:B------:R-:W-:Y:S01]  /*ddb0*/  ULDC UR4, c[0x0][0xc14] ;  /* 0x0003050000047ab9 */ /* 0x000fe20000000800 */
[----:B------:R-:W-:Y:S01]  /*ddc0*/  BSSY B0, `(.L_x_359) ;  /* 0x000000c000007945 */ /* 0x000fe20003800000 */
[----:B------:R-:W-:Y:S01]  /*ddd0*/  IMAD.MOV.U32 R3, RZ, RZ, RZ ;  /* 0x000000ffff037224 */ /* 0x000fe200078e00ff */
[----:B0-----:R-:W-:Y:S01]  /*dde0*/  LOP3.LUT R9, R0, 0x1f, RZ, 0xc0, !PT ;  /* 0x0000001f00097812 */ /* 0x001fe200078ec0ff */
[----:B------:R-:W-:-:S03]  /*ddf0*/  IMAD.U32 R0, RZ, RZ, UR4 ;  /* 0x00000004ff007e24 */ /* 0x000fc6000f8e00ff */
[C---:B------:R-:W-:Y:S01]  /*de00*/  ISETP.NE.AND P0, PT, R9.reuse, 0x1f, PT ;  /* 0x0000001f0900780c */ /* 0x040fe20003f05270 */
[----:B------:R-:W-:-:S05]  /*de10*/  IMAD.IADD R7, R9, 0x1, R19 ;  /* 0x0000000109077824 */ /* 0x000fca00078e0213 */
[----:B------:R-:W-:-:S13]  /*de20*/  ISETP.GE.OR P0, PT, R7, R0, !P0 ;  /* 0x000000000700720c */ /* 0x000fda0004706670 */
[----:B------:R-:W-:Y:S05]  /*de30*/  @P0 BRA `(.L_x_360) ;  /* 0x0000000000100947 */ /* 0x000fea0003800000 */
[----:B------:R-:W0:Y:S01]  /*de40*/  LDC.64 R2, c[0x0][0xc58] ;  /* 0x00031600ff027b82 */ /* 0x000e220000000a00 */
[----:B------:R-:W-:Y:S01]  /*de50*/  ULDC.64 UR4, c[0x0][0x208] ;  /* 0x0000820000047ab9 */ /* 0x000fe20000000a00 */
[----:B0-----:R-:W-:-:S06]  /*de60*/  IMAD.WIDE R2, R7, 0x4, R2 ;  /* 0x0000000407027825 */ /* 0x001fcc00078e0202 */
[----:B------:R0:W5:Y:S02]  /*de70*/  LDG.E R3, desc[UR4][R2.64] ;  /* 0x0000000402037981 */ /* 0x000164000c1e1900 */
.L_x_360:
[----:B------:R-:W-:Y:S05]  /*de80*/  BSYNC B0 ;  /* 0x0000000000007941 */ /* 0x000fea0003800000 */
.L_x_359:
[----:B------:R-:W-:-:S03]  /*de90*/  UMOV UR4, 0xffffffff ;  /* 0xffffffff00047882 */ /* 0x000fc60000000000 */
[----:B------:R-:W-:Y:S05]  /*dea0*/  BRA.DIV UR4, `(.L_x_361) ;  /* 0x0000001204ec7947 */ /* 0x000fea000b800000 */
[----:B-----5:R-:W1:Y:S01]  /*deb0*/  SHFL.UP PT, R14, R3, 0x1, RZ ;  /* 0x04200000030e7989 */ /* 0x020e6200000e00ff */
[C---:B------:R-:W-:Y:S02]  /*dec0*/  ISETP.NE.AND P0, PT, R9.reuse, RZ, PT ;  /* 0x000000ff0900720c */ /* 0x040fe40003f05270 */
[C---:B------:R-:W-:Y:S02]  /*ded0*/  ISETP.GE.U32.AND P1, PT, R9.reuse, 0x2, PT ;  /* 0x000000020900780c */ /* 0x040fe40003f26070 */
[----:B-1----:R-:W-:Y:S02]  /*dee0*/  SEL R14, R14, RZ, P0 ;  /* 0x000000ff0e0e7207 */ /* 0x002fe40000000000 */
[----:B------:R-:W-:-:S03]  /*def0*/  ISETP.GE.U32.AND P0, PT, R9, 0x4, PT ;  /* 0x000000040900780c */ /* 0x000fc60003f06070 */
[----:B------:R-:W-:-:S05]  /*df00*/  IMAD.IADD R13, R3, 0x1, R14 ;  /* 0x00000001030d7824 */ /* 0x000fca00078e020e */
[----:B------:R-:W1:Y:S02]  /*df10*/  SHFL.UP PT, R14, R13, 0x2, RZ ;  /* 0x044000000d0e7989 */ /* 0x000e6400000e00ff */
[----:B-1----:R-:W-:Y:S02]  /*df20*/  SEL R6, R14, RZ, P1 ;  /* 0x000000ff0e067207 */ /* 0x002fe40000800000 */
[----:B------:R-:W-:Y:S02]  /*df30*/  ISETP.GE.U32.AND P1, PT, R9, 0x8, PT ;  /* 0x000000080900780c */ /* 0x000fe40003f26070 */
[----:B------:R-:W-:-:S05]  /*df40*/  IADD3 R6, R13, R6, RZ ;  /* 0x000000060d067210 */ /* 0x000fca0007ffe0ff */
[----:B------:R-:W1:Y:S02]  /*df50*/  SHFL.UP PT, R14, R6, 0x4, RZ ;  /* 0x04800000060e7989 */ /* 0x000e6400000e00ff */
[----:B-1----:R-:W-:Y:S02]  /*df60*/  SEL R7, R14, RZ, P0 ;  /* 0x000000ff0e077207 */ /* 0x002fe40000000000 */
[----:B------:R-:W-:-:S03]  /*df70*/  ISETP.GE.U32.AND P0, PT, R9, 0x10, PT ;  /* 0x000000100900780c */ /* 0x000fc60003f06070 */
[----:B------:R-:W-:-:S05]  /*df80*/  IMAD.IADD R7, R6, 0x1, R7 ;  /* 0x0000000106077824 */ /* 0x000fca00078e0207 */
[----:B------:R-:W1:Y:S02]  /*df90*/  SHFL.UP PT, R14, R7, 0x8, RZ ;  /* 0x05000000070e7989 */ /* 0x000e6400000e00ff */
[----:B-1----:R-:W-:-:S05]  /*dfa0*/  SEL R8, R14, RZ, P1 ;  /* 0x000000ff0e087207 */ /* 0x002fca0000800000 */
[----:B------:R-:W-:-:S05]  /*dfb0*/  IMAD.IADD R8, R7, 0x1, R8 ;  /* 0x0000000107087824 */ /* 0x000fca00078e0208 */
[----:B------:R-:W1:Y:S02]  /*dfc0*/  SHFL.UP PT, R14, R8, 0x10, RZ ;  /* 0x06000000080e7989 */ /* 0x000e6400000e00ff */
[----:B-1----:R-:W-:-:S05]  /*dfd0*/  SEL R9, R14, RZ, P0 ;  /* 0x000000ff0e097207 */ /* 0x002fca0000000000 */
[----:B0-----:R-:W-:-:S05]  /*dfe0*/  IMAD.IADD R2, R8, 0x1, R9 ;  /* 0x0000000108027824 */ /* 0x001fca00078e0209 */
[----:B------:R0:W1:Y:S02]  /*dff0*/  SHFL.IDX PT, R14, R2, 0x1f, 0x1f ;  /* 0x03e01f00020e7f89 */ /* 0x00006400000e0000 */
.L_x_412:
[----:B------:R-:W-:Y:S02]  /*e000*/  ULDC UR4, c[0x0][0xc10] ;  /* 0x0003040000047ab9 */ /* 0x000fe40000000800 */
[----:B--2---:R-:W-:-:S04]  /*e010*/  IMAD.U32 R16, RZ, RZ, UR4 ;  /* 0x00000004ff107e24 */ /* 0x004fc8000f8e00ff */
[----:B-1----:R-:W-:-:S04]  /*e020*/  IMAD R6, R14, R16, RZ ;  /* 0x000000100e067224 */ /* 0x002fc800078e02ff */
[----:B----4-:R-:W-:-:S05]  /*e030*/  IMAD.IADD R5, R5, 0x1, R6 ;  /* 0x0000000105057824 */ /* 0x010fca00078e0206 */
[----:B---3--:R-:W-:-:S13]  /*e040*/  ISETP.GT.AND P0, PT, R5, R4, PT ;  /* 0x000000040500720c */ /* 0x008fda0003f04270 */
[----:B------:R-:W-:Y:S05]  /*e050*/  @P0 BRA `(.L_x_362) ;  /* 0x0000000000b80947 */ /* 0x000fea0003800000 */
[----:B------:R-:W1:Y:S02]  /*e060*/  LDC R0, c[0x0][0xc14] ;  /* 0x00030500ff007b82 */ /* 0x000e640000000800 */
.L_x_367:
[----:B------:R-:W-:-:S05]  /*e070*/  VIADD R19, R19, 0x1f ;  /* 0x0000001f13137836 */ /* 0x000fca0000000000 */
[----:B-1----:R-:W-:-:S13]  /*e080*/  ISETP.GE.AND P0, PT, R19, R0, PT ;  /* 0x000000001300720c */ /* 0x002fda0003f06270 */
[----:B------:R-:W-:Y:S05]  /*e090*/  @P0 BRA `(.L_x_363) ;  /* 0x0000000400600947 */ /* 0x000fea0003800000 */
[----:B0-----:R-:W0:Y:S01]  /*e0a0*/  S2R R2, SR_TID.X ;  /* 0x0000000000027919 */ /* 0x001e220000002100 */
[----:B------:R-:W-:Y:S01]  /*e0b0*/  BSSY B0, `(.L_x_364) ;  /* 0x000000b000007945 */ /* 0x000fe20003800000 */
[----:B------:R-:W-:Y:S01]  /*e0c0*/  IMAD.MOV.U32 R3, RZ, RZ, RZ ;  /* 0x000000ffff037224 */ /* 0x000fe200078e00ff */
[----:B0-----:R-:W-:-:S04]  /*e0d0*/  LOP3.LUT R8, R2, 0x1f, RZ, 0xc0, !PT ;  /* 0x0000001f02087812 */ /* 0x001fc800078ec0ff */
[C---:B------:R-:W-:Y:S02]  /*e0e0*/  ISETP.NE.AND P1, PT, R8.reuse, 0x1f, PT ;  /* 0x0000001f0800780c */ /* 0x040fe40003f25270 */
[----:B------:R-:W-:-:S04]  /*e0f0*/  IADD3 R7, R8, R19, RZ ;  /* 0x0000001308077210 */ /* 0x000fc80007ffe0ff */
[----:B------:R-:W-:-:S13]  /*e100*/  ISETP.GE.OR P0, PT, R7, R0, !P1 ;  /* 0x000000000700720c */ /* 0x000fda0004f06670 */
[----:B------:R-:W-:Y:S05]  /*e110*/  @P0 BRA `(.L_x_365) ;  /* 0x0000000000100947 */ /* 0x000fea0003800000 */
[----:B------:R-:W0:Y:S01]  /*e120*/  LDC.64 R2, c[0x0][0xc58] ;  /* 0x00031600ff027b82 */ /* 0x000e220000000a00 */
[----:B------:R-:W-:Y:S01]  /*e130*/  ULDC.64 UR4, c[0x0][0x208] ;  /* 0x0000820000047ab9 */ /* 0x000fe20000000a00 */
[----:B0-----:R-:W-:-:S06]  /*e140*/  IMAD.WIDE R2, R7, 0x4, R2 ;  /* 0x0000000407027825 */ /* 0x001fcc00078e0202 */
[----:B------:R0:W5:Y:S02]  /*e150*/  LDG.E R3, desc[UR4][R2.64] ;  /* 0x0000000402037981 */ /* 0x000164000c1e1900 */
.L_x_365:
[----:B------:R-:W-:Y:S05]  /*e160*/  BSYNC B0 ;  /* 0x0000000000007941 */ /* 0x000fea0003800000 */
.L_x_364:
[----:B------:R-:W-:-:S03]  /*e170*/  UMOV UR4, 0xffffffff ;  /* 0xffffffff00047882 */ /* 0x000fc60000000000 */
[----:B------:R-:W-:Y:S05]  /*e180*/  BRA.DIV UR4, `(.L_x_366) ;  /* 0x0000001604047947 */ /* 0x000fea000b800000 */
[----:B-----5:R-:W1:Y:S01]  /*e190*/  SHFL.UP PT, R14, R3, 0x1, RZ ;  /* 0x04200000030e7989 */ /* 0x020e6200000e00ff */
[C---:B------:R-:W-:Y:S02]  /*e1a0*/  ISETP.NE.AND P0, PT, R8.reuse, RZ, PT ;  /* 0x000000ff0800720c */ /* 0x040fe40003f05270 */
[----:B------:R-:W-:Y:S02]  /*e1b0*/  ISETP.GE.U32.AND P1, PT, R8, 0x2, PT ;  /* 0x000000020800780c */ /* 0x000fe40003f26070 */
[----:B-1----:R-:W-:Y:S02]  /*e1c0*/  SEL R14, R14, RZ, P0 ;  /* 0x000000ff0e0e7207 */ /* 0x002fe40000000000 */
        /* <DEDUP_REMOVED lines=16> */
[----:B------:R0:W1:Y:S02]  /*e2d0*/  SHFL.IDX PT, R14, R2, 0x1f, 0x1f ;  /* 0x03e01f00020e7f89 */ /* 0x00006400000e0000 */
.L_x_420:
[----:B------:R-:W-:Y:S02]  /*e2e0*/  ULDC UR4, c[0x0][0xc10] ;  /* 0x0003040000047ab9 */ /* 0x000fe40000000800 */
[----:B------:R-:W-:-:S05]  /*e2f0*/  MOV R16, UR4 ;  /* 0x0000000400107c02 */ /* 0x000fca0008000f00 */
[----:B-1----:R-:W-:-:S04]  /*e300*/  IMAD R6, R14, R16, RZ ;  /* 0x000000100e067224 */ /* 0x002fc800078e02ff */
[----:B------:R-:W-:-:S05]  /*e310*/  IMAD.IADD R5, R6, 0x1, R5 ;  /* 0x0000000106057824 */ /* 0x000fca00078e0205 */
[----:B------:R-:W-:-:S13]  /*e320*/  ISETP.GT.AND P0, PT, R5, R4, PT ;  /* 0x000000040500720c */ /* 0x000fda0003f04270 */
[----:B------:R-:W-:Y:S05]  /*e330*/  @!P0 BRA `(.L_x_367) ;  /* 0xfffffffc004c8947 */ /* 0x000fea000383ffff */
.L_x_362:
[----:B------:R-:W-:Y:S01]  /*e340*/  IMAD.IADD R6, R5, 0x1, -R6 ;  /* 0x0000000105067824 */ /* 0x000fe200078e0a06 */
[----:B------:R-:W-:-:S03]  /*e350*/  UMOV UR4, 0xffffffff ;  /* 0xffffffff00047882 */ /* 0x000fc60000000000 */
[----:B------:R-:W-:-:S05]  /*e360*/  IMAD R5, R2, R16, R6 ;  /* 0x0000001002057224 */ /* 0x000fca00078e0206 */
[----:B------:R-:W-:Y:S01]  /*e370*/  ISETP.GT.AND P6, PT, R5, R4, PT ;  /* 0x000000040500720c */ /* 0x000fe20003fc4270 */
[----:B------:R-:W-:-:S12]  /*e380*/  BRA.DIV UR4, `(.L_x_368) ;  /* 0x0000001604547947 */ /* 0x000fd8000b800000 */
[----:B------:R-:W-:-:S04]  /*e390*/  VOTE.ANY R7, PT, !P6 ;  /* 0x0000000000077806 */ /* 0x000fc800070e0100 */
[----:B------:R-:W1:Y:S02]  /*e3a0*/  POPC R5, R7 ;  /* 0x0000000700057309 */ /* 0x000e640000000000 */
[----:B-1----:R1:W2:Y:S02]  /*e3b0*/  SHFL.IDX PT, R17, R3, R5, 0x1f ;  /* 0x00001f0503117589 */ /* 0x0022a400000e0000 */
.L_x_424:
[----:B------:R-:W-:Y:S01]  /*e3c0*/  ISETP.NE.AND P0, PT, R7, RZ, PT ;  /* 0x000000ff0700720c */ /* 0x000fe20003f05270 */
[----:B------:R-:W-:-:S12]  /*e3d0*/  IMAD.MOV.U32 R14, RZ, RZ, RZ ;  /* 0x000000ffff0e7224 */ /* 0x000fd800078e00ff */
[----:B------:R-:W-:Y:S05]  /*e3e0*/  @!P0 BRA `(.L_x_369) ;  /* 0x0000000000108947 */ /* 0x000fea0003800000 */
[----:B------:R-:W-:Y:S01]  /*e3f0*/  UMOV UR4, 0xffffffff ;  /* 0xffffffff00047882 */ /* 0x000fe20000000000 */
[----:B------:R-:W-:Y:S02]  /*e400*/  VIADD R12, R5, 0xffffffff ;  /* 0xffffffff050c7836 */ /* 0x000fe40000000000 */
[----:B------:R-:W-:Y:S05]  /*e410*/  BRA.DIV UR4, `(.L_x_370) ;  /* 0x0000001604787947 */ /* 0x000fea000b800000 */
[----:B------:R3:W4:Y:S02]  /*e420*/  SHFL.IDX PT, R14, R2, R12, 0x1f ;  /* 0x00001f0c020e7589 */ /* 0x00072400000e0000 */
.L_x_369:
[-C--:B--2---:R-:W-:Y:S01]  /*e430*/  IABS R7, R17.reuse ;  /* 0x0000001100077213 */ /* 0x084fe20000000000 */
[----:B----4-:R-:W-:Y:S01]  /*e440*/  IMAD R16, R14, R16, R6 ;  /* 0x000000100e107224 */ /* 0x010fe200078e0206 */
[----:B------:R-:W-:Y:S01]  /*e450*/  IABS R6, R17 ;  /* 0x0000001100067213 */ /* 0x000fe20000000000 */
[----:B------:R-:W-:Y:S01]  /*e460*/  IMAD.IADD R19, R5, 0x1, R19 ;  /* 0x0000000105137824 */ /* 0x000fe200078e0213 */
[----:B------:R-:W2:Y:S03]  /*e470*/  I2F.RP R8, R7 ;  /* 0x0000000700087306 */ /* 0x000ea60000209400 */
[----:B------:R-:W-:-:S05]  /*e480*/  IMAD.MOV R6, RZ, RZ, -R6 ;  /* 0x000000ffff067224 */ /* 0x000fca00078e0a06 */
[----:B--2---:R-:W2:Y:S02]  /*e490*/  MUFU.RCP R8, R8 ;  /* 0x0000000800087308 */ /* 0x004ea40000001000 */
[----:B--2---:R-:W-:-:S06]  /*e4a0*/  VIADD R9, R8, 0xffffffe ;  /* 0x0ffffffe08097836 */ /* 0x004fcc0000000000 */
[----:B-1----:R-:W0:Y:S02]  /*e4b0*/  F2I.FTZ.U32.TRUNC.NTZ R3, R9 ;  /* 0x0000000900037305 */ /* 0x002e24000021f000 */
[----:B0--3--:R-:W-:-:S04]  /*e4c0*/  IMAD.MOV R2, RZ, RZ, -R3 ;  /* 0x000000ffff027224 */ /* 0x009fc800078e0a03 */
[----:B------:R-:W-:Y:S01]  /*e4d0*/  IMAD R11, R2, R7, RZ ;  /* 0x00000007020b7224 */ /* 0x000fe200078e02ff */
[----:B------:R-:W-:-:S05]  /*e4e0*/  MOV R2, RZ ;  /* 0x000000ff00027202 */ /* 0x000fca0000000f00 */
[----:B------:R-:W-:-:S04]  /*e4f0*/  IMAD.HI.U32 R3, R3, R11, R2 ;  /* 0x0000000b03037227 */ /* 0x000fc800078e0002 */
[----:B------:R-:W-:-:S05]  /*e500*/  IMAD.IADD R2, R4, 0x1, -R16 ;  /* 0x0000000104027824 */ /* 0x000fca00078e0a10 */
[----:B------:R-:W-:-:S05]  /*e510*/  IABS R4, R2 ;  /* 0x0000000200047213 */ /* 0x000fca0000000000 */
[----:B------:R-:W-:-:S04]  /*e520*/  IMAD.HI.U32 R3, R3, R4, RZ ;  /* 0x0000000403037227 */ /* 0x000fc800078e00ff */
[----:B------:R-:W-:-:S05]  /*e530*/  IMAD R4, R3, R6, R4 ;  /* 0x0000000603047224 */ /* 0x000fca00078e0204 */
[----:B------:R-:W-:-:S13]  /*e540*/  ISETP.GT.U32.AND P0, PT, R7, R4, PT ;  /* 0x000000040700720c */ /* 0x000fda0003f04070 */
[----:B------:R-:W-:Y:S02]  /*e550*/  @!P0 IMAD.IADD R4, R4, 0x1, -R7 ;  /* 0x0000000104048824 */ /* 0x000fe400078e0a07 */
[----:B------:R-:W-:-:S03]  /*e560*/  @!P0 VIADD R3, R3, 0x1 ;  /* 0x0000000103038836 */ /* 0x000fc60000000000 */
[----:B------:R-:W-:Y:S02]  /*e570*/  ISETP.GE.U32.AND P0, PT, R4, R7, PT ;  /* 0x000000070400720c */ /* 0x000fe40003f06070 */
[----:B------:R-:W-:-:S11]  /*e580*/  LOP3.LUT R4, R2, R17, RZ, 0x3c, !PT ;  /* 0x0000001102047212 */ /* 0x000fd600078e3cff */
[----:B------:R-:W-:Y:S01]  /*e590*/  @P0 VIADD R3, R3, 0x1 ;  /* 0x0000000103030836 */ /* 0x000fe20000000000 */
[----:B------:R-:W-:-:S13]  /*e5a0*/  ISETP.GE.AND P0, PT, R4, RZ, PT ;  /* 0x000000ff0400720c */ /* 0x000fda0003f06270 */
[----:B------:R-:W-:Y:S01]  /*e5b0*/  @!P0 IMAD.MOV R3, RZ, RZ, -R3 ;  /* 0x000000ffff038224 */ /* 0x000fe200078e0a03 */
[----:B------:R-:W-:-:S13]  /*e5c0*/  ISETP.NE.AND P0, PT, R17, RZ, PT ;  /* 0x000000ff1100720c */ /* 0x000fda0003f05270 */
[----:B------:R-:W-:-:S04]  /*e5d0*/  @!P0 LOP3.LUT R3, RZ, R17, RZ, 0x33, !PT ;  /* 0x00000011ff038212 */ /* 0x000fc800078e33ff */
[----:B------:R-:W-:Y:S01]  /*e5e0*/  IADD3 R4, -R3, RZ, RZ ;  /* 0x000000ff03047210 */ /* 0x000fe20007ffe1ff */
[----:B------:R-:W-:-:S04]  /*e5f0*/  IMAD.MOV.U32 R18, RZ, RZ, R3 ;  /* 0x000000ffff127224 */ /* 0x000fc800078e0003 */
[----:B------:R-:W-:Y:S01]  /*e600*/  IMAD R17, R17, R4, R2 ;  /* 0x0000000411117224 */ /* 0x000fe200078e0202 */
[----:B------:R-:W-:Y:S06]  /*e610*/  BRA `(.L_x_371) ;  /* 0x00000000001c7947 */ /* 0x000fec0003800000 */
.L_x_363:
[----:B------:R-:W-:Y:S01]  /*e620*/  UMOV UR4, URZ ;  /* 0x0000003f00047c82 */ /* 0x000fe20008000000 */
[----:B------:R-:W-:Y:S01]  /*e630*/  UMOV UR5, URZ ;  /* 0x0000003f00057c82 */ /* 0x000fe20008000000 */
[----:B------:R-:W-:Y:S01]  /*e640*/  ULDC UR6, c[0x0][0xc14] ;  /* 0x0003050000067ab9 */ /* 0x000fe20000000800 */
[----:B------:R-:W-:Y:S02]  /*e650*/  IMAD.MOV.U32 R16, RZ, RZ, R4 ;  /* 0x000000ffff107224 */ /* 0x000fe400078e0004 */
[----:B------:R-:W-:Y:S02]  /*e660*/  IMAD.U32 R17, RZ, RZ, UR4 ;  /* 0x00000004ff117e24 */ /* 0x000fe4000f8e00ff */
[----:B------:R-:W-:Y:S02]  /*e670*/  IMAD.U32 R18, RZ, RZ, UR5 ;  /* 0x00000005ff127e24 */ /* 0x000fe4000f8e00ff */
[----:B------:R-:W-:-:S07]  /*e680*/  IMAD.U32 R19, RZ, RZ, UR6 ;  /* 0x00000006ff137e24 */ /* 0x000fce000f8e00ff */
.L_x_371:
[----:B0-----:R-:W0:Y:S01]  /*e690*/  S2R R2, SR_TID.X ;  /* 0x0000000000027919 */ /* 0x001e220000002100 */
[----:B------:R-:W-:Y:S05]  /*e6a0*/  WARPSYNC.ALL ;  /* 0x0000000000007948 */ /* 0x000fea0003800000 */
[----:B------:R-:W-:Y:S01]  /*e6b0*/  BAR.SYNC.DEFER_BLOCKING 0x4, 0x120 ;  /* 0x0104800000007b1d */ /* 0x000fe20000010000 */
[----:B0-----:R-:W-:-:S04]  /*e6c0*/  LOP3.LUT R2, R2, 0x1f, RZ, 0xc0, !PT ;  /* 0x0000001f02027812 */ /* 0x001fc800078ec0ff */
[----:B------:R-:W-:-:S13]  /*e6d0*/  ISETP.NE.AND P0, PT, R2, RZ, PT ;  /* 0x000000ff0200720c */ /* 0x000fda0003f05270 */
[----:B------:R-:W0:Y:S01]  /*e6e0*/  @!P0 S2R R3, SR_CgaCtaId ;  /* 0x0000000000038919 */ /* 0x000e220000008800 */
[----:B------:R-:W-:-:S04]  /*e6f0*/  @!P0 MOV R2, 0x400 ;  /* 0x0000040000028802 */ /* 0x000fc80000000f00 */
[----:B0-----:R-:W-:-:S05]  /*e700*/  @!P0 LEA R2, R3, R2, 0x18 ;  /* 0x0000000203028211 */ /* 0x001fca00078ec0ff */
[----:B------:R1:W-:Y:S01]  /*e710*/  @!P0 STS.128 [R2+0x348d0], R16 ;  /* 0x0348d01002008388 */ /* 0x0003e20000000c00 */
[----:B------:R-:W-:Y:S06]  /*e720*/  BAR.ARV 0x5, 0x120 ;  /* 0x0144800000007b1d */ /* 0x000fec0000002000 */
[----:B------:R-:W-:-:S13]  /*e730*/  ISETP.GE.AND P0, PT, R19, R0, PT ;  /* 0x000000001300720c */ /* 0x000fda0003f06270 */
[----:B------:R-:W-:Y:S05]  /*e740*/  @!P0 BRA `(.L_x_372) ;  /* 0xffffffc000488947 */ /* 0x000fea000383ffff */
.L_x_307:
[----:B0-----:R-:W2:Y:S01]  /*e750*/  LDL.LU R0, [R1+0x28] ;  /* 0x0000280001007983 */ /* 0x001ea20000300800 */
[----:B------:R-:W-:Y:S01]  /*e760*/  BSSY B0, `(.L_x_373) ;  /* 0x000000b000007945 */ /* 0x000fe20003800000 */
[----:B------:R-:W0:Y:S01]  /*e770*/  S2R R5, SR_CgaCtaId ;  /* 0x0000000000057919 */ /* 0x000e220000008800 */
[----:B--2---:R-:W-:-:S04]  /*e780*/  IADD3 R0, R0, 0x1, RZ ;  /* 0x0000000100007810 */ /* 0x004fc80007ffe0ff */
[----:B-1----:R-:W-:-:S04]  /*e790*/  LEA.HI R2, R0, R0, RZ, 0x1 ;  /* 0x0000000000027211 */ /* 0x002fc800078f08ff */
[----:B------:R-:W-:-:S05]  /*e7a0*/  LOP3.LUT R3, R2, 0xfffffffe, RZ, 0xc0, !PT ;  /* 0xfffffffe02037812 */ /* 0x000fca00078ec0ff */
[----:B------:R-:W-:Y:S01]  /*e7b0*/  IMAD.IADD R3, R0, 0x1, -R3 ;  /* 0x0000000100037824 */ /* 0x000fe200078e0a03 */
[----:B------:R-:W-:-:S04]  /*e7c0*/  MOV R0, 0x400 ;  /* 0x0000040000007802 */ /* 0x000fc80000000f00 */
[----:B0-----:R-:W-:Y:S02]  /*e7d0*/  LEA R0, R5, R0, 0x18 ;  /* 0x0000000005007211 */ /* 0x001fe400078ec0ff */
[----:B------:R-:W-:-:S04]  /*e7e0*/  SHF.L.U32 R3, R3, 0x1f, RZ ;  /* 0x0000001f03037819 */ /* 0x000fc800000006ff */
[----:B------:R-:W0:Y:S02]  /*e7f0*/  SYNCS.PHASECHK.TRANS64.TRYWAIT P0, [R0+URZ+0x34820], R3 ;  /* 0x03482003000075a7 */ /* 0x000e24000800017f */
[----:B0-----:R-:W-:Y:S05]  /*e800*/  @!P0 BRA `(.L_x_374) ;  /* 0x0000001000a08947 */ /* 0x001fea0003800000 */
.L_x_427:
[----:B------:R-:W-:Y:S05]  /*e810*/  BSYNC B0 ;  /* 0x0000000000007941 */ /* 0x000fea0003800000 */
.L_x_373:
[----:B------:R-:W-:-:S03]  /*e820*/  UMOV UR4, 0xffffffff ;  /* 0xffffffff00047882 */ /* 0x000fc60000000000 */
[----:B------:R-:W-:Y:S05]  /*e830*/  BRA.DIV UR4, `(.L_x_375) ;  /* 0x0000001204a87947 */ /* 0x000fea000b800000 */
[----:B------:R-:W1:Y:S02]  /*e840*/  S2R R2, SR_TID.X ;  /* 0x0000000000027919 */ /* 0x000e640000002100 */
[----:B-1----:R-:W-:-:S04]  /*e850*/  SHF.R.U32.HI R2, RZ, 0x5, R2 ;  /* 0x00000005ff027819 */ /* 0x002fc80000011602 */
[----:B------:R-:W-:-:S05]  /*e860*/  LOP3.LUT R2, R2, 0x3, RZ, 0xc0, !PT ;  /* 0x0000000302027812 */ /* 0x000fca00078ec0ff */
[----:B------:R1:W2:Y:S02]  /*e870*/  SHFL.IDX PT, R14, R2, RZ, 0x1f ;  /* 0x00001fff020e7589 */ /* 0x0002a400000e0000 */
.L_x_430:
[----:B--2---:R-:W-:Y:S01]  /*e880*/  ISETP.NE.AND P0, PT, R14, RZ, PT ;  /* 0x000000ff0e00720c */ /* 0x004fe20003f05270 */
[----:B------:R-:W-:-:S12]  /*e890*/  BSSY B0, `(.L_x_376) ;  /* 0x0000029000007945 */ /* 0x000fd80003800000 */
[----:B------:R-:W-:Y:S05]  /*e8a0*/  @P0 BRA `(.L_x_377) ;  /* 0x00000000009c0947 */ /* 0x000fea0003800000 */
[----:B------:R-:W-:-:S03]  /*e8b0*/  UMOV UR4, 0xffffffff ;  /* 0xffffffff00047882 */ /* 0x000fc60000000000 */
[----:B------:R-:W-:Y:S05]  /*e8c0*/  BRA.DIV UR4, `(.L_x_378) ;  /* 0x0000001204b87947 */ /* 0x000fea000b800000 */
[----:B------:R-:W-:-:S13]  /*e8d0*/  ELECT P6, URZ, PT ;  /* 0x00000000003f782f */ /* 0x000fda00038c0000 */
.L_x_433:
[----:B------:R-:W-:Y:S05]  /*e8e0*/  @!P6 BRA `(.L_x_377) ;  /* 0x00000000008ce947 */ /* 0x000fea0003800000 */
[----:B-1----:R-:W2:Y:S02]  /*e8f0*/  LDL R2, [R1+0x30] ;  /* 0x0000300001027983 */ /* 0x002ea40000100800 */
[----:B--2---:R-:W-:-:S13]  /*e900*/  R2UR UR4, R2 ;  /* 0x00000000020472ca */ /* 0x004fda00000e0000 */
[----:B------:R-:W-:-:S06]  /*e910*/  ULOP3.LUT UR4, UR4, 0x2, URZ, 0xfc, !UPT ;  /* 0x0000000204047892 */ /* 0x000fcc000f8efc3f */
[----:B------:R-:W-:-:S05]  /*e920*/  IMAD.U32 R2, RZ, RZ, UR4 ;  /* 0x00000004ff027e24 */ /* 0x000fca000f8e00ff */
[----:B------:R-:W-:-:S13]  /*e930*/  ISETP.NE.AND P2, PT, R2, 0x3, PT ;  /* 0x000000030200780c */ /* 0x000fda0003f45270 */
[----:B------:R-:W-:Y:S05]  /*e940*/  @!P2 BRA `(.L_x_379) ;  /* 0x000000000004a947 */ /* 0x000fea0003800000 */
[----:B------:R-:W-:Y:S01]  /*e950*/  BPT.TRAP 0x1 ;  /* 0x000000040000795c */ /* 0x000fe20000300000 */
.L_x_379:
[----:B0-----:R-:W2:Y:S04]  /*e960*/  LDL R3, [R1] ;  /* 0x0000000001037983 */ /* 0x001ea80000100800 */
[----:B------:R-:W3:Y:S01]  /*e970*/  LDL.LU R7, [R1+0x8] ;  /* 0x0000080001077983 */ /* 0x000ee20000300800 */
[----:B------:R-:W-:-:S04]  /*e980*/  VIADD R2, R0, 0x34840 ;  /* 0x0003484000027836 */ /* 0x000fc80000000000 */
[C---:B--2---:R-:W-:Y:S02]  /*e990*/  IMAD R6, R3.reuse, 0x8, R2 ;  /* 0x0000000803067824 */ /* 0x044fe400078e0202 */
[----:B------:R-:W-:Y:S01]  /*e9a0*/  VIADD R3, R3, 0x1 ;  /* 0x0000000103037836 */ /* 0x000fe20000000000 */
[----:B---3--:R-:W-:-:S04]  /*e9b0*/  SHF.L.U32 R5, R7, 0x1f, RZ ;  /* 0x0000001f07057819 */ /* 0x008fc800000006ff */
[C---:B------:R-:W-:Y:S01]  /*e9c0*/  ISETP.NE.AND P1, PT, R3.reuse, 0x2, PT ;  /* 0x000000020300780c */ /* 0x040fe20003f25270 */
[----:B------:R-:W0:Y:S03]  /*e9d0*/  SYNCS.PHASECHK.TRANS64.TRYWAIT P0, [R6+URZ], R5 ;  /* 0x00000005060075a7 */ /* 0x000e26000800017f */
[----:B------:R-:W-:Y:S02]  /*e9e0*/  SEL R4, RZ, 0x1, P1 ;  /* 0x00000001ff047807 */ /* 0x000fe40000800000 */
[----:B------:R-:W-:Y:S02]  /*e9f0*/  SEL R3, R3, RZ, P1 ;  /* 0x000000ff03037207 */ /* 0x000fe40000800000 */
[----:B------:R-:W-:-:S03]  /*ea00*/  LOP3.LUT R4, R7, R4, RZ, 0x3c, !PT ;  /* 0x0000000407047212 */ /* 0x000fc600078e3cff */
[----:B------:R-:W-:Y:S01]  /*ea10*/  IMAD R7, R3, 0x8, R2 ;  /* 0x0000000803077824 */ /* 0x000fe200078e0202 */
[----:B------:R-:W-:Y:S01]  /*ea20*/  SHF.L.U32 R2, R4, 0x1f, RZ ;  /* 0x0000001f04027819 */ /* 0x000fe200000006ff */
[----:B0-----:R-:W-:Y:S06]  /*ea30*/  @!P0 BRA `(.L_x_380) ;  /* 0x00000010007c8947 */ /* 0x001fec0003800000 */
.L_x_434:
[----:B------:R-:W1:Y:S02]  /*ea40*/  SYNCS.PHASECHK.TRANS64.TRYWAIT P0, [R7+URZ], R2 ;  /* 0x00000002070075a7 */ /* 0x000e64000800017f */
[----:B-1----:R-:W-:Y:S05]  /*ea50*/  @!P0 BRA `(.L_x_381) ;  /* 0x0000001000888947 */ /* 0x002fea0003800000 */
.L_x_435:
[----:B------:R-:W-:Y:S05]  /*ea60*/  @!P2 BRA `(.L_x_382) ;  /* 0x000000000004a947 */ /* 0x000fea0003800000 */
[----:B------:R-:W-:Y:S01]  /*ea70*/  BPT.TRAP 0x1 ;  /* 0x000000040000795c */ /* 0x000fe20000300000 */
.L_x_382:
[----:B------:R-:W2:Y:S01]  /*ea80*/  LDL.LU R4, [R1] ;  /* 0x0000000001047983 */ /* 0x000ea20000300800 */
[----:B------:R-:W-:-:S05]  /*ea90*/  IADD3 R0, R0, 0x34860, RZ ;  /* 0x0003486000007810 */ /* 0x000fca0007ffe0ff */
[----:B--2---:R-:W-:-:S04]  /*eaa0*/  IMAD R4, R4, 0x8, R0 ;  /* 0x0000000804047824 */ /* 0x004fc800078e0200 */
[----:B------:R-:W2:Y:S02]  /*eab0*/  SYNCS.PHASECHK.TRANS64.TRYWAIT P0, [R4+URZ], R5 ;  /* 0x00000005040075a7 */ /* 0x000ea4000800017f */
[----:B--2---:R-:W-:Y:S05]  /*eac0*/  @!P0 BRA `(.L_x_383) ;  /* 0x0000001000808947 */ /* 0x004fea0003800000 */
.L_x_436:
[----:B------:R-:W-:-:S07]  /*ead0*/  IMAD R3, R3, 0x8, R0 ;  /* 0x0000000803037824 */ /* 0x000fce00078e0200 */
.L_x_384:
[----:B---3--:R3:W4:Y:S02]  /*eae0*/  SYNCS.PHASECHK.TRANS64.TRYWAIT P0, [R3+URZ], R2 ;  /* 0x00000002030075a7 */ /* 0x008724000800017f */
[----:B----4-:R-:W-:Y:S05]  /*eaf0*/  @!P0 NANOSLEEP.SYNCS 0x989680 ;  /* 0x009896800000895d */ /* 0x010fea0003900000 */
[----:B------:R-:W4:Y:S02]  /*eb00*/  @!P0 SYNCS.PHASECHK.TRANS64 P0, [R3+URZ], R2 ;  /* 0x00000002030085a7 */ /* 0x000f24000800007f */
[----:B----4-:R-:W-:Y:S05]  /*eb10*/  @!P0 BRA `(.L_x_384) ;  /* 0xfffffffc00f08947 */ /* 0x010fea000383ffff */
.L_x_377:
[----:B------:R-:W-:Y:S05]  /*eb20*/  BSYNC B0 ;  /* 0x0000000000007941 */ /* 0x000fea0003800000 */
.L_x_376:
[----:B------:R-:W-:Y:S05]  /*eb30*/  EXIT ;  /* 0x000000000000794d */ /* 0x000fea0003800000 */
.L_x_261:
[----:B0-----:R0:W1:Y:S02]  /*eb40*/  SYNCS.PHASECHK.TRANS64.TRYWAIT P1, [R0+URZ+0x34800], R3 ;  /* 0x03480003000075a7 */ /* 0x001064000802017f */
[----:B-1----:R-:W-:Y:S05]  /*eb50*/  @!P1 NANOSLEEP.SYNCS 0x989680 ;  /* 0x009896800000995d */ /* 0x002fea0003900000 */
[----:B------:R-:W1:Y:S02]  /*eb60*/  @!P1 SYNCS.PHASECHK.TRANS64 P1, [R0+URZ+0x34800], R3 ;  /* 0x03480003000095a7 */ /* 0x000e64000802007f */
[----:B-1----:R-:W-:Y:S05]  /*eb70*/  @!P1 BRA `(.L_x_261) ;  /* 0xfffffffc00f09947 */ /* 0x002fea000383ffff */
[----:B------:R-:W-:Y:S05]  /*eb80*/  BRA `(.L_x_385) ;  /* 0xffffff2800c47947 */ /* 0x000fea000383ffff */
.L_x_265:
[----:B-1----:R1:W2:Y:S02]  /*eb90*/  SYNCS.PHASECHK.TRANS64.TRYWAIT P2, [R3+URZ+0x34830], R4 ;  /* 0x03483004030075a7 */ /* 0x0022a4000804017f */
[----:B--2---:R-:W-:Y:S05]  /*eba0*/  @!P2 NANOSLEEP.SYNCS 0x989680 ;  /* 0x009896800000a95d */ /* 0x004fea0003900000 */
[----:B------:R-:W2:Y:S02]  /*ebb0*/  @!P2 SYNCS.PHASECHK.TRANS64 P2, [R3+URZ+0x34830], R4 ;  /* 0x034830040300a5a7 */ /* 0x000ea4000804007f */
[----:B--2---:R-:W-:Y:S05]  /*ebc0*/  @!P2 BRA `(.L_x_265) ;  /* 0xfffffffc00f0a947 */ /* 0x004fea000383ffff */
[----:B------:R-:W-:Y:S05]  /*ebd0*/  BRA `(.L_x_264) ;  /* 0xffffff2800e87947 */ /* 0x000fea000383ffff */
.L_x_270:
[----:B-1----:R-:W-:-:S04]  /*ebe0*/  IMAD.U32 R9, RZ, RZ, UR7 ;  /* 0x00000007ff097e24 */ /* 0x002fc8000f8e00ff */
[----:B------:R1:W2:Y:S03]  /*ebf0*/  SYNCS.PHASECHK.TRANS64.TRYWAIT P2, [R9+URZ+0x34830], R6 ;  /* 0x03483006090075a7 */ /* 0x0002a6000804017f */
[----:B--2---:R-:W-:Y:S05]  /*ec00*/  @!P2 NANOSLEEP.SYNCS 0x989680 ;  /* 0x009896800000a95d */ /* 0x004fea0003900000 */
[----:B------:R-:W2:Y:S02]  /*ec10*/  @!P2 SYNCS.PHASECHK.TRANS64 P2, [R9+URZ+0x34830], R6 ;  /* 0x034830060900a5a7 */ /* 0x000ea4000804007f */
[----:B--2---:R-:W-:Y:S05]  /*ec20*/  @!P2 BRA `(.L_x_270) ;  /* 0xfffffffc00eca947 */ /* 0x004fea000383ffff */
[----:B------:R-:W-:Y:S05]  /*ec30*/  BRA `(.L_x_269) ;  /* 0xffffff5800907947 */ /* 0x000fea000383ffff */
.L_x_274:
[----:B---3--:R3:W4:Y:S02]  /*ec40*/  SYNCS.PHASECHK.TRANS64.TRYWAIT P2, [R10+URZ+0x34850], R5 ;  /* 0x034850050a0075a7 */ /* 0x008724000804017f */
[----:B----4-:R-:W-:Y:S05]  /*ec50*/  @!P2 NANOSLEEP.SYNCS 0x989680 ;  /* 0x009896800000a95d */ /* 0x010fea0003900000 */
[----:B------:R-:W4:Y:S02]  /*ec60*/  @!P2 SYNCS.PHASECHK.TRANS64 P2, [R10+URZ+0x34850], R5 ;  /* 0x034850050a00a5a7 */ /* 0x000f24000804007f */
[----:B----4-:R-:W-:Y:S05]  /*ec70*/  @!P2 BRA `(.L_x_274) ;  /* 0xfffffffc00f0a947 */ /* 0x010fea000383ffff */
[----:B------:R-:W-:Y:S05]  /*ec80*/  BRA `(.L_x_273) ;  /* 0xffffff6000c07947 */ /* 0x000fea000383ffff */
.L_x_279:
[----:B-1----:R1:W2:Y:S02]  /*ec90*/  SYNCS.PHASECHK.TRANS64.TRYWAIT P0, [R20+URZ+0x34850], R5 ;  /* 0x03485005140075a7 */ /* 0x0022a4000800017f */
[----:B--2---:R-:W-:Y:S05]  /*eca0*/  @!P0 NANOSLEEP.SYNCS 0x989680 ;  /* 0x009896800000895d */ /* 0x004fea0003900000 */
[----:B------:R-:W2:Y:S02]  /*ecb0*/  @!P0 SYNCS.PHASECHK.TRANS64 P0, [R20+URZ+0x34850], R5 ;  /* 0x03485005140085a7 */ /* 0x000ea4000800007f */
[----:B--2---:R-:W-:Y:S05]  /*ecc0*/  @!P0 BRA `(.L_x_279) ;  /* 0xfffffffc00f08947 */ /* 0x004fea000383ffff */
[----:B------:R-:W-:Y:S05]  /*ecd0*/  BRA `(.L_x_278) ;  /* 0xffffff8400907947 */ /* 0x000fea000383ffff */
.L_x_318:
[----:B------:R-:W0:Y:S01]  /*ece0*/  S2R R7, SR_TID.X ;  /* 0x0000000000077919 */ /* 0x000e220000002100 */
[----:B------:R-:W-:Y:S01]  /*ecf0*/  BSSY B0, `(.L_x_386) ;  /* 0x000000a000007945 */ /* 0x000fe20003800000 */
[----:B------:R-:W-:Y:S01]  /*ed00*/  IMAD.MOV.U32 R12, RZ, RZ, RZ ;  /* 0x000000ffff0c7224 */ /* 0x000fe200078e00ff */
[----:B------:R-:W-:Y:S01]  /*ed10*/  MOV R15, 0xffffffff ;  /* 0xffffffff000f7802 */ /* 0x000fe20000000f00 */
[----:B------:R-:W-:Y:S01]  /*ed20*/  IMAD.MOV.U32 R11, RZ, RZ, 0x1f ;  /* 0x0000001fff0b7424 */ /* 0x000fe200078e00ff */
[----:B0-----:R-:W-:-:S04]  /*ed30*/  SHF.R.U32.HI R7, RZ, 0x5, R7 ;  /* 0x00000005ff077819 */ /* 0x001fc80000011607 */
[----:B------:R-:W-:-:S05]  /*ed40*/  LOP3.LUT R7, R7, 0x3, RZ, 0xc0, !PT ;  /* 0x0000000307077812 */ /* 0x000fca00078ec0ff */
[----:B------:R-:W-:-:S07]  /*ed50*/  IMAD.MOV.U32 R13, RZ, RZ, R7 ;  /* 0x000000ffff0d7224 */ /* 0x000fce00078e0007 */
[----:B------:R-:W-:Y:S05]  /*ed60*/  WARPSYNC.COLLECTIVE R15, `(.L_x_387) ;  /* 0x000000000f087348 */ /* 0x000fea0003c00000 */
[----:B------:R0:W1:Y:S02]  /*ed70*/  SHFL.IDX P6, R14, R13, R12, R11 ;  /* 0x0000000c0d0e7389 */ /* 0x00006400000c000b */
[----:B01----:R-:W-:Y:S01]  /*ed80*/  ENDCOLLECTIVE ;  /* 0x000000000000791b */ /* 0x003fe20003800000 */
.L_x_387:
[----:B------:R-:W-:Y:S05]  /*ed90*/  BSYNC B0 ;  /* 0x0000000000007941 */ /* 0x000fea0003800000 */
.L_x_386:
[----:B------:R-:W-:Y:S05]  /*eda0*/  BRA `(.L_x_388) ;  /* 0xffffffc800287947 */ /* 0x000fea000383ffff */
.L_x_319:
[----:B------:R-:W-:Y:S01]  /*edb0*/  BSSY B0, `(.L_x_389) ;  /* 0x0000006000007945 */ /* 0x000fe20003800000 */
[----:B------:R-:W-:-:S07]  /*edc0*/  IMAD.MOV.U32 R15, RZ, RZ, -0x1 ;  /* 0xffffffffff0f7424 */ /* 0x000fce00078e00ff */
[----:B------:R-:W-:Y:S05]  /*edd0*/  WARPSYNC.COLLECTIVE R15, `(.L_x_390) ;  /* 0x000000000f0c7348 */ /* 0x000fea0003c00000 */
[----:B------:R-:W-:Y:S02]  /*ede0*/  ELECT P6, UR62, PT ;  /* 0x00000000003e782f */ /* 0x000fe400038c0000 */
[----:B------:R-:W-:Y:S01]  /*edf0*/  MOV R14, UR62 ;  /* 0x0000003e000e7c02 */ /* 0x000fe20008000f00 */
[----:B------:R-:W-:Y:S10]  /*ee00*/  ENDCOLLECTIVE ;  /* 0x000000000000791b */ /* 0x000ff40003800000 */
.L_x_390:
[----:B------:R-:W-:Y:S05]  /*ee10*/  BSYNC B0 ;  /* 0x0000000000007941 */ /* 0x000fea0003800000 */
.L_x_389:
[----:B------:R-:W-:Y:S05]  /*ee20*/  BRA `(.L_x_391) ;  /* 0xffffffc800207947 */ /* 0x000fea000383ffff */
.L_x_322:
[----:B0-----:R0:W1:Y:S02]  /*ee30*/  SYNCS.PHASECHK.TRANS64.TRYWAIT P0, [R8+URZ+0x34840], R9 ;  /* 0x03484009080075a7 */ /* 0x001064000800017f */
[----:B-1----:R-:W-:Y:S05]  /*ee40*/  @!P0 NANOSLEEP.SYNCS 0x989680 ;  /* 0x009896800000895d */ /* 0x002fea0003900000 */
[----:B------:R-:W1:Y:S02]  /*ee50*/  @!P0 SYNCS.PHASECHK.TRANS64 P0, [R8+URZ+0x34840], R9 ;  /* 0x03484009080085a7 */ /* 0x000e64000800007f */
[----:B-1----:R-:W-:Y:S05]  /*ee60*/  @!P0 BRA `(.L_x_322) ;  /* 0xfffffffc00f08947 */ /* 0x002fea000383ffff */
[----:B------:R-:W-:Y:S05]  /*ee70*/  BRA `(.L_x_392) ;  /* 0xffffffc800947947 */ /* 0x000fea000383ffff */
.L_x_325:
[----:B0-----:R-:W0:Y:S01]  /*ee80*/  S2R R9, SR_CgaCtaId ;  /* 0x0000000000097919 */ /* 0x001e220000008800 */
[----:B------:R-:W-:-:S04]  /*ee90*/  MOV R8, 0x400 ;  /* 0x0000040000087802 */ /* 0x000fc80000000f00 */
[----:B0-----:R-:W-:-:S04]  /*eea0*/  LEA R8, R9, R8, 0x18 ;  /* 0x0000000809087211 */ /* 0x001fc800078ec0ff */
[----:B------:R0:W1:Y:S03]  /*eeb0*/  SYNCS.PHASECHK.TRANS64.TRYWAIT P0, [R8+URZ+0x34820], R6 ;  /* 0x03482006080075a7 */ /* 0x000066000800017f */
[----:B-1----:R-:W-:Y:S05]  /*eec0*/  @!P0 NANOSLEEP.SYNCS 0x989680 ;  /* 0x009896800000895d */ /* 0x002fea0003900000 */
[----:B------:R-:W1:Y:S02]  /*eed0*/  @!P0 SYNCS.PHASECHK.TRANS64 P0, [R8+URZ+0x34820], R6 ;  /* 0x03482006080085a7 */ /* 0x000e64000800007f */
[----:B-1----:R-:W-:Y:S05]  /*eee0*/  @!P0 BRA `(.L_x_325) ;  /* 0xfffffffc00e48947 */ /* 0x002fea000383ffff */
[----:B------:R-:W-:Y:S05]  /*eef0*/  BRA `(.L_x_393) ;  /* 0xffffffcc00e47947 */ /* 0x000fea000383ffff */
.L_x_333:
[----:B0-----:R0:W1:Y:S02]  /*ef00*/  SYNCS.PHASECHK.TRANS64.TRYWAIT P0, [R2+URZ+0x34840], R3 ;  /* 0x03484003020075a7 */ /* 0x001064000800017f */
[----:B-1----:R-:W-:Y:S05]  /*ef10*/  @!P0 NANOSLEEP.SYNCS 0x989680 ;  /* 0x009896800000895d */ /* 0x002fea0003900000 */
[----:B------:R-:W1:Y:S02]  /*ef20*/  @!P0 SYNCS.PHASECHK.TRANS64 P0, [R2+URZ+0x34840], R3 ;  /* 0x03484003020085a7 */ /* 0x000e64000800007f */
[----:B-1----:R-:W-:Y:S05]  /*ef30*/  @!P0 BRA `(.L_x_333) ;  /* 0xfffffffc00f08947 */ /* 0x002fea000383ffff */
[----:B------:R-:W-:Y:S05]  /*ef40*/  BRA `(.L_x_394) ;  /* 0xffffffd000a47947 */ /* 0x000fea000383ffff */
.L_x_335:
[----:B0-----:R0:W1:Y:S02]  /*ef50*/  SYNCS.PHASECHK.TRANS64.TRYWAIT P0, [R3+URZ+0x60], R2 ;  /* 0x00006002030075a7 */ /* 0x001064000800017f */
[----:B-1----:R-:W-:Y:S05]  /*ef60*/  @!P0 NANOSLEEP.SYNCS 0x989680 ;  /* 0x009896800000895d */ /* 0x002fea0003900000 */
[----:B------:R-:W1:Y:S02]  /*ef70*/  @!P0 SYNCS.PHASECHK.TRANS64 P0, [R3+URZ+0x60], R2 ;  /* 0x00006002030085a7 */ /* 0x000e64000800007f */
[----:B-1----:R-:W-:Y:S05]  /*ef80*/  @!P0 BRA `(.L_x_335) ;  /* 0xfffffffc00f08947 */ /* 0x002fea000383ffff */
[----:B------:R-:W-:Y:S05]  /*ef90*/  BRA `(.L_x_395) ;  /* 0xffffffd400507947 */ /* 0x000fea000383ffff */
.L_x_340:
[----:B-1----:R1:W2:Y:S02]  /*efa0*/  SYNCS.PHASECHK.TRANS64.TRYWAIT P0, [R2+URZ+0x34840], R3 ;  /* 0x03484003020075a7 */ /* 0x0022a4000800017f */
[----:B--2---:R-:W-:Y:S05]  /*efb0*/  @!P0 NANOSLEEP.SYNCS 0x989680 ;  /* 0x009896800000895d */ /* 0x004fea0003900000 */
[----:B------:R-:W2:Y:S02]  /*efc0*/  @!P0 SYNCS.PHASECHK.TRANS64 P0, [R2+URZ+0x34840], R3 ;  /* 0x03484003020085a7 */ /* 0x000ea4000800007f */
[----:B--2---:R-:W-:Y:S05]  /*efd0*/  @!P0 BRA `(.L_x_340) ;  /* 0xfffffffc00f08947 */ /* 0x004fea000383ffff */
[----:B------:R-:W-:Y:S05]  /*efe0*/  BRA `(.L_x_396) ;  /* 0xffffffd800b47947 */ /* 0x000fea000383ffff */
.L_x_342:
[----:B0-----:R0:W1:Y:S02]  /*eff0*/  SYNCS.PHASECHK.TRANS64.TRYWAIT P1, [R2+URZ+0x60], R3 ;  /* 0x00006003020075a7 */ /* 0x001064000802017f */
[----:B-1----:R-:W-:Y:S05]  /*f000*/  @!P1 NANOSLEEP.SYNCS 0x989680 ;  /* 0x009896800000995d */ /* 0x002fea0003900000 */
[----:B------:R-:W1:Y:S02]  /*f010*/  @!P1 SYNCS.PHASECHK.TRANS64 P1, [R2+URZ+0x60], R3 ;  /* 0x00006003020095a7 */ /* 0x000e64000802007f */
[----:B-1----:R-:W-:Y:S05]  /*f020*/  @!P1 BRA `(.L_x_342) ;  /* 0xfffffffc00f09947 */ /* 0x002fea000383ffff */
[----:B------:R-:W-:Y:S05]  /*f030*/  BRA `(.L_x_397) ;  /* 0xffffffdc00607947 */ /* 0x000fea000383ffff */
.L_x_347:
[----:B--2---:R2:W3:Y:S02]  /*f040*/  SYNCS.PHASECHK.TRANS64.TRYWAIT P0, [R2+URZ+0x34840], R3 ;  /* 0x03484003020075a7 */ /* 0x0044e4000800017f */
[----:B---3--:R-:W-:Y:S05]  /*f050*/  @!P0 NANOSLEEP.SYNCS 0x989680 ;  /* 0x009896800000895d */ /* 0x008fea0003900000 */
[----:B------:R-:W3:Y:S02]  /*f060*/  @!P0 SYNCS.PHASECHK.TRANS64 P0, [R2+URZ+0x34840], R3 ;  /* 0x03484003020085a7 */ /* 0x000ee4000800007f */
[----:B---3--:R-:W-:Y:S05]  /*f070*/  @!P0 BRA `(.L_x_347) ;  /* 0xfffffffc00f08947 */ /* 0x008fea000383ffff */
[----:B------:R-:W-:Y:S05]  /*f080*/  BRA `(.L_x_398) ;  /* 0xffffffe000847947 */ /* 0x000fea000383ffff */
.L_x_349:
[----:B0-----:R0:W1:Y:S02]  /*f090*/  SYNCS.PHASECHK.TRANS64.TRYWAIT P1, [R2+URZ+0x60], R8 ;  /* 0x00006008020075a7 */ /* 0x001064000802017f */
[----:B-1----:R-:W-:Y:S05]  /*f0a0*/  @!P1 NANOSLEEP.SYNCS 0x989680 ;  /* 0x009896800000995d */ /* 0x002fea0003900000 */
[----:B------:R-:W1:Y:S02]  /*f0b0*/  @!P1 SYNCS.PHASECHK.TRANS64 P1, [R2+URZ+0x60], R8 ;  /* 0x00006008020095a7 */ /* 0x000e64000802007f */
[----:B-1----:R-:W-:Y:S05]  /*f0c0*/  @!P1 BRA `(.L_x_349) ;  /* 0xfffffffc00f09947 */ /* 0x002fea000383ffff */
[----:B------:R-:W-:Y:S05]  /*f0d0*/  BRA `(.L_x_399) ;  /* 0xffffffe400347947 */ /* 0x000fea000383ffff */
.L_x_356:
[----:B-1----:R1:W2:Y:S02]  /*f0e0*/  SYNCS.PHASECHK.TRANS64.TRYWAIT P0, [R3+URZ+0x34860], R0 ;  /* 0x03486000030075a7 */ /* 0x0022a4000800017f */
[----:B--2---:R-:W-:Y:S05]  /*f0f0*/  @!P0 NANOSLEEP.SYNCS 0x989680 ;  /* 0x009896800000895d */ /* 0x004fea0003900000 */
[----:B------:R-:W2:Y:S02]  /*f100*/  @!P0 SYNCS.PHASECHK.TRANS64 P0, [R3+URZ+0x34860], R0 ;  /* 0x03486000030085a7 */ /* 0x000ea4000800007f */
[----:B--2---:R-:W-:Y:S05]  /*f110*/  @!P0 BRA `(.L_x_356) ;  /* 0xfffffffc00f08947 */ /* 0x004fea000383ffff */
[----:B------:R-:W-:Y:S05]  /*f120*/  BRA `(.L_x_400) ;  /* 0xffffffe800447947 */ /* 0x000fea000383ffff */
.L_x_358:
[----:B------:R-:W-:Y:S01]  /*f130*/  BSSY B0, `(.L_x_401) ;  /* 0x0000008000007945 */ /* 0x000fe20003800000 */
[----:B0-----:R-:W-:Y:S02]  /*f140*/  IMAD.MOV.U32 R13, RZ, RZ, R16 ;  /* 0x000000ffff0d7224 */ /* 0x001fe400078e0010 */
[----:B------:R-:W-:Y:S02]  /*f150*/  IMAD.MOV.U32 R12, RZ, RZ, RZ ;  /* 0x000000ffff0c7224 */ /* 0x000fe400078e00ff */
[----:B------:R-:W-:Y:S02]  /*f160*/  IMAD.MOV.U32 R11, RZ, RZ, 0x1f ;  /* 0x0000001fff0b7424 */ /* 0x000fe400078e00ff */
[----:B------:R-:W-:-:S07]  /*f170*/  IMAD.MOV.U32 R15, RZ, RZ, -0x1 ;  /* 0xffffffffff0f7424 */ /* 0x000fce00078e00ff */
[----:B-1----:R-:W-:Y:S05]  /*f180*/  WARPSYNC.COLLECTIVE R15, `(.L_x_402) ;  /* 0x000000000f087348 */ /* 0x002fea0003c00000 */
[----:B------:R0:W2:Y:S02]  /*f190*/  SHFL.IDX P6, R14, R13, R12, R11 ;  /* 0x0000000c0d0e7389 */ /* 0x0000a400000c000b */
[----:B012---:R-:W-:Y:S01]  /*f1a0*/  ENDCOLLECTIVE ;  /* 0x000000000000791b */ /* 0x007fe20003800000 */
.L_x_402:
[----:B------:R-:W-:Y:S05]  /*f1b0*/  BSYNC B0 ;  /* 0x0000000000007941 */ /* 0x000fea0003800000 */
.L_x_401:
[----:B------:R-:W-:Y:S01]  /*f1c0*/  MOV R13, R16 ;  /* 0x00000010000d7202 */ /* 0x000fe20000000f00 */
[----:B------:R-:W-:Y:S02]  /*f1d0*/  IMAD.MOV.U32 R12, RZ, RZ, 0x1 ;  /* 0x00000001ff0c7424 */ /* 0x000fe400078e00ff */
[----:B------:R-:W-:Y:S02]  /*f1e0*/  IMAD.MOV.U32 R11, RZ, RZ, 0x1f ;  /* 0x0000001fff0b7424 */ /* 0x000fe400078e00ff */
[----:B------:R-:W-:Y:S02]  /*f1f0*/  IMAD.MOV.U32 R15, RZ, RZ, -0x1 ;  /* 0xffffffffff0f7424 */ /* 0x000fe400078e00ff */
[----:B------:R-:W-:-:S07]  /*f200*/  IMAD.MOV.U32 R4, RZ, RZ, R14 ;  /* 0x000000ffff047224 */ /* 0x000fce00078e000e */
[----:B------:R-:W-:Y:S05]  /*f210*/  WARPSYNC.COLLECTIVE R15, `(.L_x_403) ;  /* 0x000000000f087348 */ /* 0x000fea0003c00000 */
[----:B------:R0:W1:Y:S02]  /*f220*/  SHFL.IDX P6, R14, R13, R12, R11 ;  /* 0x0000000c0d0e7389 */ /* 0x00006400000c000b */
[----:B01----:R-:W-:Y:S01]  /*f230*/  ENDCOLLECTIVE ;  /* 0x000000000000791b */ /* 0x003fe20003800000 */
.L_x_403:
[----:B------:R-:W-:Y:S01]  /*f240*/  IMAD.MOV.U32 R5, RZ, RZ, R14 ;  /* 0x000000ffff057224 */ /* 0x000fe200078e000e */
[----:B------:R-:W-:Y:S06]  /*f250*/  BRA `(.L_x_404) ;  /* 0xffffffe800d07947 */ /* 0x000fec000383ffff */
.L_x_361:
[----:B------:R-:W-:Y:S01]  /*f260*/  BSSY B0, `(.L_x_405) ;  /* 0x0000008000007945 */ /* 0x000fe20003800000 */
[----:B-----5:R-:W-:Y:S01]  /*f270*/  IMAD.MOV.U32 R13, RZ, RZ, R3 ;  /* 0x000000ffff0d7224 */ /* 0x020fe200078e0003 */
[----:B------:R-:W-:Y:S01]  /*f280*/  MOV R11, RZ ;  /* 0x000000ff000b7202 */ /* 0x000fe20000000f00 */
[----:B------:R-:W-:Y:S02]  /*f290*/  IMAD.MOV.U32 R12, RZ, RZ, 0x1 ;  /* 0x00000001ff0c7424 */ /* 0x000fe400078e00ff */
[----:B------:R-:W-:-:S07]  /*f2a0*/  IMAD.MOV.U32 R15, RZ, RZ, -0x1 ;  /* 0xffffffffff0f7424 */ /* 0x000fce00078e00ff */
[----:B0-234-:R-:W-:Y:S05]  /*f2b0*/  WARPSYNC.COLLECTIVE R15, `(.L_x_406) ;  /* 0x000000000f087348 */ /* 0x01dfea0003c00000 */
[----:B------:R1:W0:Y:S02]  /*f2c0*/  SHFL.UP P6, R14, R13, R12, R11 ;  /* 0x0400000c0d0e7389 */ /* 0x00022400000c000b */
[----:B01234-:R-:W-:Y:S01]  /*f2d0*/  ENDCOLLECTIVE ;  /* 0x000000000000791b */ /* 0x01ffe20003800000 */
.L_x_406:
[----:B------:R-:W-:Y:S05]  /*f2e0*/  BSYNC B0 ;  /* 0x0000000000007941 */ /* 0x000fea0003800000 */
.L_x_405:
[C---:B------:R-:W-:Y:S01]  /*f2f0*/  ISETP.NE.AND P0, PT, R9.reuse, RZ, PT ;  /* 0x000000ff0900720c */ /* 0x040fe20003f05270 */
[----:B------:R-:W-:Y:S02]  /*f300*/  IMAD.MOV.U32 R12, RZ, RZ, 0x2 ;  /* 0x00000002ff0c7424 */ /* 0x000fe400078e00ff */
[----:B------:R-:W-:Y:S01]  /*f310*/  IMAD.MOV.U32 R11, RZ, RZ, RZ ;  /* 0x000000ffff0b7224 */ /* 0x000fe200078e00ff */
[----:B------:R-:W-:Y:S01]  /*f320*/  SEL R14, R14, RZ, P0 ;  /* 0x000000ff0e0e7207 */ /* 0x000fe20000000000 */
[----:B------:R-:W-:Y:S01]  /*f330*/  IMAD.MOV.U32 R15, RZ, RZ, -0x1 ;  /* 0xffffffffff0f7424 */ /* 0x000fe200078e00ff */
[----:B------:R-:W-:-:S03]  /*f340*/  ISETP.GE.U32.AND P0, PT, R9, 0x2, PT ;  /* 0x000000020900780c */ /* 0x000fc60003f06070 */
[----:B------:R-:W-:-:S10]  /*f350*/  IMAD.IADD R13, R3, 0x1, R14 ;  /* 0x00000001030d7824 */ /* 0x000fd400078e020e */
[----:B------:R-:W-:Y:S05]  /*f360*/  WARPSYNC.COLLECTIVE R15, `(.L_x_407) ;  /* 0x000000000f087348 */ /* 0x000fea0003c00000 */
[----:B------:R0:W1:Y:S02]  /*f370*/  SHFL.UP P6, R14, R13, R12, R11 ;  /* 0x0400000c0d0e7389 */ /* 0x00006400000c000b */
[----:B01----:R-:W-:Y:S01]  /*f380*/  ENDCOLLECTIVE ;  /* 0x000000000000791b */ /* 0x003fe20003800000 */
.L_x_407:
[----:B------:R-:W-:Y:S01]  /*f390*/  IMAD.MOV.U32 R12, RZ, RZ, 0x4 ;  /* 0x00000004ff0c7424 */ /* 0x000fe200078e00ff */
[----:B------:R-:W-:Y:S02]  /*f3a0*/  SEL R6, R14, RZ, P0 ;  /* 0x000000ff0e067207 */ /* 0x000fe40000000000 */
[----:B------:R-:W-:-:S03]  /*f3b0*/  ISETP.GE.U32.AND P0, PT, R9, 0x4, PT ;  /* 0x000000040900780c */ /* 0x000fc60003f06070 */
[----:B------:R-:W-:-:S05]  /*f3c0*/  IMAD.IADD R6, R13, 0x1, R6 ;  /* 0x000000010d067824 */ /* 0x000fca00078e0206 */
[----:B------:R-:W-:-:S07]  /*f3d0*/  MOV R13, R6 ;  /* 0x00000006000d7202 */ /* 0x000fce0000000f00 */
[----:B------:R-:W-:Y:S05]  /*f3e0*/  WARPSYNC.COLLECTIVE R15, `(.L_x_408) ;  /* 0x000000000f087348 */ /* 0x000fea0003c00000 */
[----:B------:R0:W1:Y:S02]  /*f3f0*/  SHFL.UP P6, R14, R13, R12, R11 ;  /* 0x0400000c0d0e7389 */ /* 0x00006400000c000b */
[----:B01----:R-:W-:Y:S01]  /*f400*/  ENDCOLLECTIVE ;  /* 0x000000000000791b */ /* 0x003fe20003800000 */
.L_x_408:
[----:B------:R-:W-:Y:S01]  /*f410*/  IMAD.MOV.U32 R12, RZ, RZ, 0x8 ;  /* 0x00000008ff0c7424 */ /* 0x000fe200078e00ff */
[----:B------:R-:W-:Y:S02]  /*f420*/  SEL R7, R14, RZ, P0 ;  /* 0x000000ff0e077207 */ /* 0x000fe40000000000 */
[----:B------:R-:W-:-:S03]  /*f430*/  ISETP.GE.U32.AND P0, PT, R9, 0x8, PT ;  /* 0x000000080900780c */ /* 0x000fc60003f06070 */
[----:B------:R-:W-:-:S04]  /*f440*/  IMAD.IADD R7, R6, 0x1, R7 ;  /* 0x0000000106077824 */ /* 0x000fc800078e0207 */
[----:B------:R-:W-:-:S07]  /*f450*/  IMAD.MOV.U32 R13, RZ, RZ, R7 ;  /* 0x000000ffff0d7224 */ /* 0x000fce00078e0007 */
[----:B------:R-:W-:Y:S05]  /*f460*/  WARPSYNC.COLLECTIVE R15, `(.L_x_409) ;  /* 0x000000000f087348 */ /* 0x000fea0003c00000 */
[----:B------:R0:W1:Y:S02]  /*f470*/  SHFL.UP P6, R14, R13, R12, R11 ;  /* 0x0400000c0d0e7389 */ /* 0x00006400000c000b */
[----:B01----:R-:W-:Y:S01]  /*f480*/  ENDCOLLECTIVE ;  /* 0x000000000000791b */ /* 0x003fe20003800000 */
.L_x_409:
[----:B------:R-:W-:Y:S02]  /*f490*/  MOV R12, 0x10 ;  /* 0x00000010000c7802 */ /* 0x000fe40000000f00 */
[----:B------:R-:W-:Y:S02]  /*f4a0*/  SEL R8, R14, RZ, P0 ;  /* 0x000000ff0e087207 */ /* 0x000fe40000000000 */
[----:B------:R-:W-:-:S03]  /*f4b0*/  ISETP.GE.U32.AND P0, PT, R9, 0x10, PT ;  /* 0x000000100900780c */ /* 0x000fc60003f06070 */
[----:B------:R-:W-:-:S04]  /*f4c0*/  IMAD.IADD R8, R7, 0x1, R8 ;  /* 0x0000000107087824 */ /* 0x000fc800078e0208 */
[----:B------:R-:W-:-:S07]  /*f4d0*/  IMAD.MOV.U32 R13, RZ, RZ, R8 ;  /* 0x000000ffff0d7224 */ /* 0x000fce00078e0008 */
[----:B------:R-:W-:Y:S05]  /*f4e0*/  WARPSYNC.COLLECTIVE R15, `(.L_x_410) ;  /* 0x000000000f087348 */ /* 0x000fea0003c00000 */
[----:B------:R0:W1:Y:S02]  /*f4f0*/  SHFL.UP P6, R14, R13, R12, R11 ;  /* 0x0400000c0d0e7389 */ /* 0x00006400000c000b */
[----:B01----:R-:W-:Y:S01]  /*f500*/  ENDCOLLECTIVE ;  /* 0x000000000000791b */ /* 0x003fe20003800000 */
.L_x_410:
[----:B------:R-:W-:Y:S02]  /*f510*/  IMAD.MOV.U32 R12, RZ, RZ, 0x1f ;  /* 0x0000001fff0c7424 */ /* 0x000fe400078e00ff */
[----:B------:R-:W-:Y:S01]  /*f520*/  IMAD.MOV.U32 R11, RZ, RZ, 0x1f ;  /* 0x0000001fff0b7424 */ /* 0x000fe200078e00ff */
[----:B------:R-:W-:-:S05]  /*f530*/  SEL R7, R14, RZ, P0 ;  /* 0x000000ff0e077207 */ /* 0x000fca0000000000 */
[----:B------:R-:W-:-:S04]  /*f540*/  IMAD.IADD R2, R8, 0x1, R7 ;  /* 0x0000000108027824 */ /* 0x000fc800078e0207 */
[----:B------:R-:W-:-:S07]  /*f550*/  IMAD.MOV.U32 R13, RZ, RZ, R2 ;  /* 0x000000ffff0d7224 */ /* 0x000fce00078e0002 */
[----:B------:R-:W-:Y:S05]  /*f560*/  WARPSYNC.COLLECTIVE R15, `(.L_x_411) ;  /* 0x000000000f087348 */ /* 0x000fea0003c00000 */
[----:B------:R0:W1:Y:S02]  /*f570*/  SHFL.IDX P6, R14, R13, R12, R11 ;  /* 0x0000000c0d0e7389 */ /* 0x00006400000c000b */
[----:B01----:R-:W-:Y:S01]  /*f580*/  ENDCOLLECTIVE ;  /* 0x000000000000791b */ /* 0x003fe20003800000 */
.L_x_411:
[----:B------:R-:W-:Y:S05]  /*f590*/  BRA `(.L_x_412) ;  /* 0xffffffe800987947 */ /* 0x000fea000383ffff */
.L_x_366:
[----:B------:R-:W-:Y:S01]  /*f5a0*/  BSSY B0, `(.L_x_413) ;  /* 0x0000008000007945 */ /* 0x000fe20003800000 */
[----:B-----5:R-:W-:Y:S01]  /*f5b0*/  IMAD.MOV.U32 R13, RZ, RZ, R3 ;  /* 0x000000ffff0d7224 */ /* 0x020fe200078e0003 */
[----:B------:R-:W-:Y:S01]  /*f5c0*/  MOV R11, RZ ;  /* 0x000000ff000b7202 */ /* 0x000fe20000000f00 */
[----:B------:R-:W-:Y:S02]  /*f5d0*/  IMAD.MOV.U32 R12, RZ, RZ, 0x1 ;  /* 0x00000001ff0c7424 */ /* 0x000fe400078e00ff */
[----:B------:R-:W-:-:S07]  /*f5e0*/  IMAD.MOV.U32 R15, RZ, RZ, -0x1 ;  /* 0xffffffffff0f7424 */ /* 0x000fce00078e00ff */
[----:B0-----:R-:W-:Y:S05]  /*f5f0*/  WARPSYNC.COLLECTIVE R15, `(.L_x_414) ;  /* 0x000000000f087348 */ /* 0x001fea0003c00000 */
[----:B------:R1:W2:Y:S02]  /*f600*/  SHFL.UP P6, R14, R13, R12, R11 ;  /* 0x0400000c0d0e7389 */ /* 0x0002a400000c000b */
[----:B012---:R-:W-:Y:S01]  /*f610*/  ENDCOLLECTIVE ;  /* 0x000000000000791b */ /* 0x007fe20003800000 */
.L_x_414:
[----:B------:R-:W-:Y:S05]  /*f620*/  BSYNC B0 ;  /* 0x0000000000007941 */ /* 0x000fea0003800000 */
.L_x_413:
[----:B------:R-:W-:Y:S01]  /*f630*/  ISETP.NE.AND P0, PT, R8, RZ, PT ;  /* 0x000000ff0800720c */ /* 0x000fe20003f05270 */
        /* <DEDUP_REMOVED lines=9> */
.L_x_415:
        /* <DEDUP_REMOVED lines=8> */
.L_x_416:
        /* <DEDUP_REMOVED lines=8> */
.L_x_417:
        /* <DEDUP_REMOVED lines=8> */
.L_x_418:
        /* <DEDUP_REMOVED lines=8> */
.L_x_419:
[----:B------:R-:W-:Y:S05]  /*f8d0*/  BRA `(.L_x_420) ;  /* 0xffffffe800807947 */ /* 0x000fea000383ffff */
.L_x_368:
[----:B------:R-:W-:Y:S01]  /*f8e0*/  BSSY B0, `(.L_x_421) ;  /* 0x0000006000007945 */ /* 0x000fe20003800000 */
[----:B------:R-:W-:Y:S01]  /*f8f0*/  PLOP3.LUT P6, PT, P6, PT, PT, 0x8, 0x0 ;  /* 0x000000000000781c */ /* 0x000fe200037ce170 */
[----:B------:R-:W-:-:S12]  /*f900*/  IMAD.MOV.U32 R15, RZ, RZ, -0x1 ;  /* 0xffffffffff0f7424 */ /* 0x000fd800078e00ff */
[----:B0-----:R-:W-:Y:S05]  /*f910*/  WARPSYNC.COLLECTIVE R15, `(.L_x_422) ;  /* 0x000000000f087348 */ /* 0x001fea0003c00000 */
[----:B------:R-:W-:Y:S01]  /*f920*/  VOTE.ANY R14, PT, P6 ;  /* 0x00000000000e7806 */ /* 0x000fe200030e0100 */
[----:B0-----:R-:W-:Y:S06]  /*f930*/  ENDCOLLECTIVE ;  /* 0x000000000000791b */ /* 0x001fec0003800000 */
.L_x_422:
[----:B------:R-:W-:Y:S05]  /*f940*/  BSYNC B0 ;  /* 0x0000000000007941 */ /* 0x000fea0003800000 */
.L_x_421:
[----:B------:R-:W-:Y:S01]  /*f950*/  IMAD.MOV.U32 R7, RZ, RZ, R14 ;  /* 0x000000ffff077224 */ /* 0x000fe200078e000e */
[----:B------:R-:W-:Y:S01]  /*f960*/  MOV R13, R3 ;  /* 0x00000003000d7202 */ /* 0x000fe20000000f00 */
[----:B------:R-:W-:Y:S02]  /*f970*/  IMAD.MOV.U32 R11, RZ, RZ, 0x1f ;  /* 0x0000001fff0b7424 */ /* 0x000fe400078e00ff */
[----:B------:R-:W0:Y:S01]  /*f980*/  POPC R5, R7 ;  /* 0x0000000700057309 */ /* 0x000e220000000000 */
[----:B------:R-:W-:Y:S02]  /*f990*/  IMAD.MOV.U32 R15, RZ, RZ, -0x1 ;  /* 0xffffffffff0f7424 */ /* 0x000fe400078e00ff */
[----:B0-----:R-:W-:-:S07]  /*f9a0*/  IMAD.MOV.U32 R12, RZ, RZ, R5 ;  /* 0x000000ffff0c7224 */ /* 0x001fce00078e0005 */
[----:B------:R-:W-:Y:S05]  /*f9b0*/  WARPSYNC.COLLECTIVE R15, `(.L_x_423) ;  /* 0x000000000f087348 */ /* 0x000fea0003c00000 */
[----:B------:R0:W1:Y:S02]  /*f9c0*/  SHFL.IDX P6, R14, R13, R12, R11 ;  /* 0x0000000c0d0e7389 */ /* 0x00006400000c000b */
[----:B01----:R-:W-:Y:S01]  /*f9d0*/  ENDCOLLECTIVE ;  /* 0x000000000000791b */ /* 0x003fe20003800000 */
.L_x_423:
[----:B------:R-:W-:Y:S01]  /*f9e0*/  IMAD.MOV.U32 R17, RZ, RZ, R14 ;  /* 0x000000ffff117224 */ /* 0x000fe200078e000e */
[----:B------:R-:W-:Y:S06]  /*f9f0*/  BRA `(.L_x_424) ;  /* 0xffffffe800707947 */ /* 0x000fec000383ffff */
.L_x_370:
[----:B------:R-:W-:Y:S01]  /*fa00*/  BSSY B0, `(.L_x_425) ;  /* 0x0000007000007945 */ /* 0x000fe20003800000 */
[----:B------:R-:W-:Y:S01]  /*fa10*/  IMAD.MOV.U32 R13, RZ, RZ, R2 ;  /* 0x000000ffff0d7224 */ /* 0x000fe200078e0002 */
[----:B------:R-:W-:Y:S01]  /*fa20*/  MOV R15, 0xffffffff ;  /* 0xffffffff000f7802 */ /* 0x000fe20000000f00 */
[----:B------:R-:W-:-:S07]  /*fa30*/  IMAD.MOV.U32 R11, RZ, RZ, 0x1f ;  /* 0x0000001fff0b7424 */ /* 0x000fce00078e00ff */
[----:B012---:R-:W-:Y:S05]  /*fa40*/  WARPSYNC.COLLECTIVE R15, `(.L_x_426) ;  /* 0x000000000f087348 */ /* 0x007fea0003c00000 */
[----:B------:R3:W4:Y:S02]  /*fa50*/  SHFL.IDX P6, R14, R13, R12, R11 ;  /* 0x0000000c0d0e7389 */ /* 0x00072400000c000b */
[----:B01234-:R-:W-:Y:S01]  /*fa60*/  ENDCOLLECTIVE ;  /* 0x000000000000791b */ /* 0x01ffe20003800000 */
.L_x_426:
[----:B------:R-:W-:Y:S05]  /*fa70*/  BSYNC B0 ;  /* 0x0000000000007941 */ /* 0x000fea0003800000 */
.L_x_425:
[----:B------:R-:W-:Y:S05]  /*fa80*/  BRA `(.L_x_369) ;  /* 0xffffffe800687947 */ /* 0x000fea000383ffff */
.L_x_374:
[----:B0-----:R0:W1:Y:S02]  /*fa90*/  SYNCS.PHASECHK.TRANS64.TRYWAIT P0, [R0+URZ+0x34820], R3 ;  /* 0x03482003000075a7 */ /* 0x001064000800017f */
[----:B-1----:R-:W-:Y:S05]  /*faa0*/  @!P0 NANOSLEEP.SYNCS 0x989680 ;  /* 0x009896800000895d */ /* 0x002fea0003900000 */
[----:B------:R-:W1:Y:S02]  /*fab0*/  @!P0 SYNCS.PHASECHK.TRANS64 P0, [R0+URZ+0x34820], R3 ;  /* 0x03482003000085a7 */ /* 0x000e64000800007f */
[----:B-1----:R-:W-:Y:S05]  /*fac0*/  @!P0 BRA `(.L_x_374) ;  /* 0xfffffffc00f08947 */ /* 0x002fea000383ffff */
[----:B------:R-:W-:Y:S05]  /*fad0*/  BRA `(.L_x_427) ;  /* 0xffffffec004c7947 */ /* 0x000fea000383ffff */
.L_x_375:
[----:B------:R-:W1:Y:S01]  /*fae0*/  S2R R2, SR_TID.X ;  /* 0x0000000000027919 */ /* 0x000e620000002100 */
[----:B------:R-:W-:Y:S01]  /*faf0*/  BSSY B0, `(.L_x_428) ;  /* 0x000000a000007945 */ /* 0x000fe20003800000 */
[----:B------:R-:W-:Y:S02]  /*fb00*/  IMAD.MOV.U32 R12, RZ, RZ, RZ ;  /* 0x000000ffff0c7224 */ /* 0x000fe400078e00ff */
[----:B------:R-:W-:Y:S02]  /*fb10*/  IMAD.MOV.U32 R11, RZ, RZ, 0x1f ;  /* 0x0000001fff0b7424 */ /* 0x000fe400078e00ff */
[----:B------:R-:W-:Y:S01]  /*fb20*/  IMAD.MOV.U32 R15, RZ, RZ, -0x1 ;  /* 0xffffffffff0f7424 */ /* 0x000fe200078e00ff */
[----:B-1----:R-:W-:-:S04]  /*fb30*/  SHF.R.U32.HI R2, RZ, 0x5, R2 ;  /* 0x00000005ff027819 */ /* 0x002fc80000011602 */
[----:B------:R-:W-:-:S05]  /*fb40*/  LOP3.LUT R2, R2, 0x3, RZ, 0xc0, !PT ;  /* 0x0000000302027812 */ /* 0x000fca00078ec0ff */
[----:B------:R-:W-:-:S07]  /*fb50*/  IMAD.MOV.U32 R13, RZ, RZ, R2 ;  /* 0x000000ffff0d7224 */ /* 0x000fce00078e0002 */
[----:B0-----:R-:W-:Y:S05]  /*fb60*/  WARPSYNC.COLLECTIVE R15, `(.L_x_429) ;  /* 0x000000000f087348 */ /* 0x001fea0003c00000 */
[----:B------:R1:W2:Y:S02]  /*fb70*/  SHFL.IDX P6, R14, R13, R12, R11 ;  /* 0x0000000c0d0e7389 */ /* 0x0002a400000c000b */
[----:B012---:R-:W-:Y:S01]  /*fb80*/  ENDCOLLECTIVE ;  /* 0x000000000000791b */ /* 0x007fe20003800000 */
.L_x_429:
[----:B------:R-:W-:Y:S05]  /*fb90*/  BSYNC B0 ;  /* 0x0000000000007941 */ /* 0x000fea0003800000 */
.L_x_428:
[----:B------:R-:W-:Y:S05]  /*fba0*/  BRA `(.L_x_430) ;  /* 0xffffffec00347947 */ /* 0x000fea000383ffff */
.L_x_378:
[----:B------:R-:W-:Y:S01]  /*fbb0*/  BSSY B1, `(.L_x_431) ;  /* 0x0000006000017945 */ /* 0x000fe20003800000 */
[----:B------:R-:W-:-:S07]  /*fbc0*/  IMAD.MOV.U32 R15, RZ, RZ, -0x1 ;  /* 0xffffffffff0f7424 */ /* 0x000fce00078e00ff */
[----:B01----:R-:W-:Y:S05]  /*fbd0*/  WARPSYNC.COLLECTIVE R15, `(.L_x_432) ;  /* 0x000000000f0c7348 */ /* 0x003fea0003c00000 */
[----:B------:R-:W-:Y:S02]  /*fbe0*/  ELECT P6, UR62, PT ;  /* 0x00000000003e782f */ /* 0x000fe400038c0000 */
[----:B------:R-:W-:Y:S01]  /*fbf0*/  MOV R14, UR62 ;  /* 0x0000003e000e7c02 */ /* 0x000fe20008000f00 */
[----:B01----:R-:W-:Y:S10]  /*fc00*/  ENDCOLLECTIVE ;  /* 0x000000000000791b */ /* 0x003ff40003800000 */
.L_x_432:
[----:B------:R-:W-:Y:S05]  /*fc10*/  BSYNC B1 ;  /* 0x0000000000017941 */ /* 0x000fea0003800000 */
.L_x_431:
[----:B------:R-:W-:Y:S05]  /*fc20*/  BRA `(.L_x_433) ;  /* 0xffffffec002c7947 */ /* 0x000fea000383ffff */
.L_x_380:
[----:B0-----:R0:W1:Y:S02]  /*fc30*/  SYNCS.PHASECHK.TRANS64.TRYWAIT P0, [R6+URZ], R5 ;  /* 0x00000005060075a7 */ /* 0x001064000800017f */
[----:B-1----:R-:W-:Y:S05]  /*fc40*/  @!P0 NANOSLEEP.SYNCS 0x989680 ;  /* 0x009896800000895d */ /* 0x002fea0003900000 */
[----:B------:R-:W1:Y:S02]  /*fc50*/  @!P0 SYNCS.PHASECHK.TRANS64 P0, [R6+URZ], R5 ;  /* 0x00000005060085a7 */ /* 0x000e64000800007f */
[----:B-1----:R-:W-:Y:S05]  /*fc60*/  @!P0 BRA `(.L_x_380) ;  /* 0xfffffffc00f08947 */ /* 0x002fea000383ffff */
[----:B------:R-:W-:Y:S05]  /*fc70*/  BRA `(.L_x_434) ;  /* 0xffffffec00707947 */ /* 0x000fea000383ffff */
.L_x_381:
[----:B-1----:R1:W2:Y:S02]  /*fc80*/  SYNCS.PHASECHK.TRANS64.TRYWAIT P0, [R7+URZ], R2 ;  /* 0x00000002070075a7 */ /* 0x0022a4000800017f */
[----:B--2---:R-:W-:Y:S05]  /*fc90*/  @!P0 NANOSLEEP.SYNCS 0x989680 ;  /* 0x009896800000895d */ /* 0x004fea0003900000 */
[----:B------:R-:W2:Y:S02]  /*fca0*/  @!P0 SYNCS.PHASECHK.TRANS64 P0, [R7+URZ], R2 ;  /* 0x00000002070085a7 */ /* 0x000ea4000800007f */
[----:B--2---:R-:W-:Y:S05]  /*fcb0*/  @!P0 BRA `(.L_x_381) ;  /* 0xfffffffc00f08947 */ /* 0x004fea000383ffff */
[----:B------:R-:W-:Y:S05]  /*fcc0*/  BRA `(.L_x_435) ;  /* 0xffffffec00647947 */ /* 0x000fea000383ffff */
.L_x_383:
[----:B--2---:R2:W3:Y:S02]  /*fcd0*/  SYNCS.PHASECHK.TRANS64.TRYWAIT P0, [R4+URZ], R5 ;  /* 0x00000005040075a7 */ /* 0x0044e4000800017f */
[----:B---3--:R-:W-:Y:S05]  /*fce0*/  @!P0 NANOSLEEP.SYNCS 0x989680 ;  /* 0x009896800000895d */ /* 0x008fea0003900000 */
[----:B------:R-:W3:Y:S02]  /*fcf0*/  @!P0 SYNCS.PHASECHK.TRANS64 P0, [R4+URZ], R5 ;  /* 0x00000005040085a7 */ /* 0x000ee4000800007f */
[----:B---3--:R-:W-:Y:S05]  /*fd00*/  @!P0 BRA `(.L_x_383) ;  /* 0xfffffffc00f08947 */ /* 0x008fea000383ffff */
[----:B------:R-:W-:Y:S05]  /*fd10*/  BRA `(.L_x_436) ;  /* 0xffffffec006c7947 */ /* 0x000fea000383ffff */
.L_x_437:
        /* <DEDUP_REMOVED lines=14> */
.L_x_2658:


//--------------------- .text._ZN7cutlass13device_kernelIN5flash11enable_sm90INS1_16FlashAttnFwdSm90INS1_25CollectiveMainloopFwdSm90ILi2EN4cute5tupleIJNS5_1CILi1EEES8_S8_EEENS6_IJNS7_ILi128EEESA_NS7_ILi192EEEEEELi128ENS_10bfloat16_tEfNS_4arch4Sm90ELb0ELb0ELb1ELb1ELb0ELb1ELb0ELb1ELb1ELb0ELb0ELb0EEENS1_21CollectiveEpilogueFwdINS6_IJSA_SA_SA_EEES9_SD_SF_Li256ELb1ELb0ELb0ELb0EEENS1_36VarlenDynamicPersistentTileSchedulerILi128ELi128ELi256ELi32ELb0ELb0ELb1ELb0ELb1ELb1EEEEEEEEEvNT_6ParamsE --------------------------
	.section	.text._ZN7cutlass13device_kernelIN5flash11enable_sm90INS1_16FlashAttnFwdSm90INS1_25CollectiveMainloopFwdSm90ILi2EN4cute5tupleIJNS5_1CILi1EEES8_S8_EEENS6_IJNS7_ILi128EEESA_NS7_ILi192EEEEEELi128ENS_10bfloat16_tEfNS_4arch4Sm90ELb0ELb0ELb1ELb1ELb0ELb1ELb0ELb1ELb1ELb0ELb0ELb0EEENS1_21CollectiveEpilogueFwdINS6_IJSA_SA_SA_EEES9_SD_SF_Li256ELb1ELb0ELb0ELb0EEENS1_36VarlenDynamicPersistentTileSchedulerILi128ELi128ELi256ELi32ELb0ELb0ELb1ELb0ELb1ELb1EEEEEEEEEvNT_6ParamsE,"ax",@progbits
	.align	128
.text._ZN7cutlass13device_kernelIN5flash11enable_sm90INS1_16FlashAttnFwdSm90INS1_25CollectiveMainloopFwdSm90ILi2EN4cute5tupleIJNS5_1CILi1EEES8_S8_EEENS6_IJNS7_ILi128EEESA_NS7_ILi192EEEEEELi128ENS_10bfloat16_tEfNS_4arch4Sm90ELb0ELb0ELb1ELb1ELb0ELb1ELb0ELb1ELb1ELb0ELb0ELb0EEENS1_21CollectiveEpilogueFwdINS6_IJSA_SA_SA_EEES9_SD_SF_Li256ELb1ELb0ELb0ELb0EEENS1_36VarlenDynamicPersistentTileSchedulerILi128ELi128ELi256ELi32ELb0ELb0ELb1ELb0ELb1ELb1EEEEEEEEEvNT_6ParamsE:
        .type           _ZN7cutlass13device_kernelIN5flash11enable_sm90INS1_16FlashAttnFwdSm90INS1_25CollectiveMainloopFwdSm90ILi2EN4cute5tupleIJNS5_1CILi1EEES8_S8_EEENS6_IJNS7_ILi128EEESA_NS7_ILi192EEEEEELi128ENS_10bfloat16_tEfNS_4arch4Sm90ELb0ELb0ELb1ELb1ELb0ELb1ELb0ELb1ELb1ELb0ELb0ELb0EEENS1_21CollectiveEpilogueFwdINS6_IJSA_SA_SA_EEES9_SD_SF_Li256ELb1ELb0ELb0ELb0EEENS1_36VarlenDynamicPersistentTileSchedulerILi128ELi128ELi256ELi32ELb0ELb0ELb1ELb0ELb1ELb1EEEEEEEEEvNT_6ParamsE,@function
        .size           _ZN7cutlass13device_kernelIN5flash11enable_sm90INS1_16FlashAttnFwdSm90INS1_25CollectiveMainloopFwdSm90ILi2EN4cute5tupleIJNS5_1CILi1EEES8_S8_EEENS6_IJNS7_ILi128EEESA_NS7_ILi192EEEEEELi128ENS_10bfloat16_tEfNS_4arch4Sm90ELb0ELb0ELb1ELb1ELb0ELb1ELb0ELb1ELb1ELb0ELb0ELb0EEENS1_21CollectiveEpilogueFwdINS6_IJSA_SA_SA_EEES9_SD_SF_Li256ELb1ELb0ELb0ELb0EEENS1_36VarlenDynamicPersistentTileSchedulerILi128ELi128ELi256ELi32ELb0ELb0ELb1ELb0ELb1ELb1EEEEEEEEEvNT_6ParamsE,(.L_x_2659 - _ZN7cutlass13device_kernelIN5flash11enable_sm90INS1_16FlashAttnFwdSm90INS1_25CollectiveMainloopFwdSm90ILi2EN4cute5tupleIJNS5_1CILi1EEES8_S8_EEENS6_IJNS7_ILi128EEESA_NS7_ILi192EEEEEELi128ENS_10bfloat16_tEfNS_4arch4Sm90ELb0ELb0ELb1ELb1ELb0ELb1ELb0ELb1ELb1ELb0ELb0ELb0EEENS1_21CollectiveEpilogueFwdINS6_IJSA_SA_SA_EEES9_SD_SF_Li256ELb1ELb0ELb0ELb0EEENS1_36VarlenDynamicPersistentTileSchedulerILi128ELi128ELi256ELi32ELb0ELb0ELb1ELb0ELb1ELb1EEEEEEEEEvNT_6ParamsE)
        .other          _ZN7cutlass13device_kernelIN5flash11enable_sm90INS1_16FlashAttnFwdSm90INS1_25CollectiveMainloopFwdSm90ILi2EN4cute5tupleIJNS5_1CILi1EEES8_S8_EEENS6_IJNS7_ILi128EEESA_NS7_ILi192EEEEEELi128ENS_10bfloat16_tEfNS_4arch4Sm90ELb0ELb0ELb1ELb1ELb0ELb1ELb0ELb1ELb1ELb0ELb0ELb0EEENS1_21CollectiveEpilogueFwdINS6_IJSA_SA_SA_EEES9_SD_SF_Li256ELb1ELb0ELb0ELb0EEENS1_36VarlenDynamicPersistentTileSchedulerILi128ELi128ELi256ELi32ELb0ELb0ELb1ELb0ELb1ELb1EEEEEEEEEvNT_6ParamsE,@"STO_CUDA_ENTRY STV_DEFAULT"
_ZN7cutlass13device_kernelIN5flash11enable_sm90INS1_16FlashAttnFwdSm90INS1_25CollectiveMainloopFwdSm90ILi2EN4cute5tupleIJNS5_1CILi1EEES8_S8_EEENS6_IJNS7_ILi128EEESA_NS7_ILi192EEEEEELi128ENS_10bfloat16_tEfNS_4arch4Sm90ELb0ELb0ELb1ELb1ELb0ELb1ELb0ELb1ELb1ELb0ELb0ELb0EEENS1_21CollectiveEpilogueFwdINS6_IJSA_SA_SA_EEES9_SD_SF_Li256ELb1ELb0ELb0ELb0EEENS1_36VarlenDynamicPersistentTileSchedulerILi128ELi128ELi256ELi32ELb0ELb0ELb1ELb0ELb1ELb1EEEEEEEEEvNT_6ParamsE:
[----:B------:R-:W0:Y:S02]  /*0000*/  LDC R1, c[0x0][0x28] ;  /* 0x00000a00ff017b82 */ /* 0x000e240000000800 */
[----:B0-----:R-:W-:Y:S01]  /*0010*/  VIADD R1, R1, 0xffffffc0 ;  /* 0xffffffc001017836 */ /* 0x001fe20000000000 */
[----:B------:R-:W0:Y:S01]  /*0020*/  S2R R3, SR_TID.X ;  /* 0x0000000000037919 */ /* 0x000e220000002100 */
[----:B------:R-:W-:Y:S01]  /*0030*/  ELECT P0, URZ, PT ;  /* 0x00000000003f782f */ /* 0x000fe20003800000 */
[----:B------:R-:W-:Y:S01]  /*0040*/  BSSY B0, `(.L_x_438) ;  /* 0x0000016000007945 */ /* 0x000fe20003800000 */
[----:B0-----:R-:W-:-:S05]  /*0050*/  SHF.R.U32.HI R0, RZ, 0x5, R3 ;  /* 0x00000005ff007819 */ /* 0x001fca0000011603 */
[----:B------:R-:W0:Y:S02]  /*0060*/  SHFL.IDX PT, R2, R0, RZ, 0x1f ;  /* 0x00001fff00027589 */ /* 0x000e2400000e0000 */
[----:B0-----:R-:W-:-:S13]  /*0070*/  ISETP.EQ.AND P0, PT, R2, RZ, P0 ;  /* 0x000000ff0200720c */ /* 0x001fda0000702270 */
[----:B------:R-:W-:Y:S05]  /*0080*/  @!P0 BRA `(.L_x_439) ;  /* 0x0000000000448947 */ /* 0x000fea0003800000 */
[----:B------:R-:W-:Y:S02]  /*0090*/  ULDC.64 UR4, c[0x0][0x198] ;  /* 0x0000660000047ab9 */ /* 0x000fe40000000a00 */
[----:B------:R-:W-:Y:S02]  /*00a0*/  UIADD3 UR6, UP0, UR4, 0x270, URZ ;  /* 0x0000027004067890 */ /* 0x000fe4000ff1e03f */
[----:B------:R-:W-:Y:S02]  /*00b0*/  UIADD3 UR8, UP1, UR4, 0x370, URZ ;  /* 0x0000037004087890 */ /* 0x000fe4000ff3e03f */
[----:B------:R-:W-:Y:S02]  /*00c0*/  UIADD3 UR10, UP2, UR4, 0x470, URZ ;  /* 0x00000470040a7890 */ /* 0x000fe4000ff5e03f */
[----:B------:R-:W-:Y:S02]  /*00d0*/  UIADD3 UR12, UP3, UR4, 0x570, URZ ;  /* 0x00000570040c7890 */ /* 0x000fe4000ff7e03f */
[----:B------:R-:W-:-:S02]  /*00e0*/  UIADD3 UR4, UP4, UR4, 0x670, URZ ;  /* 0x0000067004047890 */ /* 0x000fc4000ff9e03f */
[----:B------:R-:W-:Y:S02]  /*00f0*/  UIADD3.X UR7, URZ, UR5, URZ, UP0, !UPT ;  /* 0x000000053f077290 */ /* 0x000fe400087fe43f */
[----:B------:R-:W-:Y:S02]  /*0100*/  UIADD3.X UR9, URZ, UR5, URZ, UP1, !UPT ;  /* 0x000000053f097290 */ /* 0x000fe40008ffe43f */
[----:B------:R-:W-:Y:S02]  /*0110*/  UIADD3.X UR11, URZ, UR5, URZ, UP2, !UPT ;  /* 0x000000053f0b7290 */ /* 0x000fe400097fe43f */
[----:B------:R-:W-:Y:S02]  /*0120*/  UIADD3.X UR13, URZ, UR5, URZ, UP3, !UPT ;  /* 0x000000053f0d7290 */ /* 0x000fe40009ffe43f */
[----:B------:R-:W-:Y:S01]  /*0130*/  UIADD3.X UR5, URZ, UR5, URZ, UP4, !UPT ;  /* 0x000000053f057290 */ /* 0x000fe2000a7fe43f */
[----:B------:R0:W-:Y:S02]  /*0140*/  UTMACCTL.PF [UR6] ;  /* 0x00000000060079b9 */ /* 0x0001e40008040000 */
[----:B------:R0:W-:Y:S02]  /*0150*/  UTMACCTL.PF [UR8] ;  /* 0x00000000080079b9 */ /* 0x0001e40008040000 */
[----:B------:R0:W-:Y:S02]  /*0160*/  UTMACCTL.PF [UR10] ;  /* 0x000000000a0079b9 */ /* 0x0001e40008040000 */
[----:B------:R0:W-:Y:S02]  /*0170*/  UTMACCTL.PF [UR12] ;  /* 0x000000000c0079b9 */ /* 0x0001e40008040000 */
[----:B------:R0:W-:Y:S02]  /*0180*/  UTMACCTL.PF [UR4] ;  /* 0x00000000040079b9 */ /* 0x0001e40008040000 */
[----:B0-----:R-:W-:Y:S01]  /*0190*/  NOP ;  /* 0x0000000000007918 */ /* 0x001fe20000000000 */
.L_x_439:
[----:B------:R-:W-:Y:S05]  /*01a0*/  BSYNC B0 ;  /* 0x0000000000007941 */ /* 0x000fea0003800000 */
.L_x_438:
[----:B------:R-:W-:Y:S01]  /*01b0*/  VOTEU.ANY UP0, P0 ;  /* 0x00000000003f7886 */ /* 0x000fe20000000100 */
[----:B------:R-:W0:Y:S01]  /*01c0*/  SHFL.IDX PT, R2, R0, RZ, 0x1f ;  /* 0x00001fff00027589 */ /* 0x000e2200000e0000 */
[----:B------:R-:W-:Y:S01]  /*01d0*/  UMOV UR4, 0x1 ;  /* 0x0000000100047882 */ /* 0x000fe20000000000 */
[----:B------:R-:W-:Y:S01]  /*01e0*/  UMOV UR7, 0x100 ;  /* 0x0000010000077882 */ /* 0x000fe20000000000 */
[----:B------:R-:W-:Y:S01]  /*01f0*/  VOTEU.ANY UP1, P0 ;  /* 0x00000000003f7886 */ /* 0x000fe20000020100 */
[----:B------:R-:W1:Y:S01]  /*0200*/  @UP0 S2UR UR8, SR_CgaCtaId ;  /* 0x00000000000809c3 */ /* 0x000e620000008800 */
[----:B------:R-:W-:Y:S01]  /*0210*/  @UP0 UMOV UR6, 0x400 ;  /* 0x0000040000060882 */ /* 0x000fe20000000000 */
[----:B------:R-:W-:-:S04]  /*0220*/  @UP0 UIADD3 UR4, -UR4, 0x100000, URZ ;  /* 0x0010000004040890 */ /* 0x000fc8000fffe13f */
[----:B------:R-:W-:Y:S02]  /*0230*/  @UP0 USHF.L.U32 UR5, UR4, 0xb, URZ ;  /* 0x0000000b04050899 */ /* 0x000fe4000800063f */
[----:B------:R-:W-:Y:S01]  /*0240*/  @UP0 USHF.L.U32 UR4, UR4, 0x1, URZ ;  /* 0x0000000104040899 */ /* 0x000fe2000800063f */
[----:B0-----:R-:W-:Y:S02]  /*0250*/  ISETP.NE.AND P1, PT, R2, RZ, PT ;  /* 0x000000ff0200720c */ /* 0x001fe40003f25270 */
[----:B------:R-:W-:Y:S01]  /*0260*/  SHF.R.U32.HI R2, RZ, 0x7, R3 ;  /* 0x00000007ff027819 */ /* 0x000fe20000011603 */
[----:B-1----:R-:W-:Y:S02]  /*0270*/  @UP0 ULEA UR8, UR8, UR6, 0x18 ;  /* 0x0000000608080291 */ /* 0x002fe4000f8ec03f */
[----:B------:R-:W-:-:S04]  /*0280*/  @UP0 UIADD3 UR6, -UR7, 0x100000, URZ ;  /* 0x0010000007060890 */ /* 0x000fc8000fffe13f */
[----:B------:R-:W-:Y:S02]  /*0290*/  @UP0 USHF.L.U32 UR7, UR6, 0xb, URZ ;  /* 0x0000000b06070899 */ /* 0x000fe4000800063f */
[----:B------:R-:W-:Y:S01]  /*02a0*/  @UP0 USHF.L.U32 UR6, UR6, 0x1, URZ ;  /* 0x0000000106060899 */ /* 0x000fe2000800063f */
[----:B------:R-:W-:Y:S01]  /*02b0*/  VOTEU.ANY UP0, P0 ;  /* 0x00000000003f7886 */ /* 0x000fe20000000100 */
[----:B------:R-:W0:Y:S04]  /*02c0*/  SHFL.IDX PT, R2, R2, RZ, 0x1f ;  /* 0x00001fff02027589 */ /* 0x000e2800000e0000 */
[----:B------:R-:W1:Y:S02]  /*02d0*/  FENCE.VIEW.ASYNC.S ;  /* 0x00000000000073c6 */ /* 0x000e640000000000 */
[----:B-1----:R1:W2:Y:S04]  /*02e0*/  @UP0 SYNCS.EXCH.64 URZ, [UR8+0x34800], UR4 ;  /* 0x03480004083f05b2 */ /* 0x0022a80008000100 */
        /* <DEDUP_REMOVED lines=16> */
[----:B------:R4:W0:Y:S01]  /*03f0*/  SYNCS.EXCH.64 URZ, [UR8+0x34840], UR4 ;  /* 0x03484004083f75b2 */ /* 0x0008220008000100 */
[----:B------:R4:W0:Y:S01]  /*0400*/  SYNCS.EXCH.64 URZ, [UR8+0x34838], UR6 ;  /* 0x03483806083f75b2 */ /* 0x0008220008000100 */
[----:B------:R4:W0:Y:S02]  /*0410*/  SYNCS.EXCH.64 URZ, [UR8+0x34848], UR4 ;  /* 0x03484804083f75b2 */ /* 0x0008240008000100 */
[----:B----4-:R-:W-:Y:S01]  /*0420*/  NOP ;  /* 0x0000000000007918 */ /* 0x010fe20000000000 */
.L_x_440:
[----:B------:R-:W4:Y:S01]  /*0430*/  SHFL.IDX PT, R4, R0, RZ, 0x1f ;  /* 0x00001fff00047589 */ /* 0x000f2200000e0000 */
[----:B------:R-:W-:Y:S01]  /*0440*/  NOP ;  /* 0x0000000000007918 */ /* 0x000fe20000000000 */
[----:B----4-:R-:W-:-:S13]  /*0450*/  ISETP.NE.AND P0, PT, R4, RZ, PT ;  /* 0x000000ff0400720c */ /* 0x010fda0003f05270 */
        /* <DEDUP_REMOVED lines=19> */
.L_x_441:
[----:B------:R-:W4:Y:S01]  /*0590*/  SHFL.IDX PT, R4, R0, RZ, 0x1f ;  /* 0x00001fff00047589 */ /* 0x000f2200000e0000 */
[----:B------:R-:W-:Y:S01]  /*05a0*/  NOP ;  /* 0x0000000000007918 */ /* 0x000fe20000000000 */
[----:B----4-:R-:W-:-:S13]  /*05b0*/  ISETP.NE.AND P0, PT, R4, RZ, PT ;  /* 0x000000ff0400720c */ /* 0x010fda0003f05270 */
[----:B------:R-:W-:Y:S05]  /*05c0*/  @P0 BRA `(.L_x_442) ;  /* 0x0000000000380947 */ /* 0x000fea0003800000 */
[----:B-1----:R-:W1:Y:S01]  /*05d0*/  S2UR UR5, SR_CgaCtaId ;  /* 0x00000000000579c3 */ /* 0x002e620000008800 */
[----:B------:R-:W-:Y:S01]  /*05e0*/  UMOV UR4, 0x400 ;  /* 0x0000040000047882 */ /* 0x000fe20000000000 */
[----:B------:R-:W-:Y:S01]  /*05f0*/  UMOV UR7, 0x1 ;  /* 0x0000000100077882 */ /* 0x000fe20000000000 */
[----:B------:R-:W-:Y:S01]  /*0600*/  ELECT P0, URZ, PT ;  /* 0x00000000003f782f */ /* 0x000fe20003800000 */
[----:B-1----:R-:W-:Y:S02]  /*0610*/  ULEA UR6, UR5, UR4, 0x18 ;  /* 0x0000000405067291 */ /* 0x002fe4000f8ec03f */
[----:B------:R-:W-:-:S04]  /*0620*/  UIADD3 UR4, -UR7, 0x100000, URZ ;  /* 0x0010000007047890 */ /* 0x000fc8000fffe13f */
[----:B------:R-:W-:Y:S02]  /*0630*/  USHF.L.U32 UR5, UR4, 0xb, URZ ;  /* 0x0000000b04057899 */ /* 0x000fe4000800063f */
[----:B------:R-:W-:Y:S01]  /*0640*/  USHF.L.U32 UR4, UR4, 0x1, URZ ;  /* 0x0000000104047899 */ /* 0x000fe2000800063f */
[----:B------:R-:W1:Y:S11]  /*0650*/  FENCE.VIEW.ASYNC.S ;  /* 0x00000000000073c6 */ /* 0x000e760000000000 */
[----:B-1----:R4:W1:Y:S01]  /*0660*/  SYNCS.EXCH.64 URZ, [UR6+0x34870], UR4 ;  /* 0x03487004063f75b2 */ /* 0x0028620008000100 */
[----:B------:R4:W0:Y:S01]  /*0670*/  SYNCS.EXCH.64 URZ, [UR6+0x34880], UR4 ;  /* 0x03488004063f75b2 */ /* 0x0008220008000100 */
[----:B------:R4:W0:Y:S01]  /*0680*/  SYNCS.EXCH.64 URZ, [UR6+0x34878], UR4 ;  /* 0x03487804063f75b2 */ /* 0x0008220008000100 */
[----:B------:R4:W0:Y:S02]  /*0690*/  SYNCS.EXCH.64 URZ, [UR6+0x34888], UR4 ;  /* 0x03488804063f75b2 */ /* 0x0008240008000100 */
[----:B----4-:R-:W-:Y:S01]  /*06a0*/  NOP ;  /* 0x0000000000007918 */ /* 0x010fe20000000000 */
.L_x_442:
        /* <DEDUP_REMOVED lines=22> */
.L_x_443:
        /* <DEDUP_REMOVED lines=22> */
.L_x_444:
[----:B0-----:R-:W-:Y:S01]  /*0970*/  ISETP.NE.AND P0, PT, R2, RZ, PT ;  /* 0x000000ff0200720c */ /* 0x001fe20003f05270 */
[----:B------:R-:W-:Y:S01]  /*0980*/  IMAD.MOV.U32 R2, RZ, RZ, 0x1 ;  /* 0x00000001ff027424 */ /* 0x000fe200078e00ff */
[----:B------:R-:W-:Y:S01]  /*0990*/  NOP ;  /* 0x0000000000007918 */ /* 0x000fe20000000000 */
[----:B------:R-:W-:Y:S01]  /*09a0*/  ULDC.64 UR36, c[0x0][0x208] ;  /* 0x0000820000247ab9 */ /* 0x000fe20000000a00 */
[----:B------:R-:W-:Y:S02]  /*09b0*/  BSSY B7, `(.L_x_445) ;  /* 0x0001e43000077945 */ /* 0x000fe40003800000 */
[----:B------:R-:W-:-:S05]  /*09c0*/  SEL R2, R2, 0x2, !P0 ;  /* 0x0000000202027807 */ /* 0x000fca0004000000 */
[----:B------:R0:W-:Y:S01]  /*09d0*/  STL [R1+0x3c], R2 ;  /* 0x00003c0201007387 */ /* 0x0001e20000100800 */
[----:B-123--:R-:W-:Y:S06]  /*09e0*/  BAR.SYNC.DEFER_BLOCKING 0x0 ;  /* 0x0000000000007b1d */ /* 0x00efec0000010000 */
[----:B------:R-:W-:Y:S05]  /*09f0*/  @!P0 BRA `(.L_x_446) ;  /* 0x0000018400fc8947 */ /* 0x000fea0003800000 */
.L_x_447:
        /* <DEDUP_REMOVED lines=8> */
[----:B-1----:R-:W-:-:S06]  /*0a80*/  ULEA UR4, UR5, UR4, 0x18 ;  /* 0x0000000405047291 */ /* 0x002fcc000f8ec03f */
[----:B0-----:R-:W-:Y:S01]  /*0a90*/  IMAD.U32 R2, RZ, RZ, UR4 ;  /* 0x00000004ff027e24 */ /* 0x001fe2000f8e00ff */
[----:B------:R-:W-:-:S04]  /*0aa0*/  ULDC UR4, c[0x0][0xc14] ;  /* 0x0003050000047ab9 */ /* 0x000fc80000000800 */
[----:B------:R-:W0:Y:S01]  /*0ab0*/  LDS.128 R148, [R2+0x348d0] ;  /* 0x0348d00002947984 */ /* 0x000e220000000c00 */
[----:B------:R-:W-:Y:S06]  /*0ac0*/  BAR.ARV 0x4, 0x120 ;  /* 0x0104800000007b1d */ /* 0x000fec0000002000 */
[----:B0-----:R-:W-:-:S13]  /*0ad0*/  ISETP.GE.AND P0, PT, R151, UR4, PT ;  /* 0x0000000497007c0c */ /* 0x001fda000bf06270 */
[----:B------:R-:W-:Y:S05]  /*0ae0*/  @P0 BRA `(.L_x_448) ;  /* 0x000001e000bc0947 */ /* 0x000fea0003800000 */
[----:B------:R-:W2:Y:S01]  /*0af0*/  LDL.LU R13, [R1+0x3c] ;  /* 0x00003c00010d7983 */ /* 0x000ea20000300800 */
[----:B------:R-:W-:Y:S02]  /*0b00*/  VIADD R223, R3, 0xffffff80 ;  /* 0xffffff8003df7836 */ /* 0x000fe40000000000 */
[----:B------:R-:W-:Y:S02]  /*0b10*/  VIADD R208, R2, 0x10400 ;  /* 0x0001040002d07836 */ /* 0x000fe40000000000 */
[----:B------:R-:W-:Y:S01]  /*0b20*/  IMAD.MOV.U32 R203, RZ, RZ, RZ ;  /* 0x000000ffffcb7224 */ /* 0x000fe200078e00ff */
[----:B------:R-:W-:Y:S01]  /*0b30*/  SHF.R.S32.HI R0, RZ, 0x1f, R223 ;  /* 0x0000001fff007819 */ /* 0x000fe200000114df */
[----:B------:R-:W-:Y:S02]  /*0b40*/  IMAD.MOV.U32 R186, RZ, RZ, RZ ;  /* 0x000000ffffba7224 */ /* 0x000fe400078e00ff */
[----:B------:R-:W-:Y:S01]  /*0b50*/  IMAD.MOV.U32 R18, RZ, RZ, RZ ;  /* 0x000000ffff127224 */ /* 0x000fe200078e00ff */
[CC--:B------:R-:W-:Y:S01]  /*0b60*/  LEA.HI R4, R0.reuse, R223.reuse, RZ, 0x7 ;  /* 0x000000df00047211 */ /* 0x0c0fe200078f38ff */
[----:B------:R-:W-:Y:S01]  /*0b70*/  IMAD.MOV.U32 R194, RZ, RZ, RZ ;  /* 0x000000ffffc27224 */ /* 0x000fe200078e00ff */
[----:B------:R-:W-:Y:S01]  /*0b80*/  LEA.HI R3, R0, R223, RZ, 0x4 ;  /* 0x000000df00037211 */ /* 0x000fe200078f20ff */
[----:B------:R-:W-:Y:S01]  /*0b90*/  IMAD.MOV.U32 R192, RZ, RZ, RZ ;  /* 0x000000ffffc07224 */ /* 0x000fe200078e00ff */
[----:B------:R-:W-:-:S02]  /*0ba0*/  LOP3.LUT R6, R4, 0xffffff80, RZ, 0xc0, !PT ;  /* 0xffffff8004067812 */ /* 0x000fc400078ec0ff */
[----:B------:R-:W-:Y:S02]  /*0bb0*/  SHF.R.S32.HI R8, RZ, 0x4, R3 ;  /* 0x00000004ff087819 */ /* 0x000fe40000011403 */
[----:B------:R-:W-:Y:S01]  /*0bc0*/  LEA.HI R190, R0, R223, RZ, 0x5 ;  /* 0x000000df00be7211 */ /* 0x000fe200078f28ff */
[----:B------:R-:W-:Y:S01]  /*0bd0*/  IMAD.IADD R211, R223, 0x1, -R6 ;  /* 0x00000001dfd37824 */ /* 0x000fe200078e0a06 */
[C---:B------:R-:W-:Y:S02]  /*0be0*/  LOP3.LUT R6, R3.reuse, 0x3fffff0, RZ, 0xc0, !PT ;  /* 0x03fffff003067812 */ /* 0x040fe400078ec0ff */
[----:B------:R-:W-:Y:S02]  /*0bf0*/  LEA.HI R5, R3, R8, RZ, 0x1 ;  /* 0x0000000803057211 */ /* 0x000fe400078f08ff */
[----:B------:R-:W-:Y:S01]  /*0c00*/  SHF.R.S32.HI R10, RZ, 0x1f, R211 ;  /* 0x0000001fff0a7819 */ /* 0x000fe200000114d3 */
[----:B------:R-:W-:Y:S01]  /*0c10*/  IMAD.IADD R3, R223, 0x1, -R6 ;  /* 0x00000001df037824 */ /* 0x000fe200078e0a06 */
[----:B------:R-:W-:-:S02]  /*0c20*/  SHF.R.S32.HI R190, RZ, 0x5, R190 ;  /* 0x00000005ffbe7819 */ /* 0x000fc400000114be */
[----:B------:R-:W-:Y:S02]  /*0c30*/  LEA.HI R7, R10, R211, RZ, 0x2 ;  /* 0x000000d30a077211 */ /* 0x000fe400078f10ff */
[----:B------:R-:W-:Y:S01]  /*0c40*/  LOP3.LUT R5, R5, 0x1ffffffe, RZ, 0xc0, !PT ;  /* 0x1ffffffe05057812 */ /* 0x000fe200078ec0ff */
[----:B------:R-:W-:Y:S01]  /*0c50*/  IMAD R12, R190, 0x10, R3 ;  /* 0x00000010be0c7824 */ /* 0x000fe200078e0203 */
[--C-:B------:R-:W-:Y:S02]  /*0c60*/  SHF.R.S32.HI R6, RZ, 0x2, R7.reuse ;  /* 0x00000002ff067819 */ /* 0x100fe40000011407 */
[----:B------:R-:W-:Y:S01]  /*0c70*/  SHF.R.S32.HI R9, RZ, 0x1f, R7 ;  /* 0x0000001fff097819 */ /* 0x000fe20000011407 */
[----:B------:R-:W-:Y:S01]  /*0c80*/  IMAD.IADD R5, R8, 0x1, -R5 ;  /* 0x0000000108057824 */ /* 0x000fe200078e0a05 */
[----:B------:R-:W-:Y:S02]  /*0c90*/  LEA.HI R3, R0, R223, RZ, 0x2 ;  /* 0x000000df00037211 */ /* 0x000fe400078f10ff */
[----:B------:R-:W-:Y:S01]  /*0ca0*/  LEA.HI R9, R9, R6, RZ, 0x3 ;  /* 0x0000000609097211 */ /* 0x000fe200078f18ff */
[----:B------:R-:W-:Y:S01]  /*0cb0*/  IMAD R222, R12, 0x8, R5 ;  /* 0x000000080cde7824 */ /* 0x000fe200078e0205 */
[----:B------:R-:W-:-:S02]  /*0cc0*/  LOP3.LUT R206, R3, 0xfffffffc, RZ, 0xc0, !PT ;  /* 0xfffffffc03ce7812 */ /* 0x000fc400078ec0ff */
[----:B------:R-:W-:Y:S01]  /*0cd0*/  LOP3.LUT R9, R9, 0xfffffff8, RZ, 0xc0, !PT ;  /* 0xfffffff809097812 */ /* 0x000fe200078ec0ff */
[----:B------:R-:W-:Y:S01]  /*0ce0*/  IMAD.SHL.U32 R222, R222, 0x8, RZ ;  /* 0x00000008dede7824 */ /* 0x000fe200078e00ff */
[----:B------:R-:W-:Y:S01]  /*0cf0*/  SHF.R.S32.HI R19, RZ, 0x2, R3 ;  /* 0x00000002ff137819 */ /* 0x000fe20000011403 */
[----:B------:R-:W-:Y:S01]  /*0d00*/  IMAD.IADD R206, R223, 0x1, -R206 ;  /* 0x00000001dfce7824 */ /* 0x000fe200078e0ace */
[----:B------:R-:W-:Y:S01]  /*0d10*/  LOP3.LUT R8, R7, 0x7ffffffc, RZ, 0xc0, !PT ;  /* 0x7ffffffc07087812 */ /* 0x000fe200078ec0ff */
[----:B------:R-:W-:Y:S01]  /*0d20*/  IMAD.IADD R9, R6, 0x1, -R9 ;  /* 0x0000000106097824 */ /* 0x000fe200078e0a09 */
[----:B------:R-:W-:Y:S01]  /*0d30*/  SHF.R.S32.HI R6, RZ, 0x1f, R3 ;  /* 0x0000001fff067819 */ /* 0x000fe20000011403 */
[----:B------:R-:W-:Y:S01]  /*0d40*/  IMAD.SHL.U32 R22, R206, 0x8, RZ ;  /* 0x00000008ce167824 */ /* 0x000fe200078e00ff */
[----:B------:R-:W-:Y:S01]  /*0d50*/  LEA.HI R10, R10, R211, RZ, 0x5 ;  /* 0x000000d30a0a7211 */ /* 0x000fe200078f28ff */
[----:B------:R-:W-:Y:S01]  /*0d60*/  VIADD R202, R19, 0x40 ;  /* 0x0000004013ca7836 */ /* 0x000fe20000000000 */
[----:B------:R-:W-:Y:S01]  /*0d70*/  LEA.HI R6, R6, R19, RZ, 0x3 ;  /* 0x0000001306067211 */ /* 0x000fe200078f18ff */
[----:B------:R-:W-:Y:S01]  /*0d80*/  IMAD.MOV.U32 R7, RZ, RZ, -0x2 ;  /* 0xfffffffeff077424 */ /* 0x000fe200078e00ff */
[----:B------:R-:W-:Y:S01]  /*0d90*/  IADD3 R184, R22, 0x20, RZ ;  /* 0x0000002016b87810 */ /* 0x000fe20007ffe0ff */
[----:B------:R-:W-:Y:S01]  /*0da0*/  IMAD.IADD R8, R211, 0x1, -R8 ;  /* 0x00000001d3087824 */ /* 0x000fe200078e0a08 */
[----:B------:R-:W-:Y:S01]  /*0db0*/  LOP3.LUT R6, R6, 0xfffffff8, RZ, 0xc0, !PT ;  /* 0xfffffff806067812 */ /* 0x000fe200078ec0ff */
[----:B------:R-:W-:Y:S01]  /*0dc0*/  VIADD R185, R22, 0x40 ;  /* 0x0000004016b97836 */ /* 0x000fe20000000000 */
[----:B------:R-:W-:Y:S01]  /*0dd0*/  SHF.R.S32.HI R3, RZ, 0x1f, R202 ;  /* 0x0000001fff037819 */ /* 0x000fe200000114ca */
[----:B------:R-:W-:Y:S01]  /*0de0*/  IMAD R220, R8, R7, 0x80 ;  /* 0x0000008008dc7424 */ /* 0x000fe200078e0207 */
[----:B------:R-:W-:Y:S01]  /*0df0*/  SHF.R.S32.HI R10, RZ, 0x5, R10 ;  /* 0x00000005ff0a7819 */ /* 0x000fe2000001140a */
[----:B------:R-:W-:Y:S01]  /*0e00*/  IMAD.IADD R210, R19, 0x1, -R6 ;  /* 0x0000000113d27824 */ /* 0x000fe200078e0a06 */
[----:B------:R-:W-:Y:S01]  /*0e10*/  SHF.R.S32.HI R8, RZ, 0x1f, R185 ;  /* 0x0000001fff087819 */ /* 0x000fe200000114b9 */
[----:B------:R-:W-:Y:S01]  /*0e20*/  IMAD.SHL.U32 R187, R202, 0x40, RZ ;  /* 0x00000040cabb7824 */ /* 0x000fe200078e00ff */
[----:B------:R-:W-:Y:S01]  /*0e30*/  LEA.HI R3, R3, R202, RZ, 0x3 ;  /* 0x000000ca03037211 */ /* 0x000fe200078f18ff */
[----:B------:R-:W-:Y:S01]  /*0e40*/  IMAD.SHL.U32 R189, R210, 0x40, RZ ;  /* 0x00000040d2bd7824 */ /* 0x000fe200078e00ff */
[----:B------:R-:W-:Y:S01]  /*0e50*/  LEA.HI R7, R8, R185, RZ, 0x6 ;  /* 0x000000b908077211 */ /* 0x000fe200078f30ff */
[----:B------:R-:W-:Y:S01]  /*0e60*/  IMAD R9, R10, 0x10, R9 ;  /* 0x000000100a097824 */ /* 0x000fe200078e0209 */
[----:B------:R-:W-:Y:S01]  /*0e70*/  SHF.R.S32.HI R5, RZ, 0x1f, R184 ;  /* 0x0000001fff057819 */ /* 0x000fe200000114b8 */
[----:B------:R-:W-:Y:S01]  /*0e80*/  IMAD.SHL.U32 R3, R3, 0x40, RZ ;  /* 0x0000004003037824 */ /* 0x000fe200078e00ff */
[----:B------:R-:W-:Y:S01]  /*0e90*/  SHF.R.S32.HI R219, RZ, 0x7, R4 ;  /* 0x00000007ffdb7819 */ /* 0x000fe20000011404 */
[----:B------:R-:W-:Y:S01]  /*0ea0*/  IMAD.SHL.U32 R7, R7, 0x80, RZ ;  /* 0x0000008007077824 */ /* 0x000fe200078e00ff */
[----:B------:R-:W-:-:S02]  /*0eb0*/  LEA.HI R6, R5, R184, RZ, 0x3 ;  /* 0x000000b805067211 */ /* 0x000fc400078f18ff */
[----:B------:R-:W-:Y:S02]  /*0ec0*/  LEA.HI R4, R4, R219, RZ, 0x1 ;  /* 0x000000db04047211 */ /* 0x000fe400078f08ff */
[----:B------:R-:W-:Y:S02]  /*0ed0*/  LOP3.LUT R187, R187, 0x1c0, RZ, 0xc0, !PT ;  /* 0x000001c0bbbb7812 */ /* 0x000fe400078ec0ff */
[----:B------:R-:W-:Y:S02]  /*0ee0*/  LEA.HI R5, R5, R184, RZ, 0x6 ;  /* 0x000000b805057211 */ /* 0x000fe400078f30ff */
[----:B------:R-:W-:Y:S02]  /*0ef0*/  LOP3.LUT R189, R189, 0x1c0, RZ, 0xc0, !PT ;  /* 0x000001c0bdbd7812 */ /* 0x000fe400078ec0ff */
[----:B------:R-:W-:Y:S01]  /*0f00*/  LEA.HI R10, R8, R185, RZ, 0x3 ;  /* 0x000000b9080a7211 */ /* 0x000fe200078f18ff */
[----:B------:R-:W-:Y:S01]  /*0f10*/  IMAD.SHL.U32 R5, R5, 0x80, RZ ;  /* 0x0000008005057824 */ /* 0x000fe200078e00ff */
[----:B------:R-:W-:-:S02]  /*0f20*/  LOP3.LUT R193, R3, 0xfffffe00, RZ, 0xc0, !PT ;  /* 0xfffffe0003c17812 */ /* 0x000fc400078ec0ff */
[----:B------:R-:W-:Y:S02]  /*0f30*/  LOP3.LUT R4, R4, 0x3fffffe, RZ, 0xc0, !PT ;  /* 0x03fffffe04047812 */ /* 0x000fe400078ec0ff */
[----:B------:R-:W-:Y:S02]  /*0f40*/  SHF.R.U32.HI R218, RZ, 0x3, R187 ;  /* 0x00000003ffda7819 */ /* 0x000fe400000116bb */
[----:B------:R-:W-:Y:S01]  /*0f50*/  SHF.R.U32.HI R191, RZ, 0x3, R189 ;  /* 0x00000003ffbf7819 */ /* 0x000fe200000116bd */
[----:B------:R-:W-:Y:S01]  /*0f60*/  IMAD.IADD R4, R219, 0x1, -R4 ;  /* 0x00000001db047824 */ /* 0x000fe200078e0a04 */
[----:B------:R-:W-:Y:S02]  /*0f70*/  LOP3.LUT R3, R187, 0x38, R6, 0xf8, !PT ;  /* 0x00000038bb037812 */ /* 0x000fe400078ef806 */
[--C-:B------:R-:W-:Y:S01]  /*0f80*/  LOP3.LUT R12, R189, 0x38, R10.reuse, 0xf8, !PT ;  /* 0x00000038bd0c7812 */ /* 0x100fe200078ef80a */
[----:B------:R-:W-:Y:S01]  /*0f90*/  IMAD R221, R4, 0x40, R9 ;  /* 0x0000004004dd7824 */ /* 0x000fe200078e0209 */
[----:B------:R-:W-:-:S02]  /*0fa0*/  LOP3.LUT R11, R187, 0x38, R10, 0xf8, !PT ;  /* 0x00000038bb0b7812 */ /* 0x000fc400078ef80a */
[----:B------:R-:W-:Y:S02]  /*0fb0*/  LOP3.LUT R7, R7, 0xffffe000, RZ, 0xc0, !PT ;  /* 0xffffe00007077812 */ /* 0x000fe400078ec0ff */
[-C--:B------:R-:W-:Y:S02]  /*0fc0*/  LOP3.LUT R14, R3, R218.reuse, RZ, 0x3c, !PT ;  /* 0x000000da030e7212 */ /* 0x080fe400078e3cff */
[----:B------:R-:W-:Y:S01]  /*0fd0*/  LOP3.LUT R12, R12, R191, RZ, 0x3c, !PT ;  /* 0x000000bf0c0c7212 */ /* 0x000fe200078e3cff */
[----:B------:R-:W-:Y:S01]  /*0fe0*/  IMAD R3, R190, 0x200, R7 ;  /* 0x00000200be037824 */ /* 0x000fe200078e0207 */
[----:B------:R-:W-:Y:S02]  /*0ff0*/  LOP3.LUT R16, R11, R218, RZ, 0x3c, !PT ;  /* 0x000000da0b107212 */ /* 0x000fe400078e3cff */
[----:B------:R-:W-:Y:S02]  /*1000*/  LOP3.LUT R8, R189, 0x38, R6, 0xf8, !PT ;  /* 0x00000038bd087812 */ /* 0x000fe400078ef806 */
[----:B------:R-:W-:-:S02]  /*1010*/  LOP3.LUT R5, R5, 0xffffe000, RZ, 0xc0, !PT ;  /* 0xffffe00005057812 */ /* 0x000fc400078ec0ff */
[----:B------:R-:W-:Y:S02]  /*1020*/  LEA.HI R0, R0, R223, RZ, 0x3 ;  /* 0x000000df00007211 */ /* 0x000fe400078f18ff */
[--C-:B------:R-:W-:Y:S01]  /*1030*/  IADD3 R11, R16, R7, R193.reuse ;  /* 0x00000007100b7210 */ /* 0x100fe20007ffe0c1 */
[----:B------:R-:W-:Y:S01]  /*1040*/  IMAD.IADD R7, R3, 0x1, R12 ;  /* 0x0000000103077824 */ /* 0x000fe200078e020c */
[----:B------:R-:W-:Y:S02]  /*1050*/  LOP3.LUT R8, R8, R191, RZ, 0x3c, !PT ;  /* 0x000000bf08087212 */ /* 0x000fe400078e3cff */
[----:B------:R-:W-:Y:S01]  /*1060*/  IADD3 R213, R14, R5, R193 ;  /* 0x000000050ed57210 */ /* 0x000fe20007ffe0c1 */
[----:B------:R-:W-:Y:S01]  /*1070*/  IMAD R5, R190, 0x200, R5 ;  /* 0x00000200be057824 */ /* 0x000fe200078e0205 */
[----:B------:R-:W-:Y:S01]  /*1080*/  LOP3.LUT R4, R0, 0x1ffffff8, RZ, 0xc0, !PT ;  /* 0x1ffffff800047812 */ /* 0x000fe200078ec0ff */
[----:B------:R-:W-:Y:S01]  /*1090*/  IMAD R212, R11, 0x2, R208 ;  /* 0x000000020bd47824 */ /* 0x000fe200078e02d0 */
[----:B------:R-:W-:Y:S01]  /*10a0*/  LOP3.LUT R3, R187, 0x38, R22, 0xf8, !PT ;  /* 0x00000038bb037812 */ /* 0x000fe200078ef816 */
[----:B------:R-:W-:Y:S01]  /*10b0*/  IMAD.IADD R5, R5, 0x1, R8 ;  /* 0x0000000105057824 */ /* 0x000fe200078e0208 */
[----:B------:R-:W-:Y:S01]  /*10c0*/  SHF.R.S32.HI R196, RZ, 0x3, R0 ;  /* 0x00000003ffc47819 */ /* 0x000fe20000011400 */
[----:B------:R-:W-:Y:S01]  /*10d0*/  IMAD.IADD R4, R223, 0x1, -R4 ;  /* 0x00000001df047824 */ /* 0x000fe200078e0a04 */
[----:B------:R-:W-:Y:S01]  /*10e0*/  LOP3.LUT R3, R193, R3, R218, 0xf6, !PT ;  /* 0x00000003c1037212 */ /* 0x000fe200078ef6da */
[----:B------:R-:W-:Y:S01]  /*10f0*/  IMAD R213, R213, 0x2, R208 ;  /* 0x00000002d5d57824 */ /* 0x000fe200078e02d0 */
[----:B------:R-:W-:Y:S01]  /*1100*/  SHF.L.U32 R16, R206, 0x2, RZ ;  /* 0x00000002ce107819 */ /* 0x000fe200000006ff */
[----:B------:R-:W-:Y:S01]  /*1110*/  IMAD.SHL.U32 R195, R4, 0x8, RZ ;  /* 0x0000000804c37824 */ /* 0x000fe200078e00ff */
[----:B------:R-:W-:Y:S01]  /*1120*/  SHF.R.S32.HI R209, RZ, 0x3, R6 ;  /* 0x00000003ffd17819 */ /* 0x000fe20000011406 */
[----:B------:R-:W-:Y:S01]  /*1130*/  IMAD R216, R3, 0x2, R208 ;  /* 0x0000000203d87824 */ /* 0x000fe200078e02d0 */
[----:B------:R-:W-:Y:S01]  /*1140*/  SHF.R.S32.HI R215, RZ, 0x3, R10 ;  /* 0x00000003ffd77819 */ /* 0x000fe2000001140a */
[----:B------:R-:W-:-:S02]  /*1150*/  IMAD R217, R5, 0x2, R208 ;  /* 0x0000000205d97824 */ /* 0x000fc400078e02d0 */
[----:B------:R-:W-:Y:S01]  /*1160*/  IMAD R214, R7, 0x2, R208 ;  /* 0x0000000207d67824 */ /* 0x000fe200078e02d0 */
[----:B--2---:R-:W-:-:S07]  /*1170*/  LOP3.LUT R188, R13, 0x1, RZ, 0xfc, !PT ;  /* 0x000000010dbc7812 */ /* 0x004fce00078efcff */
.L_x_659:
[----:B0-2--5:R-:W0:Y:S01]  /*1180*/  LDC.64 R4, c[0x0][0xc60] ;  /* 0x00031800ff047b82 */ /* 0x025e220000000a00 */
[----:B------:R-:W-:Y:S01]  /*1190*/  ULDC.64 UR4, c[0x0][0xa28] ;  /* 0x00028a0000047ab9 */ /* 0x000fe20000000a00 */
[----:B------:R-:W-:Y:S01]  /*11a0*/  ULDC.64 UR8, c[0x0][0xa18] ;  /* 0x0002860000087ab9 */ /* 0x000fe20000000a00 */
[----:B------:R-:W-:Y:S01]  /*11b0*/  ULDC.64 UR6, c[0x0][0xa08] ;  /* 0x0002820000067ab9 */ /* 0x000fe20000000a00 */
[----:B0-----:R-:W-:-:S05]  /*11c0*/  IMAD.WIDE R4, R151, 0x4, R4 ;  /* 0x0000000497047825 */ /* 0x001fca00078e0204 */
[----:B------:R-:W2:Y:S01]  /*11d0*/  LDG.E R201, desc[UR36][R4.64] ;  /* 0x0000002404c97981 */ /* 0x000ea2000c1e1900 */
[----:B------:R-:W-:Y:S01]  /*11e0*/  ISETP.NE.U32.AND P2, PT, RZ, UR4, PT ;  /* 0x00000004ff007c0c */ /* 0x000fe2000bf45070 */
[----:B------:R-:W-:Y:S01]  /*11f0*/  IMAD.MOV.U32 R3, RZ, RZ, RZ ;  /* 0x000000ffff037224 */ /* 0x000fe200078e00ff */
[----:B------:R-:W-:Y:S01]  /*1200*/  ISETP.NE.U32.AND P1, PT, RZ, UR8, PT ;  /* 0x00000008ff007c0c */ /* 0x000fe2000bf25070 */
[----:B------:R-:W-:Y:S01]  /*1210*/  IMAD.MOV.U32 R31, RZ, RZ, RZ ;  /* 0x000000ffff1f7224 */ /* 0x000fe200078e00ff */
[----:B------:R-:W-:Y:S02]  /*1220*/  ISETP.NE.AND.EX P2, PT, RZ, UR5, PT, P2 ;  /* 0x00000005ff007c0c */ /* 0x000fe4000bf45320 */
[----:B------:R-:W-:Y:S02]  /*1230*/  ISETP.NE.AND.EX P1, PT, RZ, UR9, PT, P1 ;  /* 0x00000009ff007c0c */ /* 0x000fe4000bf25310 */
[----:B------:R-:W-:-:S04]  /*1240*/  ISETP.NE.U32.AND P0, PT, RZ, UR6, PT ;  /* 0x00000006ff007c0c */ /* 0x000fc8000bf05070 */
[----:B------:R-:W-:Y:S02]  /*1250*/  ISETP.NE.AND.EX P0, PT, RZ, UR7, PT, P0 ;  /* 0x00000007ff007c0c */ /* 0x000fe4000bf05300 */
[----:B--2---:R-:W-:Y:S01]  /*1260*/  SHF.R.S32.HI R205, RZ, 0x1f, R201 ;  /* 0x0000001fffcd7819 */ /* 0x004fe200000114c9 */
[C---:B------:R-:W-:Y:S02]  /*1270*/  IMAD.SHL.U32 R199, R201.reuse, 0x4, RZ ;  /* 0x00000004c9c77824 */ /* 0x040fe400078e00ff */
[C---:B------:R-:W-:Y:S02]  /*1280*/  @P2 LEA R4, P3, R201.reuse, UR4, 0x2 ;  /* 0x00000004c9042c11 */ /* 0x040fe4000f8610ff */
[C-C-:B------:R-:W-:Y:S02]  /*1290*/  SHF.L.U64.HI R200, R201.reuse, 0x2, R205.reuse ;  /* 0x00000002c9c87819 */ /* 0x140fe400000102cd */
[----:B------:R-:W-:Y:S01]  /*12a0*/  @P2 LEA.HI.X R5, R201, UR5, R205, 0x2, P3 ;  /* 0x00000005c9052c11 */ /* 0x000fe200098f14cd */
[----:B------:R-:W-:Y:S01]  /*12b0*/  ULDC UR4, c[0x0][0x288] ;  /* 0x0000a20000047ab9 */ /* 0x000fe20000000800 */
[----:B---3--:R-:W-:-:S03]  /*12c0*/  IADD3 R8, P4, R199, UR6, RZ ;  /* 0x00000006c7087c10 */ /* 0x008fc6000ff9e0ff */
[----:B------:R0:W5:Y:S01]  /*12d0*/  @P2 LDG.E R3, desc[UR36][R4.64] ;  /* 0x0000002404032981 */ /* 0x000162000c1e1900 */
[----:B----4-:R-:W-:Y:S01]  /*12e0*/  @P1 IADD3 R6, P2, R199, UR8, RZ ;  /* 0x00000008c7061c10 */ /* 0x010fe2000ff5e0ff */
[----:B------:R-:W-:Y:S01]  /*12f0*/  IMAD.U32 R154, RZ, RZ, UR4 ;  /* 0x00000004ff9a7e24 */ /* 0x000fe2000f8e00ff */
[C---:B------:R-:W-:Y:S01]  /*1300*/  IADD3.X R9, R200.reuse, UR7, RZ, P4, !PT ;  /* 0x00000007c8097c10 */ /* 0x040fe2000a7fe4ff */
[----:B------:R-:W-:Y:S01]  /*1310*/  ULDC.64 UR4, c[0x0][0x3f8] ;  /* 0x0000fe0000047ab9 */ /* 0x000fe20000000a00 */
[----:B------:R-:W-:-:S03]  /*1320*/  @P1 IADD3.X R7, R200, UR9, RZ, P2, !PT ;  /* 0x00000009c8071c10 */ /* 0x000fc600097fe4ff */
[----:B------:R0:W5:Y:S01]  /*1330*/  @P0 LDG.E R31, desc[UR36][R8.64] ;  /* 0x00000024081f0981 */ /* 0x000162000c1e1900 */
[----:B------:R-:W-:Y:S01]  /*1340*/  UISETP.NE.U32.AND UP0, UPT, UR4, URZ, UPT ;  /* 0x0000003f0400728c */ /* 0x000fe2000bf05070 */
[----:B------:R-:W-:Y:S02]  /*1350*/  ULDC.64 UR8, c[0x0][0xa20] ;  /* 0x0002880000087ab9 */ /* 0x000fe40000000a00 */
[----:B------:R0:W5:Y:S01]  /*1360*/  @P1 LDG.E R154, desc[UR36][R6.64] ;  /* 0x00000024069a1981 */ /* 0x000162000c1e1900 */
[----:B------:R-:W-:Y:S01]  /*1370*/  UISETP.NE.AND.EX UP0, UPT, UR5, URZ, UPT, UP0 ;  /* 0x0000003f0500728c */ /* 0x000fe2000bf05300 */
[----:B------:R-:W-:Y:S01]  /*1380*/  ULDC UR4, c[0x0][0x404] ;  /* 0x0001010000047ab9 */ /* 0x000fe20000000800 */
[----:B------:R-:W-:Y:S02]  /*1390*/  ISETP.NE.U32.AND P2, PT, RZ, UR8, PT ;  /* 0x00000008ff007c0c */ /* 0x000fe4000bf45070 */
[----:B------:R-:W-:Y:S01]  /*13a0*/  USEL UR4, UR4, 0x1, UP0 ;  /* 0x0000000104047887 */ /* 0x000fe20008000000 */
[----:B------:R-:W-:Y:S01]  /*13b0*/  ULDC UR5, c[0x0][0x2e0] ;  /* 0x0000b80000057ab9 */ /* 0x000fe20000000800 */
[----:B------:R-:W-:-:S02]  /*13c0*/  ISETP.NE.AND.EX P2, PT, RZ, UR9, PT, P2 ;  /* 0x00000009ff007c0c */ /* 0x000fc4000bf45320 */
[----:B------:R-:W-:-:S03]  /*13d0*/  UIMAD UR4, UR4, UR5, URZ ;  /* 0x00000005040472a4 */ /* 0x000fc6000f8e023f */
[----:B------:R-:W-:Y:S01]  /*13e0*/  ULDC UR5, c[0x0][0x338] ;  /* 0x0000ce0000057ab9 */ /* 0x000fe20000000800 */
[----:B------:R-:W-:Y:S02]  /*13f0*/  IMAD.MOV.U32 R204, RZ, RZ, R149 ;  /* 0x000000ffffcc7224 */ /* 0x000fe400078e0095 */
[----:B------:R-:W-:Y:S02]  /*1400*/  IMAD.MOV.U32 R198, RZ, RZ, R150 ;  /* 0x000000ffffc67224 */ /* 0x000fe400078e0096 */
[----:B------:R-:W-:Y:S01]  /*1410*/  IMAD.MOV.U32 R29, RZ, RZ, R201 ;  /* 0x000000ffff1d7224 */ /* 0x000fe200078e00c9 */
[----:B0-----:R-:W-:Y:S06]  /*1420*/  @P1 BRA `(.L_x_449) ;  /* 0x0000000000241947 */ /* 0x001fec0003800000 */
[----:B------:R-:W-:Y:S02]  /*1430*/  ULDC.64 UR6, c[0x0][0xa00] ;  /* 0x0002800000067ab9 */ /* 0x000fe40000000a00 */
[----:B------:R-:W-:-:S04]  /*1440*/  ISETP.NE.U32.AND P1, PT, RZ, UR6, PT ;  /* 0x00000006ff007c0c */ /* 0x000fc8000bf25070 */
[----:B------:R-:W-:-:S13]  /*1450*/  ISETP.NE.AND.EX P1, PT, RZ, UR7, PT, P1 ;  /* 0x00000007ff007c0c */ /* 0x000fda000bf25310 */
[----:B------:R-:W-:Y:S05]  /*1460*/  @!P1 BRA `(.L_x_449) ;  /* 0x0000000000149947 */ /* 0x000fea0003800000 */
[----:B------:R-:W0:Y:S02]  /*1470*/  LDC.64 R4, c[0x0][0xa00] ;  /* 0x00028000ff047b82 */ /* 0x000e240000000a00 */
[----:B0-----:R-:W-:-:S05]  /*1480*/  IMAD.WIDE R4, R29, 0x4, R4 ;  /* 0x000000041d047825 */ /* 0x001fca00078e0204 */
[----:B-----5:R-:W2:Y:S04]  /*1490*/  LDG.E R154, desc[UR36][R4.64] ;  /* 0x00000024049a7981 */ /* 0x020ea8000c1e1900 */
[----:B------:R-:W2:Y:S02]  /*14a0*/  LDG.E R7, desc[UR36][R4.64+0x4] ;  /* 0x0000042404077981 */ /* 0x000ea4000c1e1900 */
[----:B--2---:R-:W-:-:S07]  /*14b0*/  IMAD.IADD R154, R7, 0x1, -R154 ;  /* 0x00000001079a7824 */ /* 0x004fce00078e0a9a */
.L_x_449:
[----:B------:R-:W-:Y:S02]  /*14c0*/  IMAD.U32 R27, RZ, RZ, UR5 ;  /* 0x00000005ff1b7e24 */ /* 0x000fe4000f8e00ff */
[----:B------:R-:W-:Y:S01]  /*14d0*/  IMAD.U32 R28, RZ, RZ, UR4 ;  /* 0x00000004ff1c7e24 */ /* 0x000fe2000f8e00ff */
[----:B------:R-:W-:Y:S06]  /*14e0*/  @!P2 BRA `(.L_x_450) ;  /* 0x000000000010a947 */ /* 0x000fec0003800000 */
[----:B------:R-:W-:-:S04]  /*14f0*/  IADD3 R4, P0, R199, UR8, RZ ;  /* 0x00000008c7047c10 */ /* 0x000fc8000ff1e0ff */
[----:B------:R-:W-:-:S05]  /*1500*/  IADD3.X R5, R200, UR9, RZ, P0, !PT ;  /* 0x00000009c8057c10 */ /* 0x000fca00087fe4ff */
[----:B------:R0:W5:Y:S01]  /*1510*/  LDG.E R28, desc[UR36][R4.64] ;  /* 0x00000024041c7981 */ /* 0x000162000c1e1900 */
[----:B------:R-:W-:Y:S05]  /*1520*/  BRA `(.L_x_451) ;  /* 0x0000000000107947 */ /* 0x000fea0003800000 */
.L_x_450:
[----:B------:R-:W-:Y:S05]  /*1530*/  @!P0 BRA `(.L_x_451) ;  /* 0x00000000000c8947 */ /* 0x000fea0003800000 */
[----:B------:R-:W2:Y:S04]  /*1540*/  LDG.E R5, desc[UR36][R8.64] ;  /* 0x0000002408057981 */ /* 0x000ea8000c1e1900 */
[----:B------:R-:W2:Y:S02]  /*1550*/  LDG.E R28, desc[UR36][R8.64+0x4] ;  /* 0x00000424081c7981 */ /* 0x000ea4000c1e1900 */
[----:B--2---:R-:W-:-:S07]  /*1560*/  IMAD.IADD R28, R28, 0x1, -R5 ;  /* 0x000000011c1c7824 */ /* 0x004fce00078e0a05 */
.L_x_451:
[----:B------:R-:W-:Y:S02]  /*1570*/  ULDC.64 UR4, c[0x0][0xa10] ;  /* 0x0002840000047ab9 */ /* 0x000fe40000000a00 */
[----:B------:R-:W-:-:S04]  /*1580*/  ISETP.NE.U32.AND P0, PT, RZ, UR4, PT ;  /* 0x00000004ff007c0c */ /* 0x000fc8000bf05070 */
[----:B------:R-:W-:Y:S01]  /*1590*/  ISETP.NE.AND.EX P0, PT, RZ, UR5, PT, P0 ;  /* 0x00000005ff007c0c */ /* 0x000fe2000bf05300 */
[----:B------:R-:W-:-:S12]  /*15a0*/  ULDC.64 UR4, c[0x0][0xa30] ;  /* 0x00028c0000047ab9 */ /* 0x000fd80000000a00 */
[----:B0-----:R-:W0:Y:S02]  /*15b0*/  @P0 LDC.64 R4, c[0x0][0xa10] ;  /* 0x00028400ff040b82 */ /* 0x001e240000000a00 */
[----:B0-----:R-:W-:-:S05]  /*15c0*/  @P0 IMAD.WIDE R4, R29, 0x4, R4 ;  /* 0x000000041d040825 */ /* 0x001fca00078e0204 */
[----:B------:R-:W2:Y:S04]  /*15d0*/  @P0 LDG.E R0, desc[UR36][R4.64] ;  /* 0x0000002404000981 */ /* 0x000ea8000c1e1900 */
[----:B------:R-:W2:Y:S01]  /*15e0*/  @P0 LDG.E R9, desc[UR36][R4.64+0x4] ;  /* 0x0000042404090981 */ /* 0x000ea2000c1e1900 */
[----:B-----5:R-:W-:Y:S01]  /*15f0*/  IADD3 R8, -R3, R28, RZ ;  /* 0x0000001c03087210 */ /* 0x020fe20007ffe1ff */
[----:B------:R-:W-:Y:S01]  /*1600*/  IMAD.MOV.U32 R147, RZ, RZ, R28 ;  /* 0x000000ffff937224 */ /* 0x000fe200078e001c */
[----:B------:R-:W-:-:S03]  /*1610*/  ISETP.NE.U32.AND P1, PT, RZ, UR4, PT ;  /* 0x00000004ff007c0c */ /* 0x000fc6000bf25070 */
[----:B------:R-:W-:Y:S01]  /*1620*/  IMAD.MOV R123, RZ, RZ, -R8 ;  /* 0x000000ffff7b7224 */ /* 0x000fe200078e0a08 */
[----:B------:R-:W-:-:S04]  /*1630*/  ISETP.NE.AND.EX P1, PT, RZ, UR5, PT, P1 ;  /* 0x00000005ff007c0c */ /* 0x000fc8000bf25310 */
[----:B------:R-:W-:-:S09]  /*1640*/  VIMNMX R123, RZ, R123, !PT ;  /* 0x0000007bff7b7248 */ /* 0x000fd20007fe0100 */
[----:B------:R-:W-:-:S04]  /*1650*/  @P1 IADD3 R6, P2, R199, UR4, RZ ;  /* 0x00000004c7061c10 */ /* 0x000fc8000ff5e0ff */
[----:B------:R-:W-:-:S05]  /*1660*/  @P1 IADD3.X R7, R200, UR5, RZ, P2, !PT ;  /* 0x00000005c8071c10 */ /* 0x000fca00097fe4ff */
[----:B------:R0:W5:Y:S01]  /*1670*/  @P1 LDG.E R147, desc[UR36][R6.64] ;  /* 0x0000002406931981 */ /* 0x000162000c1e1900 */
[----:B--2---:R-:W-:-:S04]  /*1680*/  @P0 IMAD.IADD R27, R9, 0x1, -R0 ;  /* 0x00000001091b0824 */ /* 0x004fc800078e0a00 */
[----:B------:R-:W-:-:S04]  /*1690*/  IMAD.IADD R152, R8, 0x1, R27 ;  /* 0x0000000108987824 */ /* 0x000fc800078e021b */
[----:B------:R-:W-:-:S05]  /*16a0*/  VIADD R0, R152, 0x7f ;  /* 0x0000007f98007836 */ /* 0x000fca0000000000 */
[----:B------:R-:W-:-:S04]  /*16b0*/  SHF.R.S32.HI R3, RZ, 0x1f, R0 ;  /* 0x0000001fff037819 */ /* 0x000fc80000011400 */
[----:B------:R-:W-:-:S04]  /*16c0*/  LEA.HI R3, R3, R0, RZ, 0x7 ;  /* 0x0000000003037211 */ /* 0x000fc800078f38ff */
[----:B------:R-:W-:Y:S02]  /*16d0*/  LOP3.LUT R0, R3, 0xffffff80, RZ, 0xc0, !PT ;  /* 0xffffff8003007812 */ /* 0x000fe400078ec0ff */
[----:B------:R-:W-:Y:S02]  /*16e0*/  SHF.R.S32.HI R207, RZ, 0x7, R3 ;  /* 0x00000007ffcf7819 */ /* 0x000fe40000011403 */
[----:B------:R-:W-:-:S04]  /*16f0*/  VIADDMNMX R0, R0, -R8, R27, PT ;  /* 0x8000000800007246 */ /* 0x000fc8000380011b */
[----:B------:R-:W-:Y:S02]  /*1700*/  ISETP.GT.AND P0, PT, R0, R123, PT ;  /* 0x0000007b0000720c */ /* 0x000fe40003f04270 */
[----:B------:R-:W-:-:S05]  /*1710*/  SHF.R.U32.HI R123, RZ, 0x7, R123 ;  /* 0x00000007ff7b7819 */ /* 0x000fca000001167b */
[----:B------:R-:W-:-:S06]  /*1720*/  IMAD.MOV.U32 R26, RZ, RZ, R123 ;  /* 0x000000ffff1a7224 */ /* 0x000fcc00078e007b */
[----:B------:R-:W-:-:S05]  /*1730*/  @P0 VIADD R0, R0, 0x7f ;  /* 0x0000007f00000836 */ /* 0x000fca0000000000 */
[----:B------:R-:W-:-:S04]  /*1740*/  @P0 SHF.R.S32.HI R5, RZ, 0x1f, R0 ;  /* 0x0000001fff050819 */ /* 0x000fc80000011400 */
[----:B------:R-:W-:-:S04]  /*1750*/  @P0 LEA.HI R5, R5, R0, RZ, 0x7 ;  /* 0x0000000005050211 */ /* 0x000fc800078f38ff */
[----:B------:R-:W-:Y:S02]  /*1760*/  @P0 SHF.R.S32.HI R26, RZ, 0x7, R5 ;  /* 0x00000007ff1a0819 */ /* 0x000fe40000011405 */
[----:B------:R-:W-:Y:S02]  /*1770*/  PLOP3.LUT P0, PT, PT, PT, PT, 0x80, 0x0 ;  /* 0x000000000000781c */ /* 0x000fe40003f0f070 */
[----:B------:R-:W-:-:S13]  /*1780*/  ISETP.GT.AND P1, PT, R26, R123, PT ;  /* 0x0000007b1a00720c */ /* 0x000fda0003f24270 */
[----:B0-----:R-:W-:Y:S05]  /*1790*/  @!P1 BRA `(.L_x_452) ;  /* 0x0000009000389947 */ /* 0x001fea0003800000 */
[----:B------:R-:W-:Y:S01]  /*17a0*/  VIADD R25, R2, 0x1c400 ;  /* 0x0001c40002197836 */ /* 0x000fe20000000000 */
[----:B------:R-:W-:Y:S04]  /*17b0*/  BSSY B6, `(.L_x_453) ;  /* 0x0000013000067945 */ /* 0x000fe80003800000 */
[----:B------:R-:W-:-:S13]  /*17c0*/  LOP3.LUT P0, RZ, R25, 0x3ff, RZ, 0xc0, !PT ;  /* 0x000003ff19ff7812 */ /* 0x000fda000780c0ff */
[----:B------:R-:W-:Y:S05]  /*17d0*/  @!P0 BRA `(.L_x_454) ;  /* 0x0000000000408947 */ /* 0x000fea0003800000 */
[----:B------:R-:W-:Y:S01]  /*17e0*/  MOV R0, 0x0 ;  /* 0x0000000000007802 */ /* 0x000fe20000000f00 */
[----:B------:R-:W-:Y:S01]  /*17f0*/  ULDC.64 UR4, c[0x4][0xb8] ;  /* 0x01002e0000047ab9 */ /* 0x000fe20000000a00 */
[----:B------:R-:W-:Y:S01]  /*1800*/  ULDC.64 UR6, c[0x4][0x20] ;  /* 0x0100080000067ab9 */ /* 0x000fe20000000a00 */
[----:B------:R-:W-:Y:S01]  /*1810*/  IMAD.U32 R4, RZ, RZ, UR4 ;  /* 0x00000004ff047e24 */ /* 0x000fe2000f8e00ff */
[----:B------:R0:W1:Y:S01]  /*1820*/  LDC.64 R14, c[0x4][R0] ;  /* 0x01000000000e7b82 */ /* 0x0000620000000a00 */
[----:B------:R-:W-:Y:S01]  /*1830*/  IMAD.U32 R5, RZ, RZ, UR5 ;  /* 0x00000005ff057e24 */ /* 0x000fe2000f8e00ff */
        /* <DEDUP_REMOVED lines=9> */
[----:B-1---5:R-:W-:Y:S05]  /*18d0*/  CALL.ABS.NOINC R14 ;  /* 0x000000000e007343 */ /* 0x022fea0003c00000 */
.L_x_454:
[----:B------:R-:W-:Y:S05]  /*18e0*/  BSYNC B6 ;  /* 0x0000000000067941 */ /* 0x000fea0003800000 */
.L_x_453:
        /* <DEDUP_REMOVED lines=20> */
.L_x_456:
[----:B------:R-:W-:Y:S05]  /*1a30*/  BSYNC B6 ;  /* 0x0000000000067941 */ /* 0x000fea0003800000 */
.L_x_455:
[----:B------:R-:W-:Y:S01]  /*1a40*/  ULDC.64 UR4, c[0x0][0x9f8] ;  /* 0x00027e0000047ab9 */ /* 0x000fe20000000a00 */
[----:B------:R-:W0:Y:S01]  /*1a50*/  LDC R0, c[0x0][0x428] ;  /* 0x00010a00ff007b82 */ /* 0x000e220000000800 */
[----:B------:R-:W-:-:S07]  /*1a60*/  ISETP.NE.U32.AND P0, PT, RZ, UR4, PT ;  /* 0x00000004ff007c0c */ /* 0x000fce000bf05070 */
[----:B------:R-:W1:Y:S01]  /*1a70*/  LDC.64 R4, c[0x0][0x2f0] ;  /* 0x0000bc00ff047b82 */ /* 0x000e620000000a00 */
[----:B------:R-:W-:Y:S01]  /*1a80*/  ISETP.NE.AND.EX P0, PT, RZ, UR5, PT, P0 ;  /* 0x00000005ff007c0c */ /* 0x000fe2000bf05300 */
[C---:B------:R-:W-:Y:S02]  /*1a90*/  VIADD R3, R22.reuse, 0xa0 ;  /* 0x000000a016037836 */ /* 0x040fe40000000000 */
[----:B------:R-:W-:Y:S02]  /*1aa0*/  VIADD R102, R22, 0x60 ;  /* 0x0000006016667836 */ /* 0x000fe40000000000 */
[----:B------:R-:W-:Y:S01]  /*1ab0*/  IMAD.IADD R116, R31, 0x1, R28 ;  /* 0x000000011f747824 */ /* 0x000fe200078e021c */
[----:B------:R-:W-:Y:S01]  /*1ac0*/  SHF.R.S32.HI R23, RZ, 0x1f, R22 ;  /* 0x0000001fff177819 */ /* 0x000fe20000011416 */
[----:B------:R-:W-:Y:S01]  /*1ad0*/  ULDC.64 UR6, c[0x0][0xa08] ;  /* 0x0002820000067ab9 */ /* 0x000fe20000000a00 */
[----:B------:R-:W2:Y:S05]  /*1ae0*/  LDC R119, c[0x0][0x3d4] ;  /* 0x0000f500ff777b82 */ /* 0x000eaa0000000800 */
[----:B------:R-:W-:Y:S01]  /*1af0*/  @P0 IADD3 R6, P1, R199, UR4, RZ ;  /* 0x00000004c7060c10 */ /* 0x000fe2000ff3e0ff */
[----:B------:R-:W-:-:S02]  /*1b00*/  ULDC UR4, c[0x0][0x2e4] ;  /* 0x0000b90000047ab9 */ /* 0x000fc40000000800 */
[----:B------:R-:W3:Y:S01]  /*1b10*/  LDC.64 R36, c[0x0][0x3d8] ;  /* 0x0000f600ff247b82 */ /* 0x000ee20000000a00 */
[----:B------:R-:W-:-:S05]  /*1b20*/  @P0 IADD3.X R7, R200, UR5, RZ, P1, !PT ;  /* 0x00000005c8070c10 */ /* 0x000fca0008ffe4ff */
[----:B------:R4:W2:Y:S01]  /*1b30*/  @P0 LDG.E R29, desc[UR36][R6.64] ;  /* 0x00000024061d0981 */ /* 0x0008a2000c1e1900 */
[----:B0-----:R-:W-:Y:S01]  /*1b40*/  ISETP.NE.AND P0, PT, R0, 0x1, PT ;  /* 0x000000010000780c */ /* 0x001fe20003f05270 */
[----:B------:R-:W-:Y:S01]  /*1b50*/  VIADD R0, R22, 0x80 ;  /* 0x0000008016007836 */ /* 0x000fe20000000000 */
[----:B------:R-:W-:Y:S01]  /*1b60*/  ISETP.GE.AND P3, PT, R184, UR4, PT ;  /* 0x00000004b8007c0c */ /* 0x000fe2000bf66270 */
[----:B------:R-:W0:Y:S01]  /*1b70*/  S2R R155, SR_TID.X ;  /* 0x00000000009b7919 */ /* 0x000e220000002100 */
[----:B------:R-:W-:Y:S01]  /*1b80*/  ISETP.GE.AND P2, PT, R22, UR4, PT ;  /* 0x0000000416007c0c */ /* 0x000fe2000bf46270 */
[----:B------:R-:W-:Y:S01]  /*1b90*/  IMAD.MOV.U32 R124, RZ, RZ, 0x20 ;  /* 0x00000020ff7c7424 */ /* 0x000fe200078e00ff */
[----:B------:R-:W-:Y:S01]  /*1ba0*/  ISETP.GE.AND P4, PT, R0, UR4, PT ;  /* 0x0000000400007c0c */ /* 0x000fe2000bf86270 */
[C---:B-1----:R-:W-:Y:S01]  /*1bb0*/  IMAD.SHL.U32 R42, R4.reuse, 0x80, RZ ;  /* 0x00000080042a7824 */ /* 0x042fe200078e00ff */
[----:B------:R-:W-:Y:S01]  /*1bc0*/  ISETP.GE.AND P1, PT, R3, UR4, PT ;  /* 0x0000000403007c0c */ /* 0x000fe2000bf26270 */
[----:B------:R-:W-:Y:S01]  /*1bd0*/  IMAD.SHL.U32 R129, R4, 0x40, RZ ;  /* 0x0000004004817824 */ /* 0x000fe200078e00ff */
[----:B----4-:R-:W-:-:S02]  /*1be0*/  SEL R6, RZ, 0xffffffff, P3 ;  /* 0xffffffffff067807 */ /* 0x010fc40001800000 */
[----:B------:R-:W-:Y:S01]  /*1bf0*/  SEL R3, RZ, 0x1, P2 ;  /* 0x00000001ff037807 */ /* 0x000fe20001000000 */
[----:B------:R-:W1:Y:S01]  /*1c00*/  @P0 LDC R9, c[0x0][0x42c] ;  /* 0x00010b00ff090b82 */ /* 0x000e620000000800 */
[----:B------:R-:W-:Y:S01]  /*1c10*/  ISETP.GE.AND P2, PT, R185, UR4, PT ;  /* 0x00000004b9007c0c */ /* 0x000fe2000bf46270 */
[----:B------:R-:W-:Y:S01]  /*1c20*/  IMAD.SHL.U32 R6, R6, 0x2, RZ ;  /* 0x0000000206067824 */ /* 0x000fe200078e00ff */
[----:B------:R-:W-:Y:S01]  /*1c30*/  ISETP.GE.AND P3, PT, R102, UR4, PT ;  /* 0x0000000466007c0c */ /* 0x000fe2000bf66270 */
[----:B------:R-:W-:Y:S01]  /*1c40*/  ULDC.64 UR4, c[0x0][0x320] ;  /* 0x0000c80000047ab9 */ /* 0x000fe20000000a00 */
[----:B------:R-:W-:Y:S01]  /*1c50*/  SHF.R.S32.HI R31, RZ, 0x1f, R116 ;  /* 0x0000001fff1f7819 */ /* 0x000fe20000011474 */
[----:B---3--:R-:W-:Y:S01]  /*1c60*/  IMAD.WIDE.U32 R114, R19, R36, R22 ;  /* 0x0000002413727225 */ /* 0x008fe200078e0016 */
[----:B------:R-:W-:Y:S01]  /*1c70*/  LOP3.LUT R3, R6, 0x2, R3, 0xe2, !PT ;  /* 0x0000000206037812 */ /* 0x000fe200078ee203 */
[----:B------:R-:W3:Y:S01]  /*1c80*/  @P0 LDC R11, c[0x0][0x430] ;  /* 0x00010c00ff0b0b82 */ /* 0x000ee20000000800 */
[----:B------:R-:W-:-:S02]  /*1c90*/  SEL R6, RZ, 0x8, P3 ;  /* 0x00000008ff067807 */ /* 0x000fc40001800000 */
[----:B------:R-:W-:Y:S02]  /*1ca0*/  SHF.R.S32.HI R148, RZ, 0x1f, R19 ;  /* 0x0000001fff947819 */ /* 0x000fe40000011413 */
[-C--:B--2---:R-:W-:Y:S02]  /*1cb0*/  ISETP.GE.AND P3, PT, R22, R119.reuse, PT ;  /* 0x000000771600720c */ /* 0x084fe40003f66270 */
[--C-:B------:R-:W-:Y:S02]  /*1cc0*/  SHF.R.S32.HI R17, RZ, 0x1f, R16.reuse ;  /* 0x0000001fff117819 */ /* 0x100fe40000011410 */
[----:B------:R-:W-:Y:S02]  /*1cd0*/  ISETP.GE.AND P5, PT, R185, R119, PT ;  /* 0x00000077b900720c */ /* 0x000fe40003fa6270 */
[C---:B------:R-:W-:Y:S01]  /*1ce0*/  SHF.L.U64.HI R125, R4.reuse, 0x7, R5 ;  /* 0x00000007047d7819 */ /* 0x040fe20000010205 */
[----:B------:R-:W-:Y:S01]  /*1cf0*/  IMAD.WIDE.U32 R112, R19, R36, R16 ;  /* 0x0000002413707225 */ /* 0x000fe200078e0010 */
[----:B------:R-:W-:-:S02]  /*1d00*/  SHF.L.U64.HI R128, R4, 0x6, R5 ;  /* 0x0000000604807819 */ /* 0x000fc40000010205 */
[--C-:B------:R-:W-:Y:S01]  /*1d10*/  SHF.L.U64.HI R126, R36, 0x7, R37.reuse ;  /* 0x00000007247e7819 */ /* 0x100fe20000010225 */
[----:B-1----:R-:W-:Y:S01]  /*1d20*/  @P0 IMAD.HI.U32 R0, R150, R9, RZ ;  /* 0x0000000996000227 */ /* 0x002fe200078e00ff */
[----:B------:R-:W-:Y:S02]  /*1d30*/  SHF.L.U64.HI R38, R36, 0x6, R37 ;  /* 0x0000000624267819 */ /* 0x000fe40000010225 */
[----:B------:R-:W-:Y:S01]  /*1d40*/  P2R R103, PR, RZ, 0x20 ;  /* 0x00000020ff677803 */ /* 0x000fe20000000000 */
[----:B------:R-:W-:Y:S01]  /*1d50*/  IMAD.WIDE.U32 R8, R116, R4, RZ ;  /* 0x0000000474087225 */ /* 0x000fe200078e00ff */
[----:B0-----:R-:W-:Y:S02]  /*1d60*/  LEA.HI R155, R155, 0x8, RZ, 0x19 ;  /* 0x000000089b9b7811 */ /* 0x001fe400078fc8ff */
[----:B---3--:R-:W-:Y:S02]  /*1d70*/  @P0 SHF.R.U32.HI R150, RZ, R11, R0 ;  /* 0x0000000bff960219 */ /* 0x008fe40000011600 */
[----:B------:R-:W-:-:S02]  /*1d80*/  SEL R0, RZ, 0x4, P2 ;  /* 0x00000004ff007807 */ /* 0x000fc40001000000 */
[----:B------:R-:W-:Y:S01]  /*1d90*/  SHF.R.S32.HI R12, RZ, 0x1f, R150 ;  /* 0x0000001fff0c7819 */ /* 0x000fe20000011496 */
[----:B------:R-:W-:Y:S01]  /*1da0*/  IMAD.WIDE.U32 R10, R150, UR4, R22 ;  /* 0x00000004960a7c25 */ /* 0x000fe2000f8e0016 */
[----:B------:R-:W-:Y:S02]  /*1db0*/  LOP3.LUT R0, R6, R3, R0, 0xfe, !PT ;  /* 0x0000000306007212 */ /* 0x000fe400078efe00 */
[----:B------:R-:W-:Y:S01]  /*1dc0*/  ISETP.NE.U32.AND P0, PT, RZ, UR6, PT ;  /* 0x00000006ff007c0c */ /* 0x000fe2000bf05070 */
[----:B------:R-:W-:Y:S01]  /*1dd0*/  IMAD R6, R31, R4, RZ ;  /* 0x000000041f067224 */ /* 0x000fe200078e02ff */
[----:B------:R-:W-:Y:S01]  /*1de0*/  ISETP.GE.AND P2, PT, R184, R119, PT ;  /* 0x00000077b800720c */ /* 0x000fe20003f46270 */
[----:B------:R-:W-:Y:S01]  /*1df0*/  IMAD R3, R12, UR4, RZ ;  /* 0x000000040c037c24 */ /* 0x000fe2000f8e02ff */
[----:B------:R-:W-:Y:S01]  /*1e00*/  ISETP.NE.AND.EX P0, PT, RZ, UR7, PT, P0 ;  /* 0x00000007ff007c0c */ /* 0x000fe2000bf05300 */
[----:B------:R-:W-:Y:S02]  /*1e10*/  IMAD R13, R116, R5, R6 ;  /* 0x00000005740d7224 */ /* 0x000fe400078e0206 */
[----:B------:R-:W-:Y:S01]  /*1e20*/  IMAD R15, R150, UR5, R3 ;  /* 0x00000005960f7c24 */ /* 0x000fe2000f8e0203 */
[----:B------:R-:W-:Y:S01]  /*1e30*/  ULDC.64 UR4, c[0x0][0x2f8] ;  /* 0x0000be0000047ab9 */ /* 0x000fe20000000a00 */
[----:B------:R-:W-:Y:S01]  /*1e40*/  IMAD.IADD R9, R9, 0x1, R13 ;  /* 0x0000000109097824 */ /* 0x000fe200078e020d */
[----:B------:R-:W-:Y:S01]  /*1e50*/  SEL R3, RZ, 0x10, P4 ;  /* 0x00000010ff037807 */ /* 0x000fe20002000000 */
[----:B------:R-:W-:Y:S01]  /*1e60*/  IMAD R13, R12, UR4, RZ ;  /* 0x000000040c0d7c24 */ /* 0x000fe2000f8e02ff */
[----:B------:R-:W0:Y:S01]  /*1e70*/  LDC.64 R6, c[0x0][0x3e8] ;  /* 0x0000fa00ff067b82 */ /* 0x000e220000000a00 */
[----:B------:R-:W-:Y:S01]  /*1e80*/  IMAD.WIDE.U32 R8, R150, UR4, R8 ;  /* 0x0000000496087c25 */ /* 0x000fe2000f8e0008 */
[----:B------:R-:W-:-:S02]  /*1e90*/  LOP3.LUT R3, R0, R3, RZ, 0xfc, !PT ;  /* 0x0000000300037212 */ /* 0x000fc400078efcff */
[----:B------:R-:W-:Y:S01]  /*1ea0*/  IADD3 R116, P4, R19, R116, RZ ;  /* 0x0000007413747210 */ /* 0x000fe20007f9e0ff */
[----:B------:R-:W-:Y:S01]  /*1eb0*/  IMAD R13, R150, UR5, R13 ;  /* 0x00000005960d7c24 */ /* 0x000fe2000f8e020d */
[----:B------:R-:W-:Y:S01]  /*1ec0*/  ULDC.64 UR4, c[0x0][0x300] ;  /* 0x0000c00000047ab9 */ /* 0x000fe20000000a00 */
[----:B------:R-:W-:Y:S01]  /*1ed0*/  IMAD.IADD R11, R11, 0x1, R15 ;  /* 0x000000010b0b7824 */ /* 0x000fe200078e020f */
[----:B------:R-:W-:Y:S01]  /*1ee0*/  SHF.R.S32.HI R150, RZ, 0x1f, R202 ;  /* 0x0000001fff967819 */ /* 0x000fe200000114ca */
[----:B------:R-:W-:Y:S02]  /*1ef0*/  IMAD.IADD R9, R9, 0x1, R13 ;  /* 0x0000000109097824 */ /* 0x000fe400078e020d */
[----:B------:R-:W-:Y:S02]  /*1f00*/  IMAD.X R117, R31, 0x1, R148, P4 ;  /* 0x000000011f757824 */ /* 0x000fe400020e0694 */
[-C--:B0-----:R-:W-:Y:S01]  /*1f10*/  IMAD R12, R148, R6.reuse, RZ ;  /* 0x00000006940c7224 */ /* 0x081fe200078e02ff */
[C---:B------:R-:W-:Y:S01]  /*1f20*/  SHF.L.U64.HI R127, R6.reuse, 0x7, R7 ;  /* 0x00000007067f7819 */ /* 0x040fe20000010207 */
[----:B------:R-:W-:Y:S01]  /*1f30*/  IMAD.WIDE.U32 R108, R19, R6, R16 ;  /* 0x00000006136c7225 */ /* 0x000fe200078e0010 */
[----:B------:R-:W-:-:S03]  /*1f40*/  SHF.L.U64.HI R41, R6, 0x6, R7 ;  /* 0x0000000606297819 */ /* 0x000fc60000010207 */
[C---:B------:R-:W-:Y:S02]  /*1f50*/  IMAD R15, R19.reuse, R7, R12 ;  /* 0x00000007130f7224 */ /* 0x040fe400078e020c */
[----:B------:R-:W-:-:S04]  /*1f60*/  IMAD.WIDE.U32 R110, R19, R6, R22 ;  /* 0x00000006136e7225 */ /* 0x000fc800078e0016 */
[----:B------:R-:W-:Y:S02]  /*1f70*/  IMAD.IADD R109, R109, 0x1, R15 ;  /* 0x000000016d6d7824 */ /* 0x000fe400078e020f */
[----:B------:R-:W-:Y:S02]  /*1f80*/  IMAD.IADD R111, R15, 0x1, R111 ;  /* 0x000000010f6f7824 */ /* 0x000fe400078e026f */
[----:B-----5:R-:W-:-:S04]  /*1f90*/  IMAD.WIDE.U32 R108, R147, R6, R108 ;  /* 0x00000006936c7225 */ /* 0x020fc800078e006c */
[----:B------:R-:W-:-:S04]  /*1fa0*/  IMAD.WIDE.U32 R110, R147, R6, R110 ;  /* 0x00000006936e7225 */ /* 0x000fc800078e006e */
[C---:B------:R-:W-:Y:S02]  /*1fb0*/  IMAD.SHL.U32 R40, R6.reuse, 0x80, RZ ;  /* 0x0000008006287824 */ /* 0x040fe400078e00ff */
[----:B------:R-:W-:Y:S01]  /*1fc0*/  IMAD.SHL.U32 R39, R6, 0x40, RZ ;  /* 0x0000004006277824 */ /* 0x000fe200078e00ff */
[----:B------:R-:W-:Y:S02]  /*1fd0*/  SHF.R.S32.HI R0, RZ, 0x1f, R29 ;  /* 0x0000001fff007819 */ /* 0x000fe4000001141d */
[----:B------:R-:W-:Y:S02]  /*1fe0*/  SEL R13, R29, RZ, !P0 ;  /* 0x000000ff1d0d7207 */ /* 0x000fe40004000000 */
[----:B------:R-:W-:-:S03]  /*1ff0*/  SEL R0, R0, RZ, !P0 ;  /* 0x000000ff00007207 */ /* 0x000fc60004000000 */
[----:B------:R-:W-:-:S04]  /*2000*/  IMAD.WIDE.U32 R104, R13, UR4, R8 ;  /* 0x000000040d687c25 */ /* 0x000fc8000f8e0008 */
[-C--:B------:R-:W-:Y:S02]  /*2010*/  IMAD R8, R148, R4.reuse, RZ ;  /* 0x0000000494087224 */ /* 0x080fe400078e02ff */
[----:B------:R-:W-:Y:S02]  /*2020*/  IMAD R14, R0, UR4, RZ ;  /* 0x00000004000e7c24 */ /* 0x000fe4000f8e02ff */
[----:B------:R-:W-:Y:S02]  /*2030*/  IMAD R43, R19, R5, R8 ;  /* 0x00000005132b7224 */ /* 0x000fe400078e0208 */
[----:B------:R-:W-:Y:S01]  /*2040*/  IMAD R101, R13, UR5, R14 ;  /* 0x000000050d657c24 */ /* 0x000fe2000f8e020e */
[----:B------:R-:W-:Y:S01]  /*2050*/  ULDC.64 UR4, c[0x0][0x328] ;  /* 0x0000ca0000047ab9 */ /* 0x000fe20000000a00 */
[----:B------:R-:W-:-:S04]  /*2060*/  IMAD.WIDE.U32 R8, R19, R4, R22 ;  /* 0x0000000413087225 */ /* 0x000fc800078e0016 */
[----:B------:R-:W-:Y:S01]  /*2070*/  IMAD R0, R0, UR4, RZ ;  /* 0x0000000400007c24 */ /* 0x000fe2000f8e02ff */
[----:B------:R-:W-:Y:S01]  /*2080*/  IADD3 R100, P0, R104, R8, RZ ;  /* 0x0000000868647210 */ /* 0x000fe20007f1e0ff */
[----:B------:R-:W-:Y:S02]  /*2090*/  IMAD.IADD R101, R105, 0x1, R101 ;  /* 0x0000000169657824 */ /* 0x000fe400078e0265 */
[----:B------:R-:W-:Y:S02]  /*20a0*/  IMAD R45, R13, UR5, R0 ;  /* 0x000000050d2d7c24 */ /* 0x000fe4000f8e0200 */
[-C--:B------:R-:W-:Y:S01]  /*20b0*/  IMAD R0, R148, R36.reuse, RZ ;  /* 0x0000002494007224 */ /* 0x080fe200078e02ff */
[----:B------:R-:W-:Y:S01]  /*20c0*/  IADD3.X R43, R101, R9, R43, P0, !PT ;  /* 0x00000009652b7210 */ /* 0x000fe200007fe42b */
[----:B------:R-:W-:Y:S01]  /*20d0*/  IMAD.WIDE.U32 R106, R13, UR4, R10 ;  /* 0x000000040d6a7c25 */ /* 0x000fe2000f8e000a */
[C---:B------:R-:W-:Y:S02]  /*20e0*/  SEL R9, R119.reuse, RZ, P3 ;  /* 0x000000ff77097207 */ /* 0x040fe40001800000 */
[----:B------:R-:W-:Y:S01]  /*20f0*/  SEL R11, R119, RZ, P2 ;  /* 0x000000ff770b7207 */ /* 0x000fe20001000000 */
[----:B------:R-:W-:Y:S01]  /*2100*/  IMAD R13, R19, R37, R0 ;  /* 0x00000025130d7224 */ /* 0x000fe200078e0200 */
[----:B------:R-:W-:Y:S01]  /*2110*/  SEL R0, R119, RZ, P5 ;  /* 0x000000ff77007207 */ /* 0x000fe20002800000 */
[----:B------:R-:W-:Y:S01]  /*2120*/  IMAD.IADD R9, R22, 0x1, R9 ;  /* 0x0000000116097824 */ /* 0x000fe200078e0209 */
[----:B------:R-:W-:Y:S01]  /*2130*/  LOP3.LUT P0, RZ, R210, 0x4, RZ, 0xc0, !PT ;  /* 0x00000004d2ff7812 */ /* 0x000fe2000780c0ff */
[----:B------:R-:W-:Y:S01]  /*2140*/  IMAD.IADD R115, R13, 0x1, R115 ;  /* 0x000000010d737824 */ /* 0x000fe200078e0273 */
[----:B------:R-:W-:Y:S01]  /*2150*/  IADD3 R113, R113, R13, RZ ;  /* 0x0000000d71717210 */ /* 0x000fe20007ffe0ff */
[----:B------:R-:W-:Y:S01]  /*2160*/  IMAD.IADD R13, R185, 0x1, R0 ;  /* 0x00000001b90d7824 */ /* 0x000fe200078e0200 */
[----:B------:R-:W-:Y:S01]  /*2170*/  SHF.R.S32.HI R0, RZ, 0x1f, R9 ;  /* 0x0000001fff007819 */ /* 0x000fe20000011409 */
[----:B------:R-:W-:Y:S01]  /*2180*/  IMAD.IADD R11, R184, 0x1, R11 ;  /* 0x00000001b80b7824 */ /* 0x000fe200078e020b */
[----:B------:R-:W-:Y:S01]  /*2190*/  SEL R124, R124, 0xffffffe0, !P0 ;  /* 0xffffffe07c7c7807 */ /* 0x000fe20004000000 */
[----:B------:R-:W-:Y:S01]  /*21a0*/  IMAD.WIDE.U32 R112, R147, R36, R112 ;  /* 0x0000002493707225 */ /* 0x000fe200078e0070 */
[----:B------:R-:W-:-:S02]  /*21b0*/  LEA.HI R8, R0, R9, RZ, 0x3 ;  /* 0x0000000900087211 */ /* 0x000fc400078f18ff */
[----:B------:R-:W-:Y:S01]  /*21c0*/  LEA.HI R0, R0, R9, RZ, 0x6 ;  /* 0x0000000900007211 */ /* 0x000fe200078f30ff */
[----:B------:R-:W-:Y:S01]  /*21d0*/  IMAD.WIDE.U32 R114, R147, R36, R114 ;  /* 0x0000002493727225 */ /* 0x000fe200078e0072 */
[--C-:B------:R-:W-:Y:S02]  /*21e0*/  LOP3.LUT R15, R187, 0x38, R8.reuse, 0xf8, !PT ;  /* 0x00000038bb0f7812 */ /* 0x100fe400078ef808 */
[----:B------:R-:W-:Y:S01]  /*21f0*/  SHF.R.S32.HI R10, RZ, 0x1f, R11 ;  /* 0x0000001fff0a7819 */ /* 0x000fe2000001140b */
[----:B------:R-:W-:Y:S01]  /*2200*/  IMAD.SHL.U32 R9, R0, 0x80, RZ ;  /* 0x0000008000097824 */ /* 0x000fe200078e00ff */
[----:B------:R-:W-:Y:S01]  /*2210*/  LOP3.LUT R144, R15, R218, RZ, 0x3c, !PT ;  /* 0x000000da0f907212 */ /* 0x000fe200078e3cff */
[----:B------:R-:W-:Y:S01]  /*2220*/  IMAD.SHL.U32 R119, R119, 0x2, RZ ;  /* 0x0000000277777824 */ /* 0x000fe200078e00ff */
[----:B------:R-:W-:Y:S02]  /*2230*/  LOP3.LUT R0, R189, 0x38, R8, 0xf8, !PT ;  /* 0x00000038bd007812 */ /* 0x000fe400078ef808 */
[----:B------:R-:W-:-:S02]  /*2240*/  LOP3.LUT R9, R9, 0xffffe000, RZ, 0xc0, !PT ;  /* 0xffffe00009097812 */ /* 0x000fc400078ec0ff */
[----:B------:R-:W-:Y:S02]  /*2250*/  LEA.HI R12, R10, R11, RZ, 0x3 ;  /* 0x0000000b0a0c7211 */ /* 0x000fe400078f18ff */
[----:B------:R-:W-:Y:S01]  /*2260*/  IADD3 R144, R144, R9, R193 ;  /* 0x0000000990907210 */ /* 0x000fe20007ffe0c1 */
[----:B------:R-:W-:Y:S01]  /*2270*/  IMAD R146, R190, 0x200, R9 ;  /* 0x00000200be927824 */ /* 0x000fe200078e0209 */
[----:B------:R-:W-:Y:S02]  /*2280*/  SHF.R.S32.HI R9, RZ, 0x1f, R147 ;  /* 0x0000001fff097819 */ /* 0x000fe40000011493 */
[----:B------:R-:W-:Y:S02]  /*2290*/  SHF.R.S32.HI R14, RZ, 0x1f, R13 ;  /* 0x0000001fff0e7819 */ /* 0x000fe4000001140d */
[----:B------:R-:W-:Y:S02]  /*22a0*/  LEA.HI R10, R10, R11, RZ, 0x6 ;  /* 0x0000000b0a0a7211 */ /* 0x000fe400078f30ff */
[----:B------:R-:W-:Y:S01]  /*22b0*/  LOP3.LUT R11, R0, R191, RZ, 0x3c, !PT ;  /* 0x000000bf000b7212 */ /* 0x000fe200078e3cff */
[----:B------:R-:W-:Y:S01]  /*22c0*/  IMAD R0, R9, R6, RZ ;  /* 0x0000000609007224 */ /* 0x000fe200078e02ff */
[----:B------:R-:W-:-:S02]  /*22d0*/  LEA.HI R44, R14, R13, RZ, 0x3 ;  /* 0x0000000d0e2c7211 */ /* 0x000fc400078f18ff */
[----:B------:R-:W-:Y:S01]  /*22e0*/  LEA.HI R14, R14, R13, RZ, 0x6 ;  /* 0x0000000d0e0e7211 */ /* 0x000fe200078f30ff */
[----:B------:R-:W-:Y:S01]  /*22f0*/  IMAD R33, R147, R7, R0 ;  /* 0x0000000793217224 */ /* 0x000fe200078e0200 */
[----:B------:R-:W-:Y:S01]  /*2300*/  LOP3.LUT R29, R187, 0x38, R44, 0xf8, !PT ;  /* 0x00000038bb1d7812 */ /* 0x000fe200078ef82c */
[----:B------:R-:W-:Y:S01]  /*2310*/  IMAD R0, R9, R36, RZ ;  /* 0x0000002409007224 */ /* 0x000fe200078e02ff */
[--C-:B------:R-:W-:Y:S01]  /*2320*/  LOP3.LUT R21, R187, 0x38, R12.reuse, 0xf8, !PT ;  /* 0x00000038bb157812 */ /* 0x100fe200078ef80c */
[----:B------:R-:W-:Y:S01]  /*2330*/  IMAD.SHL.U32 R13, R10, 0x80, RZ ;  /* 0x000000800a0d7824 */ /* 0x000fe200078e00ff */
[C---:B------:R-:W-:Y:S01]  /*2340*/  LOP3.LUT R10, R189.reuse, 0x38, R12, 0xf8, !PT ;  /* 0x00000038bd0a7812 */ /* 0x040fe200078ef80c */
[----:B------:R-:W-:Y:S01]  /*2350*/  IMAD.SHL.U32 R20, R14, 0x80, RZ ;  /* 0x000000800e147824 */ /* 0x000fe200078e00ff */
[----:B------:R-:W-:Y:S01]  /*2360*/  LOP3.LUT R14, R189, 0x38, R44, 0xf8, !PT ;  /* 0x00000038bd0e7812 */ /* 0x000fe200078ef82c */
[----:B------:R-:W-:Y:S01]  /*2370*/  IMAD R5, R147, R37, R0 ;  /* 0x0000002593057224 */ /* 0x000fe200078e0200 */
[----:B------:R-:W-:Y:S01]  /*2380*/  LOP3.LUT R0, R189, 0x18, R22, 0xf8, !PT ;  /* 0x00000018bd007812 */ /* 0x000fe200078ef816 */
[----:B------:R-:W-:Y:S01]  /*2390*/  IMAD.IADD R146, R146, 0x1, R11 ;  /* 0x0000000192927824 */ /* 0x000fe200078e020b */
[----:B------:R-:W-:Y:S01]  /*23a0*/  LOP3.LUT R13, R13, 0xffffe000, RZ, 0xc0, !PT ;  /* 0xffffe0000d0d7812 */ /* 0x000fe200078ec0ff */
[----:B------:R-:W-:Y:S01]  /*23b0*/  IMAD.SHL.U32 R37, R36, 0x80, RZ ;  /* 0x0000008024257824 */ /* 0x000fe200078e00ff */
[----:B------:R-:W-:Y:S01]  /*23c0*/  LOP3.LUT R20, R20, 0xffffe000, RZ, 0xc0, !PT ;  /* 0xffffe00014147812 */ /* 0x000fe200078ec0ff */
[----:B------:R-:W-:Y:S01]  /*23d0*/  IMAD.IADD R34, R109, 0x1, R33 ;  /* 0x000000016d227824 */ /* 0x000fe200078e0221 */
[-C--:B------:R-:W-:Y:S01]  /*23e0*/  LOP3.LUT R29, R29, R218.reuse, RZ, 0x3c, !PT ;  /* 0x000000da1d1d7212 */ /* 0x080fe200078e3cff */
[----:B------:R-:W-:Y:S01]  /*23f0*/  IMAD R145, R190, 0x200, R13 ;  /* 0x00000200be917824 */ /* 0x000fe200078e020d */
[-C--:B------:R-:W-:Y:S01]  /*2400*/  LOP3.LUT R35, R0, R191.reuse, RZ, 0x3c, !PT ;  /* 0x000000bf00237212 */ /* 0x080fe200078e3cff */
[----:B------:R-:W-:Y:S01]  /*2410*/  IMAD R139, R190, 0x200, R20 ;  /* 0x00000200be8b7824 */ /* 0x000fe200078e0214 */
[----:B------:R-:W-:Y:S01]  /*2420*/  SEL R0, RZ, 0x20, P1 ;  /* 0x00000020ff007807 */ /* 0x000fe20000800000 */
[----:B------:R-:W-:Y:S01]  /*2430*/  IMAD.IADD R32, R113, 0x1, R5 ;  /* 0x0000000171207824 */ /* 0x000fe200078e0205 */
[-C--:B------:R-:W-:Y:S01]  /*2440*/  LOP3.LUT R10, R10, R191.reuse, RZ, 0x3c, !PT ;  /* 0x000000bf0a0a7212 */ /* 0x080fe200078e3cff */
[----:B------:R-:W-:Y:S01]  /*2450*/  IMAD R35, R190, 0x200, R35 ;  /* 0x00000200be237824 */ /* 0x000fe200078e0223 */
[----:B------:R-:W-:Y:S01]  /*2460*/  LOP3.LUT R14, R14, R191, RZ, 0x3c, !PT ;  /* 0x000000bf0e0e7212 */ /* 0x000fe200078e3cff */
[----:B------:R-:W-:Y:S01]  /*2470*/  IMAD.IADD R31, R5, 0x1, R115 ;  /* 0x00000001051f7824 */ /* 0x000fe200078e0273 */
[----:B------:R-:W-:Y:S01]  /*2480*/  LOP3.LUT R138, R21, R218, RZ, 0x3c, !PT ;  /* 0x000000da158a7212 */ /* 0x000fe200078e3cff */
[----:B------:R-:W-:Y:S01]  /*2490*/  IMAD.IADD R145, R145, 0x1, R10 ;  /* 0x0000000191917824 */ /* 0x000fe200078e020a */
[----:B------:R-:W-:Y:S01]  /*24a0*/  IADD3 R135, R29, R20, R193 ;  /* 0x000000141d877210 */ /* 0x000fe20007ffe0c1 */
[----:B------:R-:W-:Y:S01]  /*24b0*/  IMAD.IADD R139, R139, 0x1, R14 ;  /* 0x000000018b8b7824 */ /* 0x000fe200078e020e */
[----:B------:R-:W-:Y:S01]  /*24c0*/  LOP3.LUT R29, R8, 0xfffffff8, RZ, 0xc0, !PT ;  /* 0xfffffff8081d7812 */ /* 0x000fe200078ec0ff */
[----:B------:R-:W-:Y:S01]  /*24d0*/  IMAD.IADD R134, R124, 0x1, R35 ;  /* 0x000000017c867824 */ /* 0x000fe200078e0223 */
[----:B------:R-:W-:Y:S01]  /*24e0*/  LOP3.LUT R21, R12, 0xfffffff8, RZ, 0xc0, !PT ;  /* 0xfffffff80c157812 */ /* 0x000fe200078ec0ff */
[----:B------:R-:W-:Y:S01]  /*24f0*/  IMAD.IADD R33, R33, 0x1, R111 ;  /* 0x0000000121217824 */ /* 0x000fe200078e026f */
[----:B------:R-:W-:Y:S01]  /*2500*/  LOP3.LUT R15, R44, 0xfffffff8, RZ, 0xc0, !PT ;  /* 0xfffffff82c0f7812 */ /* 0x000fe200078ec0ff */
[----:B------:R-:W-:Y:S01]  /*2510*/  IMAD.IADD R5, R107, 0x1, R45 ;  /* 0x000000016b057824 */ /* 0x000fe200078e022d */
[----:B------:R-:W-:-:S02]  /*2520*/  LOP3.LUT R0, R3, R0, RZ, 0xfc, !PT ;  /* 0x0000000003007212 */ /* 0x000fc400078efcff */
[----:B------:R-:W-:Y:S02]  /*2530*/  IADD3 R138, R138, R13, R193 ;  /* 0x0000000d8a8a7210 */ /* 0x000fe40007ffe0c1 */
[----:B------:R-:W-:Y:S02]  /*2540*/  SHF.R.S32.HI R30, RZ, 0x3, R8 ;  /* 0x00000003ff1e7819 */ /* 0x000fe40000011408 */
[----:B------:R-:W-:Y:S02]  /*2550*/  SHF.R.S32.HI R28, RZ, 0x3, R12 ;  /* 0x00000003ff1c7819 */ /* 0x000fe4000001140c */
[----:B------:R-:W-:Y:S02]  /*2560*/  SHF.L.U32 R36, R36, 0x6, RZ ;  /* 0x0000000624247819 */ /* 0x000fe400000006ff */
[----:B------:R-:W-:Y:S02]  /*2570*/  SHF.R.S32.HI R20, RZ, 0x3, R44 ;  /* 0x00000003ff147819 */ /* 0x000fe4000001142c */
[----:B------:R-:W-:-:S02]  /*2580*/  LOP3.LUT R14, R3, 0x1, RZ, 0xc0, !PT ;  /* 0x00000001030e7812 */ /* 0x000fc400078ec0ff */
[----:B------:R-:W-:Y:S02]  /*2590*/  SHF.R.S32.HI R13, RZ, 0x1f, R29 ;  /* 0x0000001fff0d7819 */ /* 0x000fe4000001141d */
[----:B------:R-:W-:Y:S02]  /*25a0*/  SHF.R.S32.HI R12, RZ, 0x1f, R21 ;  /* 0x0000001fff0c7819 */ /* 0x000fe40000011415 */
[----:B------:R-:W-:Y:S02]  /*25b0*/  SHF.R.S32.HI R11, RZ, 0x1f, R15 ;  /* 0x0000001fff0b7819 */ /* 0x000fe4000001140f */
[C---:B------:R-:W-:Y:S02]  /*25c0*/  LOP3.LUT R10, R0.reuse, 0x2, RZ, 0xc0, !PT ;  /* 0x00000002000a7812 */ /* 0x040fe400078ec0ff */
[C---:B------:R-:W-:Y:S02]  /*25d0*/  LOP3.LUT R9, R0.reuse, 0x4, RZ, 0xc0, !PT ;  /* 0x0000000400097812 */ /* 0x040fe400078ec0ff */
[----:B------:R-:W-:-:S02]  /*25e0*/  LOP3.LUT R8, R0, 0x8, RZ, 0xc0, !PT ;  /* 0x0000000800087812 */ /* 0x000fc400078ec0ff */
[C---:B------:R-:W-:Y:S02]  /*25f0*/  LOP3.LUT R7, R0.reuse, 0x10, RZ, 0xc0, !PT ;  /* 0x0000001000077812 */ /* 0x040fe400078ec0ff */
[----:B------:R-:W-:-:S07]  /*2600*/  LOP3.LUT R6, R0, 0x20, RZ, 0xc0, !PT ;  /* 0x0000002000067812 */ /* 0x000fce00078ec0ff */
.L_x_556:
[----:B0-----:R-:W0:Y:S01]  /*2610*/  LDC.64 R120, c[0x0][0x2d8] ;  /* 0x0000b600ff787b82 */ /* 0x001e220000000a00 */
[----:B-12---:R-:W-:Y:S01]  /*2620*/  VIADD R44, R26, 0xffffffff ;  /* 0xffffffff1a2c7836 */ /* 0x006fe20000000000 */
[----:B------:R-:W-:Y:S05]  /*2630*/  YIELD ;  /* 0x0000000000007946 */ /* 0x000fea0003800000 */
[----:B------:R-:W-:Y:S01]  /*2640*/  SHF.R.S32.HI R46, RZ, 0x1f, R44 ;  /* 0x0000001fff2e7819 */ /* 0x000fe2000001142c */
[----:B------:R-:W1:Y:S01]  /*2650*/  LDC R122, c[0x0][0x3d4] ;  /* 0x0000f500ff7a7b82 */ /* 0x000e620000000800 */
[-C--:B------:R-:W-:Y:S01]  /*2660*/  IMAD R3, R125, R44.reuse, RZ ;  /* 0x0000002c7d037224 */ /* 0x080fe200078e02ff */
[----:B------:R-:W-:Y:S01]  /*2670*/  BSSY B0, `(.L_x_457) ;  /* 0x00007be000007945 */ /* 0x000fe20003800000 */
[----:B------:R-:W-:-:S04]  /*2680*/  IMAD.WIDE.U32 R132, R42, R44, RZ ;  /* 0x0000002c2a847225 */ /* 0x000fc800078e00ff */
[----:B------:R-:W-:Y:S01]  /*2690*/  IMAD R3, R46, R42, R3 ;  /* 0x0000002a2e037224 */ /* 0x000fe200078e0203 */
[-C--:B------:R-:W-:Y:S01]  /*26a0*/  IADD3 R4, P5, R100, R132.reuse, RZ ;  /* 0x0000008464047210 */ /* 0x080fe20007fbe0ff */
[----:B------:R-:W-:Y:S01]  /*26b0*/  IMAD R54, R18, 0x6000, R134 ;  /* 0x0000600012367824 */ /* 0x000fe200078e0286 */
[----:B------:R-:W-:Y:S01]  /*26c0*/  IADD3 R0, P1, P4, R100, R132, R129 ;  /* 0x0000008464007210 */ /* 0x000fe20007c3e081 */
[----:B------:R-:W-:Y:S02]  /*26d0*/  IMAD.IADD R96, R133, 0x1, R3 ;  /* 0x0000000185607824 */ /* 0x000fe400078e0203 */
[----:B------:R-:W-:Y:S02]  /*26e0*/  IMAD R54, R54, 0x2, R25 ;  /* 0x0000000236367824 */ /* 0x000fe400078e0219 */
[----:B------:R-:W-:Y:S01]  /*26f0*/  IMAD.X R26, R96, 0x1, R43, P5 ;  /* 0x00000001601a7824 */ /* 0x000fe200028e062b */
[-C--:B0-----:R-:W-:Y:S02]  /*2700*/  LEA R56, P0, R4, R120.reuse, 0x1 ;  /* 0x0000007804387211 */ /* 0x081fe400078008ff */
[----:B------:R-:W-:-:S02]  /*2710*/  LEA R52, P5, R0, R120, 0x1 ;  /* 0x0000007800347211 */ /* 0x000fc400078a08ff */
[-C--:B------:R-:W-:Y:S01]  /*2720*/  LEA.HI.X R57, R4, R121.reuse, R26, 0x1, P0 ;  /* 0x0000007904397211 */ /* 0x080fe200000f0c1a */
[----:B------:R-:W-:Y:S01]  /*2730*/  IMAD.MOV.U32 R26, RZ, RZ, R44 ;  /* 0x000000ffff1a7224 */ /* 0x000fe200078e002c */
[----:B------:R-:W-:Y:S02]  /*2740*/  IADD3.X R3, R43, R96, R128, P1, P4 ;  /* 0x000000602b037210 */ /* 0x000fe40000fe8480 */
[----:B-1----:R-:W-:Y:S02]  /*2750*/  ISETP.GE.AND P0, PT, R122, 0x1, PT ;  /* 0x000000017a00780c */ /* 0x002fe40003f06270 */
[----:B------:R-:W-:Y:S01]  /*2760*/  LEA.HI.X R53, R0, R121, R3, 0x1, P5 ;  /* 0x0000007900357211 */ /* 0x000fe200028f0c03 */
[----:B------:R-:W-:Y:S01]  /*2770*/  IMAD R0, R18, 0x6000, R35 ;  /* 0x0000600012007824 */ /* 0x000fe200078e0223 */
[----:B------:R-:W-:-:S03]  /*2780*/  ISETP.GT.AND P1, PT, R44, R123, PT ;  /* 0x0000007b2c00720c */ /* 0x000fc60003f24270 */
[----:B------:R-:W-:Y:S01]  /*2790*/  IMAD R55, R0, 0x2, R25 ;  /* 0x0000000200377824 */ /* 0x000fe200078e0219 */
[----:B------:R-:W-:-:S05]  /*27a0*/  P2R R118, PR, RZ, 0x2 ;  /* 0x00000002ff767803 */ /* 0x000fca0000000000 */
[----:B------:R-:W-:Y:S05]  /*27b0*/  @!P0 BRA `(.L_x_458) ;  /* 0x0000007400d08947 */ /* 0x000fea0003800000 */
[----:B------:R-:W-:Y:S01]  /*27c0*/  ULDC.U8 UR4, c[0x0][0x3f0] ;  /* 0x0000fc0000047ab9 */ /* 0x000fe20000000000 */
[-C--:B------:R-:W-:Y:S01]  /*27d0*/  IMAD R0, R126, R44.reuse, RZ ;  /* 0x0000002c7e007224 */ /* 0x080fe200078e02ff */
[----:B------:R-:W-:Y:S01]  /*27e0*/  ISETP.NE.AND P0, PT, RZ, UR4, PT ;  /* 0x00000004ff007c0c */ /* 0x000fe2000bf05270 */
[-C--:B------:R-:W-:Y:S02]  /*27f0*/  IMAD R45, R127, R44.reuse, RZ ;  /* 0x0000002c7f2d7224 */ /* 0x080fe400078e02ff */
[----:B------:R-:W-:Y:S02]  /*2800*/  IMAD R3, R46, R37, R0 ;  /* 0x000000252e037224 */ /* 0x000fe400078e0200 */
[----:B------:R-:W-:Y:S02]  /*2810*/  IMAD R4, R26, -0x80, R27 ;  /* 0xffffff801a047824 */ /* 0x000fe400078e021b */
[----:B------:R-:W-:-:S03]  /*2820*/  IMAD.WIDE.U32 R94, R37, R44, RZ ;  /* 0x0000002c255e7225 */ /* 0x000fc600078e00ff */
[----:B------:R-:W-:Y:S01]  /*2830*/  VIMNMX R4, R4, 0x80, PT ;  /* 0x0000008004047848 */ /* 0x000fe20003fe0100 */
[----:B------:R-:W-:Y:S02]  /*2840*/  IMAD R45, R46, R40, R45 ;  /* 0x000000282e2d7224 */ /* 0x000fe400078e022d */
[----:B------:R-:W-:-:S04]  /*2850*/  IMAD.WIDE.U32 R92, R40, R44, RZ ;  /* 0x0000002c285c7225 */ /* 0x000fc800078e00ff */
[----:B------:R-:W-:Y:S02]  /*2860*/  IMAD.IADD R0, R95, 0x1, R3 ;  /* 0x000000015f007824 */ /* 0x000fe400078e0203 */
[----:B------:R-:W-:Y:S01]  /*2870*/  IMAD.IADD R3, R93, 0x1, R45 ;  /* 0x000000015d037824 */ /* 0x000fe200078e022d */
[----:B------:R-:W-:Y:S06]  /*2880*/  @!P0 BRA `(.L_x_459) ;  /* 0x0000003800208947 */ /* 0x000fec0003800000 */
[----:B------:R-:W-:Y:S01]  /*2890*/  ISETP.GE.AND P0, PT, R19, R4, PT ;  /* 0x000000041300720c */ /* 0x000fe20003f06270 */
[----:B------:R-:W-:Y:S01]  /*28a0*/  BSSY B1, `(.L_x_460) ;  /* 0x000003c000017945 */ /* 0x000fe20003800000 */
        /* <DEDUP_REMOVED lines=12> */
[----:B------:R-:W-:Y:S01]  /*2970*/  CS2R R132, SRZ ;  /* 0x0000000000847805 */ /* 0x000fe2000001ff00 */
[----:B------:R-:W-:Y:S06]  /*2980*/  @P0 BRA `(.L_x_461) ;  /* 0x0000000000b40947 */ /* 0x000fec0003800000 */
[----:B------:R-:W-:Y:S01]  /*2990*/  IADD3 R45, P4, R112, R94, RZ ;  /* 0x0000005e702d7210 */ /* 0x000fe20007f9e0ff */
[----:B------:R-:W-:Y:S01]  /*29a0*/  ULDC.64 UR4, c[0x0][0x3c8] ;  /* 0x0000f20000047ab9 */ /* 0x000fe20000000a00 */
[----:B------:R-:W-:Y:S01]  /*29b0*/  IADD3 R47, P1, R108, R92, RZ ;  /* 0x0000005c6c2f7210 */ /* 0x000fe20007f3e0ff */
[----:B------:R-:W-:Y:S01]  /*29c0*/  ULDC.64 UR6, c[0x0][0x3e0] ;  /* 0x0000f80000067ab9 */ /* 0x000fe20000000a00 */
[----:B------:R-:W-:Y:S01]  /*29d0*/  IADD3.X R46, R0, R32, RZ, P4, !PT ;  /* 0x00000020002e7210 */ /* 0x000fe200027fe4ff */
[C---:B------:R-:W-:Y:S01]  /*29e0*/  VIADD R51, R16.reuse, 0x10 ;  /* 0x0000001010337836 */ /* 0x040fe20000000000 */
[----:B------:R-:W-:Y:S01]  /*29f0*/  LEA R44, P4, R45, UR4, 0x1 ;  /* 0x000000042d2c7c11 */ /* 0x000fe2000f8808ff */
[----:B------:R-:W-:Y:S01]  /*2a00*/  IMAD.X R50, R3, 0x1, R34, P1 ;  /* 0x0000000103327824 */ /* 0x000fe200008e0622 */
[----:B------:R-:W-:Y:S02]  /*2a10*/  ISETP.GE.AND P1, PT, R16, R122, PT ;  /* 0x0000007a1000720c */ /* 0x000fe40003f26270 */
[----:B------:R-:W-:-:S02]  /*2a20*/  CS2R R130, SRZ ;  /* 0x0000000000827805 */ /* 0x000fc4000001ff00 */
[----:B------:R-:W-:Y:S02]  /*2a30*/  LEA.HI.X R45, R45, UR5, R46, 0x1, P4 ;  /* 0x000000052d2d7c11 */ /* 0x000fe4000a0f0c2e */
[----:B------:R-:W-:Y:S02]  /*2a40*/  CS2R R98, SRZ ;  /* 0x0000000000627805 */ /* 0x000fe4000001ff00 */
[C---:B------:R-:W-:Y:S02]  /*2a50*/  LEA R46, P4, R47.reuse, UR6, 0x1 ;  /* 0x000000062f2e7c11 */ /* 0x040fe4000f8808ff */
[----:B------:R-:W-:Y:S02]  /*2a60*/  CS2R R132, SRZ ;  /* 0x0000000000847805 */ /* 0x000fe4000001ff00 */
[----:B------:R-:W-:Y:S01]  /*2a70*/  CS2R R120, SRZ ;  /* 0x0000000000787805 */ /* 0x000fe2000001ff00 */
[----:B------:R-:W-:Y:S01]  /*2a80*/  VIADD R59, R16, 0x30 ;  /* 0x00000030103b7836 */ /* 0x000fe20000000000 */
[----:B------:R-:W-:-:S02]  /*2a90*/  LEA.HI.X R47, R47, UR7, R50, 0x1, P4 ;  /* 0x000000072f2f7c11 */ /* 0x000fc4000a0f0c32 */
[-C--:B------:R-:W-:Y:S01]  /*2aa0*/  ISETP.GE.AND P4, PT, R51, R122.reuse, PT ;  /* 0x0000007a3300720c */ /* 0x080fe20003f86270 */
[----:B------:R-:W-:Y:S01]  /*2ab0*/  VIADD R51, R16, 0x20 ;  /* 0x0000002010337836 */ /* 0x000fe20000000000 */
[----:B------:R0:W5:Y:S04]  /*2ac0*/  @!P1 LDG.E.64 R130, desc[UR36][R44.64] ;  /* 0x000000242c829981 */ /* 0x000168000c1e1b00 */
[----:B------:R0:W5:Y:S01]  /*2ad0*/  @!P1 LDG.E.64 R132, desc[UR36][R46.64] ;  /* 0x000000242e849981 */ /* 0x000162000c1e1b00 */
[----:B------:R-:W-:-:S06]  /*2ae0*/  ISETP.GE.AND P1, PT, R51, R122, PT ;  /* 0x0000007a3300720c */ /* 0x000fcc0003f26270 */
[----:B------:R0:W5:Y:S04]  /*2af0*/  @!P4 LDG.E.64 R98, desc[UR36][R44.64+0x20] ;  /* 0x000020242c62c981 */ /* 0x000168000c1e1b00 */
[----:B------:R0:W5:Y:S01]  /*2b00*/  @!P4 LDG.E.64 R120, desc[UR36][R46.64+0x20] ;  /* 0x000020242e78c981 */ /* 0x000162000c1e1b00 */
[----:B------:R-:W-:Y:S02]  /*2b10*/  ISETP.GE.AND P4, PT, R59, R122, PT ;  /* 0x0000007a3b00720c */ /* 0x000fe40003f86270 */
[----:B------:R-:W-:Y:S02]  /*2b20*/  CS2R R90, SRZ ;  /* 0x00000000005a7805 */ /* 0x000fe4000001ff00 */
[----:B------:R-:W-:Y:S02]  /*2b30*/  CS2R R96, SRZ ;  /* 0x0000000000607805 */ /* 0x000fe4000001ff00 */
[----:B------:R-:W-:-:S02]  /*2b40*/  CS2R R86, SRZ ;  /* 0x0000000000567805 */ /* 0x000fc4000001ff00 */
[----:B------:R-:W-:Y:S01]  /*2b50*/  CS2R R88, SRZ ;  /* 0x0000000000587805 */ /* 0x000fe2000001ff00 */
[C---:B------:R-:W-:Y:S02]  /*2b60*/  VIADD R51, R16.reuse, 0x40 ;  /* 0x0000004010337836 */ /* 0x040fe40000000000 */
[----:B------:R-:W-:Y:S01]  /*2b70*/  VIADD R59, R16, 0x50 ;  /* 0x00000050103b7836 */ /* 0x000fe20000000000 */
[----:B------:R0:W5:Y:S04]  /*2b80*/  @!P1 LDG.E.64 R90, desc[UR36][R44.64+0x40] ;  /* 0x000040242c5a9981 */ /* 0x000168000c1e1b00 */
[----:B------:R0:W5:Y:S01]  /*2b90*/  @!P1 LDG.E.64 R96, desc[UR36][R46.64+0x40] ;  /* 0x000040242e609981 */ /* 0x000162000c1e1b00 */
[----:B------:R-:W-:-:S03]  /*2ba0*/  ISETP.GE.AND P1, PT, R51, R122, PT ;  /* 0x0000007a3300720c */ /* 0x000fc60003f26270 */
[----:B------:R0:W5:Y:S04]  /*2bb0*/  @!P4 LDG.E.64 R86, desc[UR36][R44.64+0x60] ;  /* 0x000060242c56c981 */ /* 0x000168000c1e1b00 */
[----:B------:R0:W5:Y:S01]  /*2bc0*/  @!P4 LDG.E.64 R88, desc[UR36][R46.64+0x60] ;  /* 0x000060242e58c981 */ /* 0x000162000c1e1b00 */
[----:B------:R-:W-:Y:S02]  /*2bd0*/  ISETP.GE.AND P4, PT, R59, R122, PT ;  /* 0x0000007a3b00720c */ /* 0x000fe40003f86270 */
[----:B------:R-:W-:Y:S02]  /*2be0*/  CS2R R82, SRZ ;  /* 0x0000000000527805 */ /* 0x000fe4000001ff00 */
[----:B------:R-:W-:Y:S02]  /*2bf0*/  CS2R R78, SRZ ;  /* 0x00000000004e7805 */ /* 0x000fe4000001ff00 */
[----:B------:R-:W-:-:S02]  /*2c00*/  CS2R R84, SRZ ;  /* 0x0000000000547805 */ /* 0x000fc4000001ff00 */
[----:B------:R-:W-:Y:S01]  /*2c10*/  CS2R R80, SRZ ;  /* 0x0000000000507805 */ /* 0x000fe2000001ff00 */
[----:B------:R0:W5:Y:S04]  /*2c20*/  @!P1 LDG.E.64 R82, desc[UR36][R44.64+0x80] ;  /* 0x000080242c529981 */ /* 0x000168000c1e1b00 */
[----:B------:R0:W5:Y:S04]  /*2c30*/  @!P1 LDG.E.64 R84, desc[UR36][R46.64+0x80] ;  /* 0x000080242e549981 */ /* 0x000168000c1e1b00 */
[----:B------:R0:W5:Y:S04]  /*2c40*/  @!P4 LDG.E.64 R78, desc[UR36][R44.64+0xa0] ;  /* 0x0000a0242c4ec981 */ /* 0x000168000c1e1b00 */
[----:B------:R0:W5:Y:S02]  /*2c50*/  @!P4 LDG.E.64 R80, desc[UR36][R46.64+0xa0] ;  /* 0x0000a0242e50c981 */ /* 0x000164000c1e1b00 */
.L_x_461:
[----:B------:R-:W-:Y:S05]  /*2c60*/  BSYNC B1 ;  /* 0x0000000000017941 */ /* 0x000fea0003800000 */
.L_x_460:
        /* <DEDUP_REMOVED lines=11> */
[----:B------:R-:W-:Y:S01]  /*2d20*/  CS2R R72, SRZ ;  /* 0x0000000000487805 */ /* 0x000fe2000001ff00 */
[----:B-----5:R-:W-:Y:S01]  /*2d30*/  IMAD.MOV.U32 R136, RZ, RZ, R78 ;  /* 0x000000ffff887224 */ /* 0x020fe200078e004e */
[----:B------:R-:W-:Y:S01]  /*2d40*/  CS2R R76, SRZ ;  /* 0x00000000004c7805 */ /* 0x000fe2000001ff00 */
[----:B------:R-:W-:Y:S01]  /*2d50*/  IMAD.MOV.U32 R137, RZ, RZ, R79 ;  /* 0x000000ffff897224 */ /* 0x000fe200078e004f */
[----:B------:R-:W-:Y:S06]  /*2d60*/  @P4 BRA `(.L_x_463) ;  /* 0x0000000000b44947 */ /* 0x000fec0003800000 */
[----:B------:R-:W-:Y:S01]  /*2d70*/  IADD3 R94, P1, P5, R112, R94, R36 ;  /* 0x0000005e705e7210 */ /* 0x000fe20007d3e024 */
[----:B------:R-:W-:Y:S01]  /*2d80*/  ULDC.64 UR4, c[0x0][0x3c8] ;  /* 0x0000f20000047ab9 */ /* 0x000fe20000000a00 */
[----:B------:R-:W-:Y:S01]  /*2d90*/  ULDC.64 UR6, c[0x0][0x3e0] ;  /* 0x0000f80000067ab9 */ /* 0x000fe20000000a00 */
[----:B------:R-:W-:Y:S02]  /*2da0*/  CS2R R74, SRZ ;  /* 0x00000000004a7805 */ /* 0x000fe4000001ff00 */
[----:B0-----:R-:W-:Y:S02]  /*2db0*/  IADD3.X R45, R32, R0, R38, P1, P5 ;  /* 0x00000000202d7210 */ /* 0x001fe40000fea426 */
[----:B------:R-:W-:Y:S02]  /*2dc0*/  CS2R R76, SRZ ;  /* 0x00000000004c7805 */ /* 0x000fe4000001ff00 */
[----:B------:R-:W-:-:S04]  /*2dd0*/  IADD3 R92, P1, P5, R108, R92, R39 ;  /* 0x0000005c6c5c7210 */ /* 0x000fc80007d3e027 */
[----:B------:R-:W-:Y:S02]  /*2de0*/  IADD3.X R3, R34, R3, R41, P1, P5 ;  /* 0x0000000322037210 */ /* 0x000fe40000fea429 */
[----:B------:R-:W-:-:S04]  /*2df0*/  LEA R44, P1, R94, UR4, 0x1 ;  /* 0x000000045e2c7c11 */ /* 0x000fc8000f8208ff */
[----:B------:R-:W-:Y:S02]  /*2e00*/  LEA.HI.X R45, R94, UR5, R45, 0x1, P1 ;  /* 0x000000055e2d7c11 */ /* 0x000fe400088f0c2d */
[----:B------:R-:W-:-:S04]  /*2e10*/  LEA R46, P1, R92, UR6, 0x1 ;  /* 0x000000065c2e7c11 */ /* 0x000fc8000f8208ff */
[----:B------:R-:W-:Y:S01]  /*2e20*/  LEA.HI.X R47, R92, UR7, R3, 0x1, P1 ;  /* 0x000000075c2f7c11 */ /* 0x000fe200088f0c03 */
[C---:B------:R-:W-:Y:S01]  /*2e30*/  VIADD R3, R16.reuse, 0x10 ;  /* 0x0000001010037836 */ /* 0x040fe20000000000 */
[----:B------:R-:W-:Y:S02]  /*2e40*/  ISETP.GE.AND P1, PT, R16, R122, PT ;  /* 0x0000007a1000720c */ /* 0x000fe40003f26270 */
[----:B------:R-:W-:Y:S02]  /*2e50*/  CS2R R70, SRZ ;  /* 0x0000000000467805 */ /* 0x000fe4000001ff00 */
[----:B------:R-:W-:-:S09]  /*2e60*/  CS2R R72, SRZ ;  /* 0x0000000000487805 */ /* 0x000fd2000001ff00 */
[----:B------:R1:W5:Y:S04]  /*2e70*/  @!P1 LDG.E.64 R74, desc[UR36][R44.64] ;  /* 0x000000242c4a9981 */ /* 0x000368000c1e1b00 */
[----:B------:R1:W5:Y:S01]  /*2e80*/  @!P1 LDG.E.64 R76, desc[UR36][R46.64] ;  /* 0x000000242e4c9981 */ /* 0x000362000c1e1b00 */
[----:B------:R-:W-:Y:S01]  /*2e90*/  ISETP.GE.AND P1, PT, R3, R122, PT ;  /* 0x0000007a0300720c */ /* 0x000fe20003f26270 */
[----:B------:R-:W-:Y:S01]  /*2ea0*/  VIADD R3, R16, 0x20 ;  /* 0x0000002010037836 */ /* 0x000fe20000000000 */
        /* <DEDUP_REMOVED lines=22> */
[----:B------:R-:W-:-:S13]  /*3010*/  ISETP.GE.AND P1, PT, R3, R122, PT ;  /* 0x0000007a0300720c */ /* 0x000fda0003f26270 */
[----:B------:R1:W5:Y:S04]  /*3020*/  @!P1 LDG.E.64 R48, desc[UR36][R44.64+0xa0] ;  /* 0x0000a0242c309981 */ /* 0x000368000c1e1b00 */
[----:B------:R1:W5:Y:S02]  /*3030*/  @!P1 LDG.E.64 R50, desc[UR36][R46.64+0xa0] ;  /* 0x0000a0242e329981 */ /* 0x000364000c1e1b00 */
.L_x_463:
[----:B------:R-:W-:Y:S05]  /*3040*/  BSYNC B1 ;  /* 0x0000000000017941 */ /* 0x000fea0003800000 */
.L_x_462:
[----:B------:R-:W-:Y:S01]  /*3050*/  IMAD.MOV.U32 R0, RZ, RZ, R82 ;  /* 0x000000ffff007224 */ /* 0x000fe200078e0052 */
[----:B01----:R-:W-:Y:S01]  /*3060*/  MOV R45, R91 ;  /* 0x0000005b002d7202 */ /* 0x003fe20000000f00 */
[----:B------:R-:W-:Y:S01]  /*3070*/  IMAD.MOV.U32 R3, RZ, RZ, R83 ;  /* 0x000000ffff037224 */ /* 0x000fe200078e0053 */
[----:B------:R-:W-:Y:S01]  /*3080*/  PRMT R168, R136, 0x7610, R168 ;  /* 0x0000761088a87816 */ /* 0x000fe200000000a8 */
        /* <DEDUP_REMOVED lines=38> */
[----:B-----5:R-:W-:Y:S01]  /*32f0*/  IMAD.MOV.U32 R0, RZ, RZ, R48 ;  /* 0x000000ffff007224 */ /* 0x020fe200078e0030 */
[----:B------:R-:W-:Y:S01]  /*3300*/  PRMT R236, R3, 0x7610, R236 ;  /* 0x0000761003ec7816 */ /* 0x000fe200000000ec */
[----:B------:R-:W-:Y:S01]  /*3310*/  IMAD.MOV.U32 R3, RZ, RZ, R49 ;  /* 0x000000ffff037224 */ /* 0x000fe200078e0031 */
[----:B------:R-:W-:Y:S01]  /*3320*/  PRMT R178, R45, 0x7610, R178 ;  /* 0x000076102db27816 */ /* 0x000fe200000000b2 */
[----:B------:R-:W-:Y:S01]  /*3330*/  IMAD.MOV.U32 R45, RZ, RZ, R59 ;  /* 0x000000ffff2d7224 */ /* 0x000fe200078e003b */
[----:B------:R-:W-:-:S02]  /*3340*/  PRMT R177, R44, 0x7610, R177 ;  /* 0x000076102cb17816 */ /* 0x000fc400000000b1 */
[----:B------:R-:W-:Y:S02]  /*3350*/  MOV R44, R58 ;  /* 0x0000003a002c7202 */ /* 0x000fe40000000f00 */
[----:B------:R-:W-:Y:S02]  /*3360*/  PRMT R169, R137, 0x7610, R169 ;  /* 0x0000761089a97816 */ /* 0x000fe400000000a9 */
        /* <DEDUP_REMOVED lines=24> */
[----:B------:R-:W-:-:S02]  /*34f0*/  ISETP.NE.AND P1, PT, R188, 0x3, PT ;  /* 0x00000003bc00780c */ /* 0x000fc40003f25270 */
        /* <DEDUP_REMOVED lines=14> */
[----:B------:R-:W-:-:S02]  /*35e0*/  PRMT R143, R44, 0x7610, R143 ;  /* 0x000076102c8f7816 */ /* 0x000fc4000000008f */
[----:B------:R-:W-:Y:S02]  /*35f0*/  MOV R44, R73 ;  /* 0x00000049002c7202 */ /* 0x000fe40000000f00 */
[----:B------:R-:W-:Y:S02]  /*3600*/  PRMT R162, R45, 0x7610, R162 ;  /* 0x000076102da27816 */ /* 0x000fe400000000a2 */
[----:B------:R-:W-:Y:S02]  /*3610*/  PRMT R163, R44, 0x7610, R163 ;  /* 0x000076102ca37816 */ /* 0x000fe400000000a3 */
[----:B------:R-:W-:Y:S02]  /*3620*/  PRMT R166, R3, 0x7610, R166 ;  /* 0x0000761003a67816 */ /* 0x000fe400000000a6 */
[----:B------:R-:W-:Y:S01]  /*3630*/  PRMT R167, R0, 0x7610, R167 ;  /* 0x0000761000a77816 */ /* 0x000fe200000000a7 */
[----:B------:R-:W-:Y:S06]  /*3640*/  @!P1 BRA `(.L_x_464) ;  /* 0x0000000000049947 */ /* 0x000fec0003800000 */
[----:B------:R-:W-:Y:S01]  /*3650*/  BPT.TRAP 0x1 ;  /* 0x000000040000795c */ /* 0x000fe20000300000 */
.L_x_464:
[----:B------:R-:W-:Y:S01]  /*3660*/  IMAD R3, R18, 0x8, R2 ;  /* 0x0000000812037824 */ /* 0x000fe200078e0202 */
[----:B------:R-:W-:Y:S01]  /*3670*/  SHF.L.U32 R0, R186, 0x1f, RZ ;  /* 0x0000001fba007819 */ /* 0x000fe200000006ff */
[----:B------:R-:W-:Y:S03]  /*3680*/  BSSY B1, `(.L_x_465) ;  /* 0x0000003000017945 */ /* 0x000fe60003800000 */
[----:B------:R-:W0:Y:S02]  /*3690*/  SYNCS.PHASECHK.TRANS64.TRYWAIT P5, [R3+URZ+0x34890], R0 ;  /* 0x03489000030075a7 */ /* 0x000e2400080a017f */
[----:B0-----:R-:W-:Y:S05]  /*36a0*/  @!P5 BRA `(.L_x_466) ;  /* 0x000001b400d4d947 */ /* 0x001fea0003800000 */
.L_x_762:
[----:B------:R-:W-:Y:S05]  /*36b0*/  BSYNC B1 ;  /* 0x0000000000017941 */ /* 0x000fea0003800000 */
.L_x_465:
[----:B------:R-:W-:Y:S04]  /*36c0*/  BSSY B1, `(.L_x_467) ;  /* 0x000014f000017945 */ /* 0x000fe80003800000 */
[----:B------:R-:W-:Y:S05]  /*36d0*/  @P0 BRA `(.L_x_468) ;  /* 0x0000001400340947 */ /* 0x000fea0003800000 */
[----:B------:R-:W-:Y:S01]  /*36e0*/  ISETP.NE.AND P0, PT, R14, RZ, PT ;  /* 0x000000ff0e00720c */ /* 0x000fe20003f05270 */
[----:B------:R-:W-:-:S12]  /*36f0*/  BSSY B2, `(.L_x_469) ;  /* 0x0000035000027945 */ /* 0x000fd80003800000 */
[----:B------:R-:W-:Y:S05]  /*3700*/  @!P0 BRA `(.L_x_470) ;  /* 0x0000000000cc8947 */ /* 0x000fea0003800000 */
[----:B------:R1:W2:Y:S01]  /*3710*/  LDS.128 R44, [R55] ;  /* 0x00000000372c7984 */ /* 0x0002a20000000c00 */
[----:B------:R-:W-:Y:S01]  /*3720*/  ISETP.GE.AND P0, PT, R16, R122, PT ;  /* 0x0000007a1000720c */ /* 0x000fe20003f06270 */
[----:B------:R-:W-:-:S12]  /*3730*/  BSSY B3, `(.L_x_471) ;  /* 0x000002f000037945 */ /* 0x000fd80003800000 */
[----:B-1----:R-:W-:Y:S05]  /*3740*/  @P0 BRA `(.L_x_472) ;  /* 0x0000000000b40947 */ /* 0x002fea0003800000 */
[--C-:B------:R-:W-:Y:S01]  /*3750*/  SHF.R.U64 R173, R132, 0x10, R133.reuse ;  /* 0x0000001084ad7819 */ /* 0x100fe20000001285 */
[----:B--2---:R-:W-:Y:S01]  /*3760*/  IMAD.U32 R175, R47, 0x10000, RZ ;  /* 0x000100002faf7824 */ /* 0x004fe200078e00ff */
[----:B------:R-:W-:Y:S02]  /*3770*/  SHF.R.U32.HI R133, RZ, 0x10, R133 ;  /* 0x00000010ff857819 */ /* 0x000fe40000011685 */
[--C-:B------:R-:W-:Y:S02]  /*3780*/  SHF.R.U64 R174, R130, 0x10, R131.reuse ;  /* 0x0000001082ae7819 */ /* 0x100fe40000001283 */
[----:B------:R-:W-:Y:S01]  /*3790*/  SHF.R.U32.HI R176, RZ, 0x10, R131 ;  /* 0x00000010ffb07819 */ /* 0x000fe20000011683 */
[----:B------:R-:W-:Y:S01]  /*37a0*/  IMAD.U32 R131, R46, 0x10000, RZ ;  /* 0x000100002e837824 */ /* 0x000fe200078e00ff */
[----:B------:R-:W-:Y:S02]  /*37b0*/  PRMT R173, R177, 0x5410, R173 ;  /* 0x00005410b1ad7816 */ /* 0x000fe400000000ad */
[----:B------:R-:W-:-:S02]  /*37c0*/  PRMT R133, R178, 0x5410, R133 ;  /* 0x00005410b2857816 */ /* 0x000fc40000000085 */
[----:B------:R-:W-:Y:S02]  /*37d0*/  PRMT R174, R94, 0x5432, R174 ;  /* 0x000054325eae7816 */ /* 0x000fe400000000ae */
[----:B------:R-:W-:Y:S01]  /*37e0*/  PRMT R132, R93, 0x5432, R176 ;  /* 0x000054325d847816 */ /* 0x000fe200000000b0 */
[----:B------:R-:W-:Y:S01]  /*37f0*/  IMAD.U32 R177, R133, 0x10000, RZ ;  /* 0x0001000085b17824 */ /* 0x000fe200078e00ff */
[----:B------:R-:W-:Y:S02]  /*3800*/  LOP3.LUT R46, R46, 0xffff0000, RZ, 0xc0, !PT ;  /* 0xffff00002e2e7812 */ /* 0x000fe400078ec0ff */
[----:B------:R-:W-:Y:S01]  /*3810*/  LOP3.LUT R181, R45, 0xffff0000, RZ, 0xc0, !PT ;  /* 0xffff00002db57812 */ /* 0x000fe200078ec0ff */
[----:B------:R-:W-:Y:S01]  /*3820*/  IMAD.U32 R179, R132, 0x10000, RZ ;  /* 0x0001000084b37824 */ /* 0x000fe200078e00ff */
[----:B------:R-:W-:Y:S01]  /*3830*/  LOP3.LUT R176, R173, 0xffff0000, RZ, 0xc0, !PT ;  /* 0xffff0000adb07812 */ /* 0x000fe200078ec0ff */
[----:B------:R-:W-:Y:S01]  /*3840*/  FMUL.FTZ R182, R46, R177 ;  /* 0x000000b12eb67220 */ /* 0x000fe20000410000 */
[----:B------:R-:W-:Y:S01]  /*3850*/  LOP3.LUT R178, R174, 0xffff0000, RZ, 0xc0, !PT ;  /* 0xffff0000aeb27812 */ /* 0x000fe200078ec0ff */
[----:B------:R-:W-:Y:S01]  /*3860*/  FMUL.FTZ R46, R46, R179 ;  /* 0x000000b32e2e7220 */ /* 0x000fe20000410000 */
[----:B------:R-:W-:Y:S01]  /*3870*/  LOP3.LUT R130, R47, 0xffff0000, RZ, 0xc0, !PT ;  /* 0xffff00002f827812 */ /* 0x000fe200078ec0ff */
[----:B------:R-:W-:-:S02]  /*3880*/  IMAD.U32 R47, R45, 0x10000, RZ ;  /* 0x000100002d2f7824 */ /* 0x000fc400078e00ff */
[C---:B------:R-:W-:Y:S01]  /*3890*/  FMUL.FTZ R180, R181.reuse, R176 ;  /* 0x000000b0b5b47220 */ /* 0x040fe20000410000 */
[----:B------:R-:W-:Y:S02]  /*38a0*/  IMAD.U32 R45, R44, 0x10000, RZ ;  /* 0x000100002c2d7824 */ /* 0x000fe400078e00ff */
[----:B------:R-:W-:Y:S01]  /*38b0*/  FMUL.FTZ R181, R181, R178 ;  /* 0x000000b2b5b57220 */ /* 0x000fe20000410000 */
[----:B------:R-:W-:Y:S01]  /*38c0*/  LOP3.LUT R133, R133, 0xffff0000, RZ, 0xc0, !PT ;  /* 0xffff000085857812 */ /* 0x000fe200078ec0ff */
[----:B------:R-:W-:Y:S01]  /*38d0*/  IMAD.U32 R173, R173, 0x10000, RZ ;  /* 0x00010000adad7824 */ /* 0x000fe200078e00ff */
[----:B------:R-:W-:Y:S01]  /*38e0*/  LOP3.LUT R132, R132, 0xffff0000, RZ, 0xc0, !PT ;  /* 0xffff000084847812 */ /* 0x000fe200078ec0ff */
[----:B------:R-:W-:Y:S01]  /*38f0*/  FFMA.FTZ R182, R131, R179, -R182 ;  /* 0x000000b383b67223 */ /* 0x000fe200000108b6 */
[----:B------:R-:W-:Y:S01]  /*3900*/  LOP3.LUT R44, R44, 0xffff0000, RZ, 0xc0, !PT ;  /* 0xffff00002c2c7812 */ /* 0x000fe200078ec0ff */
[----:B------:R-:W-:Y:S02]  /*3910*/  IMAD.U32 R174, R174, 0x10000, RZ ;  /* 0x00010000aeae7824 */ /* 0x000fe400078e00ff */
[----:B------:R-:W-:Y:S01]  /*3920*/  FFMA.FTZ R181, R47, R176, R181 ;  /* 0x000000b02fb57223 */ /* 0x000fe200000100b5 */
[----:B------:R-:W-:Y:S01]  /*3930*/  FFMA.FTZ R131, R131, R177, R46 ;  /* 0x000000b183837223 */ /* 0x000fe2000001002e */
[C---:B------:R-:W-:Y:S01]  /*3940*/  FMUL.FTZ R46, R130.reuse, R133 ;  /* 0x00000085822e7220 */ /* 0x040fe20000410000 */
[----:B------:R-:W-:Y:S01]  /*3950*/  FMUL.FTZ R176, R130, R132 ;  /* 0x0000008482b07220 */ /* 0x000fe20000410000 */
[C---:B------:R-:W-:Y:S01]  /*3960*/  FMUL.FTZ R130, R44.reuse, R173 ;  /* 0x000000ad2c827220 */ /* 0x040fe20000410000 */
[----:B------:R-:W-:Y:S01]  /*3970*/  FFMA.FTZ R180, R47, R178, -R180 ;  /* 0x000000b22fb47223 */ /* 0x000fe200000108b4 */
[----:B------:R-:W-:Y:S01]  /*3980*/  FMUL.FTZ R44, R44, R174 ;  /* 0x000000ae2c2c7220 */ /* 0x000fe20000410000 */
[----:B------:R-:W-:Y:S01]  /*3990*/  FFMA.FTZ R46, R175, R132, -R46 ;  /* 0x00000084af2e7223 */ /* 0x000fe2000001082e */
[----:B------:R-:W-:Y:S01]  /*39a0*/  FFMA.FTZ R130, R45, R174, -R130 ;  /* 0x000000ae2d827223 */ /* 0x000fe20000010882 */
[----:B------:R-:W-:Y:S01]  /*39b0*/  FFMA.FTZ R133, R175, R133, R176 ;  /* 0x00000085af857223 */ /* 0x000fe200000100b0 */
[----:B------:R-:W-:Y:S01]  /*39c0*/  FFMA.FTZ R45, R45, R173, R44 ;  /* 0x000000ad2d2d7223 */ /* 0x000fe2000001002c */
[----:B------:R-:W-:-:S03]  /*39d0*/  F2FP.BF16.F32.PACK_AB R180, R181, R180 ;  /* 0x000000b4b5b4723e */ /* 0x000fc600000010ff */
[----:B------:R-:W-:Y:S02]  /*39e0*/  F2FP.BF16.F32.PACK_AB R47, R133, R46 ;  /* 0x0000002e852f723e */ /* 0x000fe400000010ff */
[----:B------:R-:W-:Y:S01]  /*39f0*/  F2FP.BF16.F32.PACK_AB R44, R45, R130 ;  /* 0x000000822d2c723e */ /* 0x000fe200000010ff */
[----:B------:R-:W-:Y:S01]  /*3a00*/  IMAD.MOV.U32 R45, RZ, RZ, R180 ;  /* 0x000000ffff2d7224 */ /* 0x000fe200078e00b4 */
[----:B------:R-:W-:-:S07]  /*3a10*/  F2FP.BF16.F32.PACK_AB R46, R131, R182 ;  /* 0x000000b6832e723e */ /* 0x000fce00000010ff */
.L_x_472:
[----:B------:R-:W-:Y:S05]  /*3a20*/  BSYNC B3 ;  /* 0x0000000000037941 */ /* 0x000fea0003800000 */
.L_x_471:
[----:B--2---:R1:W-:Y:S02]  /*3a30*/  STG.E.128 desc[UR36][R56.64], R44 ;  /* 0x0000002c38007986 */ /* 0x0043e4000c101d24 */
.L_x_470:
[----:B------:R-:W-:Y:S05]  /*3a40*/  BSYNC B2 ;  /* 0x0000000000027941 */ /* 0x000fea0003800000 */
.L_x_469:
[----:B------:R-:W-:Y:S01]  /*3a50*/  ISETP.NE.AND P0, PT, R10, RZ, PT ;  /* 0x000000ff0a00720c */ /* 0x000fe20003f05270 */
[----:B------:R-:W-:-:S12]  /*3a60*/  BSSY B2, `(.L_x_473) ;  /* 0x0000036000027945 */ /* 0x000fd80003800000 */
[----:B------:R-:W-:Y:S05]  /*3a70*/  @!P0 BRA `(.L_x_474) ;  /* 0x0000000000d08947 */ /* 0x000fea0003800000 */
[----:B-1----:R1:W2:Y:S01]  /*3a80*/  LDS.128 R44, [R54] ;  /* 0x00000000362c7984 */ /* 0x0022a20000000c00 */
[----:B------:R-:W-:Y:S01]  /*3a90*/  VIADD R131, R16, 0x10 ;  /* 0x0000001010837836 */ /* 0x000fe20000000000 */
[----:B------:R-:W-:Y:S04]  /*3aa0*/  BSSY B3, `(.L_x_475) ;  /* 0x0000030000037945 */ /* 0x000fe80003800000 */
[----:B------:R-:W-:-:S13]  /*3ab0*/  ISETP.GE.AND P0, PT, R131, R122, PT ;  /* 0x0000007a8300720c */ /* 0x000fda0003f06270 */
[----:B-1----:R-:W-:Y:S05]  /*3ac0*/  @P0 BRA `(.L_x_476) ;  /* 0x0000000000b40947 */ /* 0x002fea0003800000 */
[----:B------:R-:W-:Y:S01]  /*3ad0*/  SHF.R.U64 R130, R120, 0x10, R121 ;  /* 0x0000001078827819 */ /* 0x000fe20000001279 */
[----:B--2---:R-:W-:Y:S01]  /*3ae0*/  IMAD.U32 R132, R47, 0x10000, RZ ;  /* 0x000100002f847824 */ /* 0x004fe200078e00ff */
[----:B------:R-:W-:Y:S02]  /*3af0*/  SHF.R.U64 R131, R98, 0x10, R99 ;  /* 0x0000001062837819 */ /* 0x000fe40000001263 */
[----:B------:R-:W-:Y:S02]  /*3b00*/  SHF.R.U32.HI R121, RZ, 0x10, R121 ;  /* 0x00000010ff797819 */ /* 0x000fe40000011679 */
[----:B------:R-:W-:Y:S02]  /*3b10*/  PRMT R130, R92, 0x5432, R130 ;  /* 0x000054325c827816 */ /* 0x000fe40000000082 */
[----:B------:R-:W-:Y:S01]  /*3b20*/  SHF.R.U32.HI R133, RZ, 0x10, R99 ;  /* 0x00000010ff857819 */ /* 0x000fe20000011663 */
[----:B------:R-:W-:Y:S01]  /*3b30*/  IMAD.U32 R99, R46, 0x10000, RZ ;  /* 0x000100002e637824 */ /* 0x000fe200078e00ff */
[----:B------:R-:W-:-:S02]  /*3b40*/  PRMT R131, R230, 0x5410, R131 ;  /* 0x00005410e6837816 */ /* 0x000fc40000000083 */
[----:B------:R-:W-:Y:S02]  /*3b50*/  PRMT R121, R236, 0x5410, R121 ;  /* 0x00005410ec797816 */ /* 0x000fe40000000079 */
[----:B------:R-:W-:Y:S02]  /*3b60*/  LOP3.LUT R175, R45, 0xffff0000, RZ, 0xc0, !PT ;  /* 0xffff00002daf7812 */ /* 0x000fe400078ec0ff */
[C---:B------:R-:W-:Y:S01]  /*3b70*/  LOP3.LUT R174, R130.reuse, 0xffff0000, RZ, 0xc0, !PT ;  /* 0xffff000082ae7812 */ /* 0x040fe200078ec0ff */
[----:B------:R-:W-:Y:S01]  /*3b80*/  IMAD.U32 R130, R130, 0x10000, RZ ;  /* 0x0001000082827824 */ /* 0x000fe200078e00ff */
[----:B------:R-:W-:Y:S01]  /*3b90*/  PRMT R120, R231, 0x5410, R133 ;  /* 0x00005410e7787816 */ /* 0x000fe20000000085 */
[----:B------:R-:W-:Y:S01]  /*3ba0*/  IMAD.U32 R133, R121, 0x10000, RZ ;  /* 0x0001000079857824 */ /* 0x000fe200078e00ff */
[----:B------:R-:W-:Y:S01]  /*3bb0*/  LOP3.LUT R176, R131, 0xffff0000, RZ, 0xc0, !PT ;  /* 0xffff000083b07812 */ /* 0x000fe200078ec0ff */
[----:B------:R-:W-:Y:S01]  /*3bc0*/  FMUL.FTZ R178, R175, R174 ;  /* 0x000000aeafb27220 */ /* 0x000fe20000410000 */
[----:B------:R-:W-:Y:S01]  /*3bd0*/  LOP3.LUT R46, R46, 0xffff0000, RZ, 0xc0, !PT ;  /* 0xffff00002e2e7812 */ /* 0x000fe200078ec0ff */
[----:B------:R-:W-:Y:S01]  /*3be0*/  IMAD.U32 R131, R131, 0x10000, RZ ;  /* 0x0001000083837824 */ /* 0x000fe200078e00ff */
[----:B------:R-:W-:Y:S01]  /*3bf0*/  LOP3.LUT R98, R47, 0xffff0000, RZ, 0xc0, !PT ;  /* 0xffff00002f627812 */ /* 0x000fe200078ec0ff */
[----:B------:R-:W-:Y:S01]  /*3c00*/  IMAD.U32 R47, R45, 0x10000, RZ ;  /* 0x000100002d2f7824 */ /* 0x000fe200078e00ff */
[----:B------:R-:W-:Y:S01]  /*3c10*/  SHF.L.U32 R173, R120, 0x10, RZ ;  /* 0x0000001078ad7819 */ /* 0x000fe200000006ff */
[----:B------:R-:W-:Y:S01]  /*3c20*/  FMUL.FTZ R175, R175, R176 ;  /* 0x000000b0afaf7220 */ /* 0x000fe20000410000 */
[----:B------:R-:W-:-:S02]  /*3c30*/  IMAD.U32 R45, R44, 0x10000, RZ ;  /* 0x000100002c2d7824 */ /* 0x000fc400078e00ff */
[----:B------:R-:W-:Y:S01]  /*3c40*/  FMUL.FTZ R180, R46, R133 ;  /* 0x000000852eb47220 */ /* 0x000fe20000410000 */
[----:B------:R-:W-:Y:S01]  /*3c50*/  LOP3.LUT R44, R44, 0xffff0000, RZ, 0xc0, !PT ;  /* 0xffff00002c2c7812 */ /* 0x000fe200078ec0ff */
[C---:B------:R-:W-:Y:S01]  /*3c60*/  FFMA.FTZ R178, R47.reuse, R176, -R178 ;  /* 0x000000b02fb27223 */ /* 0x040fe200000108b2 */
[----:B------:R-:W-:Y:S01]  /*3c70*/  FFMA.FTZ R175, R47, R174, R175 ;  /* 0x000000ae2faf7223 */ /* 0x000fe200000100af */
[-C--:B------:R-:W-:Y:S01]  /*3c80*/  FMUL.FTZ R46, R46, R173.reuse ;  /* 0x000000ad2e2e7220 */ /* 0x080fe20000410000 */
[----:B------:R-:W-:Y:S01]  /*3c90*/  LOP3.LUT R121, R121, 0xffff0000, RZ, 0xc0, !PT ;  /* 0xffff000079797812 */ /* 0x000fe200078ec0ff */
[C---:B------:R-:W-:Y:S01]  /*3ca0*/  FFMA.FTZ R180, R99.reuse, R173, -R180 ;  /* 0x000000ad63b47223 */ /* 0x040fe200000108b4 */
[----:B------:R-:W-:Y:S01]  /*3cb0*/  LOP3.LUT R47, R120, 0xffff0000, RZ, 0xc0, !PT ;  /* 0xffff0000782f7812 */ /* 0x000fe200078ec0ff */
[----:B------:R-:W-:Y:S01]  /*3cc0*/  FFMA.FTZ R99, R99, R133, R46 ;  /* 0x0000008563637223 */ /* 0x000fe2000001002e */
[-C--:B------:R-:W-:Y:S01]  /*3cd0*/  FMUL.FTZ R46, R44, R130.reuse ;  /* 0x000000822c2e7220 */ /* 0x080fe20000410000 */
[----:B------:R-:W-:Y:S01]  /*3ce0*/  FMUL.FTZ R133, R98, R121 ;  /* 0x0000007962857220 */ /* 0x000fe20000410000 */
[----:B------:R-:W-:Y:S01]  /*3cf0*/  FMUL.FTZ R173, R44, R131 ;  /* 0x000000832cad7220 */ /* 0x000fe20000410000 */
[----:B------:R-:W-:Y:S01]  /*3d00*/  FMUL.FTZ R98, R98, R47 ;  /* 0x0000002f62627220 */ /* 0x000fe20000410000 */
[C---:B------:R-:W-:Y:S01]  /*3d10*/  FFMA.FTZ R46, R45.reuse, R131, -R46 ;  /* 0x000000832d2e7223 */ /* 0x040fe2000001082e */
[C---:B------:R-:W-:Y:S01]  /*3d20*/  FFMA.FTZ R133, R132.reuse, R47, -R133 ;  /* 0x0000002f84857223 */ /* 0x040fe20000010885 */
[----:B------:R-:W-:Y:S01]  /*3d30*/  FFMA.FTZ R173, R45, R130, R173 ;  /* 0x000000822dad7223 */ /* 0x000fe200000100ad */
[----:B------:R-:W-:Y:S01]  /*3d40*/  FFMA.FTZ R98, R132, R121, R98 ;  /* 0x0000007984627223 */ /* 0x000fe20000010062 */
[----:B------:R-:W-:-:S02]  /*3d50*/  F2FP.BF16.F32.PACK_AB R180, R99, R180 ;  /* 0x000000b463b4723e */ /* 0x000fc400000010ff */
[----:B------:R-:W-:Y:S02]  /*3d60*/  F2FP.BF16.F32.PACK_AB R45, R175, R178 ;  /* 0x000000b2af2d723e */ /* 0x000fe400000010ff */
[----:B------:R-:W-:Y:S01]  /*3d70*/  F2FP.BF16.F32.PACK_AB R44, R173, R46 ;  /* 0x0000002ead2c723e */ /* 0x000fe200000010ff */
[----:B------:R-:W-:Y:S01]  /*3d80*/  IMAD.MOV.U32 R46, RZ, RZ, R180 ;  /* 0x000000ffff2e7224 */ /* 0x000fe200078e00b4 */
[----:B------:R-:W-:-:S07]  /*3d90*/  F2FP.BF16.F32.PACK_AB R47, R98, R133 ;  /* 0x00000085622f723e */ /* 0x000fce00000010ff */
.L_x_476:
[----:B------:R-:W-:Y:S05]  /*3da0*/  BSYNC B3 ;  /* 0x0000000000037941 */ /* 0x000fea0003800000 */
.L_x_475:
[----:B--2---:R2:W-:Y:S02]  /*3db0*/  STG.E.128 desc[UR36][R56.64+0x40], R44 ;  /* 0x0000402c38007986 */ /* 0x0045e4000c101d24 */
.L_x_474:
[----:B------:R-:W-:Y:S05]  /*3dc0*/  BSYNC B2 ;  /* 0x0000000000027941 */ /* 0x000fea0003800000 */
.L_x_473:
[----:B------:R-:W-:Y:S01]  /*3dd0*/  ISETP.NE.AND P0, PT, R9, RZ, PT ;  /* 0x000000ff0900720c */ /* 0x000fe20003f05270 */
[----:B------:R-:W-:-:S12]  /*3de0*/  BSSY B2, `(.L_x_477) ;  /* 0x0000035000027945 */ /* 0x000fd80003800000 */
[----:B------:R-:W-:Y:S05]  /*3df0*/  @!P0 BRA `(.L_x_478) ;  /* 0x0000000000cc8947 */ /* 0x000fea0003800000 */
[----:B-12---:R1:W2:Y:S01]  /*3e00*/  LDS.128 R44, [R55+0x4000] ;  /* 0x00400000372c7984 */ /* 0x0062a20000000c00 */
        /* <DEDUP_REMOVED lines=8> */
[----:B------:R-:W-:Y:S01]  /*3e90*/  SHF.R.U32.HI R98, RZ, 0x10, R91 ;  /* 0x00000010ff627819 */ /* 0x000fe2000001165b */
[----:B------:R-:W-:Y:S01]  /*3ea0*/  IMAD.U32 R91, R46, 0x10000, RZ ;  /* 0x000100002e5b7824 */ /* 0x000fe200078e00ff */
[----:B------:R-:W-:Y:S02]  /*3eb0*/  PRMT R234, R234, 0x5410, R121 ;  /* 0x00005410eaea7816 */ /* 0x000fe40000000079 */
[----:B------:R-:W-:-:S02]  /*3ec0*/  PRMT R228, R228, 0x5410, R99 ;  /* 0x00005410e4e47816 */ /* 0x000fc40000000063 */
[----:B------:R-:W-:Y:S01]  /*3ed0*/  PRMT R235, R235, 0x5410, R96 ;  /* 0x00005410ebeb7816 */ /* 0x000fe20000000060 */
[----:B------:R-:W-:Y:S01]  /*3ee0*/  IMAD.U32 R96, R44, 0x10000, RZ ;  /* 0x000100002c607824 */ /* 0x000fe200078e00ff */
[----:B------:R-:W-:Y:S02]  /*3ef0*/  PRMT R229, R229, 0x5410, R98 ;  /* 0x00005410e5e57816 */ /* 0x000fe40000000062 */
[----:B------:R-:W-:Y:S01]  /*3f00*/  LOP3.LUT R45, R45, 0xffff0000, RZ, 0xc0, !PT ;  /* 0xffff00002d2d7812 */ /* 0x000fe200078ec0ff */
[----:B------:R-:W-:Y:S01]  /*3f10*/  IMAD.U32 R97, R235, 0x10000, RZ ;  /* 0x00010000eb617824 */ /* 0x000fe200078e00ff */
[----:B------:R-:W-:Y:S01]  /*3f20*/  LOP3.LUT R130, R234, 0xffff0000, RZ, 0xc0, !PT ;  /* 0xffff0000ea827812 */ /* 0x000fe200078ec0ff */
[----:B------:R-:W-:Y:S01]  /*3f30*/  IMAD.U32 R98, R229, 0x10000, RZ ;  /* 0x00010000e5627824 */ /* 0x000fe200078e00ff */
[----:B------:R-:W-:Y:S02]  /*3f40*/  LOP3.LUT R99, R228, 0xffff0000, RZ, 0xc0, !PT ;  /* 0xffff0000e4637812 */ /* 0x000fe400078ec0ff */
[----:B------:R-:W-:Y:S01]  /*3f50*/  LOP3.LUT R46, R46, 0xffff0000, RZ, 0xc0, !PT ;  /* 0xffff00002e2e7812 */ /* 0x000fe200078ec0ff */
[----:B------:R-:W-:Y:S01]  /*3f60*/  FMUL.FTZ R121, R45, R130 ;  /* 0x000000822d797220 */ /* 0x000fe20000410000 */
[----:B------:R-:W-:Y:S01]  /*3f70*/  LOP3.LUT R90, R47, 0xffff0000, RZ, 0xc0, !PT ;  /* 0xffff00002f5a7812 */ /* 0x000fe200078ec0ff */
[----:B------:R-:W-:Y:S01]  /*3f80*/  FMUL.FTZ R45, R45, R99 ;  /* 0x000000632d2d7220 */ /* 0x000fe20000410000 */
[----:B------:R-:W-:Y:S01]  /*3f90*/  LOP3.LUT R235, R235, 0xffff0000, RZ, 0xc0, !PT ;  /* 0xffff0000ebeb7812 */ /* 0x000fe200078ec0ff */
[----:B------:R-:W-:Y:S01]  /*3fa0*/  FMUL.FTZ R132, R46, R97 ;  /* 0x000000612e847220 */ /* 0x000fe20000410000 */
[----:B------:R-:W-:Y:S01]  /*3fb0*/  FFMA.FTZ R121, R120, R99, -R121 ;  /* 0x0000006378797223 */ /* 0x000fe20000010879 */
[----:B------:R-:W-:Y:S01]  /*3fc0*/  FMUL.FTZ R46, R46, R98 ;  /* 0x000000622e2e7220 */ /* 0x000fe20000410000 */
[----:B------:R-:W-:Y:S01]  /*3fd0*/  LOP3.LUT R44, R44, 0xffff0000, RZ, 0xc0, !PT ;  /* 0xffff00002c2c7812 */ /* 0x000fe200078ec0ff */
[----:B------:R-:W-:Y:S01]  /*3fe0*/  FFMA.FTZ R120, R120, R130, R45 ;  /* 0x0000008278787223 */ /* 0x000fe2000001002d */
[----:B------:R-:W-:Y:S01]  /*3ff0*/  LOP3.LUT R229, R229, 0xffff0000, RZ, 0xc0, !PT ;  /* 0xffff0000e5e57812 */ /* 0x000fe200078ec0ff */
[----:B------:R-:W-:-:S02]  /*4000*/  IMAD.U32 R45, R234, 0x10000, RZ ;  /* 0x00010000ea2d7824 */ /* 0x000fc400078e00ff */
[C---:B------:R-:W-:Y:S01]  /*4010*/  FFMA.FTZ R132, R91.reuse, R98, -R132 ;  /* 0x000000625b847223 */ /* 0x040fe20000010884 */
[----:B------:R-:W-:Y:S02]  /*4020*/  IMAD.U32 R99, R228, 0x10000, RZ ;  /* 0x00010000e4637824 */ /* 0x000fe400078e00ff */
[----:B------:R-:W-:Y:S01]  /*4030*/  FFMA.FTZ R91, R91, R97, R46 ;  /* 0x000000615b5b7223 */ /* 0x000fe2000001002e */
[----:B------:R-:W-:Y:S02]  /*4040*/  IMAD.U32 R47, R47, 0x10000, RZ ;  /* 0x000100002f2f7824 */ /* 0x000fe400078e00ff */
[C---:B------:R-:W-:Y:S01]  /*4050*/  FMUL.FTZ R46, R90.reuse, R235 ;  /* 0x000000eb5a2e7220 */ /* 0x040fe20000410000 */
[----:B------:R-:W-:Y:S01]  /*4060*/  FMUL.FTZ R90, R90, R229 ;  /* 0x000000e55a5a7220 */ /* 0x000fe20000410000 */
[C---:B------:R-:W-:Y:S01]  /*4070*/  FMUL.FTZ R97, R44.reuse, R45 ;  /* 0x0000002d2c617220 */ /* 0x040fe20000410000 */
[----:B------:R-:W-:Y:S01]  /*4080*/  FMUL.FTZ R44, R44, R99 ;  /* 0x000000632c2c7220 */ /* 0x000fe20000410000 */
[C---:B------:R-:W-:Y:S01]  /*4090*/  FFMA.FTZ R46, R47.reuse, R229, -R46 ;  /* 0x000000e52f2e7223 */ /* 0x040fe2000001082e */
[----:B------:R-:W-:Y:S01]  /*40a0*/  FFMA.FTZ R47, R47, R235, R90 ;  /* 0x000000eb2f2f7223 */ /* 0x000fe2000001005a */
[C---:B------:R-:W-:Y:S01]  /*40b0*/  FFMA.FTZ R97, R96.reuse, R99, -R97 ;  /* 0x0000006360617223 */ /* 0x040fe20000010861 */
[----:B------:R-:W-:Y:S01]  /*40c0*/  FFMA.FTZ R44, R96, R45, R44 ;  /* 0x0000002d602c7223 */ /* 0x000fe2000001002c */
[----:B------:R-:W-:-:S02]  /*40d0*/  F2FP.BF16.F32.PACK_AB R45, R120, R121 ;  /* 0x00000079782d723e */ /* 0x000fc400000010ff */
[----:B------:R-:W-:Y:S02]  /*40e0*/  F2FP.BF16.F32.PACK_AB R47, R47, R46 ;  /* 0x0000002e2f2f723e */ /* 0x000fe400000010ff */
[----:B------:R-:W-:Y:S02]  /*40f0*/  F2FP.BF16.F32.PACK_AB R46, R91, R132 ;  /* 0x000000845b2e723e */ /* 0x000fe400000010ff */
[----:B------:R-:W-:-:S07]  /*4100*/  F2FP.BF16.F32.PACK_AB R44, R44, R97 ;  /* 0x000000612c2c723e */ /* 0x000fce00000010ff */
.L_x_480:
[----:B------:R-:W-:Y:S05]  /*4110*/  BSYNC B3 ;  /* 0x0000000000037941 */ /* 0x000fea0003800000 */
.L_x_479:
[----:B--2---:R3:W-:Y:S02]  /*4120*/  STG.E.128 desc[UR36][R56.64+0x80], R44 ;  /* 0x0000802c38007986 */ /* 0x0047e4000c101d24 */
.L_x_478:
[----:B------:R-:W-:Y:S05]  /*4130*/  BSYNC B2 ;  /* 0x0000000000027941 */ /* 0x000fea0003800000 */
.L_x_477:
[----:B------:R-:W-:Y:S01]  /*4140*/  ISETP.NE.AND P0, PT, R8, RZ, PT ;  /* 0x000000ff0800720c */ /* 0x000fe20003f05270 */
[----:B------:R-:W-:-:S12]  /*4150*/  BSSY B2, `(.L_x_481) ;  /* 0x0000036000027945 */ /* 0x000fd80003800000 */
[----:B------:R-:W-:Y:S05]  /*4160*/  @!P0 BRA `(.L_x_482) ;  /* 0x0000000000d08947 */ /* 0x000fea0003800000 */
[----:B-123--:R1:W2:Y:S01]  /*4170*/  LDS.128 R44, [R54+0x4000] ;  /* 0x00400000362c7984 */ /* 0x00e2a20000000c00 */
[----:B------:R-:W-:Y:S01]  /*4180*/  VIADD R91, R16, 0x30 ;  /* 0x00000030105b7836 */ /* 0x000fe20000000000 */
[----:B------:R-:W-:Y:S04]  /*4190*/  BSSY B3, `(.L_x_483) ;  /* 0x0000030000037945 */ /* 0x000fe80003800000 */
[----:B------:R-:W-:-:S13]  /*41a0*/  ISETP.GE.AND P0, PT, R91, R122, PT ;  /* 0x0000007a5b00720c */ /* 0x000fda0003f06270 */
[----:B-1----:R-:W-:Y:S05]  /*41b0*/  @P0 BRA `(.L_x_484) ;  /* 0x0000000000b40947 */ /* 0x002fea0003800000 */
[----:B------:R-:W-:Y:S02]  /*41c0*/  SHF.R.U64 R91, R88, 0x10, R89 ;  /* 0x00000010585b7819 */ /* 0x000fe40000001259 */
[--C-:B------:R-:W-:Y:S01]  /*41d0*/  SHF.R.U64 R97, R86, 0x10, R87.reuse ;  /* 0x0000001056617819 */ /* 0x100fe20000001257 */
[----:B--2---:R-:W-:Y:S01]  /*41e0*/  IMAD.U32 R86, R46, 0x10000, RZ ;  /* 0x000100002e567824 */ /* 0x004fe200078e00ff */
[----:B------:R-:W-:Y:S02]  /*41f0*/  SHF.R.U32.HI R90, RZ, 0x10, R87 ;  /* 0x00000010ff5a7819 */ /* 0x000fe40000011657 */
[----:B------:R-:W-:Y:S01]  /*4200*/  PRMT R232, R232, 0x5410, R91 ;  /* 0x00005410e8e87816 */ /* 0x000fe2000000005b */
[----:B------:R-:W-:Y:S01]  /*4210*/  IMAD.U32 R91, R45, 0x10000, RZ ;  /* 0x000100002d5b7824 */ /* 0x000fe200078e00ff */
[----:B------:R-:W-:Y:S02]  /*4220*/  SHF.R.U32.HI R88, RZ, 0x10, R89 ;  /* 0x00000010ff587819 */ /* 0x000fe40000011659 */
[----:B------:R-:W-:-:S02]  /*4230*/  PRMT R226, R226, 0x5410, R97 ;  /* 0x00005410e2e27816 */ /* 0x000fc40000000061 */
[----:B------:R-:W-:Y:S02]  /*4240*/  PRMT R227, R227, 0x5410, R90 ;  /* 0x00005410e3e37816 */ /* 0x000fe4000000005a */
[----:B------:R-:W-:Y:S01]  /*4250*/  LOP3.LUT R89, R45, 0xffff0000, RZ, 0xc0, !PT ;  /* 0xffff00002d597812 */ /* 0x000fe200078ec0ff */
[----:B------:R-:W-:Y:S01]  /*4260*/  IMAD.U32 R45, R44, 0x10000, RZ ;  /* 0x000100002c2d7824 */ /* 0x000fe200078e00ff */
[C---:B------:R-:W-:Y:S01]  /*4270*/  LOP3.LUT R98, R232.reuse, 0xffff0000, RZ, 0xc0, !PT ;  /* 0xffff0000e8627812 */ /* 0x040fe200078ec0ff */
[----:B------:R-:W-:Y:S01]  /*4280*/  IMAD.U32 R232, R232, 0x10000, RZ ;  /* 0x00010000e8e87824 */ /* 0x000fe200078e00ff */
[----:B------:R-:W-:Y:S02]  /*4290*/  PRMT R233, R233, 0x5410, R88 ;  /* 0x00005410e9e97816 */ /* 0x000fe40000000058 */
[----:B------:R-:W-:Y:S01]  /*42a0*/  LOP3.LUT R90, R226, 0xffff0000, RZ, 0xc0, !PT ;  /* 0xffff0000e25a7812 */ /* 0x000fe200078ec0ff */
[----:B------:R-:W-:Y:S01]  /*42b0*/  FMUL.FTZ R120, R89, R98 ;  /* 0x0000006259787220 */ /* 0x000fe20000410000 */
[----:B------:R-:W-:Y:S01]  /*42c0*/  LOP3.LUT R87, R46, 0xffff0000, RZ, 0xc0, !PT ;  /* 0xffff00002e577812 */ /* 0x000fe200078ec0ff */
[----:B------:R-:W-:Y:S01]  /*42d0*/  IMAD.U32 R88, R233, 0x10000, RZ ;  /* 0x00010000e9587824 */ /* 0x000fe200078e00ff */
[----:B------:R-:W-:Y:S01]  /*42e0*/  SHF.L.U32 R96, R227, 0x10, RZ ;  /* 0x00000010e3607819 */ /* 0x000fe200000006ff */
[-C--:B------:R-:W-:Y:S01]  /*42f0*/  FMUL.FTZ R97, R89, R90.reuse ;  /* 0x0000005a59617220 */ /* 0x080fe20000410000 */
[----:B------:R-:W-:Y:S01]  /*4300*/  LOP3.LUT R89, R44, 0xffff0000, RZ, 0xc0, !PT ;  /* 0xffff00002c597812 */ /* 0x000fe200078ec0ff */
[----:B------:R-:W-:Y:S01]  /*4310*/  FFMA.FTZ R44, R91, R90, -R120 ;  /* 0x0000005a5b2c7223 */ /* 0x000fe20000010878 */
[----:B------:R-:W-:Y:S01]  /*4320*/  FMUL.FTZ R99, R87, R88 ;  /* 0x0000005857637220 */ /* 0x000fe20000410000 */
[----:B------:R-:W-:Y:S01]  /*4330*/  FFMA.FTZ R91, R91, R98, R97 ;  /* 0x000000625b5b7223 */ /* 0x000fe20000010061 */
[----:B------:R-:W-:Y:S01]  /*4340*/  LOP3.LUT R46, R47, 0xffff0000, RZ, 0xc0, !PT ;  /* 0xffff00002f2e7812 */ /* 0x000fe200078ec0ff */
[-C--:B------:R-:W-:Y:S01]  /*4350*/  FMUL.FTZ R97, R87, R96.reuse ;  /* 0x0000006057617220 */ /* 0x080fe20000410000 */
[----:B------:R-:W-:Y:S01]  /*4360*/  LOP3.LUT R233, R233, 0xffff0000, RZ, 0xc0, !PT ;  /* 0xffff0000e9e97812 */ /* 0x000fe200078ec0ff */
[----:B------:R-:W-:Y:S01]  /*4370*/  FFMA.FTZ R87, R86, R96, -R99 ;  /* 0x0000006056577223 */ /* 0x000fe20000010863 */
[----:B------:R-:W-:Y:S01]  /*4380*/  LOP3.LUT R227, R227, 0xffff0000, RZ, 0xc0, !PT ;  /* 0xffff0000e3e37812 */ /* 0x000fe200078ec0ff */
[----:B------:R-:W-:-:S02]  /*4390*/  IMAD.U32 R226, R226, 0x10000, RZ ;  /* 0x00010000e2e27824 */ /* 0x000fc400078e00ff */
[----:B------:R-:W-:Y:S01]  /*43a0*/  FFMA.FTZ R86, R86, R88, R97 ;  /* 0x0000005856567223 */ /* 0x000fe20000010061 */
[C---:B------:R-:W-:Y:S01]  /*43b0*/  FMUL.FTZ R88, R46.reuse, R233 ;  /* 0x000000e92e587220 */ /* 0x040fe20000410000 */
[----:B------:R-:W-:Y:S02]  /*43c0*/  IMAD.U32 R47, R47, 0x10000, RZ ;  /* 0x000100002f2f7824 */ /* 0x000fe400078e00ff */
[-C--:B------:R-:W-:Y:S01]  /*43d0*/  FMUL.FTZ R90, R46, R227.reuse ;  /* 0x000000e32e5a7220 */ /* 0x080fe20000410000 */
[C---:B------:R-:W-:Y:S01]  /*43e0*/  FMUL.FTZ R46, R89.reuse, R232 ;  /* 0x000000e8592e7220 */ /* 0x040fe20000410000 */
[-C--:B------:R-:W-:Y:S01]  /*43f0*/  FMUL.FTZ R89, R89, R226.reuse ;  /* 0x000000e259597220 */ /* 0x080fe20000410000 */
[C---:B------:R-:W-:Y:S01]  /*4400*/  FFMA.FTZ R88, R47.reuse, R227, -R88 ;  /* 0x000000e32f587223 */ /* 0x040fe20000010858 */
[----:B------:R-:W-:Y:S01]  /*4410*/  FFMA.FTZ R47, R47, R233, R90 ;  /* 0x000000e92f2f7223 */ /* 0x000fe2000001005a */
[C---:B------:R-:W-:Y:S01]  /*4420*/  FFMA.FTZ R46, R45.reuse, R226, -R46 ;  /* 0x000000e22d2e7223 */ /* 0x040fe2000001082e */
[----:B------:R-:W-:Y:S01]  /*4430*/  FFMA.FTZ R89, R45, R232, R89 ;  /* 0x000000e82d597223 */ /* 0x000fe20000010059 */
[----:B------:R-:W-:-:S02]  /*4440*/  F2FP.BF16.F32.PACK_AB R86, R86, R87 ;  /* 0x000000575656723e */ /* 0x000fc400000010ff */
[----:B------:R-:W-:Y:S02]  /*4450*/  F2FP.BF16.F32.PACK_AB R45, R91, R44 ;  /* 0x0000002c5b2d723e */ /* 0x000fe400000010ff */
[----:B------:R-:W-:Y:S01]  /*4460*/  F2FP.BF16.F32.PACK_AB R44, R89, R46 ;  /* 0x0000002e592c723e */ /* 0x000fe200000010ff */
[----:B------:R-:W-:Y:S01]  /*4470*/  IMAD.MOV.U32 R46, RZ, RZ, R86 ;  /* 0x000000ffff2e7224 */ /* 0x000fe200078e0056 */
[----:B------:R-:W-:-:S07]  /*4480*/  F2FP.BF16.F32.PACK_AB R47, R47, R88 ;  /* 0x000000582f2f723e */ /* 0x000fce00000010ff */
.L_x_484:
[----:B------:R-:W-:Y:S05]  /*4490*/  BSYNC B3 ;  /* 0x0000000000037941 */ /* 0x000fea0003800000 */
.L_x_483:
[----:B--2---:R4:W-:Y:S02]  /*44a0*/  STG.E.128 desc[UR36][R56.64+0xc0], R44 ;  /* 0x0000c02c38007986 */ /* 0x0049e4000c101d24 */
.L_x_482:
[----:B------:R-:W-:Y:S05]  /*44b0*/  BSYNC B2 ;  /* 0x0000000000027941 */ /* 0x000fea0003800000 */
.L_x_481:
[----:B------:R-:W-:Y:S01]  /*44c0*/  ISETP.NE.AND P0, PT, R7, RZ, PT ;  /* 0x000000ff0700720c */ /* 0x000fe20003f05270 */
[----:B------:R-:W-:-:S12]  /*44d0*/  BSSY B2, `(.L_x_485) ;  /* 0x0000036000027945 */ /* 0x000fd80003800000 */
[----:B------:R-:W-:Y:S05]  /*44e0*/  @!P0 BRA `(.L_x_486) ;  /* 0x0000000000d08947 */ /* 0x000fea0003800000 */
[----:B-1234-:R1:W2:Y:S01]  /*44f0*/  LDS.128 R44, [R55+0x8000] ;  /* 0x00800000372c7984 */ /* 0x01e2a20000000c00 */
[----:B------:R-:W-:Y:S01]  /*4500*/  VIADD R87, R16, 0x40 ;  /* 0x0000004010577836 */ /* 0x000fe20000000000 */
[----:B------:R-:W-:Y:S04]  /*4510*/  BSSY B3, `(.L_x_487) ;  /* 0x0000030000037945 */ /* 0x000fe80003800000 */
[----:B------:R-:W-:-:S13]  /*4520*/  ISETP.GE.AND P0, PT, R87, R122, PT ;  /* 0x0000007a5700720c */ /* 0x000fda0003f06270 */
[----:B-1----:R-:W-:Y:S05]  /*4530*/  @P0 BRA `(.L_x_488) ;  /* 0x0000000000b40947 */ /* 0x002fea0003800000 */
[--C-:B------:R-:W-:Y:S01]  /*4540*/  SHF.R.U64 R87, R82, 0x10, R83.reuse ;  /* 0x0000001052577819 */ /* 0x100fe20000001253 */
[----:B--2---:R-:W-:Y:S01]  /*4550*/  IMAD.U32 R82, R46, 0x10000, RZ ;  /* 0x000100002e527824 */ /* 0x004fe200078e00ff */
[----:B------:R-:W-:Y:S02]  /*4560*/  SHF.R.U32.HI R86, RZ, 0x10, R83 ;  /* 0x00000010ff567819 */ /* 0x000fe40000011653 */
[--C-:B------:R-:W-:Y:S02]  /*4570*/  SHF.R.U64 R83, R84, 0x10, R85.reuse ;  /* 0x0000001054537819 */ /* 0x100fe40000001255 */
[----:B------:R-:W-:Y:S02]  /*4580*/  SHF.R.U32.HI R84, RZ, 0x10, R85 ;  /* 0x00000010ff547819 */ /* 0x000fe40000011655 */
[----:B------:R-:W-:Y:S01]  /*4590*/  PRMT R224, R224, 0x5410, R83 ;  /* 0x00005410e0e07816 */ /* 0x000fe20000000053 */
[----:B------:R-:W-:Y:S01]  /*45a0*/  IMAD.U32 R83, R45, 0x10000, RZ ;  /* 0x000100002d537824 */ /* 0x000fe200078e00ff */
[----:B------:R-:W-:-:S02]  /*45b0*/  PRMT R172, R172, 0x5410, R87 ;  /* 0x00005410acac7816 */ /* 0x000fc40000000057 */
[----:B------:R-:W-:Y:S02]  /*45c0*/  PRMT R225, R225, 0x5410, R84 ;  /* 0x00005410e1e17816 */ /* 0x000fe40000000054 */
[----:B------:R-:W-:Y:S02]  /*45d0*/  PRMT R183, R183, 0x5410, R86 ;  /* 0x00005410b7b77816 */ /* 0x000fe40000000056 */
[----:B------:R-:W-:Y:S01]  /*45e0*/  LOP3.LUT R84, R45, 0xffff0000, RZ, 0xc0, !PT ;  /* 0xffff00002d547812 */ /* 0x000fe200078ec0ff */
[----:B------:R-:W-:Y:S01]  /*45f0*/  IMAD.U32 R89, R225, 0x10000, RZ ;  /* 0x00010000e1597824 */ /* 0x000fe200078e00ff */
[----:B------:R-:W-:Y:S01]  /*4600*/  LOP3.LUT R88, R224, 0xffff0000, RZ, 0xc0, !PT ;  /* 0xffff0000e0587812 */ /* 0x000fe200078ec0ff */
[----:B------:R-:W-:Y:S01]  /*4610*/  IMAD.U32 R87, R183, 0x10000, RZ ;  /* 0x00010000b7577824 */ /* 0x000fe200078e00ff */
[----:B------:R-:W-:Y:S01]  /*4620*/  LOP3.LUT R85, R46, 0xffff0000, RZ, 0xc0, !PT ;  /* 0xffff00002e557812 */ /* 0x000fe200078ec0ff */
[----:B------:R-:W-:Y:S01]  /*4630*/  IMAD.U32 R45, R44, 0x10000, RZ ;  /* 0x000100002c2d7824 */ /* 0x000fe200078e00ff */
[----:B------:R-:W-:Y:S01]  /*4640*/  LOP3.LUT R86, R172, 0xffff0000, RZ, 0xc0, !PT ;  /* 0xffff0000ac567812 */ /* 0x000fe200078ec0ff */
[C---:B------:R-:W-:Y:S01]  /*4650*/  FMUL.FTZ R90, R84.reuse, R88 ;  /* 0x00000058545a7220 */ /* 0x040fe20000410000 */
[----:B------:R-:W-:Y:S01]  /*4660*/  LOP3.LUT R46, R47, 0xffff0000, RZ, 0xc0, !PT ;  /* 0xffff00002f2e7812 */ /* 0x000fe200078ec0ff */
[----:B------:R-:W-:Y:S01]  /*4670*/  FMUL.FTZ R97, R85, R89 ;  /* 0x0000005955617220 */ /* 0x000fe20000410000 */
[----:B------:R-:W-:Y:S01]  /*4680*/  LOP3.LUT R225, R225, 0xffff0000, RZ, 0xc0, !PT ;  /* 0xffff0000e1e17812 */ /* 0x000fe200078ec0ff */
[----:B------:R-:W-:Y:S01]  /*4690*/  FMUL.FTZ R91, R84, R86 ;  /* 0x00000056545b7220 */ /* 0x000fe20000410000 */
[----:B------:R-:W-:Y:S01]  /*46a0*/  LOP3.LUT R183, R183, 0xffff0000, RZ, 0xc0, !PT ;  /* 0xffff0000b7b77812 */ /* 0x000fe200078ec0ff */
[----:B------:R-:W-:Y:S01]  /*46b0*/  FMUL.FTZ R85, R85, R87 ;  /* 0x0000005755557220 */ /* 0x000fe20000410000 */
[----:B------:R-:W-:Y:S01]  /*46c0*/  LOP3.LUT R44, R44, 0xffff0000, RZ, 0xc0, !PT ;  /* 0xffff00002c2c7812 */ /* 0x000fe200078ec0ff */
[----:B------:R-:W-:-:S02]  /*46d0*/  IMAD.U32 R224, R224, 0x10000, RZ ;  /* 0x00010000e0e07824 */ /* 0x000fc400078e00ff */
[C---:B------:R-:W-:Y:S01]  /*46e0*/  FFMA.FTZ R90, R83.reuse, R86, -R90 ;  /* 0x00000056535a7223 */ /* 0x040fe2000001085a */
[----:B------:R-:W-:Y:S02]  /*46f0*/  IMAD.U32 R172, R172, 0x10000, RZ ;  /* 0x00010000acac7824 */ /* 0x000fe400078e00ff */
[----:B------:R-:W-:Y:S01]  /*4700*/  FFMA.FTZ R91, R83, R88, R91 ;  /* 0x00000058535b7223 */ /* 0x000fe2000001005b */
[----:B------:R-:W-:Y:S01]  /*4710*/  FFMA.FTZ R97, R82, R87, -R97 ;  /* 0x0000005752617223 */ /* 0x000fe20000010861 */
[C---:B------:R-:W-:Y:S01]  /*4720*/  FMUL.FTZ R84, R46.reuse, R225 ;  /* 0x000000e12e547220 */ /* 0x040fe20000410000 */
[----:B------:R-:W-:Y:S01]  /*4730*/  FMUL.FTZ R86, R46, R183 ;  /* 0x000000b72e567220 */ /* 0x000fe20000410000 */
[----:B------:R-:W-:Y:S02]  /*4740*/  IMAD.U32 R47, R47, 0x10000, RZ ;  /* 0x000100002f2f7824 */ /* 0x000fe400078e00ff */
[----:B------:R-:W-:Y:S01]  /*4750*/  FFMA.FTZ R82, R82, R89, R85 ;  /* 0x0000005952527223 */ /* 0x000fe20000010055 */
        /* <DEDUP_REMOVED lines=11> */
.L_x_488:
[----:B------:R-:W-:Y:S05]  /*4810*/  BSYNC B3 ;  /* 0x0000000000037941 */ /* 0x000fea0003800000 */
.L_x_487:
[----:B--2---:R1:W-:Y:S02]  /*4820*/  STG.E.128 desc[UR36][R56.64+0x100], R44 ;  /* 0x0001002c38007986 */ /* 0x0043e4000c101d24 */
.L_x_486:
[----:B------:R-:W-:Y:S05]  /*4830*/  BSYNC B2 ;  /* 0x0000000000027941 */ /* 0x000fea0003800000 */
.L_x_485:
[----:B------:R-:W-:-:S13]  /*4840*/  ISETP.NE.AND P0, PT, R6, RZ, PT ;  /* 0x000000ff0600720c */ /* 0x000fda0003f05270 */
[----:B------:R-:W-:Y:S05]  /*4850*/  @!P0 BRA `(.L_x_468) ;  /* 0x0000000000d48947 */ /* 0x000fea0003800000 */
[----:B-1234-:R1:W2:Y:S01]  /*4860*/  LDS.128 R44, [R54+0x8000] ;  /* 0x00800000362c7984 */ /* 0x01e2a20000000c00 */
[----:B------:R-:W-:Y:S01]  /*4870*/  VIADD R83, R16, 0x50 ;  /* 0x0000005010537836 */ /* 0x000fe20000000000 */
[----:B------:R-:W-:Y:S04]  /*4880*/  BSSY B2, `(.L_x_489) ;  /* 0x0000031000027945 */ /* 0x000fe80003800000 */
[----:B------:R-:W-:-:S13]  /*4890*/  ISETP.GE.AND P0, PT, R83, R122, PT ;  /* 0x0000007a5300720c */ /* 0x000fda0003f06270 */
[----:B-1----:R-:W-:Y:S05]  /*48a0*/  @P0 BRA `(.L_x_490) ;  /* 0x0000000000b80947 */ /* 0x002fea0003800000 */
[----:B------:R-:W-:Y:S02]  /*48b0*/  SHF.R.U32.HI R82, RZ, 0x10, R81 ;  /* 0x00000010ff527819 */ /* 0x000fe40000011651 */
[----:B------:R-:W-:Y:S02]  /*48c0*/  SHF.R.U32.HI R84, RZ, 0x10, R79 ;  /* 0x00000010ff547819 */ /* 0x000fe4000001164f */
[----:B------:R-:W-:Y:S01]  /*48d0*/  SHF.R.U64 R83, R80, 0x10, R81 ;  /* 0x0000001050537819 */ /* 0x000fe20000001251 */
[----:B--2---:R-:W-:Y:S01]  /*48e0*/  IMAD.U32 R80, R47, 0x10000, RZ ;  /* 0x000100002f507824 */ /* 0x004fe200078e00ff */
[----:B------:R-:W-:Y:S01]  /*48f0*/  SHF.R.U64 R85, R78, 0x10, R79 ;  /* 0x000000104e557819 */ /* 0x000fe2000000124f */
[----:B------:R-:W-:Y:S01]  /*4900*/  IMAD.U32 R78, R46, 0x10000, RZ ;  /* 0x000100002e4e7824 */ /* 0x000fe200078e00ff */
[----:B------:R-:W-:Y:S02]  /*4910*/  PRMT R171, R171, 0x5410, R82 ;  /* 0x00005410abab7816 */ /* 0x000fe40000000052 */
[----:B------:R-:W-:-:S02]  /*4920*/  PRMT R169, R169, 0x5410, R84 ;  /* 0x00005410a9a97816 */ /* 0x000fc40000000054 */
[----:B------:R-:W-:Y:S02]  /*4930*/  PRMT R170, R170, 0x5410, R83 ;  /* 0x00005410aaaa7816 */ /* 0x000fe40000000053 */
[----:B------:R-:W-:Y:S01]  /*4940*/  PRMT R168, R168, 0x5410, R85 ;  /* 0x00005410a8a87816 */ /* 0x000fe20000000055 */
[----:B------:R-:W-:Y:S01]  /*4950*/  IMAD.U32 R83, R169, 0x10000, RZ ;  /* 0x00010000a9537824 */ /* 0x000fe200078e00ff */
[----:B------:R-:W-:Y:S01]  /*4960*/  LOP3.LUT R79, R46, 0xffff0000, RZ, 0xc0, !PT ;  /* 0xffff00002e4f7812 */ /* 0x000fe200078ec0ff */
[----:B------:R-:W-:Y:S01]  /*4970*/  IMAD.U32 R46, R45, 0x10000, RZ ;  /* 0x000100002d2e7824 */ /* 0x000fe200078e00ff */
[----:B------:R-:W-:Y:S02]  /*4980*/  LOP3.LUT R81, R47, 0xffff0000, RZ, 0xc0, !PT ;  /* 0xffff00002f517812 */ /* 0x000fe400078ec0ff */
[----:B------:R-:W-:Y:S02]  /*4990*/  SHF.L.U32 R85, R171, 0x10, RZ ;  /* 0x00000010ab557819 */ /* 0x000fe400000006ff */
[----:B------:R-:W-:Y:S01]  /*49a0*/  LOP3.LUT R47, R45, 0xffff0000, RZ, 0xc0, !PT ;  /* 0xffff00002d2f7812 */ /* 0x000fe200078ec0ff */
[----:B------:R-:W-:Y:S01]  /*49b0*/  IMAD.U32 R45, R44, 0x10000, RZ ;  /* 0x000100002c2d7824 */ /* 0x000fe200078e00ff */
[----:B------:R-:W-:Y:S01]  /*49c0*/  LOP3.LUT R84, R170, 0xffff0000, RZ, 0xc0, !PT ;  /* 0xffff0000aa547812 */ /* 0x000fe200078ec0ff */
[C---:B------:R-:W-:Y:S01]  /*49d0*/  FMUL.FTZ R89, R79.reuse, R85 ;  /* 0x000000554f597220 */ /* 0x040fe20000410000 */
[----:B------:R-:W-:Y:S01]  /*49e0*/  LOP3.LUT R82, R168, 0xffff0000, RZ, 0xc0, !PT ;  /* 0xffff0000a8527812 */ /* 0x000fe200078ec0ff */
[-C--:B------:R-:W-:Y:S01]  /*49f0*/  FMUL.FTZ R79, R79, R83.reuse ;  /* 0x000000534f4f7220 */ /* 0x080fe20000410000 */
[----:B------:R-:W-:Y:S01]  /*4a00*/  LOP3.LUT R171, R171, 0xffff0000, RZ, 0xc0, !PT ;  /* 0xffff0000abab7812 */ /* 0x000fe200078ec0ff */
[----:B------:R-:W-:Y:S01]  /*4a10*/  FMUL.FTZ R87, R47, R84 ;  /* 0x000000542f577220 */ /* 0x000fe20000410000 */
[----:B------:R-:W-:Y:S01]  /*4a20*/  LOP3.LUT R169, R169, 0xffff0000, RZ, 0xc0, !PT ;  /* 0xffff0000a9a97812 */ /* 0x000fe200078ec0ff */
[----:B------:R-:W-:Y:S01]  /*4a30*/  FFMA.FTZ R89, R78, R83, -R89 ;  /* 0x000000534e597223 */ /* 0x000fe20000010859 */
[-C--:B------:R-:W-:Y:S01]  /*4a40*/  FMUL.FTZ R47, R47, R82.reuse ;  /* 0x000000522f2f7220 */ /* 0x080fe20000410000 */
[----:B------:R-:W-:Y:S01]  /*4a50*/  LOP3.LUT R44, R44, 0xffff0000, RZ, 0xc0, !PT ;  /* 0xffff00002c2c7812 */ /* 0x000fe200078ec0ff */
[----:B------:R-:W-:Y:S01]  /*4a60*/  FFMA.FTZ R87, R46, R82, -R87 ;  /* 0x000000522e577223 */ /* 0x000fe20000010857 */
[----:B------:R-:W-:Y:S01]  /*4a70*/  FFMA.FTZ R78, R78, R85, R79 ;  /* 0x000000554e4e7223 */ /* 0x000fe2000001004f */
[----:B------:R-:W-:-:S02]  /*4a80*/  IMAD.U32 R170, R170, 0x10000, RZ ;  /* 0x00010000aaaa7824 */ /* 0x000fc400078e00ff */
[C---:B------:R-:W-:Y:S01]  /*4a90*/  FMUL.FTZ R79, R81.reuse, R171 ;  /* 0x000000ab514f7220 */ /* 0x040fe20000410000 */
[----:B------:R-:W-:Y:S02]  /*4aa0*/  IMAD.U32 R168, R168, 0x10000, RZ ;  /* 0x00010000a8a87824 */ /* 0x000fe400078e00ff */
[-C--:B------:R-:W-:Y:S01]  /*4ab0*/  FMUL.FTZ R82, R81, R169.reuse ;  /* 0x000000a951527220 */ /* 0x080fe20000410000 */
        /* <DEDUP_REMOVED lines=11> */
[----:B------:R-:W-:Y:S01]  /*4b70*/  F2FP.BF16.F32.PACK_AB R45, R84, R87 ;  /* 0x00000057542d723e */ /* 0x000fe200000010ff */
[----:B------:R-:W-:-:S07]  /*4b80*/  IMAD.MOV.U32 R47, RZ, RZ, R79 ;  /* 0x000000ffff2f7224 */ /* 0x000fce00078e004f */
.L_x_490:
[----:B------:R-:W-:Y:S05]  /*4b90*/  BSYNC B2 ;  /* 0x0000000000027941 */ /* 0x000fea0003800000 */
.L_x_489:
[----:B--2---:R1:W-:Y:S02]  /*4ba0*/  STG.E.128 desc[UR36][R56.64+0x140], R44 ;  /* 0x0001402c38007986 */ /* 0x0043e4000c101d24 */
.L_x_468:
[----:B------:R-:W-:Y:S05]  /*4bb0*/  BSYNC B1 ;  /* 0x0000000000017941 */ /* 0x000fea0003800000 */
.L_x_467:
[----:B------:R-:W-:Y:S05]  /*4bc0*/  @P4 BRA `(.L_x_491) ;  /* 0x0000005400a04947 */ /* 0x000fea0003800000 */
[----:B------:R-:W-:Y:S01]  /*4bd0*/  ISETP.NE.AND P0, PT, R14, RZ, PT ;  /* 0x000000ff0e00720c */ /* 0x000fe20003f05270 */
[----:B------:R-:W-:-:S12]  /*4be0*/  BSSY B1, `(.L_x_492) ;  /* 0x0000036000017945 */ /* 0x000fd80003800000 */
[----:B------:R-:W-:Y:S05]  /*4bf0*/  @!P0 BRA `(.L_x_493) ;  /* 0x0000000000d08947 */ /* 0x000fea0003800000 */
[----:B-1234-:R1:W2:Y:S01]  /*4c00*/  LDS.128 R44, [R55+0x2000] ;  /* 0x00200000372c7984 */ /* 0x01e2a20000000c00 */
[----:B------:R-:W-:Y:S01]  /*4c10*/  ISETP.GE.AND P0, PT, R16, R122, PT ;  /* 0x0000007a1000720c */ /* 0x000fe20003f06270 */
[----:B------:R-:W-:-:S12]  /*4c20*/  BSSY B2, `(.L_x_494) ;  /* 0x0000030000027945 */ /* 0x000fd80003800000 */
[----:B-1----:R-:W-:Y:S05]  /*4c30*/  @P0 BRA `(.L_x_495) ;  /* 0x0000000000b80947 */ /* 0x002fea0003800000 */
[--C-:B------:R-:W-:Y:S01]  /*4c40*/  SHF.R.U64 R79, R76, 0x10, R77.reuse ;  /* 0x000000104c4f7819 */ /* 0x100fe2000000124d */
[----:B--2---:R-:W-:Y:S01]  /*4c50*/  IMAD.U32 R56, R46, 0x10000, RZ ;  /* 0x000100002e387824 */ /* 0x004fe200078e00ff */
[----:B------:R-:W-:Y:S02]  /*4c60*/  SHF.R.U32.HI R76, RZ, 0x10, R77 ;  /* 0x00000010ff4c7819 */ /* 0x000fe4000001164d */
[--C-:B------:R-:W-:Y:S02]  /*4c70*/  SHF.R.U32.HI R78, RZ, 0x10, R75.reuse ;  /* 0x00000010ff4e7819 */ /* 0x100fe4000001164b */
[----:B------:R-:W-:Y:S02]  /*4c80*/  PRMT R167, R167, 0x5410, R76 ;  /* 0x00005410a7a77816 */ /* 0x000fe4000000004c */
[----:B------:R-:W-:Y:S01]  /*4c90*/  SHF.R.U64 R81, R74, 0x10, R75 ;  /* 0x000000104a517819 */ /* 0x000fe2000000124b */
[----:B------:R-:W-:Y:S01]  /*4ca0*/  IMAD.U32 R74, R47, 0x10000, RZ ;  /* 0x000100002f4a7824 */ /* 0x000fe200078e00ff */
[----:B------:R-:W-:-:S02]  /*4cb0*/  PRMT R165, R165, 0x5410, R78 ;  /* 0x00005410a5a57816 */ /* 0x000fc4000000004e */
[----:B------:R-:W-:Y:S01]  /*4cc0*/  PRMT R166, R166, 0x5410, R79 ;  /* 0x00005410a6a67816 */ /* 0x000fe2000000004f */
[----:B------:R-:W-:Y:S01]  /*4cd0*/  IMAD.U32 R79, R167, 0x10000, RZ ;  /* 0x00010000a74f7824 */ /* 0x000fe200078e00ff */
[----:B------:R-:W-:Y:S01]  /*4ce0*/  LOP3.LUT R57, R46, 0xffff0000, RZ, 0xc0, !PT ;  /* 0xffff00002e397812 */ /* 0x000fe200078ec0ff */
[----:B------:R-:W-:Y:S01]  /*4cf0*/  IMAD.U32 R77, R165, 0x10000, RZ ;  /* 0x00010000a54d7824 */ /* 0x000fe200078e00ff */
[----:B------:R-:W-:Y:S01]  /*4d00*/  LOP3.LUT R75, R47, 0xffff0000, RZ, 0xc0, !PT ;  /* 0xffff00002f4b7812 */ /* 0x000fe200078ec0ff */
[----:B------:R-:W-:Y:S01]  /*4d10*/  IMAD.U32 R46, R45, 0x10000, RZ ;  /* 0x000100002d2e7824 */ /* 0x000fe200078e00ff */
[----:B------:R-:W-:Y:S01]  /*4d20*/  PRMT R164, R164, 0x5410, R81 ;  /* 0x00005410a4a47816 */ /* 0x000fe20000000051 */
[----:B------:R-:W-:Y:S01]  /*4d30*/  FMUL.FTZ R83, R57, R79 ;  /* 0x0000004f39537220 */ /* 0x000fe20000410000 */
[----:B------:R-:W-:Y:S01]  /*4d40*/  LOP3.LUT R47, R45, 0xffff0000, RZ, 0xc0, !PT ;  /* 0xffff00002d2f7812 */ /* 0x000fe200078ec0ff */
[-C--:B------:R-:W-:Y:S01]  /*4d50*/  FMUL.FTZ R57, R57, R77.reuse ;  /* 0x0000004d39397220 */ /* 0x080fe20000410000 */
[----:B------:R-:W-:Y:S01]  /*4d60*/  LOP3.LUT R78, R166, 0xffff0000, RZ, 0xc0, !PT ;  /* 0xffff0000a64e7812 */ /* 0x000fe200078ec0ff */
[----:B------:R-:W-:Y:S01]  /*4d70*/  IMAD.U32 R45, R44, 0x10000, RZ ;  /* 0x000100002c2d7824 */ /* 0x000fe200078e00ff */
[----:B------:R-:W-:Y:S01]  /*4d80*/  LOP3.LUT R76, R164, 0xffff0000, RZ, 0xc0, !PT ;  /* 0xffff0000a44c7812 */ /* 0x000fe200078ec0ff */
[----:B------:R-:W-:Y:S01]  /*4d90*/  FFMA.FTZ R83, R56, R77, -R83 ;  /* 0x0000004d38537223 */ /* 0x000fe20000010853 */
[----:B------:R-:W-:Y:S01]  /*4da0*/  LOP3.LUT R167, R167, 0xffff0000, RZ, 0xc0, !PT ;  /* 0xffff0000a7a77812 */ /* 0x000fe200078ec0ff */
[----:B------:R-:W-:Y:S01]  /*4db0*/  FMUL.FTZ R81, R47, R78 ;  /* 0x0000004e2f517220 */ /* 0x000fe20000410000 */
[----:B------:R-:W-:Y:S01]  /*4dc0*/  LOP3.LUT R165, R165, 0xffff0000, RZ, 0xc0, !PT ;  /* 0xffff0000a5a57812 */ /* 0x000fe200078ec0ff */
        /* <DEDUP_REMOVED lines=21> */
.L_x_495:
[----:B------:R-:W-:Y:S05]  /*4f20*/  BSYNC B2 ;  /* 0x0000000000027941 */ /* 0x000fea0003800000 */
.L_x_494:
[----:B--2---:R1:W-:Y:S02]  /*4f30*/  STG.E.128 desc[UR36][R52.64], R44 ;  /* 0x0000002c34007986 */ /* 0x0043e4000c101d24 */
.L_x_493:
[----:B------:R-:W-:Y:S05]  /*4f40*/  BSYNC B1 ;  /* 0x0000000000017941 */ /* 0x000fea0003800000 */
.L_x_492:
        /* <DEDUP_REMOVED lines=20> */
[----:B------:R-:W-:Y:S02]  /*5090*/  LOP3.LUT R71, R47, 0xffff0000, RZ, 0xc0, !PT ;  /* 0xffff00002f477812 */ /* 0x000fe400078ec0ff */
[----:B------:R-:W-:Y:S01]  /*50a0*/  PRMT R160, R160, 0x5410, R77 ;  /* 0x00005410a0a07816 */ /* 0x000fe2000000004d */
[----:B------:R-:W-:Y:S01]  /*50b0*/  FMUL.FTZ R79, R57, R75 ;  /* 0x0000004b394f7220 */ /* 0x000fe20000410000 */
[----:B------:R-:W-:Y:S01]  /*50c0*/  LOP3.LUT R47, R45, 0xffff0000, RZ, 0xc0, !PT ;  /* 0xffff00002d2f7812 */ /* 0x000fe200078ec0ff */
[-C--:B------:R-:W-:Y:S01]  /*50d0*/  FMUL.FTZ R57, R57, R73.reuse ;  /* 0x0000004939397220 */ /* 0x080fe20000410000 */
[----:B------:R-:W-:Y:S01]  /*50e0*/  LOP3.LUT R74, R162, 0xffff0000, RZ, 0xc0, !PT ;  /* 0xffff0000a24a7812 */ /* 0x000fe200078ec0ff */
[----:B------:R-:W-:Y:S01]  /*50f0*/  FFMA.FTZ R79, R56, R73, -R79 ;  /* 0x00000049384f7223 */ /* 0x000fe2000001084f */
[----:B------:R-:W-:Y:S01]  /*5100*/  SHF.L.U32 R46, R45, 0x10, RZ ;  /* 0x000000102d2e7819 */ /* 0x000fe200000006ff */
[----:B------:R-:W-:Y:S01]  /*5110*/  IMAD.U32 R45, R44, 0x10000, RZ ;  /* 0x000100002c2d7824 */ /* 0x000fe200078e00ff */
[----:B------:R-:W-:Y:S01]  /*5120*/  LOP3.LUT R72, R160, 0xffff0000, RZ, 0xc0, !PT ;  /* 0xffff0000a0487812 */ /* 0x000fe200078ec0ff */
[----:B------:R-:W-:Y:S01]  /*5130*/  FMUL.FTZ R77, R47, R74 ;  /* 0x0000004a2f4d7220 */ /* 0x000fe20000410000 */
[----:B------:R-:W-:Y:S01]  /*5140*/  LOP3.LUT R163, R163, 0xffff0000, RZ, 0xc0, !PT ;  /* 0xffff0000a3a37812 */ /* 0x000fe200078ec0ff */
[----:B------:R-:W-:Y:S01]  /*5150*/  FFMA.FTZ R56, R56, R75, R57 ;  /* 0x0000004b38387223 */ /* 0x000fe20000010039 */
[----:B------:R-:W-:Y:S01]  /*5160*/  LOP3.LUT R161, R161, 0xffff0000, RZ, 0xc0, !PT ;  /* 0xffff0000a1a17812 */ /* 0x000fe200078ec0ff */
[-C--:B------:R-:W-:Y:S01]  /*5170*/  FMUL.FTZ R47, R47, R72.reuse ;  /* 0x000000482f2f7220 */ /* 0x080fe20000410000 */
[----:B------:R-:W-:Y:S01]  /*5180*/  LOP3.LUT R44, R44, 0xffff0000, RZ, 0xc0, !PT ;  /* 0xffff00002c2c7812 */ /* 0x000fe200078ec0ff */
[----:B------:R-:W-:Y:S01]  /*5190*/  FFMA.FTZ R77, R46, R72, -R77 ;  /* 0x000000482e4d7223 */ /* 0x000fe2000001084d */
        /* <DEDUP_REMOVED lines=17> */
.L_x_499:
[----:B------:R-:W-:Y:S05]  /*52b0*/  BSYNC B2 ;  /* 0x0000000000027941 */ /* 0x000fea0003800000 */
.L_x_498:
[----:B--2---:R1:W-:Y:S02]  /*52c0*/  STG.E.128 desc[UR36][R52.64+0x40], R44 ;  /* 0x0000402c34007986 */ /* 0x0043e4000c101d24 */
.L_x_497:
[----:B------:R-:W-:Y:S05]  /*52d0*/  BSYNC B1 ;  /* 0x0000000000017941 */ /* 0x000fea0003800000 */
.L_x_496:
        /* <DEDUP_REMOVED lines=8> */
[----:B------:R-:W-:Y:S01]  /*5360*/  SHF.R.U64 R68, R68, 0x10, R69 ;  /* 0x0000001044447819 */ /* 0x000fe20000001245 */
[----:B--2---:R-:W-:Y:S01]  /*5370*/  IMAD.U32 R56, R46, 0x10000, RZ ;  /* 0x000100002e387824 */ /* 0x004fe200078e00ff */
[----:B------:R-:W-:Y:S01]  /*5380*/  SHF.R.U64 R70, R66, 0x10, R67 ;  /* 0x0000001042467819 */ /* 0x000fe20000001243 */
[----:B------:R-:W-:Y:S01]  /*5390*/  IMAD.U32 R66, R47, 0x10000, RZ ;  /* 0x000100002f427824 */ /* 0x000fe200078e00ff */
[----:B------:R-:W-:Y:S02]  /*53a0*/  SHF.R.U32.HI R69, RZ, 0x10, R69 ;  /* 0x00000010ff457819 */ /* 0x000fe40000011645 */
[----:B------:R-:W-:Y:S02]  /*53b0*/  SHF.R.U32.HI R71, RZ, 0x10, R67 ;  /* 0x00000010ff477819 */ /* 0x000fe40000011643 */
[----:B------:R-:W-:Y:S02]  /*53c0*/  PRMT R157, R157, 0x5410, R68 ;  /* 0x000054109d9d7816 */ /* 0x000fe40000000044 */
[----:B------:R-:W-:-:S02]  /*53d0*/  PRMT R159, R159, 0x5410, R70 ;  /* 0x000054109f9f7816 */ /* 0x000fc40000000046 */
[----:B------:R-:W-:Y:S02]  /*53e0*/  PRMT R156, R156, 0x5410, R69 ;  /* 0x000054109c9c7816 */ /* 0x000fe40000000045 */
[----:B------:R-:W-:Y:S02]  /*53f0*/  LOP3.LUT R67, R47, 0xffff0000, RZ, 0xc0, !PT ;  /* 0xffff00002f437812 */ /* 0x000fe400078ec0ff */
[----:B------:R-:W-:Y:S01]  /*5400*/  PRMT R158, R158, 0x5410, R71 ;  /* 0x000054109e9e7816 */ /* 0x000fe20000000047 */
[----:B------:R-:W-:Y:S01]  /*5410*/  IMAD.U32 R71, R156, 0x10000, RZ ;  /* 0x000100009c477824 */ /* 0x000fe200078e00ff */
[----:B------:R-:W-:Y:S02]  /*5420*/  LOP3.LUT R47, R45, 0xffff0000, RZ, 0xc0, !PT ;  /* 0xffff00002d2f7812 */ /* 0x000fe400078ec0ff */
[----:B------:R-:W-:Y:S01]  /*5430*/  LOP3.LUT R70, R157, 0xffff0000, RZ, 0xc0, !PT ;  /* 0xffff00009d467812 */ /* 0x000fe200078ec0ff */
[----:B------:R-:W-:Y:S01]  /*5440*/  IMAD.U32 R69, R158, 0x10000, RZ ;  /* 0x000100009e457824 */ /* 0x000fe200078e00ff */
[----:B------:R-:W-:Y:S01]  /*5450*/  LOP3.LUT R68, R159, 0xffff0000, RZ, 0xc0, !PT ;  /* 0xffff00009f447812 */ /* 0x000fe200078ec0ff */
[----:B------:R-:W-:Y:S01]  /*5460*/  IMAD.U32 R157, R157, 0x10000, RZ ;  /* 0x000100009d9d7824 */ /* 0x000fe200078e00ff */
[----:B------:R-:W-:Y:S01]  /*5470*/  LOP3.LUT R57, R46, 0xffff0000, RZ, 0xc0, !PT ;  /* 0xffff00002e397812 */ /* 0x000fe200078ec0ff */
[----:B------:R-:W-:-:S02]  /*5480*/  IMAD.U32 R46, R45, 0x10000, RZ ;  /* 0x000100002d2e7824 */ /* 0x000fc400078e00ff */
[C---:B------:R-:W-:Y:S01]  /*5490*/  FMUL.FTZ R73, R47.reuse, R70 ;  /* 0x000000462f497220 */ /* 0x040fe20000410000 */
[C---:B------:R-:W-:Y:S02]  /*54a0*/  IMAD.U32 R45, R44.reuse, 0x10000, RZ ;  /* 0x000100002c2d7824 */ /* 0x040fe400078e00ff */
[-C--:B------:R-:W-:Y:S01]  /*54b0*/  FMUL.FTZ R47, R47, R68.reuse ;  /* 0x000000442f2f7220 */ /* 0x080fe20000410000 */
[----:B------:R-:W-:Y:S01]  /*54c0*/  LOP3.LUT R44, R44, 0xffff0000, RZ, 0xc0, !PT ;  /* 0xffff00002c2c7812 */ /* 0x000fe200078ec0ff */
[C---:B------:R-:W-:Y:S01]  /*54d0*/  FMUL.FTZ R75, R57.reuse, R71 ;  /* 0x00000047394b7220 */ /* 0x040fe20000410000 */
[----:B------:R-:W-:Y:S01]  /*54e0*/  LOP3.LUT R156, R156, 0xffff0000, RZ, 0xc0, !PT ;  /* 0xffff00009c9c7812 */ /* 0x000fe200078ec0ff */
[-C--:B------:R-:W-:Y:S01]  /*54f0*/  FMUL.FTZ R57, R57, R69.reuse ;  /* 0x0000004539397220 */ /* 0x080fe20000410000 */
[----:B------:R-:W-:Y:S01]  /*5500*/  LOP3.LUT R158, R158, 0xffff0000, RZ, 0xc0, !PT ;  /* 0xffff00009e9e7812 */ /* 0x000fe200078ec0ff */
[----:B------:R-:W-:Y:S02]  /*5510*/  IMAD.U32 R159, R159, 0x10000, RZ ;  /* 0x000100009f9f7824 */ /* 0x000fe400078e00ff */
[C---:B------:R-:W-:Y:S01]  /*5520*/  FFMA.FTZ R73, R46.reuse, R68, -R73 ;  /* 0x000000442e497223 */ /* 0x040fe20000010849 */
[----:B------:R-:W-:Y:S01]  /*5530*/  FFMA.FTZ R70, R46, R70, R47 ;  /* 0x000000462e467223 */ /* 0x000fe2000001002f */
[----:B------:R-:W-:Y:S01]  /*5540*/  FFMA.FTZ R75, R56, R69, -R75 ;  /* 0x00000045384b7223 */ /* 0x000fe2000001084b */
[----:B------:R-:W-:Y:S01]  /*5550*/  FMUL.FTZ R46, R44, R157 ;  /* 0x0000009d2c2e7220 */ /* 0x000fe20000410000 */
[----:B------:R-:W-:Y:S01]  /*5560*/  FFMA.FTZ R56, R56, R71, R57 ;  /* 0x0000004738387223 */ /* 0x000fe20000010039 */
[C---:B------:R-:W-:Y:S01]  /*5570*/  FMUL.FTZ R47, R67.reuse, R156 ;  /* 0x0000009c432f7220 */ /* 0x040fe20000410000 */
[-C--:B------:R-:W-:Y:S01]  /*5580*/  FMUL.FTZ R44, R44, R159.reuse ;  /* 0x0000009f2c2c7220 */ /* 0x080fe20000410000 */
[-C--:B------:R-:W-:Y:S01]  /*5590*/  FMUL.FTZ R67, R67, R158.reuse ;  /* 0x0000009e43437220 */ /* 0x080fe20000410000 */
        /* <DEDUP_REMOVED lines=8> */
[----:B------:R-:W-:Y:S01]  /*5620*/  F2FP.BF16.F32.PACK_AB R47, R66, R47 ;  /* 0x0000002f422f723e */ /* 0x000fe200000010ff */
[----:B------:R-:W-:-:S07]  /*5630*/  IMAD.MOV.U32 R46, RZ, RZ, R56 ;  /* 0x000000ffff2e7224 */ /* 0x000fce00078e0038 */
.L_x_503:
[----:B------:R-:W-:Y:S05]  /*5640*/  BSYNC B2 ;  /* 0x0000000000027941 */ /* 0x000fea0003800000 */
.L_x_502:
[----:B--2---:R1:W-:Y:S02]  /*5650*/  STG.E.128 desc[UR36][R52.64+0x80], R44 ;  /* 0x0000802c34007986 */ /* 0x0043e4000c101d24 */
.L_x_501:
[----:B------:R-:W-:Y:S05]  /*5660*/  BSYNC B1 ;  /* 0x0000000000017941 */ /* 0x000fea0003800000 */
.L_x_500:
[----:B------:R-:W-:Y:S01]  /*5670*/  ISETP.NE.AND P0, PT, R8, RZ, PT ;  /* 0x000000ff0800720c */ /* 0x000fe20003f05270 */
[----:B------:R-:W-:-:S12]  /*5680*/  BSSY B1, `(.L_x_504) ;  /* 0x0000037000017945 */ /* 0x000fd80003800000 */
[----:B------:R-:W-:Y:S05]  /*5690*/  @!P0 BRA `(.L_x_505) ;  /* 0x0000000000d48947 */ /* 0x000fea0003800000 */
[----:B-1234-:R1:W2:Y:S01]  /*56a0*/  LDS.128 R44, [R54+0x6000] ;  /* 0x00600000362c7984 */ /* 0x01e2a20000000c00 */
[----:B------:R-:W-:Y:S01]  /*56b0*/  IADD3 R57, R16, 0x30, RZ ;  /* 0x0000003010397810 */ /* 0x000fe20007ffe0ff */
[----:B------:R-:W-:Y:S03]  /*56c0*/  BSSY B2, `(.L_x_506) ;  /* 0x0000031000027945 */ /* 0x000fe60003800000 */
        /* <DEDUP_REMOVED lines=35> */
[CC--:B------:R-:W-:Y:S01]  /*5900*/  FMUL.FTZ R47, R63.reuse, R142.reuse ;  /* 0x0000008e3f2f7220 */ /* 0x0c0fe20000410000 */
        /* <DEDUP_REMOVED lines=12> */
.L_x_507:
[----:B------:R-:W-:Y:S05]  /*59d0*/  BSYNC B2 ;  /* 0x0000000000027941 */ /* 0x000fea0003800000 */
.L_x_506:
[----:B--2---:R1:W-:Y:S02]  /*59e0*/  STG.E.128 desc[UR36][R52.64+0xc0], R44 ;  /* 0x0000c02c34007986 */ /* 0x0043e4000c101d24 */
.L_x_505:
[----:B------:R-:W-:Y:S05]  /*59f0*/  BSYNC B1 ;  /* 0x0000000000017941 */ /* 0x000fea0003800000 */
.L_x_504:
        /* <DEDUP_REMOVED lines=10> */
[----:B------:R-:W-:Y:S01]  /*5aa0*/  SHF.R.U32.HI R63, RZ, 0x10, R59 ;  /* 0x00000010ff3f7819 */ /* 0x000fe2000001163b */
[----:B------:R-:W-:Y:S01]  /*5ab0*/  IMAD.U32 R57, R47, 0x10000, RZ ;  /* 0x000100002f397824 */ /* 0x000fe200078e00ff */
[--C-:B------:R-:W-:Y:S02]  /*5ac0*/  SHF.R.U64 R59, R60, 0x10, R61.reuse ;  /* 0x000000103c3b7819 */ /* 0x100fe4000000123d */
[----:B------:R-:W-:Y:S02]  /*5ad0*/  SHF.R.U32.HI R60, RZ, 0x10, R61 ;  /* 0x00000010ff3c7819 */ /* 0x000fe4000001163d */
[----:B------:R-:W-:Y:S02]  /*5ae0*/  PRMT R136, R136, 0x5410, R63 ;  /* 0x0000541088887816 */ /* 0x000fe4000000003f */
[----:B------:R-:W-:-:S02]  /*5af0*/  PRMT R141, R141, 0x5410, R60 ;  /* 0x000054108d8d7816 */ /* 0x000fc4000000003c */
[----:B------:R-:W-:Y:S01]  /*5b00*/  LOP3.LUT R56, R46, 0xffff0000, RZ, 0xc0, !PT ;  /* 0xffff00002e387812 */ /* 0x000fe200078ec0ff */
[----:B------:R-:W-:Y:S01]  /*5b10*/  IMAD.U32 R60, R136, 0x10000, RZ ;  /* 0x00010000883c7824 */ /* 0x000fe200078e00ff */
[----:B------:R-:W-:Y:S01]  /*5b20*/  PRMT R137, R137, 0x5410, R62 ;  /* 0x0000541089897816 */ /* 0x000fe2000000003e */
[----:B------:R-:W-:Y:S01]  /*5b30*/  IMAD.U32 R62, R141, 0x10000, RZ ;  /* 0x000100008d3e7824 */ /* 0x000fe200078e00ff */
[----:B------:R-:W-:Y:S01]  /*5b40*/  PRMT R140, R140, 0x5410, R59 ;  /* 0x000054108c8c7816 */ /* 0x000fe2000000003b */
[----:B------:R-:W-:Y:S01]  /*5b50*/  IMAD.U32 R46, R45, 0x10000, RZ ;  /* 0x000100002d2e7824 */ /* 0x000fe200078e00ff */
[----:B------:R-:W-:Y:S01]  /*5b60*/  LOP3.LUT R58, R47, 0xffff0000, RZ, 0xc0, !PT ;  /* 0xffff00002f3a7812 */ /* 0x000fe200078ec0ff */
[C---:B------:R-:W-:Y:S01]  /*5b70*/  FMUL.FTZ R66, R56.reuse, R62 ;  /* 0x0000003e38427220 */ /* 0x040fe20000410000 */
[----:B------:R-:W-:Y:S01]  /*5b80*/  LOP3.LUT R47, R45, 0xffff0000, RZ, 0xc0, !PT ;  /* 0xffff00002d2f7812 */ /* 0x000fe200078ec0ff */
[-C--:B------:R-:W-:Y:S01]  /*5b90*/  FMUL.FTZ R56, R56, R60.reuse ;  /* 0x0000003c38387220 */ /* 0x080fe20000410000 */
[----:B------:R-:W-:Y:S01]  /*5ba0*/  LOP3.LUT R61, R140, 0xffff0000, RZ, 0xc0, !PT ;  /* 0xffff00008c3d7812 */ /* 0x000fe200078ec0ff */
[----:B------:R-:W-:Y:S01]  /*5bb0*/  FFMA.FTZ R66, R55, R60, -R66 ;  /* 0x0000003c37427223 */ /* 0x000fe20000010842 */
[----:B------:R-:W-:Y:S01]  /*5bc0*/  LOP3.LUT R59, R137, 0xffff0000, RZ, 0xc0, !PT ;  /* 0xffff0000893b7812 */ /* 0x000fe200078ec0ff */
[----:B------:R-:W-:Y:S01]  /*5bd0*/  IMAD.U32 R45, R44, 0x10000, RZ ;  /* 0x000100002c2d7824 */ /* 0x000fe200078e00ff */
[----:B------:R-:W-:Y:S01]  /*5be0*/  LOP3.LUT R141, R141, 0xffff0000, RZ, 0xc0, !PT ;  /* 0xffff00008d8d7812 */ /* 0x000fe200078ec0ff */
[----:B------:R-:W-:Y:S01]  /*5bf0*/  FFMA.FTZ R55, R55, R62, R56 ;  /* 0x0000003e37377223 */ /* 0x000fe20000010038 */
[----:B------:R-:W-:Y:S01]  /*5c00*/  LOP3.LUT R136, R136, 0xffff0000, RZ, 0xc0, !PT ;  /* 0xffff000088887812 */ /* 0x000fe200078ec0ff */
[C---:B------:R-:W-:Y:S01]  /*5c10*/  FMUL.FTZ R63, R47.reuse, R61 ;  /* 0x0000003d2f3f7220 */ /* 0x040fe20000410000 */
[----:B------:R-:W-:Y:S01]  /*5c20*/  FMUL.FTZ R64, R47, R59 ;  /* 0x0000003b2f407220 */ /* 0x000fe20000410000 */
[----:B------:R-:W-:Y:S01]  /*5c30*/  LOP3.LUT R44, R44, 0xffff0000, RZ, 0xc0, !PT ;  /* 0xffff00002c2c7812 */ /* 0x000fe200078ec0ff */
[----:B------:R-:W-:Y:S01]  /*5c40*/  FMUL.FTZ R56, R58, R141 ;  /* 0x0000008d3a387220 */ /* 0x000fe20000410000 */
[----:B------:R-:W-:Y:S01]  /*5c50*/  SHF.L.U32 R137, R137, 0x10, RZ ;  /* 0x0000001089897819 */ /* 0x000fe200000006ff */
[----:B------:R-:W-:-:S02]  /*5c60*/  IMAD.U32 R140, R140, 0x10000, RZ ;  /* 0x000100008c8c7824 */ /* 0x000fc400078e00ff */
[-C--:B------:R-:W-:Y:S01]  /*5c70*/  FMUL.FTZ R58, R58, R136.reuse ;  /* 0x000000883a3a7220 */ /* 0x080fe20000410000 */
[C---:B------:R-:W-:Y:S01]  /*5c80*/  FFMA.FTZ R63, R46.reuse, R59, -R63 ;  /* 0x0000003b2e3f7223 */ /* 0x040fe2000001083f */
[----:B------:R-:W-:Y:S01]  /*5c90*/  FFMA.FTZ R64, R46, R61, R64 ;  /* 0x0000003d2e407223 */ /* 0x000fe20000010040 */
[C---:B------:R-:W-:Y:S01]  /*5ca0*/  FFMA.FTZ R56, R57.reuse, R136, -R56 ;  /* 0x0000008839387223 */ /* 0x040fe20000010838 */
[C---:B------:R-:W-:Y:S01]  /*5cb0*/  FMUL.FTZ R46, R44.reuse, R140 ;  /* 0x0000008c2c2e7220 */ /* 0x040fe20000410000 */
[----:B------:R-:W-:Y:S01]  /*5cc0*/  FMUL.FTZ R47, R44, R137 ;  /* 0x000000892c2f7220 */ /* 0x000fe20000410000 */
[----:B------:R-:W-:Y:S01]  /*5cd0*/  FFMA.FTZ R57, R57, R141, R58 ;  /* 0x0000008d39397223 */ /* 0x000fe2000001003a */
[----:B------:R-:W-:Y:S01]  /*5ce0*/  F2FP.BF16.F32.PACK_AB R55, R55, R66 ;  /* 0x000000423737723e */ /* 0x000fe200000010ff */
[C---:B------:R-:W-:Y:S01]  /*5cf0*/  FFMA.FTZ R46, R45.reuse, R137, -R46 ;  /* 0x000000892d2e7223 */ /* 0x040fe2000001082e */
[----:B------:R-:W-:Y:S01]  /*5d00*/  FFMA.FTZ R47, R45, R140, R47 ;  /* 0x0000008c2d2f7223 */ /* 0x000fe2000001002f */
[----:B------:R-:W-:-:S02]  /*5d10*/  F2FP.BF16.F32.PACK_AB R45, R64, R63 ;  /* 0x0000003f402d723e */ /* 0x000fc400000010ff */
[----:B------:R-:W-:Y:S02]  /*5d20*/  F2FP.BF16.F32.PACK_AB R56, R57, R56 ;  /* 0x000000383938723e */ /* 0x000fe400000010ff */
[----:B------:R-:W-:Y:S01]  /*5d30*/  F2FP.BF16.F32.PACK_AB R44, R47, R46 ;  /* 0x0000002e2f2c723e */ /* 0x000fe200000010ff */
[----:B------:R-:W-:Y:S02]  /*5d40*/  IMAD.MOV.U32 R46, RZ, RZ, R55 ;  /* 0x000000ffff2e7224 */ /* 0x000fe400078e0037 */
[----:B------:R-:W-:-:S07]  /*5d50*/  IMAD.MOV.U32 R47, RZ, RZ, R56 ;  /* 0x000000ffff2f7224 */ /* 0x000fce00078e0038 */
.L_x_511:
[----:B------:R-:W-:Y:S05]  /*5d60*/  BSYNC B2 ;  /* 0x0000000000027941 */ /* 0x000fea0003800000 */
.L_x_510:
[----:B--2---:R1:W-:Y:S02]  /*5d70*/  STG.E.128 desc[UR36][R52.64+0x100], R44 ;  /* 0x0001002c34007986 */ /* 0x0043e4000c101d24 */
.L_x_509:
[----:B------:R-:W-:Y:S05]  /*5d80*/  BSYNC B1 ;  /* 0x0000000000017941 */ /* 0x000fea0003800000 */
.L_x_508:
        /* <DEDUP_REMOVED lines=30> */
[C---:B------:R-:W-:Y:S01]  /*5f70*/  FMUL.FTZ R59, R47.reuse, R56 ;  /* 0x000000382f3b7220 */ /* 0x040fe20000410000 */
[----:B------:R-:W-:Y:S01]  /*5f80*/  LOP3.LUT R92, R92, 0xffff0000, RZ, 0xc0, !PT ;  /* 0xffff00005c5c7812 */ /* 0x000fe200078ec0ff */
[-C--:B------:R-:W-:Y:S01]  /*5f90*/  FMUL.FTZ R47, R47, R54.reuse ;  /* 0x000000362f2f7220 */ /* 0x080fe20000410000 */
[----:B------:R-:W-:Y:S01]  /*5fa0*/  LOP3.LUT R44, R44, 0xffff0000, RZ, 0xc0, !PT ;  /* 0xffff00002c2c7812 */ /* 0x000fe200078ec0ff */
[----:B------:R-:W-:Y:S01]  /*5fb0*/  FFMA.FTZ R59, R46, R54, -R59 ;  /* 0x000000362e3b7223 */ /* 0x000fe2000001083b */
[----:B------:R-:W-:Y:S01]  /*5fc0*/  FFMA.FTZ R48, R48, R57, R49 ;  /* 0x0000003930307223 */ /* 0x000fe20000010031 */
[----:B------:R-:W-:-:S02]  /*5fd0*/  IMAD.U32 R94, R94, 0x10000, RZ ;  /* 0x000100005e5e7824 */ /* 0x000fc400078e00ff */
[----:B------:R-:W-:Y:S01]  /*5fe0*/  FMUL.FTZ R49, R51, R95 ;  /* 0x0000005f33317220 */ /* 0x000fe20000410000 */
[----:B------:R-:W-:Y:S02]  /*5ff0*/  IMAD.U32 R93, R93, 0x10000, RZ ;  /* 0x000100005d5d7824 */ /* 0x000fe400078e00ff */
[----:B------:R-:W-:Y:S01]  /*6000*/  FMUL.FTZ R54, R51, R92 ;  /* 0x0000005c33367220 */ /* 0x000fe20000410000 */
[----:B------:R-:W-:Y:S01]  /*6010*/  FFMA.FTZ R56, R46, R56, R47 ;  /* 0x000000382e387223 */ /* 0x000fe2000001002f */
        /* <DEDUP_REMOVED lines=12> */
.L_x_513:
[----:B------:R-:W-:Y:S05]  /*60e0*/  BSYNC B1 ;  /* 0x0000000000017941 */ /* 0x000fea0003800000 */
.L_x_512:
[----:B--2---:R1:W-:Y:S01]  /*60f0*/  STG.E.128 desc[UR36][R52.64+0x140], R44 ;  /* 0x0001402c34007986 */ /* 0x0043e2000c101d24 */
[----:B------:R-:W-:Y:S05]  /*6100*/  BRA `(.L_x_491) ;  /* 0x0000004000507947 */ /* 0x000fea0003800000 */
.L_x_459:
        /* <DEDUP_REMOVED lines=18> */
[----:B------:R-:W-:Y:S02]  /*6230*/  IADD3 R44, P1, R110, R92, RZ ;  /* 0x0000005c6e2c7210 */ /* 0x000fe40007f3e0ff */
[----:B------:R-:W-:Y:S02]  /*6240*/  CS2R R54, SRZ ;  /* 0x0000000000367805 */ /* 0x000fe4000001ff00 */
[----:B------:R-:W-:Y:S01]  /*6250*/  CS2R R52, SRZ ;  /* 0x0000000000347805 */ /* 0x000fe2000001ff00 */
[----:B------:R-:W-:Y:S01]  /*6260*/  IMAD.X R46, R0, 0x1, R31, P0 ;  /* 0x00000001002e7824 */ /* 0x000fe200000e061f */
[----:B------:R-:W-:Y:S02]  /*6270*/  LEA R68, P0, R45, UR4, 0x1 ;  /* 0x000000042d447c11 */ /* 0x000fe4000f8008ff */
[----:B------:R-:W-:-:S02]  /*6280*/  CS2R R66, SRZ ;  /* 0x0000000000427805 */ /* 0x000fc4000001ff00 */
[----:B------:R-:W-:Y:S02]  /*6290*/  CS2R R64, SRZ ;  /* 0x0000000000407805 */ /* 0x000fe4000001ff00 */
[----:B------:R-:W-:Y:S01]  /*62a0*/  LEA.HI.X R69, R45, UR5, R46, 0x1, P0 ;  /* 0x000000052d457c11 */ /* 0x000fe200080f0c2e */
[----:B------:R-:W-:Y:S01]  /*62b0*/  ULDC.64 UR4, c[0x0][0x3e0] ;  /* 0x0000f80000047ab9 */ /* 0x000fe20000000a00 */
[----:B------:R-:W-:Y:S01]  /*62c0*/  ISETP.GE.AND P0, PT, R22, R122, PT ;  /* 0x0000007a1600720c */ /* 0x000fe20003f06270 */
[----:B------:R-:W-:Y:S01]  /*62d0*/  IMAD.X R45, R3, 0x1, R33, P1 ;  /* 0x00000001032d7824 */ /* 0x000fe200008e0621 */
[----:B------:R-:W-:-:S04]  /*62e0*/  LEA R72, P1, R44, UR4, 0x1 ;  /* 0x000000042c487c11 */ /* 0x000fc8000f8208ff */
[----:B------:R-:W-:Y:S02]  /*62f0*/  LEA.HI.X R73, R44, UR5, R45, 0x1, P1 ;  /* 0x000000052c497c11 */ /* 0x000fe400088f0c2d */
[----:B------:R-:W-:-:S05]  /*6300*/  ISETP.GE.AND P1, PT, R184, R122, PT ;  /* 0x0000007ab800720c */ /* 0x000fca0003f26270 */
[----:B------:R0:W5:Y:S04]  /*6310*/  @!P0 LDG.E.128 R52, desc[UR36][R68.64] ;  /* 0x0000002444348981 */ /* 0x000168000c1e1d00 */
[----:B------:R0:W5:Y:S01]  /*6320*/  @!P0 LDG.E.128 R64, desc[UR36][R72.64] ;  /* 0x0000002448408981 */ /* 0x000162000c1e1d00 */
[----:B------:R-:W-:Y:S02]  /*6330*/  ISETP.GE.AND P0, PT, R185, R122, PT ;  /* 0x0000007ab900720c */ /* 0x000fe40003f06270 */
        /* <DEDUP_REMOVED lines=8> */
[----:B------:R0:W5:Y:S04]  /*63c0*/  @!P1 LDG.E.128 R48, desc[UR36][R68.64+0x40] ;  /* 0x0000402444309981 */ /* 0x000168000c1e1d00 */
[----:B------:R0:W5:Y:S04]  /*63d0*/  @!P0 LDG.E.128 R44, desc[UR36][R68.64+0x80] ;  /* 0x00008024442c8981 */ /* 0x000168000c1e1d00 */
[----:B------:R0:W5:Y:S04]  /*63e0*/  @!P1 LDG.E.128 R60, desc[UR36][R72.64+0x40] ;  /* 0x00004024483c9981 */ /* 0x000168000c1e1d00 */
[----:B------:R0:W5:Y:S02]  /*63f0*/  @!P0 LDG.E.128 R56, desc[UR36][R72.64+0x80] ;  /* 0x0000802448388981 */ /* 0x000164000c1e1d00 */
.L_x_515:
[----:B------:R-:W-:Y:S05]  /*6400*/  BSYNC B1 ;  /* 0x0000000000017941 */ /* 0x000fea0003800000 */
.L_x_514:
[----:B------:R-:W-:Y:S01]  /*6410*/  ISETP.GE.AND P0, PT, R202, R4, PT ;  /* 0x00000004ca00720c */ /* 0x000fe20003f06270 */
[----:B------:R-:W-:Y:S01]  /*6420*/  BSSY B1, `(.L_x_516) ;  /* 0x000002e000017945 */ /* 0x000fe20003800000 */
[----:B0-----:R-:W-:Y:S02]  /*6430*/  CS2R R68, SRZ ;  /* 0x0000000000447805 */ /* 0x001fe4000001ff00 */
        /* <DEDUP_REMOVED lines=17> */
[----:B------:R-:W-:Y:S02]  /*6550*/  IADD3.X R69, R31, R0, R38, P1, P5 ;  /* 0x000000001f457210 */ /* 0x000fe40000fea426 */
[----:B------:R-:W-:Y:S02]  /*6560*/  CS2R R76, SRZ ;  /* 0x00000000004c7805 */ /* 0x000fe4000001ff00 */
[----:B------:R-:W-:Y:S02]  /*6570*/  IADD3 R0, P1, P5, R110, R92, R39 ;  /* 0x0000005c6e007210 */ /* 0x000fe40007d3e027 */
[----:B------:R-:W-:-:S02]  /*6580*/  CS2R R90, SRZ ;  /* 0x00000000005a7805 */ /* 0x000fc4000001ff00 */
[----:B------:R-:W-:Y:S02]  /*6590*/  CS2R R88, SRZ ;  /* 0x0000000000587805 */ /* 0x000fe4000001ff00 */
[----:B------:R-:W-:Y:S02]  /*65a0*/  IADD3.X R3, R33, R3, R41, P1, P5 ;  /* 0x0000000321037210 */ /* 0x000fe40000fea429 */
[----:B------:R-:W-:-:S04]  /*65b0*/  LEA R92, P1, R94, UR4, 0x1 ;  /* 0x000000045e5c7c11 */ /* 0x000fc8000f8208ff */
[----:B------:R-:W-:Y:S02]  /*65c0*/  LEA.HI.X R93, R94, UR5, R69, 0x1, P1 ;  /* 0x000000055e5d7c11 */ /* 0x000fe400088f0c45 */
[----:B------:R-:W-:-:S04]  /*65d0*/  LEA R94, P1, R0, UR6, 0x1 ;  /* 0x00000006005e7c11 */ /* 0x000fc8000f8208ff */
[----:B------:R-:W-:Y:S02]  /*65e0*/  LEA.HI.X R95, R0, UR7, R3, 0x1, P1 ;  /* 0x00000007005f7c11 */ /* 0x000fe400088f0c03 */
[----:B------:R-:W-:Y:S02]  /*65f0*/  ISETP.GE.AND P1, PT, R22, R122, PT ;  /* 0x0000007a1600720c */ /* 0x000fe40003f26270 */
[----:B------:R-:W-:Y:S02]  /*6600*/  CS2R R74, SRZ ;  /* 0x00000000004a7805 */ /* 0x000fe4000001ff00 */
[----:B------:R-:W-:Y:S02]  /*6610*/  CS2R R72, SRZ ;  /* 0x0000000000487805 */ /* 0x000fe4000001ff00 */
[----:B------:R-:W-:Y:S02]  /*6620*/  CS2R R86, SRZ ;  /* 0x0000000000567805 */ /* 0x000fe4000001ff00 */
[----:B------:R-:W-:-:S05]  /*6630*/  CS2R R84, SRZ ;  /* 0x0000000000547805 */ /* 0x000fca000001ff00 */
[----:B------:R0:W5:Y:S04]  /*6640*/  @!P1 LDG.E.128 R76, desc[UR36][R92.64] ;  /* 0x000000245c4c9981 */ /* 0x000168000c1e1d00 */
[----:B------:R0:W5:Y:S01]  /*6650*/  @!P1 LDG.E.128 R88, desc[UR36][R94.64] ;  /* 0x000000245e589981 */ /* 0x000162000c1e1d00 */
[----:B------:R-:W-:Y:S02]  /*6660*/  ISETP.GE.AND P1, PT, R184, R122, PT ;  /* 0x0000007ab800720c */ /* 0x000fe40003f26270 */
[----:B------:R-:W-:Y:S02]  /*6670*/  CS2R R70, SRZ ;  /* 0x0000000000467805 */ /* 0x000fe4000001ff00 */
[----:B------:R-:W-:Y:S02]  /*6680*/  CS2R R68, SRZ ;  /* 0x0000000000447805 */ /* 0x000fe4000001ff00 */
[----:B------:R-:W-:-:S02]  /*6690*/  CS2R R82, SRZ ;  /* 0x0000000000527805 */ /* 0x000fc4000001ff00 */
[----:B------:R-:W-:-:S05]  /*66a0*/  CS2R R80, SRZ ;  /* 0x0000000000507805 */ /* 0x000fca000001ff00 */
[----:B------:R0:W5:Y:S04]  /*66b0*/  @!P1 LDG.E.128 R72, desc[UR36][R92.64+0x40] ;  /* 0x000040245c489981 */ /* 0x000168000c1e1d00 */
[----:B------:R0:W5:Y:S01]  /*66c0*/  @!P1 LDG.E.128 R84, desc[UR36][R94.64+0x40] ;  /* 0x000040245e549981 */ /* 0x000162000c1e1d00 */
[----:B------:R-:W-:-:S13]  /*66d0*/  ISETP.GE.AND P1, PT, R185, R122, PT ;  /* 0x0000007ab900720c */ /* 0x000fda0003f26270 */
[----:B------:R0:W5:Y:S04]  /*66e0*/  @!P1 LDG.E.128 R68, desc[UR36][R92.64+0x80] ;  /* 0x000080245c449981 */ /* 0x000168000c1e1d00 */
[----:B------:R0:W5:Y:S02]  /*66f0*/  @!P1 LDG.E.128 R80, desc[UR36][R94.64+0x80] ;  /* 0x000080245e509981 */ /* 0x000164000c1e1d00 */
.L_x_517:
[----:B------:R-:W-:Y:S05]  /*6700*/  BSYNC B1 ;  /* 0x0000000000017941 */ /* 0x000fea0003800000 */
.L_x_516:
[----:B------:R-:W-:Y:S01]  /*6710*/  IMAD.MOV.U32 R0, RZ, RZ, R44 ;  /* 0x000000ffff007224 */ /* 0x000fe200078e002c */
[----:B------:R-:W-:Y:S01]  /*6720*/  MOV R3, R45 ;  /* 0x0000002d00037202 */ /* 0x000fe20000000f00 */
[----:B0-----:R-:W-:Y:S01]  /*6730*/  IMAD.MOV.U32 R93, RZ, RZ, R49 ;  /* 0x000000ffff5d7224 */ /* 0x001fe200078e0031 */
[----:B------:R-:W-:Y:S01]  /*6740*/  ISETP.NE.AND P1, PT, R188, 0x3, PT ;  /* 0x00000003bc00780c */ /* 0x000fe20003f25270 */
        /* <DEDUP_REMOVED lines=37> */
[----:B------:R-:W-:Y:S01]  /*69a0*/  PRMT R167, R167, 0x5410, R0 ;  /* 0x00005410a7a77816 */ /* 0x000fe20000000000 */
[----:B-----5:R-:W-:Y:S01]  /*69b0*/  IMAD.MOV.U32 R0, RZ, RZ, R70 ;  /* 0x000000ffff007224 */ /* 0x020fe200078e0046 */
        /* <DEDUP_REMOVED lines=47> */
[----:B------:R-:W-:Y:S02]  /*6cb0*/  PRMT R231, R98, 0x7610, R231 ;  /* 0x0000761062e77816 */ /* 0x000fe400000000e7 */
[----:B------:R-:W-:Y:S02]  /*6cc0*/  PRMT R226, R93, 0x7610, R226 ;  /* 0x000076105de27816 */ /* 0x000fe400000000e2 */
[----:B------:R-:W-:Y:S02]  /*6cd0*/  PRMT R227, R92, 0x7610, R227 ;  /* 0x000076105ce37816 */ /* 0x000fe400000000e3 */
[----:B------:R-:W-:Y:S02]  /*6ce0*/  PRMT R228, R3, 0x7610, R228 ;  /* 0x0000761003e47816 */ /* 0x000fe400000000e4 */
[----:B------:R-:W-:Y:S01]  /*6cf0*/  PRMT R229, R0, 0x7610, R229 ;  /* 0x0000761000e57816 */ /* 0x000fe200000000e5 */
[----:B------:R-:W-:Y:S06]  /*6d00*/  @!P1 BRA `(.L_x_518) ;  /* 0x0000000000049947 */ /* 0x000fec0003800000 */
[----:B------:R-:W-:Y:S01]  /*6d10*/  BPT.TRAP 0x1 ;  /* 0x000000040000795c */ /* 0x000fe20000300000 */
.L_x_518:
[----:B------:R-:W-:Y:S01]  /*6d20*/  IMAD R3, R18, 0x8, R2 ;  /* 0x0000000812037824 */ /* 0x000fe200078e0202 */
[----:B------:R-:W-:Y:S01]  /*6d30*/  SHF.L.U32 R0, R186, 0x1f, RZ ;  /* 0x0000001fba007819 */ /* 0x000fe200000006ff */
[----:B------:R-:W0:Y:S01]  /*6d40*/  LDC R151, c[0x0][0x2e4] ;  /* 0x0000b900ff977b82 */ /* 0x000e220000000800 */
[----:B------:R-:W-:Y:S02]  /*6d50*/  BSSY B1, `(.L_x_519) ;  /* 0x0000004000017945 */ /* 0x000fe40003800000 */
[----:B------:R-:W1:Y:S05]  /*6d60*/  SYNCS.PHASECHK.TRANS64.TRYWAIT P5, [R3+URZ+0x34890], R0 ;  /* 0x03489000030075a7 */ /* 0x000e6a00080a017f */
[----:B------:R-:W2:Y:S01]  /*6d70*/  LDC.64 R130, c[0x0][0x2f0] ;  /* 0x0000bc00ff827b82 */ /* 0x000ea20000000a00 */
[----:B-1----:R-:W-:Y:S05]  /*6d80*/  @!P5 BRA `(.L_x_520) ;  /* 0x000001800030d947 */ /* 0x002fea0003800000 */
.L_x_763:
[----:B------:R-:W-:Y:S05]  /*6d90*/  BSYNC B1 ;  /* 0x0000000000017941 */ /* 0x000fea0003800000 */
.L_x_519:
[----:B------:R-:W-:Y:S01]  /*6da0*/  BSSY B1, `(.L_x_521) ;  /* 0x000018f000017945 */ /* 0x000fe20003800000 */
[----:B0-----:R-:W-:Y:S02]  /*6db0*/  IMAD.IADD R153, R151, 0x1, -R119 ;  /* 0x0000000197997824 */ /* 0x001fe400078e0a77 */
[----:B------:R-:W-:Y:S01]  /*6dc0*/  IMAD.MOV.U32 R133, RZ, RZ, R96 ;  /* 0x000000ffff857224 */ /* 0x000fe200078e0060 */
[----:B------:R-:W-:Y:S06]  /*6dd0*/  @P4 BRA `(.L_x_522) ;  /* 0x00000018002c4947 */ /* 0x000fec0003800000 */
[----:B------:R-:W-:Y:S01]  /*6de0*/  ISETP.NE.AND P4, PT, R14, RZ, PT ;  /* 0x000000ff0e00720c */ /* 0x000fe20003f85270 */
[-C--:B--2---:R-:W-:Y:S01]  /*6df0*/  IMAD R92, R148, R130.reuse, RZ ;  /* 0x00000082945c7224 */ /* 0x084fe200078e02ff */
[----:B------:R-:W-:Y:S01]  /*6e00*/  BSSY B2, `(.L_x_523) ;  /* 0x0000083000027945 */ /* 0x000fe20003800000 */
[----:B------:R-:W-:-:S04]  /*6e10*/  IMAD.WIDE.U32 R136, R19, R130, R132 ;  /* 0x0000008213887225 */ /* 0x000fc800078e0084 */
[----:B------:R-:W-:-:S04]  /*6e20*/  IMAD R93, R19, R131, R92 ;  /* 0x00000083135d7224 */ /* 0x000fc800078e025c */
[----:B------:R-:W-:Y:S02]  /*6e30*/  IMAD.IADD R170, R93, 0x1, R137 ;  /* 0x000000015daa7824 */ /* 0x000fe400078e0289 */
[----:B------:R-:W-:Y:S05]  /*6e40*/  @!P4 BRA `(.L_x_524) ;  /* 0x0000000400f8c947 */ /* 0x000fea0003800000 */
[----:B------:R-:W-:Y:S01]  /*6e50*/  SEL R92, R119, R153, !P3 ;  /* 0x00000099775c7207 */ /* 0x000fe20005800000 */
[----:B------:R-:W-:Y:S01]  /*6e60*/  BSSY B3, `(.L_x_525) ;  /* 0x000007a000037945 */ /* 0x000fe20003800000 */
[----:B------:R-:W-:Y:S02]  /*6e70*/  IADD3 R96, P4, P5, R104, R136, R29 ;  /* 0x0000008868607210 */ /* 0x000fe40007d9e01d */
[----:B------:R-:W-:Y:S02]  /*6e80*/  SHF.R.S32.HI R93, RZ, 0x1f, R92 ;  /* 0x0000001fff5d7819 */ /* 0x000fe4000001145c */
[----:B------:R-:W-:Y:S02]  /*6e90*/  IADD3.X R97, R101, R170, R13, P4, P5 ;  /* 0x000000aa65617210 */ /* 0x000fe400027ea40d */
[----:B------:R-:W-:-:S04]  /*6ea0*/  LEA.HI R93, R93, R92, RZ, 0x4 ;  /* 0x0000005c5d5d7211 */ /* 0x000fc800078f20ff */
[----:B------:R-:W-:-:S05]  /*6eb0*/  LEA.HI.SX32 R92, R93, R30, 0x1c ;  /* 0x0000001e5d5c7211 */ /* 0x000fca00078fe2ff */
[----:B------:R-:W-:-:S05]  /*6ec0*/  IMAD.SHL.U32 R93, R92, 0x8, RZ ;  /* 0x000000085c5d7824 */ /* 0x000fca00078e00ff */
[----:B------:R-:W-:-:S13]  /*6ed0*/  ISETP.GE.AND P4, PT, R93, R151, PT ;  /* 0x000000975d00720c */ /* 0x000fda0003f86270 */
[--C-:B------:R-:W-:Y:S02]  /*6ee0*/  @!P4 SHF.R.S32.HI R95, RZ, 0x1f, R93.reuse ;  /* 0x0000001fff5fc819 */ /* 0x100fe4000001145d */
[----:B------:R-:W-:-:S04]  /*6ef0*/  @!P4 IADD3 R94, P5, P6, R104, R136, R93 ;  /* 0x00000088685ec210 */ /* 0x000fc80007ebe05d */
[----:B------:R-:W-:Y:S02]  /*6f00*/  @!P4 IADD3.X R95, R101, R170, R95, P5, P6 ;  /* 0x000000aa655fc210 */ /* 0x000fe40002fec45f */
[----:B------:R-:W-:-:S04]  /*6f10*/  LEA R140, P5, R96, R120, 0x1 ;  /* 0x00000078608c7211 */ /* 0x000fc800078a08ff */
[----:B------:R-:W-:Y:S02]  /*6f20*/  LEA.HI.X R141, R96, R121, R97, 0x1, P5 ;  /* 0x00000079608d7211 */ /* 0x000fe400028f0c61 */
[----:B------:R-:W-:-:S04]  /*6f30*/  @!P4 LEA R142, P5, R94, R120, 0x1 ;  /* 0x000000785e8ec211 */ /* 0x000fc800078a08ff */
[----:B------:R-:W-:Y:S02]  /*6f40*/  @!P4 LEA.HI.X R143, R94, R121, R95, 0x1, P5 ;  /* 0x000000795e8fc211 */ /* 0x000fe400028f0c5f */
[----:B------:R-:W-:Y:S02]  /*6f50*/  SHF.R.S32.HI R95, RZ, 0x1f, R92 ;  /* 0x0000001fff5f7819 */ /* 0x000fe4000001145c */
[----:B------:R-:W-:Y:S02]  /*6f60*/  LOP3.LUT R94, R189, 0x38, R93, 0xf8, !PT ;  /* 0x00000038bd5e7812 */ /* 0x000fe400078ef85d */
[----:B------:R-:W-:Y:S01]  /*6f70*/  LEA.HI R92, R95, R92, RZ, 0x3 ;  /* 0x0000005c5f5c7211 */ /* 0x000fe200078f18ff */
[----:B------:R-:W-:Y:S01]  /*6f80*/  IMAD R95, R18, 0x6000, R146 ;  /* 0x00006000125f7824 */ /* 0x000fe200078e0292 */
[----:B------:R-:W-:Y:S02]  /*6f90*/  LOP3.LUT R94, R94, R191, RZ, 0x3c, !PT ;  /* 0x000000bf5e5e7212 */ /* 0x000fe400078e3cff */
[----:B------:R-:W-:Y:S01]  /*6fa0*/  ISETP.GE.AND P5, PT, R22, R122, PT ;  /* 0x0000007a1600720c */ /* 0x000fe20003fa6270 */
[----:B------:R-:W-:-:S05]  /*6fb0*/  IMAD.SHL.U32 R92, R92, 0x400, RZ ;  /* 0x000004005c5c7824 */ /* 0x000fca00078e00ff */
[----:B------:R-:W-:Y:S01]  /*6fc0*/  LOP3.LUT R93, R92, 0x7fffe000, RZ, 0xc0, !PT ;  /* 0x7fffe0005c5d7812 */ /* 0x000fe200078ec0ff */
[----:B------:R-:W-:-:S04]  /*6fd0*/  IMAD R92, R95, 0x2, R2 ;  /* 0x000000025f5c7824 */ /* 0x000fc800078e0202 */
[----:B------:R-:W-:-:S04]  /*6fe0*/  IMAD R93, R190, 0x200, R93 ;  /* 0x00000200be5d7824 */ /* 0x000fc800078e025d */
[----:B------:R-:W-:-:S04]  /*6ff0*/  IMAD.IADD R93, R93, 0x1, R94 ;  /* 0x000000015d5d7824 */ /* 0x000fc800078e025e */
[----:B------:R-:W-:-:S04]  /*7000*/  IMAD R93, R18, 0x6000, R93 ;  /* 0x00006000125d7824 */ /* 0x000fc800078e025d */
[----:B------:R-:W-:Y:S02]  /*7010*/  IMAD R96, R93, 0x2, R2 ;  /* 0x000000025d607824 */ /* 0x000fe400078e0202 */
[----:B------:R-:W0:Y:S04]  /*7020*/  LDS.128 R92, [R92+0x1c400] ;  /* 0x01c400005c5c7984 */ /* 0x000e280000000c00 */
[----:B------:R-:W2:Y:S01]  /*7030*/  LDS.128 R96, [R96+0x1c400] ;  /* 0x01c4000060607984 */ /* 0x000ea20000000c00 */
[----:B------:R-:W-:Y:S05]  /*7040*/  @P5 BRA `(.L_x_526) ;  /* 0x00000004006c5947 */ /* 0x000fea0003800000 */
[----:B------:R-:W-:Y:S01]  /*7050*/  SHF.R.U32.HI R172, RZ, 0x10, R65 ;  /* 0x00000010ffac7819 */ /* 0x000fe20000011641 */
[----:B--2---:R-:W-:Y:S01]  /*7060*/  IMAD.U32 R180, R97, 0x10000, RZ ;  /* 0x0001000061b47824 */ /* 0x004fe200078e00ff */
[----:B------:R-:W-:Y:S01]  /*7070*/  SHF.R.U32.HI R178, RZ, 0x10, R53 ;  /* 0x00000010ffb27819 */ /* 0x000fe20000011635 */
[----:B0-----:R-:W-:Y:S01]  /*7080*/  IMAD.U32 R174, R93, 0x10000, RZ ;  /* 0x000100005dae7824 */ /* 0x001fe200078e00ff */
[----:B------:R-:W-:Y:S02]  /*7090*/  PRMT R172, R171, 0x5432, R172 ;  /* 0x00005432abac7816 */ /* 0x000fe400000000ac */
[----:B------:R-:W-:Y:S02]  /*70a0*/  PRMT R178, R162, 0x5432, R178 ;  /* 0x00005432a2b27816 */ /* 0x000fe400000000b2 */
[----:B------:R-:W-:Y:S01]  /*70b0*/  LOP3.LUT R93, R93, 0xffff0000, RZ, 0xc0, !PT ;  /* 0xffff00005d5d7812 */ /* 0x000fe200078ec0ff */
[----:B------:R-:W-:Y:S01]  /*70c0*/  IMAD.U32 R173, R172, 0x10000, RZ ;  /* 0x00010000acad7824 */ /* 0x000fe200078e00ff */
[----:B------:R-:W-:-:S02]  /*70d0*/  SHF.L.U32 R175, R178, 0x10, RZ ;  /* 0x00000010b2af7819 */ /* 0x000fc400000006ff */
[----:B------:R-:W-:Y:S01]  /*70e0*/  LOP3.LUT R172, R172, 0xffff0000, RZ, 0xc0, !PT ;  /* 0xffff0000acac7812 */ /* 0x000fe200078ec0ff */
[----:B------:R-:W-:Y:S01]  /*70f0*/  FMUL.FTZ R177, R180, R173 ;  /* 0x000000adb4b17220 */ /* 0x000fe20000410000 */
[----:B------:R-:W-:Y:S01]  /*7100*/  LOP3.LUT R178, R178, 0xffff0000, RZ, 0xc0, !PT ;  /* 0xffff0000b2b27812 */ /* 0x000fe200078ec0ff */
[-C--:B------:R-:W-:Y:S01]  /*7110*/  FMUL.FTZ R180, R180, R175.reuse ;  /* 0x000000afb4b47220 */ /* 0x080fe20000410000 */
[----:B------:R-:W-:Y:S01]  /*7120*/  SHF.R.U64 R66, R66, 0x10, R67 ;  /* 0x0000001042427819 */ /* 0x000fe20000001243 */
[C---:B------:R-:W-:Y:S01]  /*7130*/  FFMA.FTZ R176, R174.reuse, R175, -R177 ;  /* 0x000000afaeb07223 */ /* 0x040fe200000108b1 */
[----:B------:R-:W-:Y:S02]  /*7140*/  IMAD.U32 R177, R99, 0x10000, RZ ;  /* 0x0001000063b17824 */ /* 0x000fe400078e00ff */
[----:B------:R-:W-:Y:S01]  /*7150*/  FFMA.FTZ R174, R174, R173, R180 ;  /* 0x000000adaeae7223 */ /* 0x000fe200000100b4 */
[----:B------:R-:W-:Y:S01]  /*7160*/  LOP3.LUT R173, R97, 0xffff0000, RZ, 0xc0, !PT ;  /* 0xffff000061ad7812 */ /* 0x000fe200078ec0ff */
[----:B------:R-:W-:Y:S01]  /*7170*/  IMAD.U32 R175, R95, 0x10000, RZ ;  /* 0x000100005faf7824 */ /* 0x000fe200078e00ff */
[----:B------:R-:W-:Y:S01]  /*7180*/  SHF.R.U64 R64, R64, 0x10, R65 ;  /* 0x0000001040407819 */ /* 0x000fe20000001241 */
[----:B------:R-:W-:Y:S01]  /*7190*/  IMAD.U32 R65, R94, 0x10000, RZ ;  /* 0x000100005e417824 */ /* 0x000fe200078e00ff */
[----:B------:R-:W-:Y:S01]  /*71a0*/  SHF.R.U64 R52, R52, 0x10, R53 ;  /* 0x0000001034347819 */ /* 0x000fe20000001235 */
[C---:B------:R-:W-:Y:S01]  /*71b0*/  FMUL.FTZ R180, R173.reuse, R172 ;  /* 0x000000acadb47220 */ /* 0x040fe20000410000 */
[----:B------:R-:W-:Y:S01]  /*71c0*/  FMUL.FTZ R173, R173, R178 ;  /* 0x000000b2adad7220 */ /* 0x000fe20000410000 */
[----:B------:R-:W-:Y:S01]  /*71d0*/  PRMT R64, R169, 0x5432, R64 ;  /* 0x00005432a9407816 */ /* 0x000fe20000000040 */
[----:B------:R-:W-:-:S02]  /*71e0*/  IMAD.U32 R53, R92, 0x10000, RZ ;  /* 0x000100005c357824 */ /* 0x000fc400078e00ff */
[C---:B------:R-:W-:Y:S01]  /*71f0*/  FFMA.FTZ R97, R93.reuse, R178, -R180 ;  /* 0x000000b25d617223 */ /* 0x040fe200000108b4 */
[----:B------:R-:W-:Y:S01]  /*7200*/  FFMA.FTZ R93, R93, R172, R173 ;  /* 0x000000ac5d5d7223 */ /* 0x000fe200000100ad */
[----:B------:R-:W-:Y:S02]  /*7210*/  SHF.R.U32.HI R172, RZ, 0x10, R67 ;  /* 0x00000010ffac7819 */ /* 0x000fe40000011643 */
[----:B------:R-:W-:Y:S02]  /*7220*/  SHF.R.U32.HI R173, RZ, 0x10, R55 ;  /* 0x00000010ffad7819 */ /* 0x000fe40000011637 */
[----:B------:R-:W-:Y:S02]  /*7230*/  PRMT R172, R168, 0x5432, R172 ;  /* 0x00005432a8ac7816 */ /* 0x000fe400000000ac */
[----:B------:R-:W-:Y:S02]  /*7240*/  PRMT R173, R182, 0x5410, R173 ;  /* 0x00005410b6ad7816 */ /* 0x000fe400000000ad */
[----:B------:R-:W-:Y:S01]  /*7250*/  LOP3.LUT R67, R95, 0xffff0000, RZ, 0xc0, !PT ;  /* 0xffff00005f437812 */ /* 0x000fe200078ec0ff */
[C---:B------:R-:W-:Y:S01]  /*7260*/  IMAD.U32 R178, R172.reuse, 0x10000, RZ ;  /* 0x00010000acb27824 */ /* 0x040fe200078e00ff */
[----:B------:R-:W-:Y:S01]  /*7270*/  LOP3.LUT R95, R99, 0xffff0000, RZ, 0xc0, !PT ;  /* 0xffff0000635f7812 */ /* 0x000fe200078ec0ff */
[----:B------:R-:W-:Y:S01]  /*7280*/  IMAD.U32 R180, R173, 0x10000, RZ ;  /* 0x00010000adb47824 */ /* 0x000fe200078e00ff */
[----:B------:R-:W-:Y:S01]  /*7290*/  LOP3.LUT R172, R172, 0xffff0000, RZ, 0xc0, !PT ;  /* 0xffff0000acac7812 */ /* 0x000fe200078ec0ff */
[----:B------:R-:W-:Y:S01]  /*72a0*/  FMUL.FTZ R182, R177, R178 ;  /* 0x000000b2b1b67220 */ /* 0x000fe20000410000 */
[----:B------:R-:W-:Y:S01]  /*72b0*/  PRMT R52, R161, 0x5432, R52 ;  /* 0x00005432a1347816 */ /* 0x000fe20000000034 */
[-C--:B------:R-:W-:Y:S01]  /*72c0*/  FMUL.FTZ R177, R177, R180.reuse ;  /* 0x000000b4b1b17220 */ /* 0x080fe20000410000 */
[----:B------:R-:W-:Y:S01]  /*72d0*/  SHF.R.U64 R54, R54, 0x10, R55 ;  /* 0x0000001036367819 */ /* 0x000fe20000001237 */
[----:B------:R-:W-:Y:S01]  /*72e0*/  FFMA.FTZ R182, R175, R180, -R182 ;  /* 0x000000b4afb67223 */ /* 0x000fe200000108b6 */
[----:B------:R-:W-:Y:S01]  /*72f0*/  FMUL.FTZ R180, R95, R172 ;  /* 0x000000ac5fb47220 */ /* 0x000fe20000410000 */
[----:B------:R-:W-:Y:S01]  /*7300*/  FFMA.FTZ R177, R175, R178, R177 ;  /* 0x000000b2afb17223 */ /* 0x000fe200000100b1 */
[----:B------:R-:W-:Y:S01]  /*7310*/  LOP3.LUT R178, R173, 0xffff0000, RZ, 0xc0, !PT ;  /* 0xffff0000adb27812 */ /* 0x000fe200078ec0ff */
[C---:B------:R-:W-:Y:S01]  /*7320*/  IMAD.U32 R55, R96.reuse, 0x10000, RZ ;  /* 0x0001000060377824 */ /* 0x040fe200078e00ff */
[----:B------:R-:W-:-:S02]  /*7330*/  LOP3.LUT R96, R96, 0xffff0000, RZ, 0xc0, !PT ;  /* 0xffff000060607812 */ /* 0x000fc400078ec0ff */
[----:B------:R-:W-:Y:S01]  /*7340*/  LOP3.LUT R92, R92, 0xffff0000, RZ, 0xc0, !PT ;  /* 0xffff00005c5c7812 */ /* 0x000fe200078ec0ff */
[-C--:B------:R-:W-:Y:S01]  /*7350*/  FMUL.FTZ R95, R95, R178.reuse ;  /* 0x000000b25f5f7220 */ /* 0x080fe20000410000 */
[----:B------:R-:W-:Y:S01]  /*7360*/  FFMA.FTZ R99, R67, R178, -R180 ;  /* 0x000000b243637223 */ /* 0x000fe200000108b4 */
[----:B------:R-:W-:Y:S01]  /*7370*/  IMAD.U32 R178, R64, 0x10000, RZ ;  /* 0x0001000040b27824 */ /* 0x000fe200078e00ff */
[----:B------:R-:W-:Y:S01]  /*7380*/  PRMT R66, R167, 0x5432, R66 ;  /* 0x00005432a7427816 */ /* 0x000fe20000000042 */
[----:B------:R-:W-:Y:S01]  /*7390*/  FFMA.FTZ R172, R67, R172, R95 ;  /* 0x000000ac43ac7223 */ /* 0x000fe2000001005f */
[----:B------:R-:W-:Y:S01]  /*73a0*/  IMAD.U32 R180, R52, 0x10000, RZ ;  /* 0x0001000034b47824 */ /* 0x000fe200078e00ff */
[----:B------:R-:W-:Y:S01]  /*73b0*/  LOP3.LUT R67, R64, 0xffff0000, RZ, 0xc0, !PT ;  /* 0xffff000040437812 */ /* 0x000fe200078ec0ff */
[C---:B------:R-:W-:Y:S01]  /*73c0*/  FMUL.FTZ R64, R55.reuse, R178 ;  /* 0x000000b237407220 */ /* 0x040fe20000410000 */
[----:B------:R-:W-:Y:S01]  /*73d0*/  LOP3.LUT R95, R52, 0xffff0000, RZ, 0xc0, !PT ;  /* 0xffff0000345f7812 */ /* 0x000fe200078ec0ff */
[-C--:B------:R-:W-:Y:S01]  /*73e0*/  FMUL.FTZ R55, R55, R180.reuse ;  /* 0x000000b437377220 */ /* 0x080fe20000410000 */
[----:B------:R-:W-:Y:S01]  /*73f0*/  PRMT R54, R160, 0x5432, R54 ;  /* 0x00005432a0367816 */ /* 0x000fe20000000036 */
[----:B------:R-:W-:Y:S01]  /*7400*/  FMUL.FTZ R173, R96, R67 ;  /* 0x0000004360ad7220 */ /* 0x000fe20000410000 */
[----:B------:R-:W-:Y:S01]  /*7410*/  LOP3.LUT R175, R94, 0xffff0000, RZ, 0xc0, !PT ;  /* 0xffff00005eaf7812 */ /* 0x000fe200078ec0ff */
[C---:B------:R-:W-:Y:S01]  /*7420*/  FFMA.FTZ R64, R53.reuse, R180, -R64 ;  /* 0x000000b435407223 */ /* 0x040fe20000010840 */
[----:B------:R-:W-:Y:S01]  /*7430*/  FFMA.FTZ R55, R53, R178, R55 ;  /* 0x000000b235377223 */ /* 0x000fe20000010037 */
[----:B------:R-:W-:-:S02]  /*7440*/  IMAD.U32 R94, R98, 0x10000, RZ ;  /* 0x00010000625e7824 */ /* 0x000fc400078e00ff */
[-C--:B------:R-:W-:Y:S01]  /*7450*/  FMUL.FTZ R53, R96, R95.reuse ;  /* 0x0000005f60357220 */ /* 0x080fe20000410000 */
[----:B------:R-:W-:Y:S01]  /*7460*/  FFMA.FTZ R173, R92, R95, -R173 ;  /* 0x0000005f5cad7223 */ /* 0x000fe200000108ad */
[----:B------:R-:W-:Y:S01]  /*7470*/  IMAD.U32 R52, R66, 0x10000, RZ ;  /* 0x0001000042347824 */ /* 0x000fe200078e00ff */
[----:B------:R-:W-:Y:S01]  /*7480*/  LOP3.LUT R98, R98, 0xffff0000, RZ, 0xc0, !PT ;  /* 0xffff000062627812 */ /* 0x000fe200078ec0ff */
[----:B------:R-:W-:Y:S01]  /*7490*/  IMAD.U32 R95, R54, 0x10000, RZ ;  /* 0x00010000365f7824 */ /* 0x000fe200078e00ff */
[----:B------:R-:W-:Y:S01]  /*74a0*/  LOP3.LUT R66, R66, 0xffff0000, RZ, 0xc0, !PT ;  /* 0xffff000042427812 */ /* 0x000fe200078ec0ff */
[----:B------:R-:W-:Y:S01]  /*74b0*/  FFMA.FTZ R96, R92, R67, R53 ;  /* 0x000000435c607223 */ /* 0x000fe20000010035 */
[----:B------:R-:W-:Y:S01]  /*74c0*/  LOP3.LUT R54, R54, 0xffff0000, RZ, 0xc0, !PT ;  /* 0xffff000036367812 */ /* 0x000fe200078ec0ff */
[C---:B------:R-:W-:Y:S01]  /*74d0*/  FMUL.FTZ R92, R94.reuse, R52 ;  /* 0x000000345e5c7220 */ /* 0x040fe20000410000 */
[-C--:B------:R-:W-:Y:S01]  /*74e0*/  FMUL.FTZ R53, R94, R95.reuse ;  /* 0x0000005f5e357220 */ /* 0x080fe20000410000 */
[C---:B------:R-:W-:Y:S01]  /*74f0*/  FMUL.FTZ R94, R98.reuse, R66 ;  /* 0x00000042625e7220 */ /* 0x040fe20000410000 */
[----:B------:R-:W-:Y:S01]  /*7500*/  F2FP.BF16.F32.PACK_AB R97, R97, R176 ;  /* 0x000000b06161723e */ /* 0x000fe200000010ff */
[----:B------:R-:W-:Y:S01]  /*7510*/  FMUL.FTZ R67, R98, R54 ;  /* 0x0000003662437220 */ /* 0x000fe20000410000 */
[C---:B------:R-:W-:Y:S01]  /*7520*/  FFMA.FTZ R92, R65.reuse, R95, -R92 ;  /* 0x0000005f415c7223 */ /* 0x040fe2000001085c */
[----:B------:R-:W-:Y:S01]  /*7530*/  FFMA.FTZ R53, R65, R52, R53 ;  /* 0x0000003441357223 */ /* 0x000fe20000010035 */
[C---:B------:R-:W-:Y:S01]  /*7540*/  FFMA.FTZ R65, R175.reuse, R54, -R94 ;  /* 0x00000036af417223 */ /* 0x040fe2000001085e */
[----:B------:R-:W-:Y:S01]  /*7550*/  FFMA.FTZ R66, R175, R66, R67 ;  /* 0x00000042af427223 */ /* 0x000fe20000010043 */
[----:B------:R-:W-:Y:S01]  /*7560*/  F2FP.BF16.F32.PACK_AB R174, R93, R174 ;  /* 0x000000ae5dae723e */ /* 0x000fe200000010ff */
[----:B------:R-:W-:Y:S01]  /*7570*/  IMAD.MOV.U32 R93, RZ, RZ, R97 ;  /* 0x000000ffff5d7224 */ /* 0x000fe200078e0061 */
[----:B------:R-:W-:-:S02]  /*7580*/  F2FP.BF16.F32.PACK_AB R64, R173, R64 ;  /* 0x00000040ad40723e */ /* 0x000fc400000010ff */
[----:B------:R-:W-:Y:S01]  /*7590*/  F2FP.BF16.F32.PACK_AB R95, R99, R182 ;  /* 0x000000b6635f723e */ /* 0x000fe200000010ff */
[----:B------:R-:W-:Y:S01]  /*75a0*/  IMAD.MOV.U32 R97, RZ, RZ, R174 ;  /* 0x000000ffff617224 */ /* 0x000fe200078e00ae */
[----:B------:R-:W-:Y:S01]  /*75b0*/  F2FP.BF16.F32.PACK_AB R94, R65, R92 ;  /* 0x0000005c415e723e */ /* 0x000fe200000010ff */
[----:B------:R-:W-:Y:S01]  /*75c0*/  IMAD.MOV.U32 R92, RZ, RZ, R64 ;  /* 0x000000ffff5c7224 */ /* 0x000fe200078e0040 */
[----:B------:R-:W-:Y:S02]  /*75d0*/  F2FP.BF16.F32.PACK_AB R99, R172, R177 ;  /* 0x000000b1ac63723e */ /* 0x000fe400000010ff */
[----:B------:R-:W-:Y:S02]  /*75e0*/  F2FP.BF16.F32.PACK_AB R96, R96, R55 ;  /* 0x000000376060723e */ /* 0x000fe400000010ff */
[----:B------:R-:W-:-:S07]  /*75f0*/  F2FP.BF16.F32.PACK_AB R98, R66, R53 ;  /* 0x000000354262723e */ /* 0x000fce00000010ff */
.L_x_526:
[----:B------:R-:W-:Y:S05]  /*7600*/  BSYNC B3 ;  /* 0x0000000000037941 */ /* 0x000fea0003800000 */
.L_x_525:
[----:B0-----:R0:W-:Y:S04]  /*7610*/  STG.E.128 desc[UR36][R140.64], R92 ;  /* 0x0000005c8c007986 */ /* 0x0011e8000c101d24 */
[----:B--2---:R0:W-:Y:S02]  /*7620*/  @!P4 STG.E.128 desc[UR36][R142.64], R96 ;  /* 0x000000608e00c986 */ /* 0x0041e4000c101d24 */
.L_x_524:
[----:B------:R-:W-:Y:S05]  /*7630*/  BSYNC B2 ;  /* 0x0000000000027941 */ /* 0x000fea0003800000 */
.L_x_523:
[----:B------:R-:W-:Y:S01]  /*7640*/  ISETP.NE.AND P4, PT, R10, RZ, PT ;  /* 0x000000ff0a00720c */ /* 0x000fe20003f85270 */
[----:B------:R-:W-:-:S12]  /*7650*/  BSSY B2, `(.L_x_527) ;  /* 0x0000081000027945 */ /* 0x000fd80003800000 */
        /* <DEDUP_REMOVED lines=13> */
[----:B0-----:R-:W-:-:S04]  /*7730*/  LEA R92, P5, R64, R120, 0x1 ;  /* 0x00000078405c7211 */ /* 0x001fc800078a08ff */
        /* <DEDUP_REMOVED lines=11> */
[----:B------:R-:W-:-:S03]  /*77f0*/  IMAD R52, R55, 0x2, R2 ;  /* 0x0000000237347824 */ /* 0x000fc600078e0202 */
[----:B------:R-:W-:-:S05]  /*7800*/  LEA R53, R190, R53, 0x9 ;  /* 0x00000035be357211 */ /* 0x000fca00078e48ff */
[----:B------:R-:W-:-:S04]  /*7810*/  IMAD.IADD R53, R53, 0x1, R54 ;  /* 0x0000000135357824 */ /* 0x000fc800078e0236 */
[----:B------:R-:W-:-:S04]  /*7820*/  IMAD R53, R18, 0x6000, R53 ;  /* 0x0000600012357824 */ /* 0x000fc800078e0235 */
[----:B------:R-:W-:Y:S02]  /*7830*/  IMAD R64, R53, 0x2, R2 ;  /* 0x0000000235407824 */ /* 0x000fe400078e0202 */
[----:B------:R-:W0:Y:S04]  /*7840*/  LDS.128 R52, [R52+0x1c400] ;  /* 0x01c4000034347984 */ /* 0x000e280000000c00 */
[----:B------:R-:W2:Y:S01]  /*7850*/  LDS.128 R64, [R64+0x1c400] ;  /* 0x01c4000040407984 */ /* 0x000ea20000000c00 */
[----:B------:R-:W-:Y:S05]  /*7860*/  @P5 BRA `(.L_x_530) ;  /* 0x0000000400705947 */ /* 0x000fea0003800000 */
[--C-:B------:R-:W-:Y:S01]  /*7870*/  SHF.R.U64 R50, R50, 0x10, R51.reuse ;  /* 0x0000001032327819 */ /* 0x100fe20000001233 */
[----:B--2---:R-:W-:Y:S01]  /*7880*/  IMAD.U32 R98, R65, 0x10000, RZ ;  /* 0x0001000041627824 */ /* 0x004fe200078e00ff */
[----:B------:R-:W-:Y:S01]  /*7890*/  SHF.R.U32.HI R96, RZ, 0x10, R51 ;  /* 0x00000010ff607819 */ /* 0x000fe20000011633 */
[----:B------:R-:W-:Y:S01]  /*78a0*/  IMAD.U32 R143, R67, 0x10000, RZ ;  /* 0x00010000438f7824 */ /* 0x000fe200078e00ff */
[----:B------:R-:W-:Y:S01]  /*78b0*/  SHF.R.U64 R51, R60, 0x10, R61 ;  /* 0x000000103c337819 */ /* 0x000fe2000000123d */
[----:B0-----:R-:W-:Y:S01]  /*78c0*/  IMAD.U32 R141, R55, 0x10000, RZ ;  /* 0x00010000378d7824 */ /* 0x001fe200078e00ff */
[----:B------:R-:W-:Y:S01]  /*78d0*/  SHF.R.U64 R48, R48, 0x10, R49 ;  /* 0x0000001030307819 */ /* 0x000fe20000001231 */
[----:B------:R-:W-:Y:S01]  /*78e0*/  IMAD.U32 R140, R54, 0x10000, RZ ;  /* 0x00010000368c7824 */ /* 0x000fe200078e00ff */
[----:B------:R-:W-:Y:S02]  /*78f0*/  SHF.R.U32.HI R60, RZ, 0x10, R61 ;  /* 0x00000010ff3c7819 */ /* 0x000fe4000001163d */
[----:B------:R-:W-:-:S02]  /*7900*/  SHF.R.U32.HI R49, RZ, 0x10, R49 ;  /* 0x00000010ff317819 */ /* 0x000fc40000011631 */
[----:B------:R-:W-:Y:S02]  /*7910*/  PRMT R60, R166, 0x5432, R60 ;  /* 0x00005432a63c7816 */ /* 0x000fe4000000003c */
[----:B------:R-:W-:Y:S02]  /*7920*/  PRMT R49, R159, 0x5432, R49 ;  /* 0x000054329f317816 */ /* 0x000fe40000000031 */
[--C-:B------:R-:W-:Y:S01]  /*7930*/  SHF.R.U64 R61, R62, 0x10, R63.reuse ;  /* 0x000000103e3d7819 */ /* 0x100fe2000000123f */
[----:B------:R-:W-:Y:S01]  /*7940*/  IMAD.U32 R172, R60, 0x10000, RZ ;  /* 0x000100003cac7824 */ /* 0x000fe200078e00ff */
[----:B------:R-:W-:Y:S01]  /*7950*/  SHF.R.U32.HI R62, RZ, 0x10, R63 ;  /* 0x00000010ff3e7819 */ /* 0x000fe2000001163f */
[----:B------:R-:W-:Y:S01]  /*7960*/  IMAD.U32 R173, R49, 0x10000, RZ ;  /* 0x0001000031ad7824 */ /* 0x000fe200078e00ff */
[----:B------:R-:W-:Y:S01]  /*7970*/  LOP3.LUT R99, R65, 0xffff0000, RZ, 0xc0, !PT ;  /* 0xffff000041637812 */ /* 0x000fe200078ec0ff */
[----:B------:R-:W-:Y:S01]  /*7980*/  FMUL.FTZ R174, R98, R172 ;  /* 0x000000ac62ae7220 */ /* 0x000fe20000410000 */
[----:B------:R-:W-:Y:S01]  /*7990*/  LOP3.LUT R60, R60, 0xffff0000, RZ, 0xc0, !PT ;  /* 0xffff00003c3c7812 */ /* 0x000fe200078ec0ff */
[----:B------:R-:W-:Y:S01]  /*79a0*/  IMAD.U32 R63, R53, 0x10000, RZ ;  /* 0x00010000353f7824 */ /* 0x000fe200078e00ff */
[----:B------:R-:W-:Y:S01]  /*79b0*/  PRMT R62, R164, 0x5432, R62 ;  /* 0x00005432a43e7816 */ /* 0x000fe2000000003e */
[----:B------:R-:W-:Y:S01]  /*79c0*/  FMUL.FTZ R98, R98, R173 ;  /* 0x000000ad62627220 */ /* 0x000fe20000410000 */
[----:B------:R-:W-:Y:S01]  /*79d0*/  PRMT R96, R156, 0x5432, R96 ;  /* 0x000054329c607816 */ /* 0x000fe20000000060 */
[----:B------:R-:W-:Y:S01]  /*79e0*/  FMUL.FTZ R180, R99, R60 ;  /* 0x0000003c63b47220 */ /* 0x000fe20000410000 */
[----:B------:R-:W-:Y:S01]  /*79f0*/  LOP3.LUT R97, R53, 0xffff0000, RZ, 0xc0, !PT ;  /* 0xffff000035617812 */ /* 0x000fe200078ec0ff */
[----:B------:R-:W-:Y:S01]  /*7a00*/  IMAD.U32 R178, R62, 0x10000, RZ ;  /* 0x000100003eb27824 */ /* 0x000fe200078e00ff */
[----:B------:R-:W-:Y:S01]  /*7a10*/  LOP3.LUT R176, R49, 0xffff0000, RZ, 0xc0, !PT ;  /* 0xffff000031b07812 */ /* 0x000fe200078ec0ff */
[----:B------:R-:W-:Y:S01]  /*7a20*/  FFMA.FTZ R98, R63, R172, R98 ;  /* 0x000000ac3f627223 */ /* 0x000fe20000010062 */
[----:B------:R-:W-:Y:S01]  /*7a30*/  IMAD.U32 R172, R96, 0x10000, RZ ;  /* 0x0001000060ac7824 */ /* 0x000fe200078e00ff */
[----:B------:R-:W-:Y:S01]  /*7a40*/  PRMT R51, R165, 0x5432, R51 ;  /* 0x00005432a5337816 */ /* 0x000fe20000000033 */
[----:B------:R-:W-:-:S02]  /*7a50*/  IMAD.U32 R65, R64, 0x10000, RZ ;  /* 0x0001000040417824 */ /* 0x000fc400078e00ff */
[-C--:B------:R-:W-:Y:S01]  /*7a60*/  FMUL.FTZ R182, R99, R176.reuse ;  /* 0x000000b063b67220 */ /* 0x080fe20000410000 */
[----:B------:R-:W-:Y:S01]  /*7a70*/  FFMA.FTZ R49, R97, R176, -R180 ;  /* 0x000000b061317223 */ /* 0x000fe200000108b4 */
[----:B------:R-:W-:Y:S01]  /*7a80*/  FMUL.FTZ R176, R143, R178 ;  /* 0x000000b28fb07220 */ /* 0x000fe20000410000 */
[----:B------:R-:W-:Y:S01]  /*7a90*/  LOP3.LUT R67, R67, 0xffff0000, RZ, 0xc0, !PT ;  /* 0xffff000043437812 */ /* 0x000fe200078ec0ff */
[-C--:B------:R-:W-:Y:S01]  /*7aa0*/  FMUL.FTZ R143, R143, R172.reuse ;  /* 0x000000ac8f8f7220 */ /* 0x080fe20000410000 */
[----:B------:R-:W-:Y:S01]  /*7ab0*/  PRMT R48, R158, 0x5432, R48 ;  /* 0x000054329e307816 */ /* 0x000fe20000000030 */
[----:B------:R-:W-:Y:S01]  /*7ac0*/  FFMA.FTZ R176, R141, R172, -R176 ;  /* 0x000000ac8db07223 */ /* 0x000fe200000108b0 */
[----:B------:R-:W-:Y:S01]  /*7ad0*/  LOP3.LUT R62, R62, 0xffff0000, RZ, 0xc0, !PT ;  /* 0xffff00003e3e7812 */ /* 0x000fe200078ec0ff */
[----:B------:R-:W-:Y:S01]  /*7ae0*/  FFMA.FTZ R97, R97, R60, R182 ;  /* 0x0000003c61617223 */ /* 0x000fe200000100b6 */
[----:B------:R-:W-:Y:S01]  /*7af0*/  LOP3.LUT R96, R96, 0xffff0000, RZ, 0xc0, !PT ;  /* 0xffff000060607812 */ /* 0x000fe200078ec0ff */
[----:B------:R-:W-:Y:S01]  /*7b00*/  FFMA.FTZ R143, R141, R178, R143 ;  /* 0x000000b28d8f7223 */ /* 0x000fe2000001008f */
[----:B------:R-:W-:Y:S01]  /*7b10*/  LOP3.LUT R55, R55, 0xffff0000, RZ, 0xc0, !PT ;  /* 0xffff000037377812 */ /* 0x000fe200078ec0ff */
[----:B------:R-:W-:Y:S01]  /*7b20*/  IMAD.U32 R172, R51, 0x10000, RZ ;  /* 0x0001000033ac7824 */ /* 0x000fe200078e00ff */
[----:B------:R-:W-:Y:S01]  /*7b30*/  LOP3.LUT R64, R64, 0xffff0000, RZ, 0xc0, !PT ;  /* 0xffff000040407812 */ /* 0x000fe200078ec0ff */
[----:B------:R-:W-:Y:S01]  /*7b40*/  FMUL.FTZ R178, R67, R62 ;  /* 0x0000003e43b27220 */ /* 0x000fe20000410000 */
[----:B------:R-:W-:-:S02]  /*7b50*/  IMAD.U32 R60, R48, 0x10000, RZ ;  /* 0x00010000303c7824 */ /* 0x000fc400078e00ff */
[----:B------:R-:W-:Y:S01]  /*7b60*/  FMUL.FTZ R180, R67, R96 ;  /* 0x0000006043b47220 */ /* 0x000fe20000410000 */
[----:B------:R-:W-:Y:S01]  /*7b70*/  LOP3.LUT R51, R51, 0xffff0000, RZ, 0xc0, !PT ;  /* 0xffff000033337812 */ /* 0x000fe200078ec0ff */
[----:B------:R-:W-:Y:S01]  /*7b80*/  IMAD.U32 R53, R52, 0x10000, RZ ;  /* 0x0001000034357824 */ /* 0x000fe200078e00ff */
[----:B------:R-:W-:Y:S01]  /*7b90*/  LOP3.LUT R67, R48, 0xffff0000, RZ, 0xc0, !PT ;  /* 0xffff000030437812 */ /* 0x000fe200078ec0ff */
[----:B------:R-:W-:Y:S01]  /*7ba0*/  FFMA.FTZ R174, R63, R173, -R174 ;  /* 0x000000ad3fae7223 */ /* 0x000fe200000108ae */
[----:B------:R-:W-:Y:S01]  /*7bb0*/  FMUL.FTZ R48, R65, R172 ;  /* 0x000000ac41307220 */ /* 0x000fe20000410000 */
[----:B------:R-:W-:Y:S01]  /*7bc0*/  LOP3.LUT R52, R52, 0xffff0000, RZ, 0xc0, !PT ;  /* 0xffff000034347812 */ /* 0x000fe200078ec0ff */
[----:B------:R-:W-:Y:S01]  /*7bd0*/  FFMA.FTZ R63, R55, R96, -R178 ;  /* 0x00000060373f7223 */ /* 0x000fe200000108b2 */
[----:B------:R-:W-:Y:S01]  /*7be0*/  FMUL.FTZ R65, R65, R60 ;  /* 0x0000003c41417220 */ /* 0x000fe20000410000 */
[----:B------:R-:W-:Y:S01]  /*7bf0*/  FFMA.FTZ R180, R55, R62, R180 ;  /* 0x0000003e37b47223 */ /* 0x000fe200000100b4 */
[----:B------:R-:W-:Y:S01]  /*7c00*/  PRMT R61, R163, 0x5432, R61 ;  /* 0x00005432a33d7816 */ /* 0x000fe2000000003d */
[----:B------:R-:W-:Y:S01]  /*7c10*/  FMUL.FTZ R55, R64, R51 ;  /* 0x0000003340377220 */ /* 0x000fe20000410000 */
[C---:B------:R-:W-:Y:S01]  /*7c20*/  FFMA.FTZ R48, R53.reuse, R60, -R48 ;  /* 0x0000003c35307223 */ /* 0x040fe20000010830 */
[----:B------:R-:W-:Y:S01]  /*7c30*/  FFMA.FTZ R65, R53, R172, R65 ;  /* 0x000000ac35417223 */ /* 0x000fe20000010041 */
[----:B------:R-:W-:Y:S01]  /*7c40*/  LOP3.LUT R142, R54, 0xffff0000, RZ, 0xc0, !PT ;  /* 0xffff0000368e7812 */ /* 0x000fe200078ec0ff */
[-C--:B------:R-:W-:Y:S01]  /*7c50*/  FMUL.FTZ R53, R64, R67.reuse ;  /* 0x0000004340357220 */ /* 0x080fe20000410000 */
[----:B------:R-:W-:Y:S01]  /*7c60*/  FFMA.FTZ R55, R52, R67, -R55 ;  /* 0x0000004334377223 */ /* 0x000fe20000010837 */
[C---:B------:R-:W-:Y:S01]  /*7c70*/  IMAD.U32 R54, R66.reuse, 0x10000, RZ ;  /* 0x0001000042367824 */ /* 0x040fe200078e00ff */
[----:B------:R-:W-:Y:S01]  /*7c80*/  LOP3.LUT R66, R66, 0xffff0000, RZ, 0xc0, !PT ;  /* 0xffff000042427812 */ /* 0x000fe200078ec0ff */
[----:B------:R-:W-:Y:S01]  /*7c90*/  IMAD.U32 R67, R61, 0x10000, RZ ;  /* 0x000100003d437824 */ /* 0x000fe200078e00ff */
[----:B------:R-:W-:Y:S01]  /*7ca0*/  PRMT R50, R157, 0x5432, R50 ;  /* 0x000054329d327816 */ /* 0x000fe20000000032 */
[----:B------:R-:W-:Y:S01]  /*7cb0*/  FFMA.FTZ R52, R52, R51, R53 ;  /* 0x0000003334347223 */ /* 0x000fe20000010035 */
[----:B------:R-:W-:Y:S01]  /*7cc0*/  LOP3.LUT R61, R61, 0xffff0000, RZ, 0xc0, !PT ;  /* 0xffff00003d3d7812 */ /* 0x000fe200078ec0ff */
[----:B------:R-:W-:Y:S01]  /*7cd0*/  FMUL.FTZ R51, R54, R67 ;  /* 0x0000004336337220 */ /* 0x000fe20000410000 */
[----:B------:R-:W-:-:S02]  /*7ce0*/  SHF.L.U32 R99, R50, 0x10, RZ ;  /* 0x0000001032637819 */ /* 0x000fc400000006ff */
[----:B------:R-:W-:Y:S01]  /*7cf0*/  LOP3.LUT R141, R50, 0xffff0000, RZ, 0xc0, !PT ;  /* 0xffff0000328d7812 */ /* 0x000fe200078ec0ff */
[----:B------:R-:W-:Y:S01]  /*7d00*/  FMUL.FTZ R53, R66, R61 ;  /* 0x0000003d42357220 */ /* 0x000fe20000410000 */
[----:B------:R-:W-:Y:S01]  /*7d10*/  F2FP.BF16.F32.PACK_AB R63, R63, R176 ;  /* 0x000000b03f3f723e */ /* 0x000fe200000010ff */
[-C--:B------:R-:W-:Y:S01]  /*7d20*/  FMUL.FTZ R54, R54, R99.reuse ;  /* 0x0000006336367220 */ /* 0x080fe20000410000 */
[----:B------:R-:W-:Y:S01]  /*7d30*/  FFMA.FTZ R51, R140, R99, -R51 ;  /* 0x000000638c337223 */ /* 0x000fe20000010833 */
[-C--:B------:R-:W-:Y:S01]  /*7d40*/  FMUL.FTZ R66, R66, R141.reuse ;  /* 0x0000008d42427220 */ /* 0x080fe20000410000 */
[----:B------:R-:W-:Y:S01]  /*7d50*/  FFMA.FTZ R50, R142, R141, -R53 ;  /* 0x0000008d8e327223 */ /* 0x000fe20000010835 */
[----:B------:R-:W-:Y:S01]  /*7d60*/  FFMA.FTZ R54, R140, R67, R54 ;  /* 0x000000438c367223 */ /* 0x000fe20000010036 */
[----:B------:R-:W-:Y:S01]  /*7d70*/  F2FP.BF16.F32.PACK_AB R97, R97, R98 ;  /* 0x000000626161723e */ /* 0x000fe200000010ff */
        /* <DEDUP_REMOVED lines=8> */
[----:B------:R-:W-:Y:S01]  /*7e00*/  F2FP.BF16.F32.PACK_AB R53, R49, R174 ;  /* 0x000000ae3135723e */ /* 0x000fe200000010ff */
[----:B------:R-:W-:Y:S01]  /*7e10*/  IMAD.MOV.U32 R54, RZ, RZ, R62 ;  /* 0x000000ffff367224 */ /* 0x000fe200078e003e */
[----:B------:R-:W-:-:S07]  /*7e20*/  F2FP.BF16.F32.PACK_AB R67, R180, R143 ;  /* 0x0000008fb443723e */ /* 0x000fce00000010ff */
.L_x_530:
[----:B------:R-:W-:Y:S05]  /*7e30*/  BSYNC B3 ;  /* 0x0000000000037941 */ /* 0x000fea0003800000 */
.L_x_529:
[----:B0-----:R3:W-:Y:S04]  /*7e40*/  STG.E.128 desc[UR36][R92.64], R52 ;  /* 0x000000345c007986 */ /* 0x0017e8000c101d24 */
[----:B--2---:R3:W-:Y:S02]  /*7e50*/  @!P4 STG.E.128 desc[UR36][R94.64], R64 ;  /* 0x000000405e00c986 */ /* 0x0047e4000c101d24 */
.L_x_528:
[----:B------:R-:W-:Y:S05]  /*7e60*/  BSYNC B2 ;  /* 0x0000000000027941 */ /* 0x000fea0003800000 */
.L_x_527:
[----:B------:R-:W-:-:S13]  /*7e70*/  ISETP.NE.AND P4, PT, R9, RZ, PT ;  /* 0x000000ff0900720c */ /* 0x000fda0003f85270 */
[----:B------:R-:W-:Y:S05]  /*7e80*/  @!P4 BRA `(.L_x_522) ;  /* 0x000000080000c947 */ /* 0x000fea0003800000 */
[----:B------:R-:W-:Y:S01]  /*7e90*/  ISETP.NE.AND P6, PT, R103, RZ, PT ;  /* 0x000000ff6700720c */ /* 0x000fe20003fc5270 */
[----:B------:R-:W-:Y:S01]  /*7ea0*/  BSSY B2, `(.L_x_531) ;  /* 0x000007c000027945 */ /* 0x000fe20003800000 */
[----:B------:R-:W-:Y:S02]  /*7eb0*/  IADD3 R51, P4, P5, R104, R136, R15 ;  /* 0x0000008868337210 */ /* 0x000fe40007d9e00f */
[----:B------:R-:W-:Y:S02]  /*7ec0*/  SEL R48, R119, R153, !P6 ;  /* 0x0000009977307207 */ /* 0x000fe40007000000 */
[----:B---3--:R-:W-:Y:S02]  /*7ed0*/  IADD3.X R52, R101, R170, R11, P4, P5 ;  /* 0x000000aa65347210 */ /* 0x008fe400027ea40b */
[----:B------:R-:W-:-:S04]  /*7ee0*/  SHF.R.S32.HI R49, RZ, 0x1f, R48 ;  /* 0x0000001fff317819 */ /* 0x000fc80000011430 */
[----:B------:R-:W-:-:S04]  /*7ef0*/  LEA.HI R49, R49, R48, RZ, 0x4 ;  /* 0x0000003031317211 */ /* 0x000fc800078f20ff */
[----:B------:R-:W-:-:S05]  /*7f00*/  LEA.HI.SX32 R49, R49, R20, 0x1c ;  /* 0x0000001431317211 */ /* 0x000fca00078fe2ff */
[----:B------:R-:W-:-:S05]  /*7f10*/  IMAD.SHL.U32 R48, R49, 0x8, RZ ;  /* 0x0000000831307824 */ /* 0x000fca00078e00ff */
[----:B------:R-:W-:-:S13]  /*7f20*/  ISETP.GE.AND P4, PT, R48, R151, PT ;  /* 0x000000973000720c */ /* 0x000fda0003f86270 */
[--C-:B------:R-:W-:Y:S02]  /*7f30*/  @!P4 SHF.R.S32.HI R50, RZ, 0x1f, R48.reuse ;  /* 0x0000001fff32c819 */ /* 0x100fe40000011430 */
[--C-:B------:R-:W-:Y:S02]  /*7f40*/  @!P4 IADD3 R136, P5, P6, R104, R136, R48.reuse ;  /* 0x000000886888c210 */ /* 0x100fe40007ebe030 */
[----:B------:R-:W-:Y:S02]  /*7f50*/  LOP3.LUT R48, R189, 0x38, R48, 0xf8, !PT ;  /* 0x00000038bd307812 */ /* 0x000fe400078ef830 */
[----:B------:R-:W-:Y:S02]  /*7f60*/  @!P4 IADD3.X R50, R101, R170, R50, P5, P6 ;  /* 0x000000aa6532c210 */ /* 0x000fe40002fec432 */
[----:B------:R-:W-:Y:S02]  /*7f70*/  LEA R60, P5, R51, R120, 0x1 ;  /* 0x00000078333c7211 */ /* 0x000fe400078a08ff */
[----:B------:R-:W-:-:S02]  /*7f80*/  LOP3.LUT R48, R48, R191, RZ, 0x3c, !PT ;  /* 0x000000bf30307212 */ /* 0x000fc400078e3cff */
[----:B------:R-:W-:Y:S02]  /*7f90*/  LEA.HI.X R61, R51, R121, R52, 0x1, P5 ;  /* 0x00000079333d7211 */ /* 0x000fe400028f0c34 */
[----:B------:R-:W-:-:S04]  /*7fa0*/  @!P4 LEA R62, P5, R136, R120, 0x1 ;  /* 0x00000078883ec211 */ /* 0x000fc800078a08ff */
[----:B------:R-:W-:Y:S02]  /*7fb0*/  @!P4 LEA.HI.X R63, R136, R121, R50, 0x1, P5 ;  /* 0x00000079883fc211 */ /* 0x000fe400028f0c32 */
[----:B------:R-:W-:Y:S02]  /*7fc0*/  SHF.R.S32.HI R50, RZ, 0x1f, R49 ;  /* 0x0000001fff327819 */ /* 0x000fe40000011431 */
[----:B------:R-:W-:Y:S02]  /*7fd0*/  ISETP.GE.AND P5, PT, R185, R122, PT ;  /* 0x0000007ab900720c */ /* 0x000fe40003fa6270 */
[----:B------:R-:W-:-:S05]  /*7fe0*/  LEA.HI R50, R50, R49, RZ, 0x3 ;  /* 0x0000003132327211 */ /* 0x000fca00078f18ff */
[----:B------:R-:W-:-:S05]  /*7ff0*/  IMAD.SHL.U32 R50, R50, 0x400, RZ ;  /* 0x0000040032327824 */ /* 0x000fca00078e00ff */
[----:B------:R-:W-:-:S05]  /*8000*/  LOP3.LUT R49, R50, 0x7fffe000, RZ, 0xc0, !PT ;  /* 0x7fffe00032317812 */ /* 0x000fca00078ec0ff */
[----:B------:R-:W-:-:S04]  /*8010*/  IMAD R49, R190, 0x200, R49 ;  /* 0x00000200be317824 */ /* 0x000fc800078e0231 */
[----:B------:R-:W-:Y:S02]  /*8020*/  IMAD.IADD R51, R49, 0x1, R48 ;  /* 0x0000000131337824 */ /* 0x000fe400078e0230 */
[C---:B------:R-:W-:Y:S02]  /*8030*/  IMAD R49, R18.reuse, 0x6000, R139 ;  /* 0x0000600012317824 */ /* 0x040fe400078e028b */
[----:B------:R-:W-:Y:S02]  /*8040*/  IMAD R51, R18, 0x6000, R51 ;  /* 0x0000600012337824 */ /* 0x000fe400078e0233 */
[--C-:B------:R-:W-:Y:S02]  /*8050*/  IMAD R49, R49, 0x2, R2.reuse ;  /* 0x0000000231317824 */ /* 0x100fe400078e0202 */
[----:B------:R-:W-:-:S04]  /*8060*/  IMAD R52, R51, 0x2, R2 ;  /* 0x0000000233347824 */ /* 0x000fc800078e0202 */
[----:B------:R-:W2:Y:S04]  /*8070*/  LDS.128 R48, [R49+0x1c400] ;  /* 0x01c4000031307984 */ /* 0x000ea80000000c00 */
[----:B------:R-:W3:Y:S01]  /*8080*/  LDS.128 R52, [R52+0x1c400] ;  /* 0x01c4000034347984 */ /* 0x000ee20000000c00 */
[----:B------:R-:W-:Y:S05]  /*8090*/  @P5 BRA `(.L_x_532) ;  /* 0x0000000400705947 */ /* 0x000fea0003800000 */
[--C-:B------:R-:W-:Y:S01]  /*80a0*/  SHF.R.U64 R65, R44, 0x10, R45.reuse ;  /* 0x000000102c417819 */ /* 0x100fe2000000122d */
[----:B---3--:R-:W-:Y:S01]  /*80b0*/  IMAD.U32 R66, R53, 0x10000, RZ ;  /* 0x0001000035427824 */ /* 0x008fe200078e00ff */
[----:B------:R-:W-:Y:S01]  /*80c0*/  SHF.R.U32.HI R44, RZ, 0x10, R45 ;  /* 0x00000010ff2c7819 */ /* 0x000fe2000001162d */
[----:B0-----:R-:W-:Y:S01]  /*80d0*/  IMAD.U32 R95, R55, 0x10000, RZ ;  /* 0x00010000375f7824 */ /* 0x001fe200078e00ff */
[--C-:B------:R-:W-:Y:S01]  /*80e0*/  SHF.R.U64 R45, R46, 0x10, R47.reuse ;  /* 0x000000102e2d7819 */ /* 0x100fe2000000122f */
[----:B--2---:R-:W-:Y:S01]  /*80f0*/  IMAD.U32 R93, R51, 0x10000, RZ ;  /* 0x00010000335d7824 */ /* 0x004fe200078e00ff */
[----:B------:R-:W-:Y:S01]  /*8100*/  SHF.R.U32.HI R46, RZ, 0x10, R47 ;  /* 0x00000010ff2e7819 */ /* 0x000fe2000001162f */
[----:B------:R-:W-:Y:S01]  /*8110*/  IMAD.U32 R92, R50, 0x10000, RZ ;  /* 0x00010000325c7824 */ /* 0x000fe200078e00ff */
[--C-:B------:R-:W-:Y:S02]  /*8120*/  SHF.R.U64 R47, R56, 0x10, R57.reuse ;  /* 0x00000010382f7819 */ /* 0x100fe40000001239 */
[----:B------:R-:W-:-:S02]  /*8130*/  SHF.R.U32.HI R56, RZ, 0x10, R57 ;  /* 0x00000010ff387819 */ /* 0x000fc40000011639 */
[--C-:B------:R-:W-:Y:S02]  /*8140*/  SHF.R.U64 R57, R58, 0x10, R59.reuse ;  /* 0x000000103a397819 */ /* 0x100fe4000000123b */
[----:B------:R-:W-:Y:S02]  /*8150*/  PRMT R237, R237, 0x5410, R56 ;  /* 0x00005410eded7816 */ /* 0x000fe40000000038 */
[----:B------:R-:W-:Y:S02]  /*8160*/  PRMT R233, R233, 0x5410, R44 ;  /* 0x00005410e9e97816 */ /* 0x000fe4000000002c */
[----:B------:R-:W-:Y:S01]  /*8170*/  SHF.R.U32.HI R58, RZ, 0x10, R59 ;  /* 0x00000010ff3a7819 */ /* 0x000fe2000001163b */
[----:B------:R-:W-:Y:S01]  /*8180*/  IMAD.U32 R59, R49, 0x10000, RZ ;  /* 0x00010000313b7824 */ /* 0x000fe200078e00ff */
[----:B------:R-:W-:Y:S01]  /*8190*/  PRMT R230, R230, 0x5410, R45 ;  /* 0x00005410e6e67816 */ /* 0x000fe2000000002d */
[----:B------:R-:W-:Y:S01]  /*81a0*/  IMAD.U32 R44, R233, 0x10000, RZ ;  /* 0x00010000e92c7824 */ /* 0x000fe200078e00ff */
[----:B------:R-:W-:-:S02]  /*81b0*/  SHF.L.U32 R45, R237, 0x10, RZ ;  /* 0x00000010ed2d7819 */ /* 0x000fc400000006ff */
[----:B------:R-:W-:Y:S02]  /*81c0*/  PRMT R235, R235, 0x5410, R58 ;  /* 0x00005410ebeb7816 */ /* 0x000fe4000000003a */
[----:B------:R-:W-:Y:S01]  /*81d0*/  PRMT R231, R231, 0x5410, R46 ;  /* 0x00005410e7e77816 */ /* 0x000fe2000000002e */
[CC--:B------:R-:W-:Y:S01]  /*81e0*/  FMUL.FTZ R56, R66.reuse, R45.reuse ;  /* 0x0000002d42387220 */ /* 0x0c0fe20000410000 */
[----:B------:R-:W-:Y:S01]  /*81f0*/  LOP3.LUT R67, R53, 0xffff0000, RZ, 0xc0, !PT ;  /* 0xffff000035437812 */ /* 0x000fe200078ec0ff */
[-C--:B------:R-:W-:Y:S01]  /*8200*/  FMUL.FTZ R66, R66, R44.reuse ;  /* 0x0000002c42427220 */ /* 0x080fe20000410000 */
[----:B------:R-:W-:Y:S01]  /*8210*/  LOP3.LUT R46, R237, 0xffff0000, RZ, 0xc0, !PT ;  /* 0xffff0000ed2e7812 */ /* 0x000fe200078ec0ff */
[----:B------:R-:W-:Y:S01]  /*8220*/  IMAD.U32 R58, R235, 0x10000, RZ ;  /* 0x00010000eb3a7824 */ /* 0x000fe200078e00ff */
[----:B------:R-:W-:Y:S01]  /*8230*/  LOP3.LUT R233, R233, 0xffff0000, RZ, 0xc0, !PT ;  /* 0xffff0000e9e97812 */ /* 0x000fe200078ec0ff */
[----:B------:R-:W-:Y:S01]  /*8240*/  FFMA.FTZ R44, R59, R44, -R56 ;  /* 0x0000002c3b2c7223 */ /* 0x000fe20000010838 */
[----:B------:R-:W-:Y:S01]  /*8250*/  LOP3.LUT R64, R49, 0xffff0000, RZ, 0xc0, !PT ;  /* 0xffff000031407812 */ /* 0x000fe200078ec0ff */
[----:B------:R-:W-:Y:S01]  /*8260*/  FFMA.FTZ R59, R59, R45, R66 ;  /* 0x0000002d3b3b7223 */ /* 0x000fe20000010042 */
[----:B------:R-:W-:Y:S01]  /*8270*/  PRMT R236, R236, 0x5410, R47 ;  /* 0x00005410ecec7816 */ /* 0x000fe2000000002f */
[C---:B------:R-:W-:Y:S01]  /*8280*/  FMUL.FTZ R47, R67.reuse, R46 ;  /* 0x0000002e432f7220 */ /* 0x040fe20000410000 */
[----:B------:R-:W-:Y:S01]  /*8290*/  FMUL.FTZ R67, R67, R233 ;  /* 0x000000e943437220 */ /* 0x000fe20000410000 */
[----:B------:R-:W-:-:S02]  /*82a0*/  IMAD.U32 R66, R231, 0x10000, RZ ;  /* 0x00010000e7427824 */ /* 0x000fc400078e00ff */
[C---:B------:R-:W-:Y:S01]  /*82b0*/  FMUL.FTZ R96, R95.reuse, R58 ;  /* 0x0000003a5f607220 */ /* 0x040fe20000410000 */
[C---:B------:R-:W-:Y:S01]  /*82c0*/  FFMA.FTZ R45, R64.reuse, R233, -R47 ;  /* 0x000000e9402d7223 */ /* 0x040fe2000001082f */
[----:B------:R-:W-:Y:S01]  /*82d0*/  FFMA.FTZ R64, R64, R46, R67 ;  /* 0x0000002e40407223 */ /* 0x000fe20000010043 */
[-C--:B------:R-:W-:Y:S01]  /*82e0*/  FMUL.FTZ R95, R95, R66.reuse ;  /* 0x000000425f5f7220 */ /* 0x080fe20000410000 */
[----:B------:R-:W-:Y:S01]  /*82f0*/  FFMA.FTZ R46, R93, R66, -R96 ;  /* 0x000000425d2e7223 */ /* 0x000fe20000010860 */
[----:B------:R-:W-:Y:S01]  /*8300*/  LOP3.LUT R55, R55, 0xffff0000, RZ, 0xc0, !PT ;  /* 0xffff000037377812 */ /* 0x000fe200078ec0ff */
[----:B------:R-:W-:Y:S01]  /*8310*/  IMAD.U32 R53, R52, 0x10000, RZ ;  /* 0x0001000034357824 */ /* 0x000fe200078e00ff */
[----:B------:R-:W-:Y:S01]  /*8320*/  LOP3.LUT R56, R235, 0xffff0000, RZ, 0xc0, !PT ;  /* 0xffff0000eb387812 */ /* 0x000fe200078ec0ff */
[----:B------:R-:W-:Y:S01]  /*8330*/  IMAD.U32 R49, R48, 0x10000, RZ ;  /* 0x0001000030317824 */ /* 0x000fe200078e00ff */
[----:B------:R-:W-:Y:S01]  /*8340*/  LOP3.LUT R66, R231, 0xffff0000, RZ, 0xc0, !PT ;  /* 0xffff0000e7427812 */ /* 0x000fe200078ec0ff */
[----:B------:R-:W-:Y:S01]  /*8350*/  FFMA.FTZ R93, R93, R58, R95 ;  /* 0x0000003a5d5d7223 */ /* 0x000fe2000001005f */
[----:B------:R-:W-:Y:S01]  /*8360*/  PRMT R232, R232, 0x5410, R65 ;  /* 0x00005410e8e87816 */ /* 0x000fe20000000041 */
[C---:B------:R-:W-:Y:S01]  /*8370*/  FMUL.FTZ R98, R55.reuse, R56 ;  /* 0x0000003837627220 */ /* 0x040fe20000410000 */
[----:B------:R-:W-:Y:S01]  /*8380*/  PRMT R234, R234, 0x5410, R57 ;  /* 0x00005410eaea7816 */ /* 0x000fe20000000039 */
[----:B------:R-:W-:Y:S01]  /*8390*/  FMUL.FTZ R136, R55, R66 ;  /* 0x0000004237887220 */ /* 0x000fe20000410000 */
[----:B------:R-:W-:Y:S01]  /*83a0*/  LOP3.LUT R52, R52, 0xffff0000, RZ, 0xc0, !PT ;  /* 0xffff000034347812 */ /* 0x000fe200078ec0ff */
[C---:B------:R-:W-:Y:S01]  /*83b0*/  IMAD.U32 R96, R236.reuse, 0x10000, RZ ;  /* 0x00010000ec607824 */ /* 0x040fe200078e00ff */
[----:B------:R-:W-:Y:S01]  /*83c0*/  LOP3.LUT R57, R236, 0xffff0000, RZ, 0xc0, !PT ;  /* 0xffff0000ec397812 */ /* 0x000fe200078ec0ff */
[----:B------:R-:W-:Y:S01]  /*83d0*/  IMAD.U32 R58, R232, 0x10000, RZ ;  /* 0x00010000e83a7824 */ /* 0x000fe200078e00ff */
[----:B------:R-:W-:-:S02]  /*83e0*/  LOP3.LUT R51, R51, 0xffff0000, RZ, 0xc0, !PT ;  /* 0xffff000033337812 */ /* 0x000fc400078ec0ff */
[----:B------:R-:W-:Y:S01]  /*83f0*/  LOP3.LUT R55, R232, 0xffff0000, RZ, 0xc0, !PT ;  /* 0xffff0000e8377812 */ /* 0x000fe200078ec0ff */
[----:B------:R-:W-:Y:S01]  /*8400*/  FMUL.FTZ R65, R52, R57 ;  /* 0x0000003934417220 */ /* 0x000fe20000410000 */
[----:B------:R-:W-:Y:S01]  /*8410*/  LOP3.LUT R48, R48, 0xffff0000, RZ, 0xc0, !PT ;  /* 0xffff000030307812 */ /* 0x000fe200078ec0ff */
[----:B------:R-:W-:Y:S01]  /*8420*/  FFMA.FTZ R47, R51, R66, -R98 ;  /* 0x00000042332f7223 */ /* 0x000fe20000010862 */
[----:B------:R-:W-:Y:S01]  /*8430*/  LOP3.LUT R94, R50, 0xffff0000, RZ, 0xc0, !PT ;  /* 0xffff0000325e7812 */ /* 0x000fe200078ec0ff */
[----:B------:R-:W-:Y:S02]  /*8440*/  IMAD.U32 R50, R54, 0x10000, RZ ;  /* 0x0001000036327824 */ /* 0x000fe400078e00ff */
[C---:B------:R-:W-:Y:S01]  /*8450*/  FMUL.FTZ R66, R53.reuse, R96 ;  /* 0x0000006035427220 */ /* 0x040fe20000410000 */
[-C--:B------:R-:W-:Y:S01]  /*8460*/  FMUL.FTZ R95, R52, R55.reuse ;  /* 0x00000037345f7220 */ /* 0x080fe20000410000 */
[----:B------:R-:W-:Y:S01]  /*8470*/  LOP3.LUT R54, R54, 0xffff0000, RZ, 0xc0, !PT ;  /* 0xffff000036367812 */ /* 0x000fe200078ec0ff */
[----:B------:R-:W-:Y:S01]  /*8480*/  FMUL.FTZ R53, R53, R58 ;  /* 0x0000003a35357220 */ /* 0x000fe20000410000 */
[----:B------:R-:W-:Y:S01]  /*8490*/  FFMA.FTZ R52, R48, R55, -R65 ;  /* 0x0000003730347223 */ /* 0x000fe20000010841 */
[C---:B------:R-:W-:Y:S01]  /*84a0*/  LOP3.LUT R67, R234.reuse, 0xffff0000, RZ, 0xc0, !PT ;  /* 0xffff0000ea437812 */ /* 0x040fe200078ec0ff */
[----:B------:R-:W-:-:S02]  /*84b0*/  IMAD.U32 R65, R234, 0x10000, RZ ;  /* 0x00010000ea417824 */ /* 0x000fc400078e00ff */
[----:B------:R-:W-:Y:S01]  /*84c0*/  FFMA.FTZ R56, R51, R56, R136 ;  /* 0x0000003833387223 */ /* 0x000fe20000010088 */
[C---:B------:R-:W-:Y:S01]  /*84d0*/  FFMA.FTZ R51, R49.reuse, R58, -R66 ;  /* 0x0000003a31337223 */ /* 0x040fe20000010842 */
[----:B------:R-:W-:Y:S01]  /*84e0*/  LOP3.LUT R55, R230, 0xffff0000, RZ, 0xc0, !PT ;  /* 0xffff0000e6377812 */ /* 0x000fe200078ec0ff */
[----:B------:R-:W-:Y:S01]  /*84f0*/  FFMA.FTZ R49, R49, R96, R53 ;  /* 0x0000006031317223 */ /* 0x000fe20000010035 */
[----:B------:R-:W-:Y:S01]  /*8500*/  FFMA.FTZ R48, R48, R57, R95 ;  /* 0x0000003930307223 */ /* 0x000fe2000001005f */
[----:B------:R-:W-:Y:S02]  /*8510*/  IMAD.U32 R53, R230, 0x10000, RZ ;  /* 0x00010000e6357824 */ /* 0x000fe400078e00ff */
[----:B------:R-:W-:Y:S01]  /*8520*/  FMUL.FTZ R57, R50, R65 ;  /* 0x0000004132397220 */ /* 0x000fe20000410000 */
[C---:B------:R-:W-:Y:S01]  /*8530*/  FMUL.FTZ R95, R54.reuse, R67 ;  /* 0x00000043365f7220 */ /* 0x040fe20000410000 */
[----:B------:R-:W-:Y:S01]  /*8540*/  FMUL.FTZ R58, R54, R55 ;  /* 0x00000037363a7220 */ /* 0x000fe20000410000 */
[-C--:B------:R-:W-:Y:S01]  /*8550*/  FMUL.FTZ R50, R50, R53.reuse ;  /* 0x0000003532327220 */ /* 0x080fe20000410000 */
[----:B------:R-:W-:Y:S01]  /*8560*/  FFMA.FTZ R57, R92, R53, -R57 ;  /* 0x000000355c397223 */ /* 0x000fe20000010839 */
[C---:B------:R-:W-:Y:S01]  /*8570*/  FFMA.FTZ R54, R94.reuse, R55, -R95 ;  /* 0x000000375e367223 */ /* 0x040fe2000001085f */
[----:B------:R-:W-:Y:S01]  /*8580*/  FFMA.FTZ R67, R94, R67, R58 ;  /* 0x000000435e437223 */ /* 0x000fe2000001003a */
[----:B------:R-:W-:Y:S01]  /*8590*/  FFMA.FTZ R50, R92, R65, R50 ;  /* 0x000000415c327223 */ /* 0x000fe20000010032 */
[----:B------:R-:W-:-:S02]  /*85a0*/  F2FP.BF16.F32.PACK_AB R51, R52, R51 ;  /* 0x000000333433723e */ /* 0x000fc400000010ff */
[----:B------:R-:W-:Y:S02]  /*85b0*/  F2FP.BF16.F32.PACK_AB R44, R45, R44 ;  /* 0x0000002c2d2c723e */ /* 0x000fe400000010ff */
[----:B------:R-:W-:Y:S02]  /*85c0*/  F2FP.BF16.F32.PACK_AB R46, R47, R46 ;  /* 0x0000002e2f2e723e */ /* 0x000fe400000010ff */
[----:B------:R-:W-:Y:S02]  /*85d0*/  F2FP.BF16.F32.PACK_AB R57, R54, R57 ;  /* 0x000000393639723e */ /* 0x000fe400000010ff */
[----:B------:R-:W-:Y:S01]  /*85e0*/  F2FP.BF16.F32.PACK_AB R52, R48, R49 ;  /* 0x000000313034723e */ /* 0x000fe200000010ff */
[----:B------:R-:W-:Y:S01]  /*85f0*/  IMAD.MOV.U32 R48, RZ, RZ, R51 ;  /* 0x000000ffff307224 */ /* 0x000fe200078e0033 */
[----:B------:R-:W-:Y:S01]  /*8600*/  F2FP.BF16.F32.PACK_AB R54, R67, R50 ;  /* 0x000000324336723e */ /* 0x000fe200000010ff */
[----:B------:R-:W-:Y:S01]  /*8610*/  IMAD.MOV.U32 R49, RZ, RZ, R44 ;  /* 0x000000ffff317224 */ /* 0x000fe200078e002c */
[----:B------:R-:W-:Y:S01]  /*8620*/  F2FP.BF16.F32.PACK_AB R53, R64, R59 ;  /* 0x0000003b4035723e */ /* 0x000fe200000010ff */
[----:B------:R-:W-:Y:S01]  /*8630*/  IMAD.MOV.U32 R50, RZ, RZ, R57 ;  /* 0x000000ffff327224 */ /* 0x000fe200078e0039 */
[----:B------:R-:W-:Y:S01]  /*8640*/  F2FP.BF16.F32.PACK_AB R55, R56, R93 ;  /* 0x0000005d3837723e */ /* 0x000fe200000010ff */
[----:B------:R-:W-:-:S07]  /*8650*/  IMAD.MOV.U32 R51, RZ, RZ, R46 ;  /* 0x000000ffff337224 */ /* 0x000fce00078e002e */
.L_x_532:
[----:B------:R-:W-:Y:S05]  /*8660*/  BSYNC B2 ;  /* 0x0000000000027941 */ /* 0x000fea0003800000 */
.L_x_531:
[----:B--2---:R4:W-:Y:S04]  /*8670*/  STG.E.128 desc[UR36][R60.64], R48 ;  /* 0x000000303c007986 */ /* 0x0049e8000c101d24 */
[----:B---3--:R4:W-:Y:S02]  /*8680*/  @!P4 STG.E.128 desc[UR36][R62.64], R52 ;  /* 0x000000343e00c986 */ /* 0x0089e4000c101d24 */
.L_x_522:
[----:B------:R-:W-:Y:S05]  /*8690*/  BSYNC B1 ;  /* 0x0000000000017941 */ /* 0x000fea0003800000 */
.L_x_521:
[-C--:B--2---:R-:W-:Y:S02]  /*86a0*/  IMAD R44, R150, R130.reuse, RZ ;  /* 0x00000082962c7224 */ /* 0x084fe400078e02ff */
[----:B------:R-:W-:-:S04]  /*86b0*/  IMAD.WIDE.U32 R132, R202, R130, R132 ;  /* 0x00000082ca847225 */ /* 0x000fc800078e0084 */
[----:B------:R-:W-:Y:S01]  /*86c0*/  IMAD R131, R202, R131, R44 ;  /* 0x00000083ca837224 */ /* 0x000fe200078e022c */
[----:B------:R-:W-:Y:S06]  /*86d0*/  @P0 BRA `(.L_x_491) ;  /* 0x0000001800dc0947 */ /* 0x000fec0003800000 */
[----:B------:R-:W-:Y:S01]  /*86e0*/  ISETP.NE.AND P0, PT, R14, RZ, PT ;  /* 0x000000ff0e00720c */ /* 0x000fe20003f05270 */
[----:B------:R-:W-:Y:S01]  /*86f0*/  BSSY B1, `(.L_x_533) ;  /* 0x000007f000017945 */ /* 0x000fe20003800000 */
[----:B------:R-:W-:-:S11]  /*8700*/  IMAD.IADD R56, R133, 0x1, R131 ;  /* 0x0000000185387824 */ /* 0x000fd600078e0283 */
[----:B------:R-:W-:Y:S05]  /*8710*/  @!P0 BRA `(.L_x_534) ;  /* 0x0000000400f08947 */ /* 0x000fea0003800000 */
[----:B------:R-:W-:Y:S01]  /*8720*/  SEL R44, R119, R153, !P3 ;  /* 0x00000099772c7207 */ /* 0x000fe20005800000 */
[----:B------:R-:W-:Y:S01]  /*8730*/  BSSY B2, `(.L_x_535) ;  /* 0x0000078000027945 */ /* 0x000fe20003800000 */
[----:B----4-:R-:W-:Y:S02]  /*8740*/  IADD3 R48, P0, P4, R104, R132, R29 ;  /* 0x0000008468307210 */ /* 0x010fe40007c1e01d */
[----:B------:R-:W-:Y:S02]  /*8750*/  SHF.R.S32.HI R45, RZ, 0x1f, R44 ;  /* 0x0000001fff2d7819 */ /* 0x000fe4000001142c */
[----:B------:R-:W-:Y:S02]  /*8760*/  IADD3.X R50, R101, R56, R13, P0, P4 ;  /* 0x0000003865327210 */ /* 0x000fe400007e840d */
[----:B------:R-:W-:-:S04]  /*8770*/  LEA.HI R45, R45, R44, RZ, 0x4 ;  /* 0x0000002c2d2d7211 */ /* 0x000fc800078f20ff */
[----:B------:R-:W-:-:S04]  /*8780*/  LEA.HI.SX32 R45, R45, R30, 0x1c ;  /* 0x0000001e2d2d7211 */ /* 0x000fc800078fe2ff */
[----:B---3--:R-:W-:Y:S01]  /*8790*/  SHF.R.S32.HI R52, RZ, 0x1f, R45 ;  /* 0x0000001fff347819 */ /* 0x008fe2000001142d */
[----:B------:R-:W-:-:S03]  /*87a0*/  IMAD.SHL.U32 R44, R45, 0x8, RZ ;  /* 0x000000082d2c7824 */ /* 0x000fc600078e00ff */
[----:B------:R-:W-:Y:S02]  /*87b0*/  LEA.HI R52, R52, R45, RZ, 0x3 ;  /* 0x0000002d34347211 */ /* 0x000fe400078f18ff */
[----:B------:R-:W-:Y:S02]  /*87c0*/  ISETP.GE.AND P0, PT, R44, R151, PT ;  /* 0x000000972c00720c */ /* 0x000fe40003f06270 */
[----:B------:R-:W-:Y:S01]  /*87d0*/  LOP3.LUT R45, R187, 0x38, R44, 0xf8, !PT ;  /* 0x00000038bb2d7812 */ /* 0x000fe200078ef82c */
[----:B------:R-:W-:-:S05]  /*87e0*/  IMAD.SHL.U32 R52, R52, 0x400, RZ ;  /* 0x0000040034347824 */ /* 0x000fca00078e00ff */
[----:B------:R-:W-:-:S05]  /*87f0*/  LOP3.LUT R47, R52, 0x7fffe000, RZ, 0xc0, !PT ;  /* 0x7fffe000342f7812 */ /* 0x000fca00078ec0ff */
[--C-:B------:R-:W-:Y:S02]  /*8800*/  @!P0 SHF.R.S32.HI R49, RZ, 0x1f, R44.reuse ;  /* 0x0000001fff318819 */ /* 0x100fe4000001142c */
[----:B------:R-:W-:Y:S02]  /*8810*/  @!P0 IADD3 R46, P4, P5, R104, R132, R44 ;  /* 0x00000084682e8210 */ /* 0x000fe40007d9e02c */
[----:B------:R-:W-:Y:S01]  /*8820*/  LOP3.LUT R44, R45, R218, RZ, 0x3c, !PT ;  /* 0x000000da2d2c7212 */ /* 0x000fe200078e3cff */
[----:B------:R-:W-:Y:S01]  /*8830*/  IMAD R45, R18, 0x6000, R144 ;  /* 0x00006000122d7824 */ /* 0x000fe200078e0290 */
[----:B------:R-:W-:Y:S02]  /*8840*/  @!P0 IADD3.X R49, R101, R56, R49, P4, P5 ;  /* 0x0000003865318210 */ /* 0x000fe400027ea431 */
[----:B------:R-:W-:Y:S01]  /*8850*/  IADD3 R47, R44, R47, R193 ;  /* 0x0000002f2c2f7210 */ /* 0x000fe20007ffe0c1 */
[----:B------:R-:W-:Y:S01]  /*8860*/  IMAD R45, R45, 0x2, R2 ;  /* 0x000000022d2d7824 */ /* 0x000fe200078e0202 */
[----:B------:R-:W-:-:S03]  /*8870*/  LEA R52, P4, R48, R120, 0x1 ;  /* 0x0000007830347211 */ /* 0x000fc600078808ff */
[----:B------:R-:W-:Y:S01]  /*8880*/  IMAD R47, R18, 0x6000, R47 ;  /* 0x00006000122f7824 */ /* 0x000fe200078e022f */
[----:B------:R-:W-:Y:S02]  /*8890*/  LEA.HI.X R53, R48, R121, R50, 0x1, P4 ;  /* 0x0000007930357211 */ /* 0x000fe400020f0c32 */
[----:B------:R-:W-:Y:S01]  /*88a0*/  @!P0 LEA R54, P4, R46, R120, 0x1 ;  /* 0x000000782e368211 */ /* 0x000fe200078808ff */
[----:B------:R-:W-:-:S03]  /*88b0*/  IMAD R48, R47, 0x2, R2 ;  /* 0x000000022f307824 */ /* 0x000fc600078e0202 */
[----:B------:R-:W-:Y:S02]  /*88c0*/  @!P0 LEA.HI.X R55, R46, R121, R49, 0x1, P4 ;  /* 0x000000792e378211 */ /* 0x000fe400020f0c31 */
[----:B------:R-:W2:Y:S01]  /*88d0*/  LDS.128 R44, [R45+0x1c400] ;  /* 0x01c400002d2c7984 */ /* 0x000ea20000000c00 */
[----:B------:R-:W-:-:S03]  /*88e0*/  ISETP.GE.AND P4, PT, R22, R122, PT ;  /* 0x0000007a1600720c */ /* 0x000fc60003f86270 */
[----:B------:R-:W3:Y:S10]  /*88f0*/  LDS.128 R48, [R48+0x1c400] ;  /* 0x01c4000030307984 */ /* 0x000ef40000000c00 */
[----:B------:R-:W-:Y:S05]  /*8900*/  @P4 BRA `(.L_x_536) ;  /* 0x0000000400684947 */ /* 0x000fea0003800000 */
[--C-:B0-----:R-:W-:Y:S01]  /*8910*/  SHF.R.U64 R93, R76, 0x10, R77.reuse ;  /* 0x000000104c5d7819 */ /* 0x101fe2000000124d */
[----:B--2---:R-:W-:Y:S01]  /*8920*/  IMAD.U32 R59, R45, 0x10000, RZ ;  /* 0x000100002d3b7824 */ /* 0x004fe200078e00ff */
[----:B------:R-:W-:Y:S01]  /*8930*/  SHF.R.U32.HI R76, RZ, 0x10, R77 ;  /* 0x00000010ff4c7819 */ /* 0x000fe2000001164d */
[----:B---3--:R-:W-:Y:S01]  /*8940*/  IMAD.U32 R64, R51, 0x10000, RZ ;  /* 0x0001000033407824 */ /* 0x008fe200078e00ff */
[--C-:B------:R-:W-:Y:S01]  /*8950*/  SHF.R.U64 R77, R88, 0x10, R89.reuse ;  /* 0x00000010584d7819 */ /* 0x100fe20000001259 */
[----:B------:R-:W-:Y:S01]  /*8960*/  IMAD.U32 R63, R47, 0x10000, RZ ;  /* 0x000100002f3f7824 */ /* 0x000fe200078e00ff */
[----:B------:R-:W-:Y:S01]  /*8970*/  SHF.R.U32.HI R88, RZ, 0x10, R89 ;  /* 0x00000010ff587819 */ /* 0x000fe20000011659 */
[----:B------:R-:W-:Y:S01]  /*8980*/  IMAD.U32 R57, R44, 0x10000, RZ ;  /* 0x000100002c397824 */ /* 0x000fe200078e00ff */
[----:B------:R-:W-:Y:S02]  /*8990*/  SHF.R.U64 R66, R78, 0x10, R79 ;  /* 0x000000104e427819 */ /* 0x000fe4000000124f */
[----:B------:R-:W-:-:S02]  /*89a0*/  PRMT R229, R229, 0x5410, R88 ;  /* 0x00005410e5e57816 */ /* 0x000fc40000000058 */
[----:B------:R-:W-:Y:S02]  /*89b0*/  PRMT R225, R225, 0x5410, R76 ;  /* 0x00005410e1e17816 */ /* 0x000fe4000000004c */
[----:B------:R-:W-:Y:S01]  /*89c0*/  SHF.R.U32.HI R78, RZ, 0x10, R79 ;  /* 0x00000010ff4e7819 */ /* 0x000fe2000001164f */
[----:B------:R-:W-:Y:S01]  /*89d0*/  IMAD.U32 R76, R229, 0x10000, RZ ;  /* 0x00010000e54c7824 */ /* 0x000fe200078e00ff */
[----:B------:R-:W-:Y:S02]  /*89e0*/  SHF.L.U32 R65, R49, 0x10, RZ ;  /* 0x0000001031417819 */ /* 0x000fe400000006ff */
[--C-:B------:R-:W-:Y:S02]  /*89f0*/  SHF.R.U64 R67, R90, 0x10, R91.reuse ;  /* 0x000000105a437819 */ /* 0x100fe4000000125b */
[----:B------:R-:W-:Y:S02]  /*8a00*/  SHF.R.U32.HI R90, RZ, 0x10, R91 ;  /* 0x00000010ff5a7819 */ /* 0x000fe4000001165b */
[----:B------:R-:W-:Y:S01]  /*8a10*/  PRMT R181, R181, 0x5410, R66 ;  /* 0x00005410b5b57816 */ /* 0x000fe20000000042 */
[----:B------:R-:W-:Y:S01]  /*8a20*/  IMAD.U32 R66, R225, 0x10000, RZ ;  /* 0x00010000e1427824 */ /* 0x000fe200078e00ff */
[----:B------:R-:W-:Y:S01]  /*8a30*/  PRMT R183, R183, 0x5410, R78 ;  /* 0x00005410b7b77816 */ /* 0x000fe2000000004e */
[----:B------:R-:W-:Y:S01]  /*8a40*/  FMUL.FTZ R78, R65, R76 ;  /* 0x0000004c414e7220 */ /* 0x000fe20000410000 */
[----:B------:R-:W-:Y:S01]  /*8a50*/  LOP3.LUT R60, R49, 0xffff0000, RZ, 0xc0, !PT ;  /* 0xffff0000313c7812 */ /* 0x000fe200078ec0ff */
[-C--:B------:R-:W-:Y:S01]  /*8a60*/  FMUL.FTZ R88, R65, R66.reuse ;  /* 0x0000004241587220 */ /* 0x080fe20000410000 */
[----:B------:R-:W-:Y:S01]  /*8a70*/  LOP3.LUT R229, R229, 0xffff0000, RZ, 0xc0, !PT ;  /* 0xffff0000e5e57812 */ /* 0x000fe200078ec0ff */
[----:B------:R-:W-:Y:S01]  /*8a80*/  IMAD.U32 R65, R183, 0x10000, RZ ;  /* 0x00010000b7417824 */ /* 0x000fe200078e00ff */
[----:B------:R-:W-:Y:S01]  /*8a90*/  PRMT R227, R227, 0x5410, R90 ;  /* 0x00005410e3e37816 */ /* 0x000fe2000000005a */
[----:B------:R-:W-:Y:S01]  /*8aa0*/  IMAD.U32 R49, R48, 0x10000, RZ ;  /* 0x0001000030317824 */ /* 0x000fe200078e00ff */
[----:B------:R-:W-:Y:S01]  /*8ab0*/  LOP3.LUT R62, R51, 0xffff0000, RZ, 0xc0, !PT ;  /* 0xffff0000333e7812 */ /* 0x000fe200078ec0ff */
[----:B------:R-:W-:Y:S01]  /*8ac0*/  FFMA.FTZ R51, R59, R66, -R78 ;  /* 0x000000423b337223 */ /* 0x000fe2000001084e */
[----:B------:R-:W-:Y:S01]  /*8ad0*/  LOP3.LUT R225, R225, 0xffff0000, RZ, 0xc0, !PT ;  /* 0xffff0000e1e17812 */ /* 0x000fe200078ec0ff */
[----:B------:R-:W-:Y:S01]  /*8ae0*/  FMUL.FTZ R78, R60, R229 ;  /* 0x000000e53c4e7220 */ /* 0x000fe20000410000 */
[----:B------:R-:W-:Y:S01]  /*8af0*/  LOP3.LUT R61, R45, 0xffff0000, RZ, 0xc0, !PT ;  /* 0xffff00002d3d7812 */ /* 0x000fe200078ec0ff */
[----:B------:R-:W-:-:S02]  /*8b00*/  IMAD.U32 R66, R227, 0x10000, RZ ;  /* 0x00010000e3427824 */ /* 0x000fc400078e00ff */
[----:B------:R-:W-:Y:S01]  /*8b10*/  FFMA.FTZ R59, R59, R76, R88 ;  /* 0x0000004c3b3b7223 */ /* 0x000fe20000010058 */
[-C--:B------:R-:W-:Y:S01]  /*8b20*/  FMUL.FTZ R76, R60, R225.reuse ;  /* 0x000000e13c4c7220 */ /* 0x080fe20000410000 */
[----:B------:R-:W-:Y:S01]  /*8b30*/  PRMT R228, R228, 0x5410, R77 ;  /* 0x00005410e4e47816 */ /* 0x000fe2000000004d */
[----:B------:R-:W-:Y:S01]  /*8b40*/  FFMA.FTZ R60, R61, R225, -R78 ;  /* 0x000000e13d3c7223 */ /* 0x000fe2000001084e */
[----:B------:R-:W-:Y:S01]  /*8b50*/  PRMT R226, R226, 0x5410, R67 ;  /* 0x00005410e2e27816 */ /* 0x000fe20000000043 */
[-C--:B------:R-:W-:Y:S01]  /*8b60*/  FMUL.FTZ R78, R64, R66.reuse ;  /* 0x00000042404e7220 */ /* 0x080fe20000410000 */
[----:B------:R-:W-:Y:S01]  /*8b70*/  PRMT R224, R224, 0x5410, R93 ;  /* 0x00005410e0e07816 */ /* 0x000fe2000000005d */
[----:B------:R-:W-:Y:S01]  /*8b80*/  FMUL.FTZ R67, R64, R65 ;  /* 0x0000004140437220 */ /* 0x000fe20000410000 */
[----:B------:R-:W-:Y:S01]  /*8b90*/  LOP3.LUT R227, R227, 0xffff0000, RZ, 0xc0, !PT ;  /* 0xffff0000e3e37812 */ /* 0x000fe200078ec0ff */
[----:B------:R-:W-:Y:S01]  /*8ba0*/  FFMA.FTZ R64, R61, R229, R76 ;  /* 0x000000e53d407223 */ /* 0x000fe2000001004c */
[----:B------:R-:W-:Y:S01]  /*8bb0*/  LOP3.LUT R183, R183, 0xffff0000, RZ, 0xc0, !PT ;  /* 0xffff0000b7b77812 */ /* 0x000fe200078ec0ff */
[C---:B------:R-:W-:Y:S01]  /*8bc0*/  FFMA.FTZ R61, R63.reuse, R65, -R78 ;  /* 0x000000413f3d7223 */ /* 0x040fe2000001084e */
[----:B------:R-:W-:Y:S01]  /*8bd0*/  FFMA.FTZ R78, R63, R66, R67 ;  /* 0x000000423f4e7223 */ /* 0x000fe20000010043 */
[----:B------:R-:W-:Y:S01]  /*8be0*/  IMAD.U32 R76, R228, 0x10000, RZ ;  /* 0x00010000e44c7824 */ /* 0x000fe200078e00ff */
[----:B------:R-:W-:Y:S01]  /*8bf0*/  LOP3.LUT R58, R47, 0xffff0000, RZ, 0xc0, !PT ;  /* 0xffff00002f3a7812 */ /* 0x000fe200078ec0ff */
[----:B------:R-:W-:-:S02]  /*8c00*/  IMAD.U32 R66, R224, 0x10000, RZ ;  /* 0x00010000e0427824 */ /* 0x000fc400078e00ff */
[C---:B------:R-:W-:Y:S01]  /*8c10*/  FMUL.FTZ R63, R62.reuse, R227 ;  /* 0x000000e33e3f7220 */ /* 0x040fe20000410000 */
[-C--:B------:R-:W-:Y:S01]  /*8c20*/  FMUL.FTZ R67, R62, R183.reuse ;  /* 0x000000b73e437220 */ /* 0x080fe20000410000 */
[C---:B------:R-:W-:Y:S01]  /*8c30*/  FMUL.FTZ R62, R49.reuse, R76 ;  /* 0x0000004c313e7220 */ /* 0x040fe20000410000 */
[-C--:B------:R-:W-:Y:S01]  /*8c40*/  FMUL.FTZ R49, R49, R66.reuse ;  /* 0x0000004231317220 */ /* 0x080fe20000410000 */
[----:B------:R-:W-:Y:S01]  /*8c50*/  FFMA.FTZ R88, R58, R183, -R63 ;  /* 0x000000b73a587223 */ /* 0x000fe2000001083f */
[----:B------:R-:W-:Y:S01]  /*8c60*/  LOP3.LUT R48, R48, 0xffff0000, RZ, 0xc0, !PT ;  /* 0xffff000030307812 */ /* 0x000fe200078ec0ff */
[C---:B------:R-:W-:Y:S01]  /*8c70*/  FFMA.FTZ R62, R57.reuse, R66, -R62 ;  /* 0x00000042393e7223 */ /* 0x040fe2000001083e */
[----:B------:R-:W-:Y:S01]  /*8c80*/  LOP3.LUT R65, R228, 0xffff0000, RZ, 0xc0, !PT ;  /* 0xffff0000e4417812 */ /* 0x000fe200078ec0ff */
[----:B------:R-:W-:Y:S01]  /*8c90*/  IMAD.U32 R45, R46, 0x10000, RZ ;  /* 0x000100002e2d7824 */ /* 0x000fe200078e00ff */
[----:B------:R-:W-:Y:S01]  /*8ca0*/  LOP3.LUT R63, R224, 0xffff0000, RZ, 0xc0, !PT ;  /* 0xffff0000e03f7812 */ /* 0x000fe200078ec0ff */
[----:B------:R-:W-:Y:S01]  /*8cb0*/  FFMA.FTZ R57, R57, R76, R49 ;  /* 0x0000004c39397223 */ /* 0x000fe20000010031 */
[----:B------:R-:W-:Y:S01]  /*8cc0*/  LOP3.LUT R47, R46, 0xffff0000, RZ, 0xc0, !PT ;  /* 0xffff00002e2f7812 */ /* 0x000fe200078ec0ff */
[C---:B------:R-:W-:Y:S01]  /*8cd0*/  IMAD.U32 R46, R50.reuse, 0x10000, RZ ;  /* 0x00010000322e7824 */ /* 0x040fe200078e00ff */
[----:B------:R-:W-:Y:S01]  /*8ce0*/  LOP3.LUT R50, R50, 0xffff0000, RZ, 0xc0, !PT ;  /* 0xffff000032327812 */ /* 0x000fe200078ec0ff */
[----:B------:R-:W-:-:S02]  /*8cf0*/  IMAD.U32 R49, R226, 0x10000, RZ ;  /* 0x00010000e2317824 */ /* 0x000fc400078e00ff */
[----:B------:R-:W-:Y:S01]  /*8d00*/  FFMA.FTZ R227, R58, R227, R67 ;  /* 0x000000e33ae37223 */ /* 0x000fe20000010043 */
[----:B------:R-:W-:Y:S01]  /*8d10*/  LOP3.LUT R226, R226, 0xffff0000, RZ, 0xc0, !PT ;  /* 0xffff0000e2e27812 */ /* 0x000fe200078ec0ff */
[C---:B------:R-:W-:Y:S01]  /*8d20*/  FMUL.FTZ R67, R48.reuse, R65 ;  /* 0x0000004130437220 */ /* 0x040fe20000410000 */
[----:B------:R-:W-:Y:S01]  /*8d30*/  FMUL.FTZ R77, R48, R63 ;  /* 0x0000003f304d7220 */ /* 0x000fe20000410000 */
[----:B------:R-:W-:Y:S01]  /*8d40*/  LOP3.LUT R44, R44, 0xffff0000, RZ, 0xc0, !PT ;  /* 0xffff00002c2c7812 */ /* 0x000fe200078ec0ff */
[C---:B------:R-:W-:Y:S01]  /*8d50*/  IMAD.U32 R48, R181.reuse, 0x10000, RZ ;  /* 0x00010000b5307824 */ /* 0x040fe200078e00ff */
[----:B------:R-:W-:Y:S01]  /*8d60*/  LOP3.LUT R181, R181, 0xffff0000, RZ, 0xc0, !PT ;  /* 0xffff0000b5b57812 */ /* 0x000fe200078ec0ff */
[----:B------:R-:W-:Y:S01]  /*8d70*/  FMUL.FTZ R58, R46, R49 ;  /* 0x000000312e3a7220 */ /* 0x000fe20000410000 */
[----:B------:R-:W-:Y:S01]  /*8d80*/  FMUL.FTZ R66, R50, R226 ;  /* 0x000000e232427220 */ /* 0x000fe20000410000 */
[----:B------:R-:W-:Y:S01]  /*8d90*/  FFMA.FTZ R67, R44, R63, -R67 ;  /* 0x0000003f2c437223 */ /* 0x000fe20000010843 */
[-C--:B------:R-:W-:Y:S01]  /*8da0*/  FMUL.FTZ R46, R46, R48.reuse ;  /* 0x000000302e2e7220 */ /* 0x080fe20000410000 */
[-C--:B------:R-:W-:Y:S01]  /*8db0*/  FMUL.FTZ R63, R50, R181.reuse ;  /* 0x000000b5323f7220 */ /* 0x080fe20000410000 */
[----:B------:R-:W-:Y:S01]  /*8dc0*/  FFMA.FTZ R58, R45, R48, -R58 ;  /* 0x000000302d3a7223 */ /* 0x000fe2000001083a */
[----:B------:R-:W-:Y:S01]  /*8dd0*/  FFMA.FTZ R181, R47, R181, -R66 ;  /* 0x000000b52fb57223 */ /* 0x000fe20000010842 */
[----:B------:R-:W-:Y:S01]  /*8de0*/  FFMA.FTZ R44, R44, R65, R77 ;  /* 0x000000412c2c7223 */ /* 0x000fe2000001004d */
[----:B------:R-:W-:Y:S01]  /*8df0*/  FFMA.FTZ R46, R45, R49, R46 ;  /* 0x000000312d2e7223 */ /* 0x000fe2000001002e */
[----:B------:R-:W-:Y:S01]  /*8e00*/  FFMA.FTZ R63, R47, R226, R63 ;  /* 0x000000e22f3f7223 */ /* 0x000fe2000001003f */
[----:B------:R-:W-:-:S02]  /*8e10*/  F2FP.BF16.F32.PACK_AB R62, R67, R62 ;  /* 0x0000003e433e723e */ /* 0x000fc400000010ff */
[----:B------:R-:W-:Y:S02]  /*8e20*/  F2FP.BF16.F32.PACK_AB R58, R181, R58 ;  /* 0x0000003ab53a723e */ /* 0x000fe400000010ff */
[----:B------:R-:W-:Y:S02]  /*8e30*/  F2FP.BF16.F32.PACK_AB R45, R60, R51 ;  /* 0x000000333c2d723e */ /* 0x000fe400000010ff */
[----:B------:R-:W-:Y:S01]  /*8e40*/  F2FP.BF16.F32.PACK_AB R48, R44, R57 ;  /* 0x000000392c30723e */ /* 0x000fe200000010ff */
[----:B------:R-:W-:Y:S01]  /*8e50*/  IMAD.MOV.U32 R44, RZ, RZ, R62 ;  /* 0x000000ffff2c7224 */ /* 0x000fe200078e003e */
[----:B------:R-:W-:Y:S01]  /*8e60*/  F2FP.BF16.F32.PACK_AB R50, R63, R46 ;  /* 0x0000002e3f32723e */ /* 0x000fe200000010ff */
[----:B------:R-:W-:Y:S01]  /*8e70*/  IMAD.MOV.U32 R46, RZ, RZ, R58 ;  /* 0x000000ffff2e7224 */ /* 0x000fe200078e003a */
[----:B------:R-:W-:Y:S02]  /*8e80*/  F2FP.BF16.F32.PACK_AB R47, R88, R61 ;  /* 0x0000003d582f723e */ /* 0x000fe400000010ff */
[----:B------:R-:W-:-:S02]  /*8e90*/  F2FP.BF16.F32.PACK_AB R49, R64, R59 ;  /* 0x0000003b4031723e */ /* 0x000fc400000010ff */
[----:B------:R-:W-:-:S07]  /*8ea0*/  F2FP.BF16.F32.PACK_AB R51, R227, R78 ;  /* 0x0000004ee333723e */ /* 0x000fce00000010ff */
.L_x_536:
[----:B------:R-:W-:Y:S05]  /*8eb0*/  BSYNC B2 ;  /* 0x0000000000027941 */ /* 0x000fea0003800000 */
.L_x_535:
[----:B--2---:R2:W-:Y:S04]  /*8ec0*/  STG.E.128 desc[UR36][R52.64], R44 ;  /* 0x0000002c34007986 */ /* 0x0045e8000c101d24 */
[----:B---3--:R2:W-:Y:S02]  /*8ed0*/  @!P0 STG.E.128 desc[UR36][R54.64], R48 ;  /* 0x0000003036008986 */ /* 0x0085e4000c101d24 */
.L_x_534:
[----:B------:R-:W-:Y:S05]  /*8ee0*/  BSYNC B1 ;  /* 0x0000000000017941 */ /* 0x000fea0003800000 */
.L_x_533:
[----:B------:R-:W-:Y:S01]  /*8ef0*/  ISETP.NE.AND P0, PT, R10, RZ, PT ;  /* 0x000000ff0a00720c */ /* 0x000fe20003f05270 */
[----:B------:R-:W-:-:S12]  /*8f00*/  BSSY B1, `(.L_x_537) ;  /* 0x000007e000017945 */ /* 0x000fd80003800000 */
[----:B------:R-:W-:Y:S05]  /*8f10*/  @!P0 BRA `(.L_x_538) ;  /* 0x0000000400f08947 */ /* 0x000fea0003800000 */
[----:B--2---:R-:W-:Y:S01]  /*8f20*/  SEL R44, R119, R153, !P2 ;  /* 0x00000099772c7207 */ /* 0x004fe20005000000 */
        /* <DEDUP_REMOVED lines=22> */
[-C--:B------:R-:W-:Y:S02]  /*9090*/  LEA.HI.X R53, R48, R121.reuse, R50, 0x1, P4 ;  /* 0x0000007930357211 */ /* 0x080fe400020f0c32 */
[C---:B------:R-:W-:Y:S02]  /*90a0*/  @!P0 LEA R54, P4, R46.reuse, R120, 0x1 ;  /* 0x000000782e368211 */ /* 0x040fe400078808ff */
[----:B------:R-:W-:Y:S02]  /*90b0*/  LEA R48, R47, R2, 0x1 ;  /* 0x000000022f307211 */ /* 0x000fe400078e08ff */
[----:B------:R-:W-:Y:S02]  /*90c0*/  @!P0 LEA.HI.X R55, R46, R121, R49, 0x1, P4 ;  /* 0x000000792e378211 */ /* 0x000fe400020f0c31 */
[----:B------:R-:W2:Y:S01]  /*90d0*/  LDS.128 R44, [R45+0x1c400] ;  /* 0x01c400002d2c7984 */ /* 0x000ea20000000c00 */
[----:B------:R-:W-:-:S03]  /*90e0*/  ISETP.GE.AND P4, PT, R184, R122, PT ;  /* 0x0000007ab800720c */ /* 0x000fc60003f86270 */
[----:B------:R-:W3:Y:S10]  /*90f0*/  LDS.128 R48, [R48+0x1c400] ;  /* 0x01c4000030307984 */ /* 0x000ef40000000c00 */
[----:B------:R-:W-:Y:S05]  /*9100*/  @P4 BRA `(.L_x_540) ;  /* 0x0000000400684947 */ /* 0x000fea0003800000 */
[----:B------:R-:W-:Y:S01]  /*9110*/  SHF.R.U64 R77, R72, 0x10, R73 ;  /* 0x00000010484d7819 */ /* 0x000fe20000001249 */
[----:B---3--:R-:W-:Y:S01]  /*9120*/  IMAD.U32 R62, R49, 0x10000, RZ ;  /* 0x00010000313e7824 */ /* 0x008fe200078e00ff */
[----:B------:R-:W-:Y:S01]  /*9130*/  SHF.R.U64 R72, R84, 0x10, R85 ;  /* 0x0000001054487819 */ /* 0x000fe20000001255 */
[----:B--2---:R-:W-:Y:S01]  /*9140*/  IMAD.U32 R59, R45, 0x10000, RZ ;  /* 0x000100002d3b7824 */ /* 0x004fe200078e00ff */
[----:B------:R-:W-:Y:S01]  /*9150*/  SHF.R.U32.HI R66, RZ, 0x10, R73 ;  /* 0x00000010ff427819 */ /* 0x000fe20000011649 */
[----:B------:R-:W-:Y:S01]  /*9160*/  IMAD.U32 R64, R51, 0x10000, RZ ;  /* 0x0001000033407824 */ /* 0x000fe200078e00ff */
[----:B------:R-:W-:Y:S01]  /*9170*/  SHF.R.U32.HI R84, RZ, 0x10, R85 ;  /* 0x00000010ff547819 */ /* 0x000fe20000011655 */
[----:B------:R-:W-:Y:S01]  /*9180*/  IMAD.U32 R61, R47, 0x10000, RZ ;  /* 0x000100002f3d7824 */ /* 0x000fe200078e00ff */
[----:B------:R-:W-:Y:S01]  /*9190*/  SHF.R.U64 R65, R74, 0x10, R75 ;  /* 0x000000104a417819 */ /* 0x000fe2000000124b */
[----:B------:R-:W-:Y:S01]  /*91a0*/  IMAD.U32 R57, R44, 0x10000, RZ ;  /* 0x000100002c397824 */ /* 0x000fe200078e00ff */
[----:B------:R-:W-:-:S02]  /*91b0*/  PRMT R167, R167, 0x5410, R66 ;  /* 0x00005410a7a77816 */ /* 0x000fc40000000042 */
[----:B------:R-:W-:Y:S02]  /*91c0*/  PRMT R179, R179, 0x5410, R84 ;  /* 0x00005410b3b37816 */ /* 0x000fe40000000054 */
[----:B------:R-:W-:Y:S02]  /*91d0*/  SHF.R.U32.HI R74, RZ, 0x10, R75 ;  /* 0x00000010ff4a7819 */ /* 0x000fe4000001164b */
[----:B------:R-:W-:Y:S01]  /*91e0*/  PRMT R164, R164, 0x5410, R65 ;  /* 0x00005410a4a47816 */ /* 0x000fe20000000041 */
[----:B------:R-:W-:Y:S01]  /*91f0*/  IMAD.U32 R66, R179, 0x10000, RZ ;  /* 0x00010000b3427824 */ /* 0x000fe200078e00ff */
[--C-:B------:R-:W-:Y:S01]  /*9200*/  SHF.R.U64 R67, R86, 0x10, R87.reuse ;  /* 0x0000001056437819 */ /* 0x100fe20000001257 */
[----:B------:R-:W-:Y:S01]  /*9210*/  IMAD.U32 R65, R167, 0x10000, RZ ;  /* 0x00010000a7417824 */ /* 0x000fe200078e00ff */
[----:B------:R-:W-:Y:S02]  /*9220*/  SHF.R.U32.HI R86, RZ, 0x10, R87 ;  /* 0x00000010ff567819 */ /* 0x000fe40000011657 */
[----:B------:R-:W-:Y:S01]  /*9230*/  PRMT R165, R165, 0x5410, R74 ;  /* 0x00005410a5a57816 */ /* 0x000fe2000000004a */
[CC--:B------:R-:W-:Y:S01]  /*9240*/  FMUL.FTZ R74, R62.reuse, R65.reuse ;  /* 0x000000413e4a7220 */ /* 0x0c0fe20000410000 */
[----:B------:R-:W-:Y:S01]  /*9250*/  PRMT R171, R171, 0x5410, R72 ;  /* 0x00005410abab7816 */ /* 0x000fe20000000048 */
[-C--:B------:R-:W-:Y:S01]  /*9260*/  FMUL.FTZ R72, R62, R66.reuse ;  /* 0x000000423e487220 */ /* 0x080fe20000410000 */
[----:B------:R-:W-:Y:S01]  /*9270*/  PRMT R169, R169, 0x5410, R86 ;  /* 0x00005410a9a97816 */ /* 0x000fe20000000056 */
[----:B------:R-:W-:Y:S01]  /*9280*/  FFMA.FTZ R74, R59, R66, R74 ;  /* 0x000000423b4a7223 */ /* 0x000fe2000001004a */
[----:B------:R-:W-:Y:S01]  /*9290*/  LOP3.LUT R63, R49, 0xffff0000, RZ, 0xc0, !PT ;  /* 0xffff0000313f7812 */ /* 0x000fe200078ec0ff */
[----:B------:R-:W-:Y:S01]  /*92a0*/  FFMA.FTZ R72, R59, R65, -R72 ;  /* 0x000000413b487223 */ /* 0x000fe20000010848 */
[----:B------:R-:W-:Y:S01]  /*92b0*/  LOP3.LUT R179, R179, 0xffff0000, RZ, 0xc0, !PT ;  /* 0xffff0000b3b37812 */ /* 0x000fe200078ec0ff */
[----:B------:R-:W-:Y:S01]  /*92c0*/  IMAD.U32 R59, R165, 0x10000, RZ ;  /* 0x00010000a53b7824 */ /* 0x000fe200078e00ff */
[----:B------:R-:W-:Y:S01]  /*92d0*/  LOP3.LUT R167, R167, 0xffff0000, RZ, 0xc0, !PT ;  /* 0xffff0000a7a77812 */ /* 0x000fe200078ec0ff */
[----:B------:R-:W-:Y:S01]  /*92e0*/  IMAD.U32 R62, R169, 0x10000, RZ ;  /* 0x00010000a93e7824 */ /* 0x000fe200078e00ff */
[----:B------:R-:W-:Y:S01]  /*92f0*/  PRMT R168, R168, 0x5410, R67 ;  /* 0x00005410a8a87816 */ /* 0x000fe20000000043 */
[----:B------:R-:W-:Y:S01]  /*9300*/  FMUL.FTZ R65, R63, R179 ;  /* 0x000000b33f417220 */ /* 0x000fe20000410000 */
[----:B------:R-:W-:Y:S01]  /*9310*/  LOP3.LUT R60, R45, 0xffff0000, RZ, 0xc0, !PT ;  /* 0xffff00002d3c7812 */ /* 0x000fe200078ec0ff */
[----:B------:R-:W-:Y:S01]  /*9320*/  FMUL.FTZ R67, R64, R59 ;  /* 0x0000003b40437220 */ /* 0x000fe20000410000 */
[----:B------:R-:W-:Y:S01]  /*9330*/  PRMT R166, R166, 0x5410, R77 ;  /* 0x00005410a6a67816 */ /* 0x000fe2000000004d */
[----:B------:R-:W-:Y:S01]  /*9340*/  FMUL.FTZ R63, R63, R167 ;  /* 0x000000a73f3f7220 */ /* 0x000fe20000410000 */
[----:B------:R-:W-:Y:S01]  /*9350*/  LOP3.LUT R51, R51, 0xffff0000, RZ, 0xc0, !PT ;  /* 0xffff000033337812 */ /* 0x000fe200078ec0ff */
[-C--:B------:R-:W-:Y:S01]  /*9360*/  FMUL.FTZ R66, R64, R62.reuse ;  /* 0x0000003e40427220 */ /* 0x080fe20000410000 */
[----:B------:R-:W-:Y:S01]  /*9370*/  LOP3.LUT R169, R169, 0xffff0000, RZ, 0xc0, !PT ;  /* 0xffff0000a9a97812 */ /* 0x000fe200078ec0ff */
[----:B------:R-:W-:Y:S01]  /*9380*/  FFMA.FTZ R67, R61, R62, R67 ;  /* 0x0000003e3d437223 */ /* 0x000fe20000010043 */
[----:B------:R-:W-:Y:S01]  /*9390*/  LOP3.LUT R165, R165, 0xffff0000, RZ, 0xc0, !PT ;  /* 0xffff0000a5a57812 */ /* 0x000fe200078ec0ff */
[----:B------:R-:W-:-:S02]  /*93a0*/  IMAD.U32 R49, R48, 0x10000, RZ ;  /* 0x0001000030317824 */ /* 0x000fc400078e00ff */
[C---:B------:R-:W-:Y:S01]  /*93b0*/  FFMA.FTZ R65, R60.reuse, R167, -R65 ;  /* 0x000000a73c417223 */ /* 0x040fe20000010841 */
[----:B------:R-:W-:Y:S01]  /*93c0*/  FFMA.FTZ R63, R60, R179, R63 ;  /* 0x000000b33c3f7223 */ /* 0x000fe2000001003f */
[----:B------:R-:W-:Y:S02]  /*93d0*/  IMAD.U32 R62, R171, 0x10000, RZ ;  /* 0x00010000ab3e7824 */ /* 0x000fe400078e00ff */
[----:B------:R-:W-:Y:S01]  /*93e0*/  FFMA.FTZ R66, R61, R59, -R66 ;  /* 0x0000003b3d427223 */ /* 0x000fe20000010842 */
[----:B------:R-:W-:Y:S01]  /*93f0*/  IMAD.U32 R60, R166, 0x10000, RZ ;  /* 0x00010000a63c7824 */ /* 0x000fe200078e00ff */
[----:B------:R-:W-:Y:S01]  /*9400*/  LOP3.LUT R58, R47, 0xffff0000, RZ, 0xc0, !PT ;  /* 0xffff00002f3a7812 */ /* 0x000fe200078ec0ff */
[C---:B------:R-:W-:Y:S01]  /*9410*/  FMUL.FTZ R59, R51.reuse, R169 ;  /* 0x000000a9333b7220 */ /* 0x040fe20000410000 */
[----:B------:R-:W-:Y:S01]  /*9420*/  LOP3.LUT R48, R48, 0xffff0000, RZ, 0xc0, !PT ;  /* 0xffff000030307812 */ /* 0x000fe200078ec0ff */
[-C--:B------:R-:W-:Y:S01]  /*9430*/  FMUL.FTZ R51, R51, R165.reuse ;  /* 0x000000a533337220 */ /* 0x080fe20000410000 */
[----:B------:R-:W-:Y:S01]  /*9440*/  LOP3.LUT R171, R171, 0xffff0000, RZ, 0xc0, !PT ;  /* 0xffff0000abab7812 */ /* 0x000fe200078ec0ff */
[C---:B------:R-:W-:Y:S01]  /*9450*/  FMUL.FTZ R64, R49.reuse, R62 ;  /* 0x0000003e31407220 */ /* 0x040fe20000410000 */
[----:B------:R-:W-:Y:S01]  /*9460*/  LOP3.LUT R166, R166, 0xffff0000, RZ, 0xc0, !PT ;  /* 0xffff0000a6a67812 */ /* 0x000fe200078ec0ff */
[-C--:B------:R-:W-:Y:S01]  /*9470*/  FMUL.FTZ R49, R49, R60.reuse ;  /* 0x0000003c31317220 */ /* 0x080fe20000410000 */
[----:B------:R-:W-:Y:S01]  /*9480*/  LOP3.LUT R45, R44, 0xffff0000, RZ, 0xc0, !PT ;  /* 0xffff00002c2d7812 */ /* 0x000fe200078ec0ff */
[C---:B------:R-:W-:Y:S01]  /*9490*/  FFMA.FTZ R165, R58.reuse, R165, -R59 ;  /* 0x000000a53aa57223 */ /* 0x040fe2000001083b */
[----:B------:R-:W-:Y:S01]  /*94a0*/  FFMA.FTZ R76, R58, R169, R51 ;  /* 0x000000a93a4c7223 */ /* 0x000fe20000010033 */
[----:B------:R-:W-:Y:S01]  /*94b0*/  FFMA.FTZ R64, R57, R60, -R64 ;  /* 0x0000003c39407223 */ /* 0x000fe20000010840 */
[----:B------:R-:W-:-:S02]  /*94c0*/  IMAD.U32 R47, R50, 0x10000, RZ ;  /* 0x00010000322f7824 */ /* 0x000fc400078e00ff */
[C---:B------:R-:W-:Y:S01]  /*94d0*/  FMUL.FTZ R58, R48.reuse, R171 ;  /* 0x000000ab303a7220 */ /* 0x040fe20000410000 */
[----:B------:R-:W-:Y:S01]  /*94e0*/  FFMA.FTZ R62, R57, R62, R49 ;  /* 0x0000003e393e7223 */ /* 0x000fe20000010031 */
[-C--:B------:R-:W-:Y:S01]  /*94f0*/  FMUL.FTZ R60, R48, R166.reuse ;  /* 0x000000a6303c7220 */ /* 0x080fe20000410000 */
[----:B------:R-:W-:Y:S01]  /*9500*/  LOP3.LUT R50, R50, 0xffff0000, RZ, 0xc0, !PT ;  /* 0xffff000032327812 */ /* 0x000fe200078ec0ff */
[C---:B------:R-:W-:Y:S01]  /*9510*/  IMAD.U32 R51, R168.reuse, 0x10000, RZ ;  /* 0x00010000a8337824 */ /* 0x040fe200078e00ff */
[----:B------:R-:W-:Y:S01]  /*9520*/  LOP3.LUT R57, R168, 0xffff0000, RZ, 0xc0, !PT ;  /* 0xffff0000a8397812 */ /* 0x000fe200078ec0ff */
[C---:B------:R-:W-:Y:S01]  /*9530*/  IMAD.U32 R48, R164.reuse, 0x10000, RZ ;  /* 0x00010000a4307824 */ /* 0x040fe200078e00ff */
[----:B------:R-:W-:Y:S01]  /*9540*/  LOP3.LUT R49, R164, 0xffff0000, RZ, 0xc0, !PT ;  /* 0xffff0000a4317812 */ /* 0x000fe200078ec0ff */
[C---:B------:R-:W-:Y:S02]  /*9550*/  IMAD.U32 R44, R46.reuse, 0x10000, RZ ;  /* 0x000100002e2c7824 */ /* 0x040fe400078e00ff */
[----:B------:R-:W-:Y:S01]  /*9560*/  FFMA.FTZ R59, R45, R166, -R58 ;  /* 0x000000a62d3b7223 */ /* 0x000fe2000001083a */
[----:B------:R-:W-:Y:S01]  /*9570*/  LOP3.LUT R46, R46, 0xffff0000, RZ, 0xc0, !PT ;  /* 0xffff00002e2e7812 */ /* 0x000fe200078ec0ff */
[C---:B------:R-:W-:Y:S01]  /*9580*/  FMUL.FTZ R61, R47.reuse, R51 ;  /* 0x000000332f3d7220 */ /* 0x040fe20000410000 */
[-C--:B------:R-:W-:Y:S01]  /*9590*/  FMUL.FTZ R58, R47, R48.reuse ;  /* 0x000000302f3a7220 */ /* 0x080fe20000410000 */
[C---:B------:R-:W-:Y:S01]  /*95a0*/  FMUL.FTZ R47, R50.reuse, R57 ;  /* 0x00000039322f7220 */ /* 0x040fe20000410000 */
[----:B------:R-:W-:Y:S01]  /*95b0*/  FMUL.FTZ R50, R50, R49 ;  /* 0x0000003132327220 */ /* 0x000fe20000410000 */
[C---:B------:R-:W-:Y:S01]  /*95c0*/  FFMA.FTZ R61, R44.reuse, R48, -R61 ;  /* 0x000000302c3d7223 */ /* 0x040fe2000001083d */
[----:B------:R-:W-:Y:S01]  /*95d0*/  FFMA.FTZ R58, R44, R51, R58 ;  /* 0x000000332c3a7223 */ /* 0x000fe2000001003a */
        /* <DEDUP_REMOVED lines=8> */
[----:B------:R-:W-:Y:S01]  /*9660*/  IMAD.MOV.U32 R44, RZ, RZ, R64 ;  /* 0x000000ffff2c7224 */ /* 0x000fe200078e0040 */
[----:B------:R-:W-:Y:S02]  /*9670*/  F2FP.BF16.F32.PACK_AB R47, R165, R66 ;  /* 0x00000042a52f723e */ /* 0x000fe400000010ff */
[----:B------:R-:W-:Y:S02]  /*9680*/  F2FP.BF16.F32.PACK_AB R49, R63, R74 ;  /* 0x0000004a3f31723e */ /* 0x000fe400000010ff */
[----:B------:R-:W-:-:S02]  /*9690*/  F2FP.BF16.F32.PACK_AB R51, R76, R67 ;  /* 0x000000434c33723e */ /* 0x000fc400000010ff */
[----:B------:R-:W-:-:S07]  /*96a0*/  F2FP.BF16.F32.PACK_AB R50, R57, R58 ;  /* 0x0000003a3932723e */ /* 0x000fce00000010ff */
.L_x_540:
[----:B------:R-:W-:Y:S05]  /*96b0*/  BSYNC B2 ;  /* 0x0000000000027941 */ /* 0x000fea0003800000 */
.L_x_539:
[----:B--2---:R2:W-:Y:S04]  /*96c0*/  STG.E.128 desc[UR36][R52.64], R44 ;  /* 0x0000002c34007986 */ /* 0x0045e8000c101d24 */
[----:B---3--:R2:W-:Y:S02]  /*96d0*/  @!P0 STG.E.128 desc[UR36][R54.64], R48 ;  /* 0x0000003036008986 */ /* 0x0085e4000c101d24 */
.L_x_538:
[----:B------:R-:W-:Y:S05]  /*96e0*/  BSYNC B1 ;  /* 0x0000000000017941 */ /* 0x000fea0003800000 */
.L_x_537:
[----:B------:R-:W-:-:S13]  /*96f0*/  ISETP.NE.AND P0, PT, R9, RZ, PT ;  /* 0x000000ff0900720c */ /* 0x000fda0003f05270 */
[----:B------:R-:W-:Y:S05]  /*9700*/  @!P0 BRA `(.L_x_491) ;  /* 0x0000000800d08947 */ /* 0x000fea0003800000 */
[----:B------:R-:W-:Y:S01]  /*9710*/  ISETP.NE.AND P4, PT, R103, RZ, PT ;  /* 0x000000ff6700720c */ /* 0x000fe20003f85270 */
[----:B------:R-:W-:Y:S03]  /*9720*/  BSSY B1, `(.L_x_541) ;  /* 0x0000073000017945 */ /* 0x000fe60003800000 */
[----:B------:R-:W-:Y:S02]  /*9730*/  SEL R153, R119, R153, !P4 ;  /* 0x0000009977997207 */ /* 0x000fe40006000000 */
[----:B--234-:R-:W-:Y:S02]  /*9740*/  IADD3 R53, P0, P4, R104, R132, R15 ;  /* 0x0000008468357210 */ /* 0x01cfe40007c1e00f */
[----:B------:R-:W-:Y:S02]  /*9750*/  SHF.R.S32.HI R44, RZ, 0x1f, R153 ;  /* 0x0000001fff2c7819 */ /* 0x000fe40000011499 */
[----:B------:R-:W-:-:S02]  /*9760*/  IADD3.X R58, R101, R56, R11, P0, P4 ;  /* 0x00000038653a7210 */ /* 0x000fc400007e840b */
[----:B------:R-:W-:Y:S02]  /*9770*/  LEA.HI R153, R44, R153, RZ, 0x4 ;  /* 0x000000992c997211 */ /* 0x000fe400078f20ff */
[----:B------:R-:W-:Y:S02]  /*9780*/  ISETP.GE.AND P4, PT, R185, R122, PT ;  /* 0x0000007ab900720c */ /* 0x000fe40003f86270 */
[----:B------:R-:W-:Y:S02]  /*9790*/  LEA.HI.SX32 R153, R153, R20, 0x1c ;  /* 0x0000001499997211 */ /* 0x000fe400078fe2ff */
[----:B------:R-:W-:Y:S02]  /*97a0*/  LEA R52, P0, R53, R120, 0x1 ;  /* 0x0000007835347211 */ /* 0x000fe400078008ff */
[----:B------:R-:W-:Y:S02]  /*97b0*/  SHF.R.S32.HI R44, RZ, 0x1f, R153 ;  /* 0x0000001fff2c7819 */ /* 0x000fe40000011499 */
[----:B------:R-:W-:-:S02]  /*97c0*/  SHF.L.U32 R54, R153, 0x3, RZ ;  /* 0x0000000399367819 */ /* 0x000fc400000006ff */
[----:B------:R-:W-:Y:S02]  /*97d0*/  LEA.HI R44, R44, R153, RZ, 0x3 ;  /* 0x000000992c2c7211 */ /* 0x000fe400078f18ff */
[----:B------:R-:W-:Y:S02]  /*97e0*/  LOP3.LUT R45, R187, 0x38, R54, 0xf8, !PT ;  /* 0x00000038bb2d7812 */ /* 0x000fe400078ef836 */
[----:B------:R-:W-:Y:S01]  /*97f0*/  LEA.HI.X R53, R53, R121, R58, 0x1, P0 ;  /* 0x0000007935357211 */ /* 0x000fe200000f0c3a */
[----:B------:R-:W-:Y:S01]  /*9800*/  IMAD.SHL.U32 R46, R44, 0x400, RZ ;  /* 0x000004002c2e7824 */ /* 0x000fe200078e00ff */
[----:B------:R-:W-:Y:S01]  /*9810*/  LOP3.LUT R44, R45, R218, RZ, 0x3c, !PT ;  /* 0x000000da2d2c7212 */ /* 0x000fe200078e3cff */
[----:B------:R-:W-:-:S03]  /*9820*/  IMAD R45, R18, 0x6000, R135 ;  /* 0x00006000122d7824 */ /* 0x000fc600078e0287 */
[----:B------:R-:W-:Y:S01]  /*9830*/  LOP3.LUT R46, R46, 0x7fffe000, RZ, 0xc0, !PT ;  /* 0x7fffe0002e2e7812 */ /* 0x000fe200078ec0ff */
[----:B------:R-:W-:-:S03]  /*9840*/  IMAD R45, R45, 0x2, R2 ;  /* 0x000000022d2d7824 */ /* 0x000fc600078e0202 */
[----:B------:R-:W-:-:S05]  /*9850*/  IADD3 R47, R44, R46, R193 ;  /* 0x0000002e2c2f7210 */ /* 0x000fca0007ffe0c1 */
[----:B------:R-:W-:-:S04]  /*9860*/  IMAD R47, R18, 0x6000, R47 ;  /* 0x00006000122f7824 */ /* 0x000fc800078e022f */
[----:B------:R-:W-:Y:S02]  /*9870*/  IMAD R48, R47, 0x2, R2 ;  /* 0x000000022f307824 */ /* 0x000fe400078e0202 */
[----:B------:R-:W2:Y:S04]  /*9880*/  LDS.128 R44, [R45+0x1c400] ;  /* 0x01c400002d2c7984 */ /* 0x000ea80000000c00 */
[----:B------:R-:W3:Y:S01]  /*9890*/  LDS.128 R48, [R48+0x1c400] ;  /* 0x01c4000030307984 */ /* 0x000ee20000000c00 */
[----:B------:R-:W-:Y:S05]  /*98a0*/  @P4 BRA `(.L_x_542) ;  /* 0x0000000400684947 */ /* 0x000fea0003800000 */
[--C-:B------:R-:W-:Y:S01]  /*98b0*/  SHF.R.U64 R73, R68, 0x10, R69.reuse ;  /* 0x0000001044497819 */ /* 0x100fe20000001245 */
[----:B---3--:R-:W-:Y:S01]  /*98c0*/  IMAD.U32 R60, R49, 0x10000, RZ ;  /* 0x00010000313c7824 */ /* 0x008fe200078e00ff */
[----:B------:R-:W-:Y:S01]  /*98d0*/  SHF.R.U32.HI R68, RZ, 0x10, R69 ;  /* 0x00000010ff447819 */ /* 0x000fe20000011645 */
[----:B--2---:R-:W-:Y:S01]  /*98e0*/  IMAD.U32 R55, R45, 0x10000, RZ ;  /* 0x000100002d377824 */ /* 0x004fe200078e00ff */
[--C-:B------:R-:W-:Y:S01]  /*98f0*/  SHF.R.U64 R69, R80, 0x10, R81.reuse ;  /* 0x0000001050457819 */ /* 0x100fe20000001251 */
[----:B------:R-:W-:Y:S01]  /*9900*/  IMAD.U32 R62, R51, 0x10000, RZ ;  /* 0x00010000333e7824 */ /* 0x000fe200078e00ff */
[----:B------:R-:W-:Y:S01]  /*9910*/  SHF.R.U32.HI R80, RZ, 0x10, R81 ;  /* 0x00000010ff507819 */ /* 0x000fe20000011651 */
[----:B------:R-:W-:Y:S01]  /*9920*/  IMAD.U32 R58, R48, 0x10000, RZ ;  /* 0x00010000303a7824 */ /* 0x000fe200078e00ff */
[----:B------:R-:W-:Y:S02]  /*9930*/  SHF.R.U64 R65, R70, 0x10, R71 ;  /* 0x0000001046417819 */ /* 0x000fe40000001247 */
[----:B------:R-:W-:-:S02]  /*9940*/  PRMT R163, R163, 0x5410, R80 ;  /* 0x00005410a3a37816 */ /* 0x000fc40000000050 */
[----:B------:R-:W-:Y:S02]  /*9950*/  PRMT R159, R159, 0x5410, R68 ;  /* 0x000054109f9f7816 */ /* 0x000fe40000000044 */
[----:B------:R-:W-:Y:S02]  /*9960*/  SHF.R.U64 R67, R82, 0x10, R83 ;  /* 0x0000001052437819 */ /* 0x000fe40000001253 */
[----:B------:R-:W-:Y:S01]  /*9970*/  PRMT R156, R156, 0x5410, R65 ;  /* 0x000054109c9c7816 */ /* 0x000fe20000000041 */
[----:B------:R-:W-:Y:S01]  /*9980*/  IMAD.U32 R65, R163, 0x10000, RZ ;  /* 0x00010000a3417824 */ /* 0x000fe200078e00ff */
[----:B------:R-:W-:Y:S01]  /*9990*/  SHF.R.U32.HI R70, RZ, 0x10, R71 ;  /* 0x00000010ff467819 */ /* 0x000fe20000011647 */
[----:B------:R-:W-:Y:S01]  /*99a0*/  IMAD.U32 R64, R159, 0x10000, RZ ;  /* 0x000100009f407824 */ /* 0x000fe200078e00ff */
[----:B------:R-:W-:Y:S01]  /*99b0*/  SHF.R.U32.HI R82, RZ, 0x10, R83 ;  /* 0x00000010ff527819 */ /* 0x000fe20000011653 */
[----:B------:R-:W-:Y:S01]  /*99c0*/  FMUL.FTZ R68, R60, R65 ;  /* 0x000000413c447220 */ /* 0x000fe20000410000 */
[----:B------:R-:W-:-:S02]  /*99d0*/  LOP3.LUT R61, R49, 0xffff0000, RZ, 0xc0, !PT ;  /* 0xffff0000313d7812 */ /* 0x000fc400078ec0ff */
[----:B------:R-:W-:Y:S01]  /*99e0*/  PRMT R157, R157, 0x5410, R70 ;  /* 0x000054109d9d7816 */ /* 0x000fe20000000046 */
[-C--:B------:R-:W-:Y:S01]  /*99f0*/  FMUL.FTZ R70, R60, R64.reuse ;  /* 0x000000403c467220 */ /* 0x080fe20000410000 */
[----:B------:R-:W-:Y:S01]  /*9a00*/  PRMT R161, R161, 0x5410, R82 ;  /* 0x00005410a1a17816 */ /* 0x000fe20000000052 */
[----:B------:R-:W-:Y:S01]  /*9a10*/  FFMA.FTZ R68, R55, R64, -R68 ;  /* 0x0000004037447223 */ /* 0x000fe20000010844 */
[----:B------:R-:W-:Y:S01]  /*9a20*/  LOP3.LUT R66, R163, 0xffff0000, RZ, 0xc0, !PT ;  /* 0xffff0000a3427812 */ /* 0x000fe200078ec0ff */
[----:B------:R-:W-:Y:S01]  /*9a30*/  FFMA.FTZ R70, R55, R65, R70 ;  /* 0x0000004137467223 */ /* 0x000fe20000010046 */
[----:B------:R-:W-:Y:S01]  /*9a40*/  LOP3.LUT R60, R159, 0xffff0000, RZ, 0xc0, !PT ;  /* 0xffff00009f3c7812 */ /* 0x000fe200078ec0ff */
[----:B------:R-:W-:Y:S01]  /*9a50*/  IMAD.U32 R55, R157, 0x10000, RZ ;  /* 0x000100009d377824 */ /* 0x000fe200078e00ff */
[----:B------:R-:W-:Y:S01]  /*9a60*/  LOP3.LUT R57, R45, 0xffff0000, RZ, 0xc0, !PT ;  /* 0xffff00002d397812 */ /* 0x000fe200078ec0ff */
[----:B------:R-:W-:Y:S01]  /*9a70*/  FMUL.FTZ R64, R61, R66 ;  /* 0x000000423d407220 */ /* 0x000fe20000410000 */
[----:B------:R-:W-:Y:S01]  /*9a80*/  PRMT R160, R160, 0x5410, R67 ;  /* 0x00005410a0a07816 */ /* 0x000fe20000000043 */
[----:B------:R-:W-:Y:S01]  /*9a90*/  IMAD.U32 R67, R161, 0x10000, RZ ;  /* 0x00010000a1437824 */ /* 0x000fe200078e00ff */
[----:B------:R-:W-:Y:S01]  /*9aa0*/  LOP3.LUT R59, R48, 0xffff0000, RZ, 0xc0, !PT ;  /* 0xffff0000303b7812 */ /* 0x000fe200078ec0ff */
[----:B------:R-:W-:Y:S01]  /*9ab0*/  FMUL.FTZ R72, R61, R60 ;  /* 0x0000003c3d487220 */ /* 0x000fe20000410000 */
[----:B------:R-:W-:Y:S01]  /*9ac0*/  PRMT R162, R162, 0x5410, R69 ;  /* 0x00005410a2a27816 */ /* 0x000fe20000000045 */
[----:B------:R-:W-:-:S02]  /*9ad0*/  IMAD.U32 R48, R47, 0x10000, RZ ;  /* 0x000100002f307824 */ /* 0x000fc400078e00ff */
[----:B------:R-:W-:Y:S01]  /*9ae0*/  FFMA.FTZ R61, R57, R60, -R64 ;  /* 0x0000003c393d7223 */ /* 0x000fe20000010840 */
[C---:B------:R-:W-:Y:S01]  /*9af0*/  FMUL.FTZ R69, R62.reuse, R67 ;  /* 0x000000433e457220 */ /* 0x040fe20000410000 */
[----:B------:R-:W-:Y:S01]  /*9b00*/  LOP3.LUT R63, R51, 0xffff0000, RZ, 0xc0, !PT ;  /* 0xffff0000333f7812 */ /* 0x000fe200078ec0ff */
[-C--:B------:R-:W-:Y:S01]  /*9b10*/  FMUL.FTZ R62, R62, R55.reuse ;  /* 0x000000373e3e7220 */ /* 0x080fe20000410000 */
[----:B------:R-:W-:Y:S01]  /*9b20*/  LOP3.LUT R64, R161, 0xffff0000, RZ, 0xc0, !PT ;  /* 0xffff0000a1407812 */ /* 0x000fe200078ec0ff */
[----:B------:R-:W-:Y:S01]  /*9b30*/  FFMA.FTZ R69, R48, R55, -R69 ;  /* 0x0000003730457223 */ /* 0x000fe20000010845 */
[----:B------:R-:W-:Y:S01]  /*9b40*/  LOP3.LUT R60, R157, 0xffff0000, RZ, 0xc0, !PT ;  /* 0xffff00009d3c7812 */ /* 0x000fe200078ec0ff */
[----:B------:R-:W-:Y:S01]  /*9b50*/  FFMA.FTZ R65, R57, R66, R72 ;  /* 0x0000004239417223 */ /* 0x000fe20000010048 */
[----:B------:R-:W-:Y:S01]  /*9b60*/  PRMT R158, R158, 0x5410, R73 ;  /* 0x000054109e9e7816 */ /* 0x000fe20000000049 */
[----:B------:R-:W-:Y:S01]  /*9b70*/  FFMA.FTZ R67, R48, R67, R62 ;  /* 0x0000004330437223 */ /* 0x000fe2000001003e */
[----:B------:R-:W-:Y:S01]  /*9b80*/  LOP3.LUT R49, R47, 0xffff0000, RZ, 0xc0, !PT ;  /* 0xffff00002f317812 */ /* 0x000fe200078ec0ff */
[----:B------:R-:W-:-:S02]  /*9b90*/  IMAD.U32 R55, R162, 0x10000, RZ ;  /* 0x00010000a2377824 */ /* 0x000fc400078e00ff */
[C---:B------:R-:W-:Y:S01]  /*9ba0*/  FMUL.FTZ R62, R63.reuse, R64 ;  /* 0x000000403f3e7220 */ /* 0x040fe20000410000 */
[-C--:B------:R-:W-:Y:S01]  /*9bb0*/  FMUL.FTZ R72, R63, R60.reuse ;  /* 0x0000003c3f487220 */ /* 0x080fe20000410000 */
[----:B------:R-:W-:Y:S01]  /*9bc0*/  LOP3.LUT R162, R162, 0xffff0000, RZ, 0xc0, !PT ;  /* 0xffff0000a2a27812 */ /* 0x000fe200078ec0ff */
[----:B------:R-:W-:Y:S02]  /*9bd0*/  IMAD.U32 R48, R158, 0x10000, RZ ;  /* 0x000100009e307824 */ /* 0x000fe400078e00ff */
[C---:B------:R-:W-:Y:S01]  /*9be0*/  FFMA.FTZ R66, R49.reuse, R60, -R62 ;  /* 0x0000003c31427223 */ /* 0x040fe2000001083e */
[C---:B------:R-:W-:Y:S01]  /*9bf0*/  IMAD.U32 R45, R44.reuse, 0x10000, RZ ;  /* 0x000100002c2d7824 */ /* 0x040fe200078e00ff */
[----:B------:R-:W-:Y:S01]  /*9c00*/  LOP3.LUT R44, R44, 0xffff0000, RZ, 0xc0, !PT ;  /* 0xffff00002c2c7812 */ /* 0x000fe200078ec0ff */
[----:B------:R-:W-:Y:S01]  /*9c10*/  FFMA.FTZ R72, R49, R64, R72 ;  /* 0x0000004031487223 */ /* 0x000fe20000010048 */
[----:B------:R-:W-:Y:S01]  /*9c20*/  LOP3.LUT R158, R158, 0xffff0000, RZ, 0xc0, !PT ;  /* 0xffff00009e9e7812 */ /* 0x000fe200078ec0ff */
[CC--:B------:R-:W-:Y:S01]  /*9c30*/  FMUL.FTZ R60, R58.reuse, R55.reuse ;  /* 0x000000373a3c7220 */ /* 0x0c0fe20000410000 */
[----:B------:R-:W-:Y:S01]  /*9c40*/  FMUL.FTZ R49, R59, R162 ;  /* 0x000000a23b317220 */ /* 0x000fe20000410000 */
[----:B------:R-:W-:Y:S01]  /*9c50*/  FMUL.FTZ R58, R58, R48 ;  /* 0x000000303a3a7220 */ /* 0x000fe20000410000 */
[C---:B------:R-:W-:Y:S01]  /*9c60*/  IMAD.U32 R51, R50.reuse, 0x10000, RZ ;  /* 0x0001000032337824 */ /* 0x040fe200078e00ff */
[----:B------:R-:W-:Y:S01]  /*9c70*/  LOP3.LUT R50, R50, 0xffff0000, RZ, 0xc0, !PT ;  /* 0xffff000032327812 */ /* 0x000fe200078ec0ff */
[----:B------:R-:W-:Y:S01]  /*9c80*/  FFMA.FTZ R57, R44, R158, -R49 ;  /* 0x0000009e2c397223 */ /* 0x000fe20000010831 */
[C---:B------:R-:W-:Y:S01]  /*9c90*/  FFMA.FTZ R60, R45.reuse, R48, -R60 ;  /* 0x000000302d3c7223 */ /* 0x040fe2000001083c */
[----:B------:R-:W-:Y:S01]  /*9ca0*/  FFMA.FTZ R55, R45, R55, R58 ;  /* 0x000000372d377223 */ /* 0x000fe2000001003a */
[----:B------:R-:W-:Y:S01]  /*9cb0*/  FMUL.FTZ R59, R59, R158 ;  /* 0x0000009e3b3b7220 */ /* 0x000fe20000410000 */
[C---:B------:R-:W-:Y:S01]  /*9cc0*/  LOP3.LUT R49, R160.reuse, 0xffff0000, RZ, 0xc0, !PT ;  /* 0xffff0000a0317812 */ /* 0x040fe200078ec0ff */
[----:B------:R-:W-:Y:S01]  /*9cd0*/  IMAD.U32 R58, R160, 0x10000, RZ ;  /* 0x00010000a03a7824 */ /* 0x000fe200078e00ff */
[----:B------:R-:W-:Y:S01]  /*9ce0*/  SHF.L.U32 R48, R156, 0x10, RZ ;  /* 0x000000109c307819 */ /* 0x000fe200000006ff */
[----:B------:R-:W-:Y:S01]  /*9cf0*/  IMAD.U32 R47, R46, 0x10000, RZ ;  /* 0x000100002e2f7824 */ /* 0x000fe200078e00ff */
[----:B------:R-:W-:Y:S01]  /*9d00*/  LOP3.LUT R45, R156, 0xffff0000, RZ, 0xc0, !PT ;  /* 0xffff00009c2d7812 */ /* 0x000fe200078ec0ff */
[----:B------:R-:W-:Y:S01]  /*9d10*/  FFMA.FTZ R44, R44, R162, R59 ;  /* 0x000000a22c2c7223 */ /* 0x000fe2000001003b */
[----:B------:R-:W-:Y:S01]  /*9d20*/  LOP3.LUT R46, R46, 0xffff0000, RZ, 0xc0, !PT ;  /* 0xffff00002e2e7812 */ /* 0x000fe200078ec0ff */
[C---:B------:R-:W-:Y:S01]  /*9d30*/  FMUL.FTZ R62, R51.reuse, R58 ;  /* 0x0000003a333e7220 */ /* 0x040fe20000410000 */
        /* <DEDUP_REMOVED lines=17> */
.L_x_542:
[----:B------:R-:W-:Y:S05]  /*9e50*/  BSYNC B1 ;  /* 0x0000000000017941 */ /* 0x000fea0003800000 */
.L_x_541:
[----:B--2---:R2:W-:Y:S01]  /*9e60*/  STG.E.128 desc[UR36][R52.64], R44 ;  /* 0x0000002c34007986 */ /* 0x0045e2000c101d24 */
[----:B------:R-:W-:-:S13]  /*9e70*/  ISETP.GE.AND P0, PT, R54, R151, PT ;  /* 0x000000973600720c */ /* 0x000fda0003f06270 */
[----:B------:R-:W-:Y:S05]  /*9e80*/  @P0 BRA `(.L_x_491) ;  /* 0x0000000000f00947 */ /* 0x000fea0003800000 */
[--C-:B------:R-:W-:Y:S02]  /*9e90*/  IADD3 R132, P0, P4, R104, R132, R54.reuse ;  /* 0x0000008468847210 */ /* 0x100fe40007c1e036 */
[----:B------:R-:W-:-:S04]  /*9ea0*/  SHF.R.S32.HI R54, RZ, 0x1f, R54 ;  /* 0x0000001fff367819 */ /* 0x000fc80000011436 */
[----:B------:R-:W-:Y:S02]  /*9eb0*/  IADD3.X R56, R101, R56, R54, P0, P4 ;  /* 0x0000003865387210 */ /* 0x000fe400007e8436 */
[----:B------:R-:W-:-:S04]  /*9ec0*/  LEA R120, P0, R132, R120, 0x1 ;  /* 0x0000007884787211 */ /* 0x000fc800078008ff */
[----:B------:R-:W-:-:S05]  /*9ed0*/  LEA.HI.X R121, R132, R121, R56, 0x1, P0 ;  /* 0x0000007984797211 */ /* 0x000fca00000f0c38 */
[----:B---3--:R3:W-:Y:S01]  /*9ee0*/  STG.E.128 desc[UR36][R120.64], R48 ;  /* 0x0000003078007986 */ /* 0x0087e2000c101d24 */
[----:B------:R-:W-:Y:S05]  /*9ef0*/  BRA `(.L_x_491) ;  /* 0x0000000000d47947 */ /* 0x000fea0003800000 */
.L_x_458:
[----:B------:R-:W-:-:S13]  /*9f00*/  ISETP.NE.AND P1, PT, R188, 0x3, PT ;  /* 0x00000003bc00780c */ /* 0x000fda0003f25270 */
[----:B------:R-:W-:Y:S05]  /*9f10*/  @!P1 BRA `(.L_x_543) ;  /* 0x0000000000049947 */ /* 0x000fea0003800000 */
[----:B------:R-:W-:Y:S01]  /*9f20*/  BPT.TRAP 0x1 ;  /* 0x000000040000795c */ /* 0x000fe20000300000 */
.L_x_543:
[----:B------:R-:W-:Y:S01]  /*9f30*/  IMAD R3, R18, 0x8, R2 ;  /* 0x0000000812037824 */ /* 0x000fe200078e0202 */
[----:B------:R-:W-:Y:S01]  /*9f40*/  SHF.L.U32 R0, R186, 0x1f, RZ ;  /* 0x0000001fba007819 */ /* 0x000fe200000006ff */
[----:B------:R-:W-:Y:S01]  /*9f50*/  IMAD R4, R26, -0x80, R27 ;  /* 0xffffff801a047824 */ /* 0x000fe200078e021b */
[----:B------:R-:W-:Y:S02]  /*9f60*/  BSSY B1, `(.L_x_544) ;  /* 0x0000005000017945 */ /* 0x000fe40003800000 */
[----:B------:R-:W0:Y:S02]  /*9f70*/  SYNCS.PHASECHK.TRANS64.TRYWAIT P4, [R3+URZ+0x34890], R0 ;  /* 0x03489000030075a7 */ /* 0x000e24000808017f */
[----:B------:R-:W-:-:S04]  /*9f80*/  VIMNMX R4, R4, 0x80, PT ;  /* 0x0000008004047848 */ /* 0x000fc80003fe0100 */
[----:B------:R-:W-:Y:S01]  /*9f90*/  ISETP.GE.AND P0, PT, R19, R4, PT ;  /* 0x000000041300720c */ /* 0x000fe20003f06270 */
[----:B0-----:R-:W-:-:S12]  /*9fa0*/  @!P4 BRA `(.L_x_545) ;  /* 0x0000014c00bcc947 */ /* 0x001fd80003800000 */
.L_x_764:
[----:B------:R-:W-:Y:S05]  /*9fb0*/  BSYNC B1 ;  /* 0x0000000000017941 */ /* 0x000fea0003800000 */
.L_x_544:
[----:B------:R-:W-:Y:S04]  /*9fc0*/  BSSY B1, `(.L_x_546) ;  /* 0x0000014000017945 */ /* 0x000fe80003800000 */
[----:B------:R-:W-:Y:S05]  /*9fd0*/  @P0 BRA `(.L_x_547) ;  /* 0x0000000000480947 */ /* 0x000fea0003800000 */
[----:B------:R-:W-:Y:S02]  /*9fe0*/  ISETP.NE.AND P4, PT, R14, RZ, PT ;  /* 0x000000ff0e00720c */ /* 0x000fe40003f85270 */
[----:B------:R-:W-:-:S11]  /*9ff0*/  ISETP.NE.AND P0, PT, R10, RZ, PT ;  /* 0x000000ff0a00720c */ /* 0x000fd60003f05270 */
[----:B------:R-:W1:Y:S04]  /*a000*/  @P4 LDS.128 R44, [R55] ;  /* 0x00000000372c4984 */ /* 0x000e680000000c00 */
[----:B------:R-:W2:Y:S04]  /*a010*/  @P0 LDS.128 R48, [R54] ;  /* 0x0000000036300984 */ /* 0x000ea80000000c00 */
[----:B-1----:R-:W-:Y:S01]  /*a020*/  @P4 STG.E.128 desc[UR36][R56.64], R44 ;  /* 0x0000002c38004986 */ /* 0x002fe2000c101d24 */
[----:B------:R-:W-:-:S03]  /*a030*/  ISETP.NE.AND P4, PT, R9, RZ, PT ;  /* 0x000000ff0900720c */ /* 0x000fc60003f85270 */
[----:B--2---:R-:W-:Y:S01]  /*a040*/  @P0 STG.E.128 desc[UR36][R56.64+0x40], R48 ;  /* 0x0000403038000986 */ /* 0x004fe2000c101d24 */
[----:B------:R-:W-:-:S09]  /*a050*/  ISETP.NE.AND P0, PT, R8, RZ, PT ;  /* 0x000000ff0800720c */ /* 0x000fd20003f05270 */
[----:B------:R-:W1:Y:S04]  /*a060*/  @P4 LDS.128 R44, [R55+0x4000] ;  /* 0x00400000372c4984 */ /* 0x000e680000000c00 */
[----:B------:R-:W2:Y:S04]  /*a070*/  @P0 LDS.128 R48, [R54+0x4000] ;  /* 0x0040000036300984 */ /* 0x000ea80000000c00 */
[----:B-1----:R-:W-:Y:S01]  /*a080*/  @P4 STG.E.128 desc[UR36][R56.64+0x80], R44 ;  /* 0x0000802c38004986 */ /* 0x002fe2000c101d24 */
[----:B------:R-:W-:-:S03]  /*a090*/  ISETP.NE.AND P4, PT, R6, RZ, PT ;  /* 0x000000ff0600720c */ /* 0x000fc60003f85270 */
[----:B--2---:R-:W-:Y:S01]  /*a0a0*/  @P0 STG.E.128 desc[UR36][R56.64+0xc0], R48 ;  /* 0x0000c03038000986 */ /* 0x004fe2000c101d24 */
[----:B------:R-:W-:-:S09]  /*a0b0*/  ISETP.NE.AND P0, PT, R7, RZ, PT ;  /* 0x000000ff0700720c */ /* 0x000fd20003f05270 */
[----:B------:R-:W1:Y:S04]  /*a0c0*/  @P4 LDS.128 R48, [R54+0x8000] ;  /* 0x0080000036304984 */ /* 0x000e680000000c00 */
[----:B------:R-:W2:Y:S04]  /*a0d0*/  @P0 LDS.128 R44, [R55+0x8000] ;  /* 0x00800000372c0984 */ /* 0x000ea80000000c00 */
[----:B-1----:R1:W-:Y:S04]  /*a0e0*/  @P4 STG.E.128 desc[UR36][R56.64+0x140], R48 ;  /* 0x0001403038004986 */ /* 0x0023e8000c101d24 */
[----:B--2---:R1:W-:Y:S02]  /*a0f0*/  @P0 STG.E.128 desc[UR36][R56.64+0x100], R44 ;  /* 0x0001002c38000986 */ /* 0x0043e4000c101d24 */
.L_x_547:
[----:B------:R-:W-:Y:S05]  /*a100*/  BSYNC B1 ;  /* 0x0000000000017941 */ /* 0x000fea0003800000 */
.L_x_546:
[----:B------:R-:W-:-:S13]  /*a110*/  ISETP.GE.AND P0, PT, R202, R4, PT ;  /* 0x00000004ca00720c */ /* 0x000fda0003f06270 */
[----:B------:R-:W-:Y:S05]  /*a120*/  @P0 BRA `(.L_x_491) ;  /* 0x0000000000480947 */ /* 0x000fea0003800000 */
[----:B------:R-:W-:Y:S02]  /*a130*/  ISETP.NE.AND P4, PT, R14, RZ, PT ;  /* 0x000000ff0e00720c */ /* 0x000fe40003f85270 */
[----:B------:R-:W-:-:S11]  /*a140*/  ISETP.NE.AND P0, PT, R9, RZ, PT ;  /* 0x000000ff0900720c */ /* 0x000fd60003f05270 */
[----:B-1----:R-:W1:Y:S04]  /*a150*/  @P4 LDS.128 R44, [R55+0x2000] ;  /* 0x00200000372c4984 */ /* 0x002e680000000c00 */
[----:B------:R-:W2:Y:S04]  /*a160*/  @P0 LDS.128 R48, [R55+0x6000] ;  /* 0x0060000037300984 */ /* 0x000ea80000000c00 */
        /* <DEDUP_REMOVED lines=14> */
.L_x_491:
[----:B------:R-:W-:Y:S05]  /*a250*/  BSYNC B0 ;  /* 0x0000000000007941 */ /* 0x000fea0003800000 */
.L_x_457:
[----:B-1234-:R-:W1:Y:S01]  /*a260*/  S2R R44, SR_TID.X ;  /* 0x00000000002c7919 */ /* 0x01ee620000002100 */
[----:B------:R-:W-:Y:S01]  /*a270*/  @!PT LDS RZ, [RZ] ;  /* 0x00000000fffff984 */ /* 0x000fe20000000800 */
[----:B------:R-:W-:Y:S01]  /*a280*/  @!PT LDS RZ, [RZ] ;  /* 0x00000000fffff984 */ /* 0x000fe20000000800 */
[----:B------:R-:W-:Y:S01]  /*a290*/  @!PT LDS RZ, [RZ] ;  /* 0x00000000fffff984 */ /* 0x000fe20000000800 */
[----:B------:R-:W-:Y:S01]  /*a2a0*/  @!PT LDS RZ, [RZ] ;  /* 0x00000000fffff984 */ /* 0x000fe20000000800 */
[----:B------:R2:W-:Y:S06]  /*a2b0*/  MEMBAR.ALL.CTA ;  /* 0x0000000000007992 */ /* 0x0005ec0000008000 */
[----:B--2---:R-:W2:Y:S01]  /*a2c0*/  FENCE.VIEW.ASYNC.S ;  /* 0x00000000000073c6 */ /* 0x004ea20000000000 */
[----:B------:R-:W-:Y:S05]  /*a2d0*/  WARPSYNC.ALL ;  /* 0x0000000000007948 */ /* 0x000fea0003800000 */
[----:B------:R-:W-:Y:S01]  /*a2e0*/  BSSY B0, `(.L_x_548) ;  /* 0x0000009000007945 */ /* 0x000fe20003800000 */
[----:B-1----:R-:W-:Y:S01]  /*a2f0*/  LOP3.LUT R44, R44, 0x7f, RZ, 0xc0, !PT ;  /* 0x0000007f2c2c7812 */ /* 0x002fe200078ec0ff */
[----:B--2---:R1:W-:Y:S03]  /*a300*/  BAR.SYNC.DEFER_BLOCKING R155, 0x80 ;  /* 0x0002009b0000751d */ /* 0x0043e60000010000 */
[----:B------:R-:W-:-:S13]  /*a310*/  ISETP.NE.AND P0, PT, R44, RZ, PT ;  /* 0x000000ff2c00720c */ /* 0x000fda0003f05270 */
[----:B------:R-:W-:-:S05]  /*a320*/  @!P0 VIADD R44, R3, 0x348a0 ;  /* 0x000348a0032c8836 */ /* 0x000fca0000000000 */
[----:B------:R-:W-:-:S04]  /*a330*/  @!P0 PRMT R44, RZ, 0x654, R44 ;  /* 0x00000654ff2c8816 */ /* 0x000fc8000000002c */
[----:B------:R1:W-:Y:S01]  /*a340*/  @!P0 SYNCS.ARRIVE.TRANS64.RED.A1T0 RZ, [R44+URZ], RZ ;  /* 0x000000ff2cff89a7 */ /* 0x0003e2000810043f */
[----:B------:R-:W-:Y:S05]  /*a350*/  @!P1 BRA `(.L_x_549) ;  /* 0x0000000000049947 */ /* 0x000fea0003800000 */
[----:B------:R-:W-:Y:S01]  /*a360*/  BPT.TRAP 0x1 ;  /* 0x000000040000795c */ /* 0x000fe20000300000 */
.L_x_549:
[----:B------:R-:W-:Y:S05]  /*a370*/  BSYNC B0 ;  /* 0x0000000000007941 */ /* 0x000fea0003800000 */
.L_x_548:
[----:B------:R-:W2:Y:S01]  /*a380*/  SYNCS.PHASECHK.TRANS64.TRYWAIT P4, [R3+URZ+0x348b0], R0 ;  /* 0x0348b000030075a7 */ /* 0x000ea2000808017f */
[----:B------:R-:W-:Y:S01]  /*a390*/  IMAD R45, R18, 0x4000, R35 ;  /* 0x00004000122d7824 */ /* 0x000fe200078e0223 */
[----:B------:R-:W-:Y:S01]  /*a3a0*/  ULDC.64 UR60, c[0x0][0x318] ;  /* 0x0000c600003c7ab9 */ /* 0x000fe20000000a00 */
[----:B------:R-:W-:Y:S01]  /*a3b0*/  ULDC.64 UR38, c[0x0][0x308] ;  /* 0x0000c20000267ab9 */ /* 0x000fe20000000a00 */
[----:B------:R-:W-:Y:S01]  /*a3c0*/  BSSY B0, `(.L_x_550) ;  /* 0x0000004000007945 */ /* 0x000fe20003800000 */
[----:B------:R-:W-:Y:S01]  /*a3d0*/  ISETP.GE.AND P1, PT, R19, R4, PT ;  /* 0x000000041300720c */ /* 0x000fe20003f26270 */
[----:B------:R-:W-:Y:S02]  /*a3e0*/  IMAD.IADD R47, R124, 0x1, R45 ;  /* 0x000000017c2f7824 */ /* 0x000fe400078e022d */
[----:B--2---:R-:W-:Y:S10]  /*a3f0*/  @!P4 BRA `(.L_x_551) ;  /* 0x0000014800bcc947 */ /* 0x004ff40003800000 */
.L_x_765:
[----:B------:R-:W-:Y:S05]  /*a400*/  BSYNC B0 ;  /* 0x0000000000007941 */ /* 0x000fea0003800000 */
.L_x_550:
[----:B------:R-:W-:Y:S01]  /*a410*/  BSSY B0, `(.L_x_552) ;  /* 0x000001a000007945 */ /* 0x000fe20003800000 */
[----:B0-2---:R-:W-:Y:S02]  /*a420*/  IMAD R0, R45, 0x2, R24 ;  /* 0x000000022d007824 */ /* 0x005fe400078e0218 */
[----:B------:R-:W-:-:S04]  /*a430*/  IMAD.WIDE R52, R26, 0x80, R116 ;  /* 0x000000801a347825 */ /* 0x000fc800078e0274 */
[----:B------:R-:W-:Y:S01]  /*a440*/  IMAD R56, R47, 0x2, R24 ;  /* 0x000000022f387824 */ /* 0x000fe200078e0218 */
[----:B------:R-:W-:Y:S06]  /*a450*/  @P1 BRA `(.L_x_553) ;  /* 0x0000000000541947 */ /* 0x000fec0003800000 */
[----:B------:R-:W-:Y:S01]  /*a460*/  IMAD R47, R53, UR60, RZ ;  /* 0x0000003c352f7c24 */ /* 0x000fe2000f8e02ff */
[----:B------:R-:W-:Y:S01]  /*a470*/  ULDC UR4, c[0x0][0x310] ;  /* 0x0000c40000047ab9 */ /* 0x000fe20000000800 */
[----:B-1----:R-:W-:Y:S01]  /*a480*/  IMAD.MOV.U32 R44, RZ, RZ, R106 ;  /* 0x000000ffff2c7224 */ /* 0x002fe200078e006a */
[----:B------:R-:W-:Y:S01]  /*a490*/  ISETP.GE.AND P4, PT, R22, UR4, PT ;  /* 0x0000000416007c0c */ /* 0x000fe2000bf86270 */
[----:B------:R-:W-:Y:S02]  /*a4a0*/  IMAD.MOV.U32 R45, RZ, RZ, R5 ;  /* 0x000000ffff2d7224 */ /* 0x000fe400078e0005 */
[C---:B------:R-:W-:Y:S02]  /*a4b0*/  IMAD R47, R52.reuse, UR61, R47 ;  /* 0x0000003d342f7c24 */ /* 0x040fe4000f8e022f */
[----:B------:R-:W-:-:S04]  /*a4c0*/  IMAD.WIDE.U32 R44, R52, UR60, R44 ;  /* 0x0000003c342c7c25 */ /* 0x000fc8000f8e002c */
[----:B------:R-:W-:Y:S01]  /*a4d0*/  IMAD.IADD R45, R45, 0x1, R47 ;  /* 0x000000012d2d7824 */ /* 0x000fe200078e022f */
[----:B------:R-:W-:-:S04]  /*a4e0*/  LEA R54, P1, R44, UR38, 0x1 ;  /* 0x000000262c367c11 */ /* 0x000fc8000f8208ff */
[----:B------:R-:W-:Y:S02]  /*a4f0*/  LEA.HI.X R55, R44, UR39, R45, 0x1, P1 ;  /* 0x000000272c377c11 */ /* 0x000fe400088f0c2d */
[----:B------:R-:W-:Y:S01]  /*a500*/  ISETP.GE.AND P1, PT, R184, UR4, PT ;  /* 0x00000004b8007c0c */ /* 0x000fe2000bf26270 */
[----:B------:R-:W0:-:S12]  /*a510*/  @!P4 LDS.128 R44, [R0] ;  /* 0x00000000002cc984 */ /* 0x000e180000000c00 */
[----:B------:R-:W1:Y:S04]  /*a520*/  @!P1 LDS.128 R48, [R56] ;  /* 0x0000000038309984 */ /* 0x000e680000000c00 */
[----:B0-----:R-:W-:Y:S01]  /*a530*/  @!P4 STG.E.128 desc[UR36][R54.64], R44 ;  /* 0x0000002c3600c986 */ /* 0x001fe2000c101d24 */
[----:B------:R-:W-:-:S03]  /*a540*/  ISETP.GE.AND P4, PT, R185, UR4, PT ;  /* 0x00000004b9007c0c */ /* 0x000fc6000bf86270 */
[----:B-1----:R-:W-:Y:S01]  /*a550*/  @!P1 STG.E.128 desc[UR36][R54.64+0x40], R48 ;  /* 0x0000403036009986 */ /* 0x002fe2000c101d24 */
[----:B------:R-:W-:-:S09]  /*a560*/  ISETP.GE.AND P1, PT, R102, UR4, PT ;  /* 0x0000000466007c0c */ /* 0x000fd2000bf26270 */
[----:B------:R-:W0:Y:S04]  /*a570*/  @!P4 LDS.128 R44, [R0+0x4000] ;  /* 0x00400000002cc984 */ /* 0x000e280000000c00 */
[----:B------:R-:W1:Y:S04]  /*a580*/  @!P1 LDS.128 R48, [R56+0x4000] ;  /* 0x0040000038309984 */ /* 0x000e680000000c00 */
[----:B0-----:R0:W-:Y:S04]  /*a590*/  @!P4 STG.E.128 desc[UR36][R54.64+0x80], R44 ;  /* 0x0000802c3600c986 */ /* 0x0011e8000c101d24 */
[----:B-1----:R0:W-:Y:S02]  /*a5a0*/  @!P1 STG.E.128 desc[UR36][R54.64+0xc0], R48 ;  /* 0x0000c03036009986 */ /* 0x0021e4000c101d24 */
.L_x_553:
[----:B------:R-:W-:Y:S05]  /*a5b0*/  BSYNC B0 ;  /* 0x0000000000007941 */ /* 0x000fea0003800000 */
.L_x_552:
[----:B------:R-:W-:Y:S01]  /*a5c0*/  ISETP.GE.AND P1, PT, R202, R4, PT ;  /* 0x00000004ca00720c */ /* 0x000fe20003f26270 */
[----:B------:R-:W-:-:S12]  /*a5d0*/  BSSY B0, `(.L_x_554) ;  /* 0x0000018000007945 */ /* 0x000fd80003800000 */
[----:B------:R-:W-:Y:S05]  /*a5e0*/  @P1 BRA `(.L_x_555) ;  /* 0x0000000000581947 */ /* 0x000fea0003800000 */
[----:B0-----:R-:W-:Y:S01]  /*a5f0*/  IADD3 R47, P1, R52, 0x40, RZ ;  /* 0x00000040342f7810 */ /* 0x001fe20007f3e0ff */
[----:B------:R-:W-:Y:S01]  /*a600*/  IMAD.MOV.U32 R4, RZ, RZ, R106 ;  /* 0x000000ffff047224 */ /* 0x000fe200078e006a */
[----:B------:R-:W-:Y:S02]  /*a610*/  ULDC UR4, c[0x0][0x310] ;  /* 0x0000c40000047ab9 */ /* 0x000fe40000000800 */
[----:B------:R-:W-:Y:S01]  /*a620*/  ISETP.GE.AND P4, PT, R22, UR4, PT ;  /* 0x0000000416007c0c */ /* 0x000fe2000bf86270 */
[----:B------:R-:W-:Y:S02]  /*a630*/  IMAD.X R52, RZ, RZ, R53, P1 ;  /* 0x000000ffff347224 */ /* 0x000fe400008e0635 */
[----:B-1----:R-:W-:-:S04]  /*a640*/  IMAD.WIDE.U32 R44, R47, UR60, R4 ;  /* 0x0000003c2f2c7c25 */ /* 0x002fc8000f8e0004 */
[----:B------:R-:W-:-:S04]  /*a650*/  IMAD R52, R52, UR60, RZ ;  /* 0x0000003c34347c24 */ /* 0x000fc8000f8e02ff */
[----:B------:R-:W-:Y:S01]  /*a660*/  IMAD R47, R47, UR61, R52 ;  /* 0x0000003d2f2f7c24 */ /* 0x000fe2000f8e0234 */
[----:B------:R-:W-:-:S03]  /*a670*/  LEA R52, P1, R44, UR38, 0x1 ;  /* 0x000000262c347c11 */ /* 0x000fc6000f8208ff */
[----:B------:R-:W-:-:S05]  /*a680*/  IMAD.IADD R45, R45, 0x1, R47 ;  /* 0x000000012d2d7824 */ /* 0x000fca00078e022f */
[----:B------:R-:W-:Y:S02]  /*a690*/  LEA.HI.X R53, R44, UR39, R45, 0x1, P1 ;  /* 0x000000272c357c11 */ /* 0x000fe400088f0c2d */
[----:B------:R-:W-:Y:S01]  /*a6a0*/  ISETP.GE.AND P1, PT, R185, UR4, PT ;  /* 0x00000004b9007c0c */ /* 0x000fe2000bf26270 */
[----:B------:R-:W0:-:S12]  /*a6b0*/  @!P4 LDS.128 R44, [R0+0x2000] ;  /* 0x00200000002cc984 */ /* 0x000e180000000c00 */
[----:B------:R-:W1:Y:S04]  /*a6c0*/  @!P1 LDS.128 R48, [R0+0x6000] ;  /* 0x0060000000309984 */ /* 0x000e680000000c00 */
        /* <DEDUP_REMOVED lines=8> */
.L_x_555:
[----:B------:R-:W-:Y:S05]  /*a750*/  BSYNC B0 ;  /* 0x0000000000007941 */ /* 0x000fea0003800000 */
.L_x_554:
[----:B------:R-:W-:Y:S01]  /*a760*/  @!PT LDS RZ, [RZ] ;  /* 0x00000000fffff984 */ /* 0x000fe20000000800 */
[----:B------:R-:W-:Y:S01]  /*a770*/  @!PT LDS RZ, [RZ] ;  /* 0x00000000fffff984 */ /* 0x000fe20000000800 */
[----:B------:R-:W-:Y:S01]  /*a780*/  @!PT LDS RZ, [RZ] ;  /* 0x00000000fffff984 */ /* 0x000fe20000000800 */
[----:B------:R-:W-:Y:S01]  /*a790*/  @!PT LDS RZ, [RZ] ;  /* 0x00000000fffff984 */ /* 0x000fe20000000800 */
[----:B------:R3:W-:Y:S06]  /*a7a0*/  MEMBAR.ALL.CTA ;  /* 0x0000000000007992 */ /* 0x0007ec0000008000 */
[----:B---3--:R-:W3:Y:S02]  /*a7b0*/  FENCE.VIEW.ASYNC.S ;  /* 0x00000000000073c6 */ /* 0x008ee40000000000 */
[----:B---3--:R3:W-:Y:S01]  /*a7c0*/  BAR.SYNC.DEFER_BLOCKING R155, 0x80 ;  /* 0x0002009b0000751d */ /* 0x0087e20000010000 */
[----:B------:R-:W-:Y:S01]  /*a7d0*/  ISETP.NE.AND P4, PT, R118, RZ, PT ;  /* 0x000000ff7600720c */ /* 0x000fe20003f85270 */
[----:B------:R-:W-:-:S02]  /*a7e0*/  @!P0 VIADD R3, R3, 0x348c0 ;  /* 0x000348c003038836 */ /* 0x000fc40000000000 */
[----:B------:R-:W-:-:S03]  /*a7f0*/  VIADD R18, R18, 0x1 ;  /* 0x0000000112127836 */ /* 0x000fc60000000000 */
[----:B------:R-:W-:Y:S02]  /*a800*/  @!P0 PRMT R3, RZ, 0x654, R3 ;  /* 0x00000654ff038816 */ /* 0x000fe40000000003 */
[----:B------:R-:W-:-:S04]  /*a810*/  ISETP.NE.AND P1, PT, R18, 0x2, PT ;  /* 0x000000021200780c */ /* 0x000fc80003f25270 */
[----:B------:R-:W-:Y:S01]  /*a820*/  SEL R18, R18, RZ, P1 ;  /* 0x000000ff12127207 */ /* 0x000fe20000800000 */
[----:B------:R4:W-:Y:S01]  /*a830*/  @!P0 SYNCS.ARRIVE.TRANS64.RED.A1T0 RZ, [R3+URZ], RZ ;  /* 0x000000ff03ff89a7 */ /* 0x0009e2000810043f */
[----:B------:R-:W-:Y:S02]  /*a840*/  PLOP3.LUT P0, PT, PT, PT, PT, 0x8, 0x0 ;  /* 0x000000000000781c */ /* 0x000fe40003f0e170 */
[----:B----4-:R-:W-:-:S04]  /*a850*/  SEL R3, RZ, 0x1, P1 ;  /* 0x00000001ff037807 */ /* 0x010fc80000800000 */
[----:B------:R-:W-:Y:S01]  /*a860*/  LOP3.LUT R186, R186, R3, RZ, 0x3c, !PT ;  /* 0x00000003baba7212 */ /* 0x000fe200078e3cff */
[----:B---3--:R-:W-:Y:S06]  /*a870*/  @P4 BRA `(.L_x_556) ;  /* 0xffffff7c00644947 */ /* 0x008fec000383ffff */
.L_x_452:
[----:B------:R-:W-:Y:S01]  /*a880*/  BSSY B0, `(.L_x_557) ;  /* 0x000002c000007945 */ /* 0x000fe20003800000 */
[----:B------:R-:W-:Y:S01]  /*a890*/  ISETP.GE.AND P2, PT, R152, 0x1, PT ;  /* 0x000000019800780c */ /* 0x000fe20003f46270 */
[----:B------:R-:W-:Y:S01]  /*a8a0*/  IMAD.MOV.U32 R3, RZ, RZ, RZ ;  /* 0x000000ffff037224 */ /* 0x000fe200078e00ff */
[----:B------:R-:W-:Y:S01]  /*a8b0*/  PLOP3.LUT P1, PT, PT, PT, PT, 0x80, 0x0 ;  /* 0x000000000000781c */ /* 0x000fe20003f2f070 */
[----:B------:R-:W-:Y:S01]  /*a8c0*/  IMAD.MOV.U32 R0, RZ, RZ, RZ ;  /* 0x000000ffff007224 */ /* 0x000fe200078e00ff */
[----:B------:R-:W-:Y:S02]  /*a8d0*/  CS2R R86, SRZ ;  /* 0x0000000000567805 */ /* 0x000fe4000001ff00 */
[----:B------:R-:W-:Y:S02]  /*a8e0*/  CS2R R84, SRZ ;  /* 0x0000000000547805 */ /* 0x000fe4000001ff00 */
[----:B------:R-:W-:Y:S02]  /*a8f0*/  CS2R R82, SRZ ;  /* 0x0000000000527805 */ /* 0x000fe4000001ff00 */
[----:B------:R-:W-:-:S02]  /*a900*/  CS2R R80, SRZ ;  /* 0x0000000000507805 */ /* 0x000fc4000001ff00 */
[----:B------:R-:W-:Y:S01]  /*a910*/  MOV R35, RZ ;  /* 0x000000ff00237202 */ /* 0x000fe20000000f00 */
[----:B------:R-:W-:Y:S01]  /*a920*/  IMAD.MOV.U32 R78, RZ, RZ, RZ ;  /* 0x000000ffff4e7224 */ /* 0x000fe200078e00ff */
[----:B------:R-:W-:Y:S02]  /*a930*/  CS2R R76, SRZ ;  /* 0x00000000004c7805 */ /* 0x000fe4000001ff00 */
[----:B------:R-:W-:Y:S01]  /*a940*/  CS2R R74, SRZ ;  /* 0x00000000004a7805 */ /* 0x000fe2000001ff00 */
[----:B------:R-:W-:Y:S01]  /*a950*/  IMAD.MOV.U32 R73, RZ, RZ, RZ ;  /* 0x000000ffff497224 */ /* 0x000fe200078e00ff */
[----:B------:R-:W-:Y:S02]  /*a960*/  CS2R R32, SRZ ;  /* 0x0000000000207805 */ /* 0x000fe4000001ff00 */
[----:B------:R-:W-:Y:S01]  /*a970*/  CS2R R30, SRZ ;  /* 0x00000000001e7805 */ /* 0x000fe2000001ff00 */
[----:B------:R-:W-:Y:S01]  /*a980*/  IMAD.MOV.U32 R70, RZ, RZ, RZ ;  /* 0x000000ffff467224 */ /* 0x000fe200078e00ff */
[----:B------:R-:W-:-:S02]  /*a990*/  CS2R R68, SRZ ;  /* 0x0000000000447805 */ /* 0x000fc4000001ff00 */
[----:B------:R-:W-:Y:S02]  /*a9a0*/  CS2R R66, SRZ ;  /* 0x0000000000427805 */ /* 0x000fe4000001ff00 */
[----:B------:R-:W-:Y:S02]  /*a9b0*/  CS2R R64, SRZ ;  /* 0x0000000000407805 */ /* 0x000fe4000001ff00 */
[----:B------:R-:W-:Y:S02]  /*a9c0*/  CS2R R62, SRZ ;  /* 0x00000000003e7805 */ /* 0x000fe4000001ff00 */
[----:B------:R-:W-:Y:S02]  /*a9d0*/  CS2R R60, SRZ ;  /* 0x00000000003c7805 */ /* 0x000fe4000001ff00 */
[----:B------:R-:W-:Y:S02]  /*a9e0*/  CS2R R58, SRZ ;  /* 0x00000000003a7805 */ /* 0x000fe4000001ff00 */
[----:B------:R-:W-:-:S02]  /*a9f0*/  CS2R R56, SRZ ;  /* 0x0000000000387805 */ /* 0x000fc4000001ff00 */
[----:B0-----:R-:W-:Y:S02]  /*aa00*/  CS2R R54, SRZ ;  /* 0x0000000000367805 */ /* 0x001fe4000001ff00 */
[----:B--2---:R-:W-:Y:S02]  /*aa10*/  CS2R R52, SRZ ;  /* 0x0000000000347805 */ /* 0x004fe4000001ff00 */
[----:B------:R-:W-:Y:S02]  /*aa20*/  CS2R R50, SRZ ;  /* 0x0000000000327805 */ /* 0x000fe4000001ff00 */
[----:B------:R-:W-:Y:S02]  /*aa30*/  CS2R R48, SRZ ;  /* 0x0000000000307805 */ /* 0x000fe4000001ff00 */
[----:B------:R-:W-:Y:S02]  /*aa40*/  CS2R R46, SRZ ;  /* 0x00000000002e7805 */ /* 0x000fe4000001ff00 */
[----:B-1----:R-:W-:-:S02]  /*aa50*/  CS2R R44, SRZ ;  /* 0x00000000002c7805 */ /* 0x002fc4000001ff00 */
[----:B------:R-:W-:Y:S02]  /*aa60*/  CS2R R42, SRZ ;  /* 0x00000000002a7805 */ /* 0x000fe4000001ff00 */
[----:B------:R-:W-:Y:S02]  /*aa70*/  CS2R R40, SRZ ;  /* 0x0000000000287805 */ /* 0x000fe4000001ff00 */
[----:B------:R-:W-:Y:S02]  /*aa80*/  CS2R R38, SRZ ;  /* 0x0000000000267805 */ /* 0x000fe4000001ff00 */
[----:B------:R-:W-:Y:S01]  /*aa90*/  CS2R R36, SRZ ;  /* 0x0000000000247805 */ /* 0x000fe2000001ff00 */
[----:B------:R-:W-:Y:S01]  /*aaa0*/  IMAD.MOV.U32 R91, RZ, RZ, RZ ;  /* 0x000000ffff5b7224 */ /* 0x000fe200078e00ff */
[----:B------:R-:W-:Y:S01]  /*aab0*/  CS2R R10, SRZ ;  /* 0x00000000000a7805 */ /* 0x000fe2000001ff00 */
[----:B------:R-:W-:Y:S02]  /*aac0*/  IMAD.MOV.U32 R88, RZ, RZ, RZ ;  /* 0x000000ffff587224 */ /* 0x000fe400078e00ff */
[----:B------:R-:W-:-:S02]  /*aad0*/  IMAD.MOV.U32 R26, RZ, RZ, RZ ;  /* 0x000000ffff1a7224 */ /* 0x000fc400078e00ff */
[----:B------:R-:W-:Y:S02]  /*aae0*/  IMAD.MOV.U32 R93, RZ, RZ, RZ ;  /* 0x000000ffff5d7224 */ /* 0x000fe400078e00ff */
[----:B------:R-:W-:Y:S02]  /*aaf0*/  IMAD.MOV.U32 R28, RZ, RZ, RZ ;  /* 0x000000ffff1c7224 */ /* 0x000fe400078e00ff */
[----:B------:R-:W-:Y:S01]  /*ab00*/  IMAD.MOV.U32 R95, RZ, RZ, RZ ;  /* 0x000000ffff5f7224 */ /* 0x000fe200078e00ff */
[----:B------:R-:W-:Y:S06]  /*ab10*/  @P0 BRA `(.L_x_558) ;  /* 0x0000000000080947 */ /* 0x000fec0003800000 */
[----:B------:R-:W0:Y:S02]  /*ab20*/  FENCE.VIEW.ASYNC.G ;  /* 0x00000000000073c6 */ /* 0x000e240000000100 */
[----:B0-----:R-:W-:Y:S06]  /*ab30*/  BAR.ARV 0xc, 0x120 ;  /* 0x0304800000007b1d */ /* 0x001fec0000002000 */
.L_x_558:
[----:B------:R-:W-:Y:S05]  /*ab40*/  BSYNC B0 ;  /* 0x0000000000007941 */ /* 0x000fea0003800000 */
.L_x_557:
[----:B------:R-:W-:Y:S02]  /*ab50*/  IMAD.MOV.U32 R89, RZ, RZ, RZ ;  /* 0x000000ffff597224 */ /* 0x000fe400078e00ff */
[----:B------:R-:W-:Y:S01]  /*ab60*/  IMAD.MOV.U32 R24, RZ, RZ, RZ ;  /* 0x000000ffff187224 */ /* 0x000fe200078e00ff */
[----:B------:R-:W-:Y:S06]  /*ab70*/  @!P2 BRA `(.L_x_559) ;  /* 0x000000c80024a947 */ /* 0x000fec0003800000 */
[----:B------:R-:W0:Y:S01]  /*ab80*/  SHFL.IDX PT, R0, R219, RZ, 0x1f ;  /* 0x00001fffdb007589 */ /* 0x000e2200000e0000 */
[----:B------:R-:W-:-:S04]  /*ab90*/  LOP3.LUT P0, RZ, R208, 0x3ff, RZ, 0xc0, !PT ;  /* 0x000003ffd0ff7812 */ /* 0x000fc8000780c0ff */
[----:B------:R-:W-:Y:S02]  /*aba0*/  P2R R24, PR, RZ, 0x1 ;  /* 0x00000001ff187803 */ /* 0x000fe40000000000 */
[----:B0-----:R-:W-:-:S04]  /*abb0*/  LEA.HI R3, R0, R0, RZ, 0x1 ;  /* 0x0000000000037211 */ /* 0x001fc800078f08ff */
[----:B------:R-:W-:-:S05]  /*abc0*/  LOP3.LUT R3, R3, 0x1e, RZ, 0xc0, !PT ;  /* 0x0000001e03037812 */ /* 0x000fca00078ec0ff */
[----:B------:R-:W-:-:S04]  /*abd0*/  IMAD.IADD R3, R0, 0x1, -R3 ;  /* 0x0000000100037824 */ /* 0x000fc800078e0a03 */
[----:B------:R-:W-:-:S05]  /*abe0*/  IMAD R3, R3, 0x2000, R208 ;  /* 0x0000200003037824 */ /* 0x000fca00078e02d0 */
[----:B------:R-:W-:-:S04]  /*abf0*/  SHF.R.U32.HI R3, RZ, 0x4, R3 ;  /* 0x00000004ff037819 */ /* 0x000fc80000011603 */
[----:B------:R-:W-:Y:S01]  /*ac00*/  LOP3.LUT R40, R3, 0x3fff, RZ, 0xc0, !PT ;  /* 0x00003fff03287812 */ /* 0x000fe200078ec0ff */
[----:B------:R-:W-:Y:S06]  /*ac10*/  @!P0 BRA `(.L_x_560) ;  /* 0x0000000000408947 */ /* 0x000fec0003800000 */
[----:B------:R-:W-:Y:S01]  /*ac20*/  MOV R0, 0x0 ;  /* 0x0000000000007802 */ /* 0x000fe20000000f00 */
[----:B------:R-:W-:Y:S01]  /*ac30*/  ULDC.64 UR4, c[0x4][0xb8] ;  /* 0x01002e0000047ab9 */ /* 0x000fe20000000a00 */
[----:B------:R-:W-:Y:S01]  /*ac40*/  ULDC.64 UR6, c[0x4][0xc0] ;  /* 0x0100300000067ab9 */ /* 0x000fe20000000a00 */
[----:B------:R-:W-:Y:S01]  /*ac50*/  IMAD.U32 R4, RZ, RZ, UR4 ;  /* 0x00000004ff047e24 */ /* 0x000fe2000f8e00ff */
[----:B------:R0:W1:Y:S01]  /*ac60*/  LDC.64 R14, c[0x4][R0] ;  /* 0x01000000000e7b82 */ /* 0x0000620000000a00 */
[----:B------:R-:W-:Y:S01]  /*ac70*/  IMAD.U32 R5, RZ, RZ, UR5 ;  /* 0x00000005ff057e24 */ /* 0x000fe2000f8e00ff */
[----:B------:R-:W-:Y:S01]  /*ac80*/  ULDC.64 UR4, c[0x4][0x28] ;  /* 0x01000a0000047ab9 */ /* 0x000fe20000000a00 */
[----:B------:R-:W-:Y:S01]  /*ac90*/  IMAD.U32 R6, RZ, RZ, UR6 ;  /* 0x00000006ff067e24 */ /* 0x000fe2000f8e00ff */
[----:B------:R-:W-:Y:S01]  /*aca0*/  MOV R11, UR5 ;  /* 0x00000005000b7c02 */ /* 0x000fe20008000f00 */
[----:B------:R-:W-:Y:S02]  /*acb0*/  IMAD.U32 R7, RZ, RZ, UR7 ;  /* 0x00000007ff077e24 */ /* 0x000fe4000f8e00ff */
[----:B------:R-:W-:-:S02]  /*acc0*/  IMAD.U32 R10, RZ, RZ, UR4 ;  /* 0x00000004ff0a7e24 */ /* 0x000fc4000f8e00ff */
[----:B------:R-:W-:Y:S02]  /*acd0*/  IMAD.MOV.U32 R8, RZ, RZ, 0x70 ;  /* 0x00000070ff087424 */ /* 0x000fe400078e00ff */
[----:B------:R-:W-:Y:S02]  /*ace0*/  IMAD.MOV.U32 R12, RZ, RZ, 0x1 ;  /* 0x00000001ff0c7424 */ /* 0x000fe400078e00ff */
[----:B0-----:R-:W-:-:S07]  /*acf0*/  IMAD.MOV.U32 R13, RZ, RZ, RZ ;  /* 0x000000ffff0d7224 */ /* 0x001fce00078e00ff */
[----:B------:R-:W-:-:S07]  /*ad00*/  LEPC R20, `(.L_x_560) ;  /* 0x000000001014794e */ /* 0x000fce0000000000 */
[----:B-1---5:R-:W-:Y:S05]  /*ad10*/  CALL.ABS.NOINC R14 ;  /* 0x000000000e007343 */ /* 0x022fea0003c00000 */
.L_x_560:
[----:B------:R-:W-:Y:S02]  /*ad20*/  ULDC UR4, c[0x0][0x3d4] ;  /* 0x0000f50000047ab9 */ /* 0x000fe40000000800 */
[----:B------:R-:W-:-:S13]  /*ad30*/  ISETP.LT.AND P0, PT, RZ, UR4, PT ;  /* 0x00000004ff007c0c */ /* 0x000fda000bf01270 */
[----:B------:R-:W-:Y:S05]  /*ad40*/  @P0 BRA `(.L_x_561) ;  /* 0x00000000003c0947 */ /* 0x000fea0003800000 */
[----:B------:R-:W-:-:S04]  /*ad50*/  LEA.HI R0, R203, R203, RZ, 0x1 ;  /* 0x000000cbcb007211 */ /* 0x000fc800078f08ff */
[----:B------:R-:W-:-:S05]  /*ad60*/  LOP3.LUT R0, R0, 0xfffffffe, RZ, 0xc0, !PT ;  /* 0xfffffffe00007812 */ /* 0x000fca00078ec0ff */
[----:B------:R-:W-:-:S05]  /*ad70*/  IMAD.IADD R0, R203, 0x1, -R0 ;  /* 0x00000001cb007824 */ /* 0x000fca00078e0a00 */
[----:B------:R-:W-:-:S04]  /*ad80*/  SHF.L.U32 R3, R0, 0x1f, RZ ;  /* 0x0000001f00037819 */ /* 0x000fc800000006ff */
[----:B------:R0:W1:Y:S03]  /*ad90*/  SYNCS.PHASECHK.TRANS64.TRYWAIT P0, [R2+URZ+0x34800], R3 ;  /* 0x03480003020075a7 */ /* 0x000066000800017f */
[----:B-1----:R-:W-:Y:S05]  /*ada0*/  @!P0 NANOSLEEP.SYNCS 0x989680 ;  /* 0x009896800000895d */ /* 0x002fea0003900000 */
[----:B------:R-:W1:Y:S01]  /*adb0*/  @!P0 SYNCS.PHASECHK.TRANS64 P0, [R2+URZ+0x34800], R3 ;  /* 0x03480003020085a7 */ /* 0x000e62000800007f */
[----:B------:R-:W-:Y:S04]  /*adc0*/  BSSY B0, `(.L_x_562) ;  /* 0x0000006000007945 */ /* 0x000fe80003800000 */
[----:B-1----:R-:W-:Y:S05]  /*add0*/  @P0 BRA `(.L_x_563) ;  /* 0x0000000000100947 */ /* 0x002fea0003800000 */
.L_x_564:
[----:B-1----:R1:W2:Y:S02]  /*ade0*/  SYNCS.PHASECHK.TRANS64.TRYWAIT P0, [R2+URZ+0x34800], R3 ;  /* 0x03480003020075a7 */ /* 0x0022a4000800017f */
[----:B--2---:R-:W-:Y:S05]  /*adf0*/  @!P0 NANOSLEEP.SYNCS 0x989680 ;  /* 0x009896800000895d */ /* 0x004fea0003900000 */
[----:B------:R-:W2:Y:S02]  /*ae00*/  @!P0 SYNCS.PHASECHK.TRANS64 P0, [R2+URZ+0x34800], R3 ;  /* 0x03480003020085a7 */ /* 0x000ea4000800007f */
[----:B--2---:R-:W-:Y:S05]  /*ae10*/  @!P0 BRA `(.L_x_564) ;  /* 0xfffffffc00f08947 */ /* 0x004fea000383ffff */
.L_x_563:
[----:B------:R-:W-:Y:S05]  /*ae20*/  BSYNC B0 ;  /* 0x0000000000007941 */ /* 0x000fea0003800000 */
.L_x_562:
[----:B------:R-:W-:Y:S05]  /*ae30*/  BRA `(.L_x_565) ;  /* 0x00000058002c7947 */ /* 0x000fea0003800000 */
.L_x_561:
[----:B-----5:R-:W-:Y:S01]  /*ae40*/  SHF.R.S32.HI R0, RZ, 0x1f, R147 ;  /* 0x0000001fff007819 */ /* 0x020fe20000011493 */
[----:B------:R-:W-:Y:S01]  /*ae50*/  ULDC.64 UR4, c[0x0][0x3d8] ;  /* 0x0000f60000047ab9 */ /* 0x000fe20000000a00 */
[----:B------:R-:W-:Y:S01]  /*ae60*/  ULDC.64 UR6, c[0x0][0x3e8] ;  /* 0x0000fa0000067ab9 */ /* 0x000fe20000000a00 */
[----:B------:R-:W-:Y:S01]  /*ae70*/  IMAD.WIDE.U32 R38, R147, UR4, RZ ;  /* 0x0000000493267c25 */ /* 0x000fe2000f8e00ff */
[----:B------:R-:W-:Y:S02]  /*ae80*/  SHF.R.S32.HI R8, RZ, 0x1f, R16 ;  /* 0x0000001fff087819 */ /* 0x000fe40000011410 */
[----:B------:R-:W-:Y:S01]  /*ae90*/  ISETP.NE.AND P5, PT, R24, RZ, PT ;  /* 0x000000ff1800720c */ /* 0x000fe20003fa5270 */
[----:B------:R-:W-:Y:S01]  /*aea0*/  IMAD R4, R0, UR4, RZ ;  /* 0x0000000400047c24 */ /* 0x000fe2000f8e02ff */
[----:B------:R-:W-:-:S03]  /*aeb0*/  SHF.R.S32.HI R10, RZ, 0x1f, R22 ;  /* 0x0000001fff0a7819 */ /* 0x000fc60000011416 */
[----:B------:R-:W-:Y:S01]  /*aec0*/  IMAD R9, R147, UR5, R4 ;  /* 0x0000000593097c24 */ /* 0x000fe2000f8e0204 */
[----:B------:R-:W-:Y:S01]  /*aed0*/  ULDC.64 UR4, c[0x0][0x3c8] ;  /* 0x0000f20000047ab9 */ /* 0x000fe20000000a00 */
[----:B------:R-:W-:Y:S01]  /*aee0*/  IMAD R4, R0, UR6, RZ ;  /* 0x0000000600047c24 */ /* 0x000fe2000f8e02ff */
[-C--:B------:R-:W-:Y:S01]  /*aef0*/  IADD3 R0, P0, R16, R38.reuse, RZ ;  /* 0x0000002610007210 */ /* 0x080fe20007f1e0ff */
[----:B------:R-:W-:Y:S01]  /*af00*/  IMAD.IADD R9, R9, 0x1, R39 ;  /* 0x0000000109097824 */ /* 0x000fe200078e0227 */
[----:B------:R-:W-:Y:S01]  /*af10*/  LEA R36, P1, R38, UR4, 0x1 ;  /* 0x0000000426247c11 */ /* 0x000fe2000f8208ff */
[C---:B------:R-:W-:Y:S01]  /*af20*/  IMAD R39, R147.reuse, UR7, R4 ;  /* 0x0000000793277c24 */ /* 0x040fe2000f8e0204 */
[----:B------:R-:W-:Y:S01]  /*af30*/  LEA R34, P2, R0, UR4, 0x1 ;  /* 0x0000000400227c11 */ /* 0x000fe2000f8408ff */
[--C-:B------:R-:W-:Y:S01]  /*af40*/  IMAD.X R3, R8, 0x1, R9.reuse, P0 ;  /* 0x0000000108037824 */ /* 0x100fe200000e0609 */
[----:B------:R-:W-:Y:S01]  /*af50*/  IADD3 R6, P0, R22, R38, RZ ;  /* 0x0000002616067210 */ /* 0x000fe20007f1e0ff */
[----:B------:R-:W-:Y:S01]  /*af60*/  IMAD.WIDE.U32 R4, R147, UR6, RZ ;  /* 0x0000000693047c25 */ /* 0x000fe2000f8e00ff */
[----:B------:R-:W-:Y:S01]  /*af70*/  ULDC.64 UR6, c[0x0][0x3e0] ;  /* 0x0000f80000067ab9 */ /* 0x000fe20000000a00 */
[----:B------:R-:W-:-:S02]  /*af80*/  LEA.HI.X R38, R38, UR5, R9, 0x1, P1 ;  /* 0x0000000526267c11 */ /* 0x000fc400088f0c09 */
[----:B------:R-:W-:Y:S01]  /*af90*/  LEA.HI.X R35, R0, UR5, R3, 0x1, P2 ;  /* 0x0000000500237c11 */ /* 0x000fe200090f0c03 */
[----:B------:R-:W-:Y:S01]  /*afa0*/  IMAD.IADD R39, R39, 0x1, R5 ;  /* 0x0000000127277824 */ /* 0x000fe200078e0205 */
[-C--:B------:R-:W-:Y:S01]  /*afb0*/  IADD3 R7, P3, R16, R4.reuse, RZ ;  /* 0x0000000410077210 */ /* 0x080fe20007f7e0ff */
[----:B------:R-:W-:Y:S01]  /*afc0*/  IMAD.X R5, R10, 0x1, R9, P0 ;  /* 0x000000010a057824 */ /* 0x000fe200000e0609 */
[----:B------:R-:W-:Y:S02]  /*afd0*/  IADD3 R0, P4, R22, R4, RZ ;  /* 0x0000000416007210 */ /* 0x000fe40007f9e0ff */
[----:B------:R-:W-:Y:S01]  /*afe0*/  LEA R42, P1, R7, UR6, 0x1 ;  /* 0x00000006072a7c11 */ /* 0x000fe2000f8208ff */
[--C-:B------:R-:W-:Y:S01]  /*aff0*/  IMAD.X R8, R8, 0x1, R39.reuse, P3 ;  /* 0x0000000108087824 */ /* 0x100fe200018e0627 */
[----:B------:R-:W-:Y:S01]  /*b000*/  LEA R44, P2, R6, UR4, 0x1 ;  /* 0x00000004062c7c11 */ /* 0x000fe2000f8408ff */
[----:B------:R-:W-:Y:S01]  /*b010*/  IMAD.X R3, R10, 0x1, R39, P4 ;  /* 0x000000010a037824 */ /* 0x000fe200020e0627 */
[----:B------:R-:W-:-:S02]  /*b020*/  LEA R46, P3, R0, UR6, 0x1 ;  /* 0x00000006002e7c11 */ /* 0x000fc4000f8608ff */
[----:B------:R-:W-:Y:S02]  /*b030*/  LEA R37, P0, R4, UR6, 0x1 ;  /* 0x0000000604257c11 */ /* 0x000fe4000f8008ff */
[----:B------:R-:W-:Y:S02]  /*b040*/  LEA.HI.X R43, R7, UR7, R8, 0x1, P1 ;  /* 0x00000007072b7c11 */ /* 0x000fe400088f0c08 */
[----:B------:R-:W-:Y:S02]  /*b050*/  LEA.HI.X R45, R6, UR5, R5, 0x1, P2 ;  /* 0x00000005062d7c11 */ /* 0x000fe400090f0c05 */
[----:B------:R-:W-:Y:S02]  /*b060*/  LEA.HI.X R47, R0, UR7, R3, 0x1, P3 ;  /* 0x00000007002f7c11 */ /* 0x000fe400098f0c03 */
[----:B------:R-:W-:Y:S01]  /*b070*/  LEA.HI.X R39, R4, UR7, R39, 0x1, P0 ;  /* 0x0000000704277c11 */ /* 0x000fe200080f0c27 */
        /* <DEDUP_REMOVED lines=9> */
[----:B------:R-:W-:Y:S01]  /*b110*/  MOV R13, RZ ;  /* 0x000000ff000d7202 */ /* 0x000fe20000000f00 */
[----:B------:R-:W-:Y:S02]  /*b120*/  IMAD.U32 R7, RZ, RZ, UR7 ;  /* 0x00000007ff077e24 */ /* 0x000fe4000f8e00ff */
[----:B------:R-:W-:-:S02]  /*b130*/  IMAD.U32 R10, RZ, RZ, UR4 ;  /* 0x00000004ff0a7e24 */ /* 0x000fc4000f8e00ff */
[----:B------:R-:W-:Y:S02]  /*b140*/  IMAD.U32 R11, RZ, RZ, UR5 ;  /* 0x00000005ff0b7e24 */ /* 0x000fe4000f8e00ff */
[----:B------:R-:W-:Y:S02]  /*b150*/  IMAD.MOV.U32 R8, RZ, RZ, 0x70 ;  /* 0x00000070ff087424 */ /* 0x000fe400078e00ff */
[----:B0-----:R-:W-:-:S07]  /*b160*/  IMAD.MOV.U32 R12, RZ, RZ, 0x1 ;  /* 0x00000001ff0c7424 */ /* 0x001fce00078e00ff */
[----:B------:R-:W-:-:S07]  /*b170*/  LEPC R20, `(.L_x_566) ;  /* 0x000000001014794e */ /* 0x000fce0000000000 */
[----:B-1----:R-:W-:Y:S05]  /*b180*/  CALL.ABS.NOINC R14 ;  /* 0x000000000e007343 */ /* 0x002fea0003c00000 */
.L_x_566:
[----:B------:R-:W-:Y:S01]  /*b190*/  ULDC.U8 UR4, c[0x0][0x3f0] ;  /* 0x0000fc0000047ab9 */ /* 0x000fe20000000000 */
[----:B------:R-:W-:Y:S01]  /*b1a0*/  IMAD R0, R149, -0x80, R154 ;  /* 0xffffff8095007824 */ /* 0x000fe200078e029a */
[----:B------:R-:W-:Y:S01]  /*b1b0*/  ISETP.NE.AND P0, PT, RZ, UR4, PT ;  /* 0x00000004ff007c0c */ /* 0x000fe2000bf05270 */
[----:B------:R-:W-:Y:S03]  /*b1c0*/  BSSY B0, `(.L_x_567) ;  /* 0x000054a000007945 */ /* 0x000fe60003800000 */
[----:B------:R-:W-:-:S09]  /*b1d0*/  VIMNMX R0, R0, 0x80, PT ;  /* 0x0000008000007848 */ /* 0x000fd20003fe0100 */
[----:B------:R-:W-:Y:S05]  /*b1e0*/  @!P0 BRA `(.L_x_568) ;  /* 0x0000002800788947 */ /* 0x000fea0003800000 */
        /* <DEDUP_REMOVED lines=13> */
[----:B------:R-:W-:Y:S01]  /*b2c0*/  CS2R R32, SRZ ;  /* 0x0000000000207805 */ /* 0x000fe2000001ff00 */
[----:B------:R-:W-:Y:S06]  /*b2d0*/  @P0 BRA `(.L_x_570) ;  /* 0x0000000000900947 */ /* 0x000fec0003800000 */
[C---:B------:R-:W-:Y:S01]  /*b2e0*/  VIADD R3, R16.reuse, 0x10 ;  /* 0x0000001010037836 */ /* 0x040fe20000000000 */
[----:B------:R-:W-:Y:S01]  /*b2f0*/  ULDC UR4, c[0x0][0x3d4] ;  /* 0x0000f50000047ab9 */ /* 0x000fe20000000800 */
[C---:B------:R-:W-:Y:S01]  /*b300*/  VIADD R4, R16.reuse, 0x20 ;  /* 0x0000002010047836 */ /* 0x040fe20000000000 */
[C---:B------:R-:W-:Y:S01]  /*b310*/  ISETP.GE.AND P1, PT, R16.reuse, UR4, PT ;  /* 0x0000000410007c0c */ /* 0x040fe2000bf26270 */
[C---:B------:R-:W-:Y:S01]  /*b320*/  VIADD R5, R16.reuse, 0x30 ;  /* 0x0000003010057836 */ /* 0x040fe20000000000 */
[----:B------:R-:W-:Y:S01]  /*b330*/  ISETP.GE.AND P2, PT, R3, UR4, PT ;  /* 0x0000000403007c0c */ /* 0x000fe2000bf46270 */
[----:B------:R-:W-:Y:S01]  /*b340*/  VIADD R3, R16, 0x40 ;  /* 0x0000004010037836 */ /* 0x000fe20000000000 */
[----:B------:R-:W-:Y:S01]  /*b350*/  ISETP.GE.AND P3, PT, R4, UR4, PT ;  /* 0x0000000404007c0c */ /* 0x000fe2000bf66270 */
[----:B------:R-:W-:Y:S01]  /*b360*/  VIADD R6, R16, 0x50 ;  /* 0x0000005010067836 */ /* 0x000fe20000000000 */
[----:B------:R-:W-:Y:S02]  /*b370*/  ISETP.GE.AND P4, PT, R5, UR4, PT ;  /* 0x0000000405007c0c */ /* 0x000fe4000bf86270 */
[----:B------:R-:W-:-:S02]  /*b380*/  CS2R R20, SRZ ;  /* 0x0000000000147805 */ /* 0x000fc4000001ff00 */
[----:B------:R-:W-:Y:S02]  /*b390*/  ISETP.GE.AND P5, PT, R3, UR4, PT ;  /* 0x0000000403007c0c */ /* 0x000fe4000bfa6270 */
[----:B------:R-:W-:Y:S02]  /*b3a0*/  CS2R R24, SRZ ;  /* 0x0000000000187805 */ /* 0x000fe4000001ff00 */
[----:B------:R-:W-:Y:S02]  /*b3b0*/  ISETP.GE.AND P6, PT, R6, UR4, PT ;  /* 0x0000000406007c0c */ /* 0x000fe4000bfc6270 */
        /* <DEDUP_REMOVED lines=10> */
[----:B------:R0:W5:Y:S04]  /*b460*/  @!P1 LDG.E.64 R20, desc[UR36][R34.64] ;  /* 0x0000002422149981 */ /* 0x000168000c1e1b00 */
        /* <DEDUP_REMOVED lines=10> */
[----:B------:R0:W5:Y:S02]  /*b510*/  @!P6 LDG.E.64 R4, desc[UR36][R42.64+0xa0] ;  /* 0x0000a0242a04e981 */ /* 0x000164000c1e1b00 */
.L_x_570:
[----:B------:R-:W-:Y:S05]  /*b520*/  BSYNC B1 ;  /* 0x0000000000017941 */ /* 0x000fea0003800000 */
.L_x_569:
[----:B0----5:R-:W-:Y:S01]  /*b530*/  IMAD.MOV.U32 R35, RZ, RZ, R20 ;  /* 0x000000ffff237224 */ /* 0x021fe200078e0014 */
[----:B------:R-:W-:Y:S01]  /*b540*/  SHF.R.U64 R54, R20, 0x10, R21 ;  /* 0x0000001014367819 */ /* 0x000fe20000001215 */
[----:B------:R-:W-:Y:S01]  /*b550*/  IMAD.MOV.U32 R20, RZ, RZ, R8 ;  /* 0x000000ffff147224 */ /* 0x000fe200078e0008 */
[----:B------:R-:W-:Y:S01]  /*b560*/  SHF.R.U64 R66, R8, 0x10, R9 ;  /* 0x0000001008427819 */ /* 0x000fe20000001209 */
[----:B------:R-:W-:Y:S01]  /*b570*/  IMAD.MOV.U32 R45, RZ, RZ, R21 ;  /* 0x000000ffff2d7224 */ /* 0x000fe200078e0015 */
[----:B------:R-:W-:Y:S01]  /*b580*/  LOP3.LUT R8, R189, 0x18, R22, 0xf8, !PT ;  /* 0x00000018bd087812 */ /* 0x000fe200078ef816 */
[----:B------:R-:W-:Y:S01]  /*b590*/  IMAD.MOV.U32 R42, RZ, RZ, R6 ;  /* 0x000000ffff2a7224 */ /* 0x000fe200078e0006 */
[----:B------:R-:W-:Y:S01]  /*b5a0*/  LOP3.LUT P1, RZ, R210, 0x4, RZ, 0xc0, !PT ;  /* 0x00000004d2ff7812 */ /* 0x000fe2000782c0ff */
[----:B------:R-:W-:Y:S01]  /*b5b0*/  IMAD.MOV.U32 R46, RZ, RZ, R25 ;  /* 0x000000ffff2e7224 */ /* 0x000fe200078e0019 */
[----:B------:R-:W-:Y:S01]  /*b5c0*/  LOP3.LUT R3, R8, R191, RZ, 0x3c, !PT ;  /* 0x000000bf08037212 */ /* 0x000fe200078e3cff */
[----:B------:R-:W-:Y:S01]  /*b5d0*/  IMAD.MOV.U32 R47, RZ, RZ, R27 ;  /* 0x000000ffff2f7224 */ /* 0x000fe200078e001b */
[----:B------:R-:W-:Y:S01]  /*b5e0*/  SHF.R.U32.HI R55, RZ, 0x10, R21 ;  /* 0x00000010ff377819 */ /* 0x000fe20000011615 */
[----:B------:R-:W-:Y:S01]  /*b5f0*/  IMAD.MOV.U32 R21, RZ, RZ, R24 ;  /* 0x000000ffff157224 */ /* 0x000fe200078e0018 */
[----:B------:R-:W-:Y:S01]  /*b600*/  SHF.R.U64 R56, R24, 0x10, R25 ;  /* 0x0000001018387819 */ /* 0x000fe20000001219 */
[----:B------:R-:W-:Y:S01]  /*b610*/  IMAD R3, R190, 0x200, R3 ;  /* 0x00000200be037824 */ /* 0x000fe200078e0203 */
[----:B------:R-:W-:Y:S01]  /*b620*/  SHF.R.U64 R74, R6, 0x10, R7 ;  /* 0x00000010064a7819 */ /* 0x000fe20000001207 */
[----:B------:R-:W-:Y:S01]  /*b630*/  IMAD.MOV.U32 R24, RZ, RZ, R26 ;  /* 0x000000ffff187224 */ /* 0x000fe200078e001a */
[----:B------:R-:W-:Y:S01]  /*b640*/  SHF.R.U64 R58, R26, 0x10, R27 ;  /* 0x000000101a3a7819 */ /* 0x000fe2000000121b */
[----:B------:R-:W-:Y:S01]  /*b650*/  IMAD R8, R3, 0x2, R2 ;  /* 0x0000000203087824 */ /* 0x000fe200078e0202 */
[----:B------:R-:W-:Y:S01]  /*b660*/  UMOV UR4, 0xffffffff ;  /* 0xffffffff00047882 */ /* 0x000fe20000000000 */
[----:B------:R-:W-:Y:S01]  /*b670*/  IMAD.MOV.U32 R48, RZ, RZ, R28 ;  /* 0x000000ffff307224 */ /* 0x000fe200078e001c */
[----:B------:R-:W-:Y:S01]  /*b680*/  SHF.R.U32.HI R57, RZ, 0x10, R25 ;  /* 0x00000010ff397819 */ /* 0x000fe20000011619 */
[----:B------:R-:W-:Y:S01]  /*b690*/  IMAD.MOV.U32 R49, RZ, RZ, R29 ;  /* 0x000000ffff317224 */ /* 0x000fe200078e001d */
[----:B------:R-:W-:Y:S01]  /*b6a0*/  SHF.R.U32.HI R59, RZ, 0x10, R27 ;  /* 0x00000010ff3b7819 */ /* 0x000fe2000001161b */
[----:B------:R-:W-:Y:S01]  /*b6b0*/  VIADD R6, R8, 0x10400 ;  /* 0x0001040008067836 */ /* 0x000fe20000000000 */
[--C-:B------:R-:W-:Y:S01]  /*b6c0*/  SHF.R.U64 R62, R30, 0x10, R31.reuse ;  /* 0x000000101e3e7819 */ /* 0x100fe2000000121f */
[--C-:B------:R-:W-:Y:S01]  /*b6d0*/  IMAD.MOV.U32 R51, RZ, RZ, R31.reuse ;  /* 0x000000ffff337224 */ /* 0x100fe200078e001f */
[----:B------:R-:W-:Y:S01]  /*b6e0*/  SHF.R.U32.HI R63, RZ, 0x10, R31 ;  /* 0x00000010ff3f7819 */ /* 0x000fe2000001161f */
[--C-:B------:R-:W-:Y:S01]  /*b6f0*/  IMAD.MOV.U32 R43, RZ, RZ, R7.reuse ;  /* 0x000000ffff2b7224 */ /* 0x100fe200078e0007 */
[----:B------:R-:W-:Y:S01]  /*b700*/  SHF.R.U32.HI R75, RZ, 0x10, R7 ;  /* 0x00000010ff4b7819 */ /* 0x000fe20000011607 */
[----:B------:R-:W-:Y:S01]  /*b710*/  VIADD R3, R8, 0x10440 ;  /* 0x0001044008037836 */ /* 0x000fe20000000000 */
[--C-:B------:R-:W-:Y:S01]  /*b720*/  SHF.R.U64 R60, R28, 0x10, R29.reuse ;  /* 0x000000101c3c7819 */ /* 0x100fe2000000121d */
[----:B------:R-:W-:Y:S01]  /*b730*/  IMAD.MOV.U32 R50, RZ, RZ, R30 ;  /* 0x000000ffff327224 */ /* 0x000fe200078e001e */
[----:B------:R-:W-:Y:S01]  /*b740*/  SHF.R.U32.HI R61, RZ, 0x10, R29 ;  /* 0x00000010ff3d7819 */ /* 0x000fe2000001161d */
[----:B------:R-:W-:Y:S01]  /*b750*/  IMAD.MOV.U32 R52, RZ, RZ, R32 ;  /* 0x000000ffff347224 */ /* 0x000fe200078e0020 */
[--C-:B------:R-:W-:Y:S01]  /*b760*/  SHF.R.U64 R64, R32, 0x10, R33.reuse ;  /* 0x0000001020407819 */ /* 0x100fe20000001221 */
[--C-:B------:R-:W-:Y:S01]  /*b770*/  IMAD.MOV.U32 R53, RZ, RZ, R33.reuse ;  /* 0x000000ffff357224 */ /* 0x100fe200078e0021 */
[----:B------:R-:W-:Y:S01]  /*b780*/  SHF.R.U32.HI R65, RZ, 0x10, R33 ;  /* 0x00000010ff417819 */ /* 0x000fe20000011621 */
[----:B------:R-:W-:Y:S01]  /*b790*/  IMAD.MOV.U32 R7, RZ, RZ, R4 ;  /* 0x000000ffff077224 */ /* 0x000fe200078e0004 */
[----:B------:R-:W-:Y:S01]  /*b7a0*/  SHF.R.U64 R76, R4, 0x10, R5 ;  /* 0x00000010044c7819 */ /* 0x000fe20000001205 */
[----:B------:R-:W-:Y:S01]  /*b7b0*/  @P1 VIADD R3, R6, 0xffffffc0 ;  /* 0xffffffc006031836 */ /* 0x000fe20000000000 */
[----:B------:R-:W-:Y:S01]  /*b7c0*/  PRMT R31, R21, 0x5410, R56 ;  /* 0x00005410151f7816 */ /* 0x000fe20000000038 */
[----:B------:R-:W-:Y:S01]  /*b7d0*/  IMAD.MOV.U32 R33, RZ, RZ, R10 ;  /* 0x000000ffff217224 */ /* 0x000fe200078e000a */
[----:B------:R-:W-:Y:S01]  /*b7e0*/  PRMT R27, R24, 0x5410, R58 ;  /* 0x00005410181b7816 */ /* 0x000fe2000000003a */
[----:B------:R-:W-:Y:S01]  /*b7f0*/  IMAD.MOV.U32 R34, RZ, RZ, R11 ;  /* 0x000000ffff227224 */ /* 0x000fe200078e000b */
[----:B------:R-:W-:Y:S01]  /*b800*/  MOV R25, R9 ;  /* 0x0000000900197202 */ /* 0x000fe20000000f00 */
[----:B------:R-:W-:Y:S01]  /*b810*/  IMAD.MOV.U32 R29, RZ, RZ, R12 ;  /* 0x000000ffff1d7224 */ /* 0x000fe200078e000c */
[----:B------:R-:W-:Y:S01]  /*b820*/  SHF.R.U32.HI R67, RZ, 0x10, R9 ;  /* 0x00000010ff437819 */ /* 0x000fe20000011609 */
[----:B------:R-:W-:Y:S01]  /*b830*/  IMAD.MOV.U32 R30, RZ, RZ, R13 ;  /* 0x000000ffff1e7224 */ /* 0x000fe200078e000d */
[--C-:B------:R-:W-:Y:S01]  /*b840*/  SHF.R.U64 R68, R10, 0x10, R11.reuse ;  /* 0x000000100a447819 */ /* 0x100fe2000000120b */
[----:B------:R-:W-:Y:S01]  /*b850*/  IMAD.MOV.U32 R26, RZ, RZ, R14 ;  /* 0x000000ffff1a7224 */ /* 0x000fe200078e000e */
[----:B------:R-:W-:Y:S01]  /*b860*/  SHF.R.U32.HI R69, RZ, 0x10, R11 ;  /* 0x00000010ff457819 */ /* 0x000fe2000001160b */
[----:B------:R-:W-:Y:S01]  /*b870*/  IMAD.MOV.U32 R41, RZ, RZ, R15 ;  /* 0x000000ffff297224 */ /* 0x000fe200078e000f */
[----:B------:R-:W-:Y:S01]  /*b880*/  SHF.R.U64 R70, R12, 0x10, R13 ;  /* 0x000000100c467819 */ /* 0x000fe2000000120d */
[----:B------:R-:W-:Y:S01]  /*b890*/  IMAD.MOV.U32 R44, RZ, RZ, R5 ;  /* 0x000000ffff2c7224 */ /* 0x000fe200078e0005 */
[----:B------:R-:W-:-:S02]  /*b8a0*/  SHF.R.U32.HI R71, RZ, 0x10, R13 ;  /* 0x00000010ff477819 */ /* 0x000fc4000001160d */
[--C-:B------:R-:W-:Y:S02]  /*b8b0*/  SHF.R.U64 R72, R14, 0x10, R15.reuse ;  /* 0x000000100e487819 */ /* 0x100fe4000000120f */
[----:B------:R-:W-:Y:S02]  /*b8c0*/  SHF.R.U32.HI R73, RZ, 0x10, R15 ;  /* 0x00000010ff497819 */ /* 0x000fe4000001160f */
[----:B------:R-:W-:Y:S02]  /*b8d0*/  SHF.R.U32.HI R77, RZ, 0x10, R5 ;  /* 0x00000010ff4d7819 */ /* 0x000fe40000011605 */
[----:B------:R-:W-:Y:S02]  /*b8e0*/  PRMT R6, R45, 0x5410, R55 ;  /* 0x000054102d067816 */ /* 0x000fe40000000037 */
[----:B------:R-:W-:Y:S02]  /*b8f0*/  PRMT R35, R35, 0x5410, R54 ;  /* 0x0000541023237816 */ /* 0x000fe40000000036 */
[----:B------:R-:W-:-:S02]  /*b900*/  PRMT R32, R46, 0x5410, R57 ;  /* 0x000054102e207816 */ /* 0x000fc40000000039 */
[----:B------:R-:W-:Y:S02]  /*b910*/  PRMT R28, R47, 0x5410, R59 ;  /* 0x000054102f1c7816 */ /* 0x000fe4000000003b */
[----:B------:R-:W-:Y:S02]  /*b920*/  PRMT R21, R48, 0x7610, R21 ;  /* 0x0000761030157816 */ /* 0x000fe40000000015 */
[----:B------:R-:W-:Y:S02]  /*b930*/  PRMT R24, R49, 0x7610, R24 ;  /* 0x0000761031187816 */ /* 0x000fe40000000018 */
[----:B------:R-:W-:Y:S01]  /*b940*/  LEA.HI R4, R203, R203, RZ, 0x1 ;  /* 0x000000cbcb047211 */ /* 0x000fe200078f08ff */
[----:B------:R-:W-:Y:S06]  /*b950*/  BRA.DIV UR4, `(.L_x_571) ;  /* 0x0000013604787947 */ /* 0x000fec000b800000 */
.L_x_768:
[----:B------:R-:W-:Y:S01]  /*b960*/  UMOV UR4, 0xffffffff ;  /* 0xffffffff00047882 */ /* 0x000fe20000000000 */
[----:B------:R-:W-:Y:S02]  /*b970*/  LOP3.LUT R4, R4, 0xfffffffe, RZ, 0xc0, !PT ;  /* 0xfffffffe04047812 */ /* 0x000fe400078ec0ff */
[----:B------:R-:W-:Y:S05]  /*b980*/  BRA.DIV UR4, `(.L_x_572) ;  /* 0x0000013604947947 */ /* 0x000fea000b800000 */
.L_x_771:
[----:B------:R-:W-:Y:S01]  /*b990*/  UMOV UR4, 0xffffffff ;  /* 0xffffffff00047882 */ /* 0x000fe20000000000 */
[----:B------:R-:W-:Y:S02]  /*b9a0*/  IMAD.IADD R4, R203, 0x1, -R4 ;  /* 0x00000001cb047824 */ /* 0x000fe400078e0a04 */
[----:B------:R-:W-:Y:S05]  /*b9b0*/  BRA.DIV UR4, `(.L_x_573) ;  /* 0x0000013604b07947 */ /* 0x000fea000b800000 */
.L_x_774:
[----:B------:R-:W-:Y:S01]  /*b9c0*/  UMOV UR4, 0xffffffff ;  /* 0xffffffff00047882 */ /* 0x000fe20000000000 */
[----:B------:R-:W-:Y:S02]  /*b9d0*/  SHF.L.U32 R5, R4, 0x1f, RZ ;  /* 0x0000001f04057819 */ /* 0x000fe400000006ff */
[----:B------:R-:W-:Y:S05]  /*b9e0*/  BRA.DIV UR4, `(.L_x_574) ;  /* 0x0000013604cc7947 */ /* 0x000fea000b800000 */
.L_x_777:
[----:B------:R-:W0:Y:S01]  /*b9f0*/  SYNCS.PHASECHK.TRANS64.TRYWAIT P1, [R2+URZ+0x34800], R5 ;  /* 0x03480005020075a7 */ /* 0x000e22000802017f */
[----:B------:R-:W-:Y:S01]  /*ba00*/  PRMT R38, R25, 0x5410, R67 ;  /* 0x0000541019267816 */ /* 0x000fe20000000043 */
[----:B------:R-:W-:Y:S01]  /*ba10*/  BSSY B1, `(.L_x_575) ;  /* 0x0000014000017945 */ /* 0x000fe20003800000 */
[----:B------:R-:W-:Y:S02]  /*ba20*/  PRMT R25, R26, 0x5410, R72 ;  /* 0x000054101a197816 */ /* 0x000fe40000000048 */
[----:B------:R-:W-:Y:S02]  /*ba30*/  PRMT R26, R41, 0x7610, R26 ;  /* 0x00007610291a7816 */ /* 0x000fe4000000001a */
[----:B------:R-:W-:Y:S02]  /*ba40*/  PRMT R37, R20, 0x5410, R66 ;  /* 0x0000541014257816 */ /* 0x000fe40000000042 */
[----:B------:R-:W-:Y:S02]  /*ba50*/  PRMT R21, R21, 0x5410, R60 ;  /* 0x0000541015157816 */ /* 0x000fe4000000003c */
[----:B------:R-:W-:-:S02]  /*ba60*/  PRMT R24, R24, 0x5410, R61 ;  /* 0x0000541018187816 */ /* 0x000fc4000000003d */
[----:B------:R-:W-:Y:S02]  /*ba70*/  PRMT R13, R50, 0x5410, R62 ;  /* 0x00005410320d7816 */ /* 0x000fe4000000003e */
        /* <DEDUP_REMOVED lines=11> */
[----:B------:R-:W-:Y:S01]  /*bb30*/  PRMT R12, R44, 0x5410, R77 ;  /* 0x000054102c0c7816 */ /* 0x000fe2000000004d */
[----:B0-----:R-:W-:Y:S06]  /*bb40*/  @!P1 BRA `(.L_x_576) ;  /* 0x00000134009c9947 */ /* 0x001fec0003800000 */
.L_x_778:
[----:B------:R-:W-:Y:S05]  /*bb50*/  BSYNC B1 ;  /* 0x0000000000017941 */ /* 0x000fea0003800000 */
.L_x_575:
[----:B------:R-:W-:Y:S01]  /*bb60*/  BSSY B1, `(.L_x_577) ;  /* 0x0000103000017945 */ /* 0x000fe20003800000 */
[----:B------:R-:W-:-:S03]  /*bb70*/  IMAD.MOV.U32 R36, RZ, RZ, R6 ;  /* 0x000000ffff247224 */ /* 0x000fc600078e0006 */
[----:B------:R-:W-:Y:S05]  /*bb80*/  @P0 BRA `(.L_x_578) ;  /* 0x0000001000000947 */ /* 0x000fea0003800000 */
[----:B0-----:R-:W0:Y:S01]  /*bb90*/  LDC R5, c[0x0][0x3d4] ;  /* 0x0000f500ff057b82 */ /* 0x001e220000000800 */
[C---:B------:R-:W-:Y:S01]  /*bba0*/  VIADD R4, R16.reuse, 0x10 ;  /* 0x0000001010047836 */ /* 0x040fe20000000000 */
[C---:B------:R-:W-:Y:S01]  /*bbb0*/  IADD3 R6, R16.reuse, 0x20, RZ ;  /* 0x0000002010067810 */ /* 0x040fe20007ffe0ff */
[C---:B------:R-:W-:Y:S01]  /*bbc0*/  VIADD R42, R16.reuse, 0x30 ;  /* 0x00000030102a7836 */ /* 0x040fe20000000000 */
[----:B------:R-:W-:Y:S01]  /*bbd0*/  BSSY B2, `(.L_x_579) ;  /* 0x0000030000027945 */ /* 0x000fe20003800000 */
[-C--:B0-----:R-:W-:Y:S02]  /*bbe0*/  ISETP.GE.AND P0, PT, R16, R5.reuse, PT ;  /* 0x000000051000720c */ /* 0x081fe40003f06270 */
[-C--:B------:R-:W-:Y:S01]  /*bbf0*/  ISETP.GE.AND P1, PT, R4, R5.reuse, PT ;  /* 0x000000050400720c */ /* 0x080fe20003f26270 */
[----:B------:R-:W-:Y:S01]  /*bc00*/  VIADD R4, R16, 0x40 ;  /* 0x0000004010047836 */ /* 0x000fe20000000000 */
[-C--:B------:R-:W-:Y:S01]  /*bc10*/  ISETP.GE.AND P2, PT, R6, R5.reuse, PT ;  /* 0x000000050600720c */ /* 0x080fe20003f46270 */
[----:B------:R-:W-:Y:S01]  /*bc20*/  VIADD R6, R16, 0x50 ;  /* 0x0000005010067836 */ /* 0x000fe20000000000 */
[----:B------:R-:W-:-:S02]  /*bc30*/  ISETP.GE.AND P3, PT, R42, R5, PT ;  /* 0x000000052a00720c */ /* 0x000fc40003f66270 */
[-C--:B------:R-:W-:Y:S02]  /*bc40*/  ISETP.GE.AND P4, PT, R4, R5.reuse, PT ;  /* 0x000000050400720c */ /* 0x080fe40003f86270 */
[----:B------:R-:W-:-:S03]  /*bc50*/  ISETP.GE.AND P5, PT, R6, R5, PT ;  /* 0x000000050600720c */ /* 0x000fc60003fa6270 */
[----:B------:R-:W-:Y:S10]  /*bc60*/  @P0 BRA `(.L_x_580) ;  /* 0x0000000000980947 */ /* 0x000ff40003800000 */
[----:B------:R-:W0:Y:S01]  /*bc70*/  LDS.128 R4, [R8+0x10400] ;  /* 0x0104000008047984 */ /* 0x000e220000000c00 */
[C---:B------:R-:W-:Y:S01]  /*bc80*/  IMAD.U32 R45, R37.reuse, 0x10000, RZ ;  /* 0x00010000252d7824 */ /* 0x040fe200078e00ff */
[----:B------:R-:W-:Y:S01]  /*bc90*/  LOP3.LUT R48, R37, 0xffff0000, RZ, 0xc0, !PT ;  /* 0xffff000025307812 */ /* 0x000fe200078ec0ff */
[C---:B------:R-:W-:Y:S01]  /*bca0*/  IMAD.U32 R44, R35.reuse, 0x10000, RZ ;  /* 0x00010000232c7824 */ /* 0x040fe200078e00ff */
[----:B------:R-:W-:Y:S01]  /*bcb0*/  LOP3.LUT R46, R35, 0xffff0000, RZ, 0xc0, !PT ;  /* 0xffff0000232e7812 */ /* 0x000fe200078ec0ff */
[C---:B0-----:R-:W-:Y:S01]  /*bcc0*/  IMAD.U32 R39, R4.reuse, 0x10000, RZ ;  /* 0x0001000004277824 */ /* 0x041fe200078e00ff */
[----:B------:R-:W-:Y:S01]  /*bcd0*/  LOP3.LUT R4, R4, 0xffff0000, RZ, 0xc0, !PT ;  /* 0xffff000004047812 */ /* 0x000fe200078ec0ff */
[C---:B------:R-:W-:Y:S01]  /*bce0*/  IMAD.U32 R41, R5.reuse, 0x10000, RZ ;  /* 0x0001000005297824 */ /* 0x040fe200078e00ff */
[----:B------:R-:W-:Y:S01]  /*bcf0*/  LOP3.LUT R5, R5, 0xffff0000, RZ, 0xc0, !PT ;  /* 0xffff000005057812 */ /* 0x000fe200078ec0ff */
[C---:B------:R-:W-:Y:S01]  /*bd00*/  IMAD.U32 R42, R6.reuse, 0x10000, RZ ;  /* 0x00010000062a7824 */ /* 0x040fe200078e00ff */
[----:B------:R-:W-:Y:S01]  /*bd10*/  LOP3.LUT R6, R6, 0xffff0000, RZ, 0xc0, !PT ;  /* 0xffff000006067812 */ /* 0x000fe200078ec0ff */
[C---:B------:R-:W-:Y:S01]  /*bd20*/  FMUL.FTZ R50, R4.reuse, R45 ;  /* 0x0000002d04327220 */ /* 0x040fe20000410000 */
[----:B------:R-:W-:Y:S01]  /*bd30*/  FMUL.FTZ R4, R4, R44 ;  /* 0x0000002c04047220 */ /* 0x000fe20000410000 */
[----:B------:R-:W-:-:S02]  /*bd40*/  IMAD.U32 R43, R7, 0x10000, RZ ;  /* 0x00010000072b7824 */ /* 0x000fc400078e00ff */
[----:B------:R-:W-:Y:S01]  /*bd50*/  FMUL.FTZ R52, R5, R48 ;  /* 0x0000003005347220 */ /* 0x000fe20000410000 */
[C---:B------:R-:W-:Y:S01]  /*bd60*/  FFMA.FTZ R50, R39.reuse, R44, -R50 ;  /* 0x0000002c27327223 */ /* 0x040fe20000010832 */
[----:B------:R-:W-:Y:S01]  /*bd70*/  FFMA.FTZ R45, R39, R45, R4 ;  /* 0x0000002d272d7223 */ /* 0x000fe20000010004 */
[----:B------:R-:W-:Y:S01]  /*bd80*/  LOP3.LUT R7, R7, 0xffff0000, RZ, 0xc0, !PT ;  /* 0xffff000007077812 */ /* 0x000fe200078ec0ff */
[-C--:B------:R-:W-:Y:S01]  /*bd90*/  FMUL.FTZ R54, R5, R46.reuse ;  /* 0x0000002e05367220 */ /* 0x080fe20000410000 */
[C---:B------:R-:W-:Y:S01]  /*bda0*/  LOP3.LUT R44, R38.reuse, 0xffff0000, RZ, 0xc0, !PT ;  /* 0xffff0000262c7812 */ /* 0x040fe200078ec0ff */
[----:B------:R-:W-:Y:S01]  /*bdb0*/  IMAD.U32 R39, R38, 0x10000, RZ ;  /* 0x0001000026277824 */ /* 0x000fe200078e00ff */
[C---:B------:R-:W-:Y:S01]  /*bdc0*/  LOP3.LUT R4, R36.reuse, 0xffff0000, RZ, 0xc0, !PT ;  /* 0xffff000024047812 */ /* 0x040fe200078ec0ff */
[----:B------:R-:W-:Y:S02]  /*bdd0*/  IMAD.U32 R5, R36, 0x10000, RZ ;  /* 0x0001000024057824 */ /* 0x000fe400078e00ff */
[C---:B------:R-:W-:Y:S01]  /*bde0*/  FFMA.FTZ R52, R41.reuse, R46, -R52 ;  /* 0x0000002e29347223 */ /* 0x040fe20000010834 */
[----:B------:R-:W-:Y:S01]  /*bdf0*/  FFMA.FTZ R41, R41, R48, R54 ;  /* 0x0000003029297223 */ /* 0x000fe20000010036 */
[C---:B------:R-:W-:Y:S01]  /*be00*/  FMUL.FTZ R47, R6.reuse, R39 ;  /* 0x00000027062f7220 */ /* 0x040fe20000410000 */
        /* <DEDUP_REMOVED lines=9> */
[----:B------:R-:W-:Y:S02]  /*bea0*/  F2FP.BF16.F32.PACK_AB R6, R39, R6 ;  /* 0x000000062706723e */ /* 0x000fe400000010ff */
[----:B------:R-:W-:-:S05]  /*beb0*/  F2FP.BF16.F32.PACK_AB R7, R44, R7 ;  /* 0x000000072c07723e */ /* 0x000fca00000010ff */
[----:B------:R0:W-:Y:S02]  /*bec0*/  STS.128 [R8+0x10400], R4 ;  /* 0x0104000408007388 */ /* 0x0001e40000000c00 */
.L_x_580:
[----:B------:R-:W-:Y:S05]  /*bed0*/  BSYNC B2 ;  /* 0x0000000000027941 */ /* 0x000fea0003800000 */
.L_x_579:
[----:B------:R-:W-:Y:S04]  /*bee0*/  BSSY B2, `(.L_x_581) ;  /* 0x0000028000027945 */ /* 0x000fe80003800000 */
[----:B------:R-:W-:Y:S05]  /*bef0*/  @P1 BRA `(.L_x_582) ;  /* 0x0000000000981947 */ /* 0x000fea0003800000 */
[----:B0-----:R-:W0:Y:S01]  /*bf00*/  LDS.128 R4, [R3] ;  /* 0x0000000003047984 */ /* 0x001e220000000c00 */
[----:B------:R-:W-:Y:S01]  /*bf10*/  IMAD.U32 R45, R33, 0x10000, RZ ;  /* 0x00010000212d7824 */ /* 0x000fe200078e00ff */
[C---:B------:R-:W-:Y:S01]  /*bf20*/  LOP3.LUT R46, R31.reuse, 0xffff0000, RZ, 0xc0, !PT ;  /* 0xffff00001f2e7812 */ /* 0x040fe200078ec0ff */
[----:B------:R-:W-:Y:S01]  /*bf30*/  IMAD.U32 R44, R31, 0x10000, RZ ;  /* 0x000100001f2c7824 */ /* 0x000fe200078e00ff */
        /* <DEDUP_REMOVED lines=13> */
[-C--:B------:R-:W-:Y:S01]  /*c010*/  FMUL.FTZ R54, R5, R46.reuse ;  /* 0x0000002e05367220 */ /* 0x080fe20000410000 */
[----:B------:R-:W-:Y:S01]  /*c020*/  LOP3.LUT R7, R7, 0xffff0000, RZ, 0xc0, !PT ;  /* 0xffff000007077812 */ /* 0x000fe200078ec0ff */
[----:B------:R-:W-:Y:S01]  /*c030*/  IMAD.U32 R39, R34, 0x10000, RZ ;  /* 0x0001000022277824 */ /* 0x000fe200078e00ff */
[----:B------:R-:W-:Y:S01]  /*c040*/  SHF.L.U32 R5, R32, 0x10, RZ ;  /* 0x0000001020057819 */ /* 0x000fe200000006ff */
[C---:B------:R-:W-:Y:S01]  /*c050*/  FFMA.FTZ R52, R41.reuse, R46, -R52 ;  /* 0x0000002e29347223 */ /* 0x040fe20000010834 */
[----:B------:R-:W-:Y:S01]  /*c060*/  LOP3.LUT R44, R34, 0xffff0000, RZ, 0xc0, !PT ;  /* 0xffff0000222c7812 */ /* 0x000fe200078ec0ff */
[----:B------:R-:W-:Y:S01]  /*c070*/  FFMA.FTZ R41, R41, R48, R54 ;  /* 0x0000003029297223 */ /* 0x000fe20000010036 */
[----:B------:R-:W-:Y:S01]  /*c080*/  LOP3.LUT R4, R32, 0xffff0000, RZ, 0xc0, !PT ;  /* 0xffff000020047812 */ /* 0x000fe200078ec0ff */
[C---:B------:R-:W-:Y:S01]  /*c090*/  FMUL.FTZ R47, R6.reuse, R39 ;  /* 0x00000027062f7220 */ /* 0x040fe20000410000 */
[----:B------:R-:W-:Y:S01]  /*c0a0*/  FMUL.FTZ R46, R6, R5 ;  /* 0x00000005062e7220 */ /* 0x000fe20000410000 */
[----:B------:R-:W-:-:S02]  /*c0b0*/  FMUL.FTZ R48, R7, R44 ;  /* 0x0000002c07307220 */ /* 0x000fc40000410000 */
[-C--:B------:R-:W-:Y:S01]  /*c0c0*/  FMUL.FTZ R49, R7, R4.reuse ;  /* 0x0000000407317220 */ /* 0x080fe20000410000 */
[C---:B------:R-:W-:Y:S01]  /*c0d0*/  FFMA.FTZ R6, R42.reuse, R5, -R47 ;  /* 0x000000052a067223 */ /* 0x040fe2000001082f */
[----:B------:R-:W-:Y:S01]  /*c0e0*/  FFMA.FTZ R39, R42, R39, R46 ;  /* 0x000000272a277223 */ /* 0x000fe2000001002e */
[C---:B------:R-:W-:Y:S01]  /*c0f0*/  FFMA.FTZ R7, R43.reuse, R4, -R48 ;  /* 0x000000042b077223 */ /* 0x040fe20000010830 */
[----:B------:R-:W-:Y:S01]  /*c100*/  FFMA.FTZ R44, R43, R44, R49 ;  /* 0x0000002c2b2c7223 */ /* 0x000fe20000010031 */
[----:B------:R-:W-:Y:S02]  /*c110*/  F2FP.BF16.F32.PACK_AB R4, R45, R50 ;  /* 0x000000322d04723e */ /* 0x000fe400000010ff */
[----:B------:R-:W-:Y:S02]  /*c120*/  F2FP.BF16.F32.PACK_AB R5, R41, R52 ;  /* 0x000000342905723e */ /* 0x000fe400000010ff */
[----:B------:R-:W-:Y:S02]  /*c130*/  F2FP.BF16.F32.PACK_AB R6, R39, R6 ;  /* 0x000000062706723e */ /* 0x000fe400000010ff */
[----:B------:R-:W-:-:S05]  /*c140*/  F2FP.BF16.F32.PACK_AB R7, R44, R7 ;  /* 0x000000072c07723e */ /* 0x000fca00000010ff */
[----:B------:R1:W-:Y:S02]  /*c150*/  STS.128 [R3], R4 ;  /* 0x0000000403007388 */ /* 0x0003e40000000c00 */
.L_x_582:
[----:B------:R-:W-:Y:S05]  /*c160*/  BSYNC B2 ;  /* 0x0000000000027941 */ /* 0x000fea0003800000 */
.L_x_581:
[----:B------:R-:W-:Y:S04]  /*c170*/  BSSY B2, `(.L_x_583) ;  /* 0x0000028000027945 */ /* 0x000fe80003800000 */
[----:B------:R-:W-:Y:S05]  /*c180*/  @P2 BRA `(.L_x_584) ;  /* 0x0000000000982947 */ /* 0x000fea0003800000 */
[----:B01----:R-:W0:Y:S01]  /*c190*/  LDS.128 R4, [R8+0x14400] ;  /* 0x0144000008047984 */ /* 0x003e220000000c00 */
        /* <DEDUP_REMOVED lines=37> */
.L_x_584:
[----:B------:R-:W-:Y:S05]  /*c3f0*/  BSYNC B2 ;  /* 0x0000000000027941 */ /* 0x000fea0003800000 */
.L_x_583:
[----:B------:R-:W-:Y:S04]  /*c400*/  BSSY B2, `(.L_x_585) ;  /* 0x0000028000027945 */ /* 0x000fe80003800000 */
[----:B------:R-:W-:Y:S05]  /*c410*/  @P3 BRA `(.L_x_586) ;  /* 0x0000000000983947 */ /* 0x000fea0003800000 */
[----:B012---:R-:W0:Y:S01]  /*c420*/  LDS.128 R4, [R3+0x4000] ;  /* 0x0040000003047984 */ /* 0x007e220000000c00 */
        /* <DEDUP_REMOVED lines=37> */
.L_x_586:
[----:B------:R-:W-:Y:S05]  /*c680*/  BSYNC B2 ;  /* 0x0000000000027941 */ /* 0x000fea0003800000 */
.L_x_585:
[----:B------:R-:W-:Y:S04]  /*c690*/  BSSY B2, `(.L_x_587) ;  /* 0x0000028000027945 */ /* 0x000fe80003800000 */
[----:B------:R-:W-:Y:S05]  /*c6a0*/  @P4 BRA `(.L_x_588) ;  /* 0x0000000000984947 */ /* 0x000fea0003800000 */
[----:B0123--:R-:W0:Y:S01]  /*c6b0*/  LDS.128 R4, [R8+0x18400] ;  /* 0x0184000008047984 */ /* 0x00fe220000000c00 */
[----:B------:R-:W-:Y:S01]  /*c6c0*/  SHF.L.U32 R44, R13, 0x10, RZ ;  /* 0x000000100d2c7819 */ /* 0x000fe200000006ff */
[C---:B------:R-:W-:Y:S01]  /*c6d0*/  IMAD.U32 R45, R15.reuse, 0x10000, RZ ;  /* 0x000100000f2d7824 */ /* 0x040fe200078e00ff */
[----:B------:R-:W-:Y:S02]  /*c6e0*/  LOP3.LUT R48, R15, 0xffff0000, RZ, 0xc0, !PT ;  /* 0xffff00000f307812 */ /* 0x000fe400078ec0ff */
        /* <DEDUP_REMOVED lines=34> */
.L_x_588:
[----:B------:R-:W-:Y:S05]  /*c910*/  BSYNC B2 ;  /* 0x0000000000027941 */ /* 0x000fea0003800000 */
.L_x_587:
[----:B------:R-:W-:Y:S05]  /*c920*/  @P5 BRA `(.L_x_578) ;  /* 0x0000000000985947 */ /* 0x000fea0003800000 */
[----:B01234-:R-:W0:Y:S01]  /*c930*/  LDS.128 R4, [R3+0x8000] ;  /* 0x0080000003047984 */ /* 0x01fe220000000c00 */
        /* <DEDUP_REMOVED lines=37> */
.L_x_578:
[----:B------:R-:W-:Y:S05]  /*cb90*/  BSYNC B1 ;  /* 0x0000000000017941 */ /* 0x000fea0003800000 */
.L_x_577:
[----:B------:R-:W-:-:S13]  /*cba0*/  ISETP.GE.AND P0, PT, R202, R0, PT ;  /* 0x00000000ca00720c */ /* 0x000fda0003f06270 */
[----:B------:R-:W-:Y:S05]  /*cbb0*/  @P0 BRA `(.L_x_589) ;  /* 0x0000003800a80947 */ /* 0x000fea0003800000 */
[----:B01234-:R-:W0:Y:S01]  /*cbc0*/  LDC R5, c[0x0][0x3d4] ;  /* 0x0000f500ff057b82 */ /* 0x01fe220000000800 */
[C---:B------:R-:W-:Y:S01]  /*cbd0*/  VIADD R0, R16.reuse, 0x10 ;  /* 0x0000001010007836 */ /* 0x040fe20000000000 */
[----:B------:R-:W-:Y:S01]  /*cbe0*/  BSSY B1, `(.L_x_590) ;  /* 0x0000032000017945 */ /* 0x000fe20003800000 */
[C---:B------:R-:W-:Y:S02]  /*cbf0*/  VIADD R4, R16.reuse, 0x20 ;  /* 0x0000002010047836 */ /* 0x040fe40000000000 */
[C---:B------:R-:W-:Y:S01]  /*cc00*/  VIADD R6, R16.reuse, 0x30 ;  /* 0x0000003010067836 */ /* 0x040fe20000000000 */
        /* <DEDUP_REMOVED lines=10> */
[----:B------:R-:W-:Y:S01]  /*ccb0*/  IMAD.U32 R44, R35, 0x10000, RZ ;  /* 0x00010000232c7824 */ /* 0x000fe200078e00ff */
[C---:B------:R-:W-:Y:S01]  /*ccc0*/  LOP3.LUT R47, R37.reuse, 0xffff0000, RZ, 0xc0, !PT ;  /* 0xffff0000252f7812 */ /* 0x040fe200078ec0ff */
[----:B------:R-:W-:Y:S01]  /*ccd0*/  IMAD.U32 R46, R37, 0x10000, RZ ;  /* 0x00010000252e7824 */ /* 0x000fe200078e00ff */
[----:B------:R-:W-:Y:S01]  /*cce0*/  LOP3.LUT R45, R35, 0xffff0000, RZ, 0xc0, !PT ;  /* 0xffff0000232d7812 */ /* 0x000fe200078ec0ff */
[C---:B------:R-:W-:Y:S01]  /*ccf0*/  IMAD.U32 R49, R38.reuse, 0x10000, RZ ;  /* 0x0001000026317824 */ /* 0x040fe200078e00ff */
[----:B------:R-:W-:Y:S02]  /*cd00*/  LOP3.LUT R51, R38, 0xffff0000, RZ, 0xc0, !PT ;  /* 0xffff000026337812 */ /* 0x000fe400078ec0ff */
[C---:B0-----:R-:W-:Y:S01]  /*cd10*/  SHF.L.U32 R0, R4.reuse, 0x10, RZ ;  /* 0x0000001004007819 */ /* 0x041fe200000006ff */
[C---:B------:R-:W-:Y:S01]  /*cd20*/  IMAD.U32 R39, R5.reuse, 0x10000, RZ ;  /* 0x0001000005277824 */ /* 0x040fe200078e00ff */
[----:B------:R-:W-:Y:S01]  /*cd30*/  LOP3.LUT R4, R4, 0xffff0000, RZ, 0xc0, !PT ;  /* 0xffff000004047812 */ /* 0x000fe200078ec0ff */
[C---:B------:R-:W-:Y:S01]  /*cd40*/  IMAD.U32 R35, R6.reuse, 0x10000, RZ ;  /* 0x0001000006237824 */ /* 0x040fe200078e00ff */
[----:B------:R-:W-:Y:S01]  /*cd50*/  LOP3.LUT R5, R5, 0xffff0000, RZ, 0xc0, !PT ;  /* 0xffff000005057812 */ /* 0x000fe200078ec0ff */
[----:B------:R-:W-:Y:S01]  /*cd60*/  IMAD.U32 R37, R7, 0x10000, RZ ;  /* 0x0001000007257824 */ /* 0x000fe200078e00ff */
[----:B------:R-:W-:Y:S01]  /*cd70*/  LOP3.LUT R6, R6, 0xffff0000, RZ, 0xc0, !PT ;  /* 0xffff000006067812 */ /* 0x000fe200078ec0ff */
[-C--:B------:R-:W-:Y:S01]  /*cd80*/  FMUL.FTZ R41, R46, R4.reuse ;  /* 0x000000042e297220 */ /* 0x080fe20000410000 */
[C---:B------:R-:W-:Y:S01]  /*cd90*/  FMUL.FTZ R43, R44.reuse, R4 ;  /* 0x000000042c2b7220 */ /* 0x040fe20000410000 */
[-C--:B------:R-:W-:Y:S01]  /*cda0*/  FMUL.FTZ R42, R47, R5.reuse ;  /* 0x000000052f2a7220 */ /* 0x080fe20000410000 */
[----:B------:R-:W-:Y:S01]  /*cdb0*/  LOP3.LUT R7, R7, 0xffff0000, RZ, 0xc0, !PT ;  /* 0xffff000007077812 */ /* 0x000fe200078ec0ff */
[-C--:B------:R-:W-:Y:S01]  /*cdc0*/  FFMA.FTZ R4, R44, R0.reuse, -R41 ;  /* 0x000000002c047223 */ /* 0x080fe20000010829 */
[----:B------:R-:W-:Y:S01]  /*cdd0*/  FFMA.FTZ R43, R46, R0, R43 ;  /* 0x000000002e2b7223 */ /* 0x000fe2000001002b */
[C---:B------:R-:W-:Y:S01]  /*cde0*/  FMUL.FTZ R0, R45.reuse, R5 ;  /* 0x000000052d007220 */ /* 0x040fe20000410000 */
[----:B------:R-:W-:Y:S01]  /*cdf0*/  FFMA.FTZ R5, R45, R39, -R42 ;  /* 0x000000272d057223 */ /* 0x000fe2000001082a */
[C---:B------:R-:W-:Y:S01]  /*ce00*/  LOP3.LUT R45, R36.reuse, 0xffff0000, RZ, 0xc0, !PT ;  /* 0xffff0000242d7812 */ /* 0x040fe200078ec0ff */
[----:B------:R-:W-:-:S02]  /*ce10*/  IMAD.U32 R41, R36, 0x10000, RZ ;  /* 0x0001000024297824 */ /* 0x000fc400078e00ff */
[-C--:B------:R-:W-:Y:S01]  /*ce20*/  FMUL.FTZ R36, R49, R6.reuse ;  /* 0x0000000631247220 */ /* 0x080fe20000410000 */
[----:B------:R-:W-:Y:S01]  /*ce30*/  FMUL.FTZ R42, R51, R7 ;  /* 0x00000007332a7220 */ /* 0x000fe20000410000 */
[----:B------:R-:W-:Y:S01]  /*ce40*/  FFMA.FTZ R0, R47, R39, R0 ;  /* 0x000000272f007223 */ /* 0x000fe20000010000 */
[----:B------:R-:W-:Y:S01]  /*ce50*/  FMUL.FTZ R38, R41, R6 ;  /* 0x0000000629267220 */ /* 0x000fe20000410000 */
[----:B------:R-:W-:Y:S01]  /*ce60*/  FMUL.FTZ R44, R45, R7 ;  /* 0x000000072d2c7220 */ /* 0x000fe20000410000 */
[----:B------:R-:W-:Y:S01]  /*ce70*/  FFMA.FTZ R6, R41, R35, -R36 ;  /* 0x0000002329067223 */ /* 0x000fe20000010824 */
[----:B------:R-:W-:Y:S01]  /*ce80*/  FFMA.FTZ R7, R45, R37, -R42 ;  /* 0x000000252d077223 */ /* 0x000fe2000001082a */
[----:B------:R-:W-:Y:S01]  /*ce90*/  FFMA.FTZ R35, R49, R35, R38 ;  /* 0x0000002331237223 */ /* 0x000fe20000010026 */
[----:B------:R-:W-:Y:S01]  /*cea0*/  FFMA.FTZ R44, R51, R37, R44 ;  /* 0x00000025332c7223 */ /* 0x000fe2000001002c */
[----:B------:R-:W-:Y:S02]  /*ceb0*/  F2FP.BF16.F32.PACK_AB R4, R43, R4 ;  /* 0x000000042b04723e */ /* 0x000fe400000010ff */
[----:B------:R-:W-:-:S02]  /*cec0*/  F2FP.BF16.F32.PACK_AB R5, R0, R5 ;  /* 0x000000050005723e */ /* 0x000fc400000010ff */
[----:B------:R-:W-:Y:S02]  /*ced0*/  F2FP.BF16.F32.PACK_AB R6, R35, R6 ;  /* 0x000000062306723e */ /* 0x000fe400000010ff */
[----:B------:R-:W-:-:S05]  /*cee0*/  F2FP.BF16.F32.PACK_AB R7, R44, R7 ;  /* 0x000000072c07723e */ /* 0x000fca00000010ff */
[----:B------:R0:W-:Y:S02]  /*cef0*/  STS.128 [R8+0x12400], R4 ;  /* 0x0124000408007388 */ /* 0x0001e40000000c00 */
.L_x_591:
[----:B------:R-:W-:Y:S05]  /*cf00*/  BSYNC B1 ;  /* 0x0000000000017941 */ /* 0x000fea0003800000 */
.L_x_590:
[----:B------:R-:W-:Y:S04]  /*cf10*/  BSSY B1, `(.L_x_592) ;  /* 0x0000028000017945 */ /* 0x000fe80003800000 */
[----:B------:R-:W-:Y:S05]  /*cf20*/  @P1 BRA `(.L_x_593) ;  /* 0x0000000000981947 */ /* 0x000fea0003800000 */
[----:B0-----:R-:W0:Y:S01]  /*cf30*/  LDS.128 R4, [R3+0x2000] ;  /* 0x0020000003047984 */ /* 0x001e220000000c00 */
[----:B------:R-:W-:Y:S01]  /*cf40*/  IMAD.U32 R38, R31, 0x10000, RZ ;  /* 0x000100001f267824 */ /* 0x000fe200078e00ff */
[C---:B------:R-:W-:Y:S01]  /*cf50*/  LOP3.LUT R43, R33.reuse, 0xffff0000, RZ, 0xc0, !PT ;  /* 0xffff0000212b7812 */ /* 0x040fe200078ec0ff */
[----:B------:R-:W-:Y:S01]  /*cf60*/  IMAD.U32 R42, R33, 0x10000, RZ ;  /* 0x00010000212a7824 */ /* 0x000fe200078e00ff */
        /* <DEDUP_REMOVED lines=9> */
[-C--:B------:R-:W-:Y:S01]  /*d000*/  FMUL.FTZ R37, R42, R4.reuse ;  /* 0x000000042a257220 */ /* 0x080fe20000410000 */
[----:B------:R-:W-:Y:S01]  /*d010*/  FMUL.FTZ R39, R38, R4 ;  /* 0x0000000426277220 */ /* 0x000fe20000410000 */
[----:B------:R-:W-:Y:S01]  /*d020*/  FMUL.FTZ R36, R43, R5 ;  /* 0x000000052b247220 */ /* 0x000fe20000410000 */
[----:B------:R-:W-:-:S02]  /*d030*/  IMAD.U32 R33, R7, 0x10000, RZ ;  /* 0x0001000007217824 */ /* 0x000fc400078e00ff */
[-C--:B------:R-:W-:Y:S01]  /*d040*/  FFMA.FTZ R4, R38, R0.reuse, -R37 ;  /* 0x0000000026047223 */ /* 0x080fe20000010825 */
[----:B------:R-:W-:Y:S01]  /*d050*/  FFMA.FTZ R39, R42, R0, R39 ;  /* 0x000000002a277223 */ /* 0x000fe20000010027 */
[C---:B------:R-:W-:Y:S01]  /*d060*/  FMUL.FTZ R0, R41.reuse, R5 ;  /* 0x0000000529007220 */ /* 0x040fe20000410000 */
[-C--:B------:R-:W-:Y:S01]  /*d070*/  FFMA.FTZ R5, R41, R35.reuse, -R36 ;  /* 0x0000002329057223 */ /* 0x080fe20000010824 */
[----:B------:R-:W-:Y:S01]  /*d080*/  LOP3.LUT R7, R7, 0xffff0000, RZ, 0xc0, !PT ;  /* 0xffff000007077812 */ /* 0x000fe200078ec0ff */
[C---:B------:R-:W-:Y:S01]  /*d090*/  IMAD.U32 R37, R32.reuse, 0x10000, RZ ;  /* 0x0001000020257824 */ /* 0x040fe200078e00ff */
[----:B------:R-:W-:Y:S01]  /*d0a0*/  LOP3.LUT R41, R32, 0xffff0000, RZ, 0xc0, !PT ;  /* 0xffff000020297812 */ /* 0x000fe200078ec0ff */
[-C--:B------:R-:W-:Y:S01]  /*d0b0*/  FMUL.FTZ R32, R45, R6.reuse ;  /* 0x000000062d207220 */ /* 0x080fe20000410000 */
[----:B------:R-:W-:Y:S01]  /*d0c0*/  FFMA.FTZ R0, R43, R35, R0 ;  /* 0x000000232b007223 */ /* 0x000fe20000010000 */
[----:B------:R-:W-:Y:S01]  /*d0d0*/  FMUL.FTZ R34, R37, R6 ;  /* 0x0000000625227220 */ /* 0x000fe20000410000 */
[-C--:B------:R-:W-:Y:S01]  /*d0e0*/  FMUL.FTZ R36, R47, R7.reuse ;  /* 0x000000072f247220 */ /* 0x080fe20000410000 */
[----:B------:R-:W-:Y:S01]  /*d0f0*/  FMUL.FTZ R38, R41, R7 ;  /* 0x0000000729267220 */ /* 0x000fe20000410000 */
[-C--:B------:R-:W-:Y:S01]  /*d100*/  FFMA.FTZ R6, R37, R31.reuse, -R32 ;  /* 0x0000001f25067223 */ /* 0x080fe20000010820 */
[----:B------:R-:W-:Y:S01]  /*d110*/  FFMA.FTZ R31, R45, R31, R34 ;  /* 0x0000001f2d1f7223 */ /* 0x000fe20000010022 */
[-C--:B------:R-:W-:Y:S01]  /*d120*/  FFMA.FTZ R7, R41, R33.reuse, -R36 ;  /* 0x0000002129077223 */ /* 0x080fe20000010824 */
[----:B------:R-:W-:Y:S01]  /*d130*/  FFMA.FTZ R38, R47, R33, R38 ;  /* 0x000000212f267223 */ /* 0x000fe20000010026 */
[----:B------:R-:W-:-:S02]  /*d140*/  F2FP.BF16.F32.PACK_AB R4, R39, R4 ;  /* 0x000000042704723e */ /* 0x000fc400000010ff */
[----:B------:R-:W-:Y:S02]  /*d150*/  F2FP.BF16.F32.PACK_AB R5, R0, R5 ;  /* 0x000000050005723e */ /* 0x000fe400000010ff */
[----:B------:R-:W-:Y:S02]  /*d160*/  F2FP.BF16.F32.PACK_AB R6, R31, R6 ;  /* 0x000000061f06723e */ /* 0x000fe400000010ff */
[----:B------:R-:W-:-:S05]  /*d170*/  F2FP.BF16.F32.PACK_AB R7, R38, R7 ;  /* 0x000000072607723e */ /* 0x000fca00000010ff */
[----:B------:R1:W-:Y:S02]  /*d180*/  STS.128 [R3+0x2000], R4 ;  /* 0x0020000403007388 */ /* 0x0003e40000000c00 */
.L_x_593:
[----:B------:R-:W-:Y:S05]  /*d190*/  BSYNC B1 ;  /* 0x0000000000017941 */ /* 0x000fea0003800000 */
.L_x_592:
[----:B------:R-:W-:Y:S04]  /*d1a0*/  BSSY B1, `(.L_x_594) ;  /* 0x0000028000017945 */ /* 0x000fe80003800000 */
[----:B------:R-:W-:Y:S05]  /*d1b0*/  @P2 BRA `(.L_x_595) ;  /* 0x0000000000982947 */ /* 0x000fea0003800000 */
[----:B01----:R-:W0:Y:S01]  /*d1c0*/  LDS.128 R4, [R8+0x16400] ;  /* 0x0164000008047984 */ /* 0x003e220000000c00 */
[----:B------:R-:W-:Y:S01]  /*d1d0*/  SHF.L.U32 R36, R29, 0x10, RZ ;  /* 0x000000101d247819 */ /* 0x000fe200000006ff */
[----:B------:R-:W-:Y:S01]  /*d1e0*/  IMAD.U32 R34, R27, 0x10000, RZ ;  /* 0x000100001b227824 */ /* 0x000fe200078e00ff */
[----:B------:R-:W-:Y:S01]  /*d1f0*/  LOP3.LUT R39, R29, 0xffff0000, RZ, 0xc0, !PT ;  /* 0xffff00001d277812 */ /* 0x000fe200078ec0ff */
        /* <DEDUP_REMOVED lines=34> */
.L_x_595:
[----:B------:R-:W-:Y:S05]  /*d420*/  BSYNC B1 ;  /* 0x0000000000017941 */ /* 0x000fea0003800000 */
.L_x_594:
[----:B------:R-:W-:Y:S04]  /*d430*/  BSSY B1, `(.L_x_596) ;  /* 0x0000028000017945 */ /* 0x000fe80003800000 */
[----:B------:R-:W-:Y:S05]  /*d440*/  @P3 BRA `(.L_x_597) ;  /* 0x0000000000983947 */ /* 0x000fea0003800000 */
[----:B012---:R-:W0:Y:S01]  /*d450*/  LDS.128 R4, [R3+0x6000] ;  /* 0x0060000003047984 */ /* 0x007e220000000c00 */
        /* <DEDUP_REMOVED lines=37> */
.L_x_597:
[----:B------:R-:W-:Y:S05]  /*d6b0*/  BSYNC B1 ;  /* 0x0000000000017941 */ /* 0x000fea0003800000 */
.L_x_596:
[----:B------:R-:W-:Y:S04]  /*d6c0*/  BSSY B1, `(.L_x_598) ;  /* 0x0000028000017945 */ /* 0x000fe80003800000 */
[----:B------:R-:W-:Y:S05]  /*d6d0*/  @P4 BRA `(.L_x_599) ;  /* 0x0000000000984947 */ /* 0x000fea0003800000 */
[----:B0123--:R-:W0:Y:S01]  /*d6e0*/  LDS.128 R4, [R8+0x1a400] ;  /* 0x01a4000008047984 */ /* 0x00fe220000000c00 */
[----:B------:R-:W-:Y:S01]  /*d6f0*/  IMAD.U32 R26, R13, 0x10000, RZ ;  /* 0x000100000d1a7824 */ /* 0x000fe200078e00ff */
[C---:B------:R-:W-:Y:S01]  /*d700*/  LOP3.LUT R31, R15.reuse, 0xffff0000, RZ, 0xc0, !PT ;  /* 0xffff00000f1f7812 */ /* 0x040fe200078ec0ff */
[----:B------:R-:W-:Y:S01]  /*d710*/  IMAD.U32 R28, R15, 0x10000, RZ ;  /* 0x000100000f1c7824 */ /* 0x000fe200078e00ff */
[----:B------:R-:W-:Y:S02]  /*d720*/  LOP3.LUT R29, R13, 0xffff0000, RZ, 0xc0, !PT ;  /* 0xffff00000d1d7812 */ /* 0x000fe400078ec0ff */
[C---:B------:R-:W-:Y:S02]  /*d730*/  SHF.L.U32 R33, R20.reuse, 0x10, RZ ;  /* 0x0000001014217819 */ /* 0x040fe400000006ff */
        /* <DEDUP_REMOVED lines=32> */
.L_x_599:
[----:B------:R-:W-:Y:S05]  /*d940*/  BSYNC B1 ;  /* 0x0000000000017941 */ /* 0x000fea0003800000 */
.L_x_598:
[----:B------:R-:W-:Y:S05]  /*d950*/  @P5 BRA `(.L_x_589) ;  /* 0x0000002c00405947 */ /* 0x000fea0003800000 */
[----:B01234-:R-:W0:Y:S01]  /*d960*/  LDS.128 R4, [R3+0xa000] ;  /* 0x00a0000003047984 */ /* 0x01fe220000000c00 */
[C---:B------:R-:W-:Y:S01]  /*d970*/  IMAD.U32 R24, R11.reuse, 0x10000, RZ ;  /* 0x000100000b187824 */ /* 0x040fe200078e00ff */
[----:B------:R-:W-:Y:S01]  /*d980*/  LOP3.LUT R26, R11, 0xffff0000, RZ, 0xc0, !PT ;  /* 0xffff00000b1a7812 */ /* 0x000fe200078ec0ff */
[C---:B------:R-:W-:Y:S01]  /*d990*/  IMAD.U32 R14, R9.reuse, 0x10000, RZ ;  /* 0x00010000090e7824 */ /* 0x040fe200078e00ff */
        /* <DEDUP_REMOVED lines=14> */
[----:B------:R-:W-:Y:S01]  /*da80*/  FFMA.FTZ R4, R14, R0, -R13 ;  /* 0x000000000e047223 */ /* 0x000fe2000001080d */
[C---:B------:R-:W-:Y:S01]  /*da90*/  FMUL.FTZ R13, R20.reuse, R5 ;  /* 0x00000005140d7220 */ /* 0x040fe20000410000 */
[----:B------:R-:W-:Y:S01]  /*daa0*/  LOP3.LUT R7, R7, 0xffff0000, RZ, 0xc0, !PT ;  /* 0xffff000007077812 */ /* 0x000fe200078ec0ff */
[----:B------:R-:W-:Y:S01]  /*dab0*/  FFMA.FTZ R5, R20, R8, -R21 ;  /* 0x0000000814057223 */ /* 0x000fe20000010815 */
[----:B------:R-:W-:Y:S02]  /*dac0*/  IMAD.U32 R21, R10, 0x10000, RZ ;  /* 0x000100000a157824 */ /* 0x000fe400078e00ff */
[----:B------:R-:W-:Y:S01]  /*dad0*/  FFMA.FTZ R15, R24, R0, R15 ;  /* 0x00000000180f7223 */ /* 0x000fe2000001000f */
[-C--:B------:R-:W-:Y:S01]  /*dae0*/  FMUL.FTZ R0, R27, R6.reuse ;  /* 0x000000061b007220 */ /* 0x080fe20000410000 */
[-C--:B------:R-:W-:Y:S01]  /*daf0*/  FMUL.FTZ R10, R29, R7.reuse ;  /* 0x000000071d0a7220 */ /* 0x080fe20000410000 */
[----:B------:R-:W-:Y:S01]  /*db00*/  FMUL.FTZ R6, R21, R6 ;  /* 0x0000000615067220 */ /* 0x000fe20000410000 */
[----:B------:R-:W-:Y:S01]  /*db10*/  FMUL.FTZ R12, R25, R7 ;  /* 0x00000007190c7220 */ /* 0x000fe20000410000 */
[-C--:B------:R-:W-:Y:S01]  /*db20*/  FFMA.FTZ R0, R21, R9.reuse, -R0 ;  /* 0x0000000915007223 */ /* 0x080fe20000010800 */
[----:B------:R-:W-:Y:S01]  /*db30*/  FFMA.FTZ R8, R26, R8, R13 ;  /* 0x000000081a087223 */ /* 0x000fe2000001000d */
[----:B------:R-:W-:Y:S01]  /*db40*/  FFMA.FTZ R9, R27, R9, R6 ;  /* 0x000000091b097223 */ /* 0x000fe20000010006 */
[-C--:B------:R-:W-:Y:S01]  /*db50*/  FFMA.FTZ R7, R25, R11.reuse, -R10 ;  /* 0x0000000b19077223 */ /* 0x080fe2000001080a */
[----:B------:R-:W-:Y:S01]  /*db60*/  FFMA.FTZ R12, R29, R11, R12 ;  /* 0x0000000b1d0c7223 */ /* 0x000fe2000001000c */
[----:B------:R-:W-:-:S02]  /*db70*/  F2FP.BF16.F32.PACK_AB R4, R15, R4 ;  /* 0x000000040f04723e */ /* 0x000fc400000010ff */
[----:B------:R-:W-:Y:S02]  /*db80*/  F2FP.BF16.F32.PACK_AB R5, R8, R5 ;  /* 0x000000050805723e */ /* 0x000fe400000010ff */
[----:B------:R-:W-:Y:S02]  /*db90*/  F2FP.BF16.F32.PACK_AB R6, R9, R0 ;  /* 0x000000000906723e */ /* 0x000fe400000010ff */
[----:B------:R-:W-:-:S05]  /*dba0*/  F2FP.BF16.F32.PACK_AB R7, R12, R7 ;  /* 0x000000070c07723e */ /* 0x000fca00000010ff */
[----:B------:R0:W-:Y:S01]  /*dbb0*/  STS.128 [R3+0xa000], R4 ;  /* 0x00a0000403007388 */ /* 0x0001e20000000c00 */
[----:B------:R-:W-:Y:S05]  /*dbc0*/  BRA `(.L_x_589) ;  /* 0x0000002800a47947 */ /* 0x000fea0003800000 */
.L_x_568:
        /* <DEDUP_REMOVED lines=15> */
[----:B------:R-:W-:Y:S01]  /*dcc0*/  ULDC UR4, c[0x0][0x3d4] ;  /* 0x0000f50000047ab9 */ /* 0x000fe20000000800 */
[----:B------:R-:W-:Y:S02]  /*dcd0*/  CS2R R24, SRZ ;  /* 0x0000000000187805 */ /* 0x000fe4000001ff00 */
[----:B------:R-:W-:Y:S02]  /*dce0*/  ISETP.GE.AND P0, PT, R22, UR4, PT ;  /* 0x0000000416007c0c */ /* 0x000fe4000bf06270 */
[----:B------:R-:W-:Y:S02]  /*dcf0*/  CS2R R26, SRZ ;  /* 0x00000000001a7805 */ /* 0x000fe4000001ff00 */
[----:B------:R-:W-:Y:S02]  /*dd00*/  ISETP.GE.AND P2, PT, R184, UR4, PT ;  /* 0x00000004b8007c0c */ /* 0x000fe4000bf46270 */
[----:B------:R-:W-:Y:S02]  /*dd10*/  CS2R R28, SRZ ;  /* 0x00000000001c7805 */ /* 0x000fe4000001ff00 */
[----:B------:R-:W-:-:S02]  /*dd20*/  ISETP.GE.AND P3, PT, R185, UR4, PT ;  /* 0x00000004b9007c0c */ /* 0x000fc4000bf66270 */
        /* <DEDUP_REMOVED lines=9> */
[----:B------:R0:W5:Y:S04]  /*ddc0*/  @!P0 LDG.E.128 R24, desc[UR36][R44.64] ;  /* 0x000000242c188981 */ /* 0x000168000c1e1d00 */
[----:B------:R0:W5:Y:S04]  /*ddd0*/  @!P2 LDG.E.128 R28, desc[UR36][R44.64+0x40] ;  /* 0x000040242c1ca981 */ /* 0x000168000c1e1d00 */
[----:B------:R0:W5:Y:S04]  /*dde0*/  @!P3 LDG.E.128 R32, desc[UR36][R44.64+0x80] ;  /* 0x000080242c20b981 */ /* 0x000168000c1e1d00 */
[----:B------:R0:W5:Y:S04]  /*ddf0*/  @!P0 LDG.E.128 R4, desc[UR36][R46.64] ;  /* 0x000000242e048981 */ /* 0x000168000c1e1d00 */
[----:B------:R0:W5:Y:S04]  /*de00*/  @!P2 LDG.E.128 R8, desc[UR36][R46.64+0x40] ;  /* 0x000040242e08a981 */ /* 0x000168000c1e1d00 */
[----:B------:R0:W5:Y:S02]  /*de10*/  @!P3 LDG.E.128 R12, desc[UR36][R46.64+0x80] ;  /* 0x000080242e0cb981 */ /* 0x000164000c1e1d00 */
.L_x_601:
[----:B------:R-:W-:Y:S05]  /*de20*/  BSYNC B1 ;  /* 0x0000000000017941 */ /* 0x000fea0003800000 */
.L_x_600:
[--C-:B-----5:R-:W-:Y:S01]  /*de30*/  IMAD.MOV.U32 R42, RZ, RZ, R25.reuse ;  /* 0x000000ffff2a7224 */ /* 0x120fe200078e0019 */
[----:B------:R-:W-:Y:S01]  /*de40*/  SHF.R.U64 R49, R24, 0x10, R25 ;  /* 0x0000001018317819 */ /* 0x000fe20000001219 */
[----:B------:R-:W-:Y:S01]  /*de50*/  IMAD.MOV.U32 R43, RZ, RZ, R27 ;  /* 0x000000ffff2b7224 */ /* 0x000fe200078e001b */
[----:B------:R-:W-:Y:S01]  /*de60*/  SHF.R.U32.HI R50, RZ, 0x10, R25 ;  /* 0x00000010ff327819 */ /* 0x000fe20000011619 */
[----:B------:R-:W-:Y:S01]  /*de70*/  IMAD.MOV.U32 R25, RZ, RZ, R26 ;  /* 0x000000ffff197224 */ /* 0x000fe200078e001a */
[--C-:B------:R-:W-:Y:S01]  /*de80*/  SHF.R.U64 R51, R26, 0x10, R27.reuse ;  /* 0x000000101a337819 */ /* 0x100fe2000000121b */
[----:B------:R-:W-:Y:S01]  /*de90*/  IMAD.MOV.U32 R26, RZ, RZ, R28 ;  /* 0x000000ffff1a7224 */ /* 0x000fe200078e001c */
[----:B------:R-:W-:Y:S01]  /*dea0*/  SHF.R.U32.HI R52, RZ, 0x10, R27 ;  /* 0x00000010ff347819 */ /* 0x000fe2000001161b */
[--C-:B------:R-:W-:Y:S01]  /*deb0*/  IMAD.MOV.U32 R27, RZ, RZ, R29.reuse ;  /* 0x000000ffff1b7224 */ /* 0x100fe200078e001d */
[----:B------:R-:W-:Y:S01]  /*dec0*/  SHF.R.U64 R53, R28, 0x10, R29 ;  /* 0x000000101c357819 */ /* 0x000fe2000000121d */
[--C-:B------:R-:W-:Y:S01]  /*ded0*/  IMAD.MOV.U32 R48, RZ, RZ, R35.reuse ;  /* 0x000000ffff307224 */ /* 0x100fe200078e0023 */
[--C-:B------:R-:W-:Y:S01]  /*dee0*/  SHF.R.U64 R59, R34, 0x10, R35.reuse ;  /* 0x00000010223b7819 */ /* 0x100fe20000001223 */
[----:B------:R-:W-:Y:S01]  /*def0*/  IMAD.MOV.U32 R3, RZ, RZ, R24 ;  /* 0x000000ffff037224 */ /* 0x000fe200078e0018 */
[----:B------:R-:W-:Y:S01]  /*df00*/  SHF.R.U32.HI R60, RZ, 0x10, R35 ;  /* 0x00000010ff3c7819 */ /* 0x000fe20000011623 */
[----:B------:R-:W-:Y:S01]  /*df10*/  IMAD.MOV.U32 R28, RZ, RZ, R30 ;  /* 0x000000ffff1c7224 */ /* 0x000fe200078e001e */
[----:B------:R-:W-:Y:S01]  /*df20*/  PRMT R35, R25, 0x5410, R51 ;  /* 0x0000541019237816 */ /* 0x000fe20000000033 */
[----:B0-----:R-:W-:Y:S01]  /*df30*/  IMAD.MOV.U32 R44, RZ, RZ, R31 ;  /* 0x000000ffff2c7224 */ /* 0x001fe200078e001f */
[----:B------:R-:W-:Y:S01]  /*df40*/  PRMT R25, R26, 0x5410, R53 ;  /* 0x000054101a197816 */ /* 0x000fe20000000035 */
[----:B------:R-:W-:Y:S01]  /*df50*/  UMOV UR4, 0xffffffff ;  /* 0xffffffff00047882 */ /* 0x000fe20000000000 */
[----:B------:R-:W-:Y:S01]  /*df60*/  SHF.R.U32.HI R54, RZ, 0x10, R29 ;  /* 0x00000010ff367819 */ /* 0x000fe2000001161d */
[----:B------:R-:W-:Y:S01]  /*df70*/  IMAD.MOV.U32 R45, RZ, RZ, R32 ;  /* 0x000000ffff2d7224 */ /* 0x000fe200078e0020 */
[----:B------:R-:W-:Y:S01]  /*df80*/  PRMT R26, R27, 0x7610, R26 ;  /* 0x000076101b1a7816 */ /* 0x000fe2000000001a */
[----:B------:R-:W-:Y:S01]  /*df90*/  IMAD.MOV.U32 R47, RZ, RZ, R34 ;  /* 0x000000ffff2f7224 */ /* 0x000fe200078e0022 */
[----:B------:R-:W-:Y:S01]  /*dfa0*/  SHF.R.U64 R55, R30, 0x10, R31 ;  /* 0x000000101e377819 */ /* 0x000fe2000000121f */
[----:B------:R-:W-:Y:S01]  /*dfb0*/  IMAD.MOV.U32 R21, RZ, RZ, R5 ;  /* 0x000000ffff157224 */ /* 0x000fe200078e0005 */
[----:B------:R-:W-:Y:S01]  /*dfc0*/  SHF.R.U32.HI R56, RZ, 0x10, R31 ;  /* 0x00000010ff387819 */ /* 0x000fe2000001161f */
[----:B------:R-:W-:Y:S01]  /*dfd0*/  IMAD.MOV.U32 R24, RZ, RZ, R6 ;  /* 0x000000ffff187224 */ /* 0x000fe200078e0006 */
[----:B------:R-:W-:Y:S01]  /*dfe0*/  MOV R46, R33 ;  /* 0x00000021002e7202 */ /* 0x000fe20000000f00 */
[----:B------:R-:W-:Y:S01]  /*dff0*/  IMAD.MOV.U32 R41, RZ, RZ, R7 ;  /* 0x000000ffff297224 */ /* 0x000fe200078e0007 */
[--C-:B------:R-:W-:Y:S01]  /*e000*/  SHF.R.U64 R57, R32, 0x10, R33.reuse ;  /* 0x0000001020397819 */ /* 0x100fe20000001221 */
        /* <DEDUP_REMOVED lines=9> */
[----:B------:R-:W-:Y:S01]  /*e0a0*/  SHF.R.U32.HI R64, RZ, 0x10, R7 ;  /* 0x00000010ff407819 */ /* 0x000fe20000011607 */
[----:B------:R-:W-:Y:S01]  /*e0b0*/  IMAD.MOV.U32 R6, RZ, RZ, R12 ;  /* 0x000000ffff067224 */ /* 0x000fe200078e000c */
[----:B------:R-:W-:Y:S01]  /*e0c0*/  SHF.R.U64 R65, R8, 0x10, R9 ;  /* 0x0000001008417819 */ /* 0x000fe20000001209 */
[----:B------:R-:W-:Y:S01]  /*e0d0*/  IMAD.MOV.U32 R7, RZ, RZ, R13 ;  /* 0x000000ffff077224 */ /* 0x000fe200078e000d */
[----:B------:R-:W-:Y:S01]  /*e0e0*/  SHF.R.U32.HI R66, RZ, 0x10, R9 ;  /* 0x00000010ff427819 */ /* 0x000fe20000011609 */
[----:B------:R-:W-:Y:S01]  /*e0f0*/  IMAD.MOV.U32 R8, RZ, RZ, R14 ;  /* 0x000000ffff087224 */ /* 0x000fe200078e000e */
[----:B------:R-:W-:Y:S01]  /*e100*/  PRMT R33, R3, 0x5410, R49 ;  /* 0x0000541003217816 */ /* 0x000fe20000000031 */
[----:B------:R-:W-:Y:S01]  /*e110*/  IMAD.MOV.U32 R9, RZ, RZ, R15 ;  /* 0x000000ffff097224 */ /* 0x000fe200078e000f */
[----:B------:R-:W-:-:S02]  /*e120*/  PRMT R27, R28, 0x7610, R27 ;  /* 0x000076101c1b7816 */ /* 0x000fc4000000001b */
[--C-:B------:R-:W-:Y:S02]  /*e130*/  SHF.R.U64 R10, R10, 0x10, R11.reuse ;  /* 0x000000100a0a7819 */ /* 0x100fe4000000120b */
[----:B------:R-:W-:Y:S02]  /*e140*/  SHF.R.U32.HI R67, RZ, 0x10, R11 ;  /* 0x00000010ff437819 */ /* 0x000fe4000001160b */
[--C-:B------:R-:W-:Y:S02]  /*e150*/  SHF.R.U64 R68, R12, 0x10, R13.reuse ;  /* 0x000000100c447819 */ /* 0x100fe4000000120d */
[----:B------:R-:W-:Y:S02]  /*e160*/  SHF.R.U32.HI R69, RZ, 0x10, R13 ;  /* 0x00000010ff457819 */ /* 0x000fe4000001160d */
[--C-:B------:R-:W-:Y:S02]  /*e170*/  SHF.R.U64 R70, R14, 0x10, R15.reuse ;  /* 0x000000100e467819 */ /* 0x100fe4000000120f */
[----:B------:R-:W-:-:S02]  /*e180*/  SHF.R.U32.HI R71, RZ, 0x10, R15 ;  /* 0x00000010ff477819 */ /* 0x000fc4000001160f */
[----:B------:R-:W-:Y:S02]  /*e190*/  PRMT R34, R42, 0x5410, R50 ;  /* 0x000054102a227816 */ /* 0x000fe40000000032 */
[----:B------:R-:W-:Y:S02]  /*e1a0*/  PRMT R5, R43, 0x5410, R52 ;  /* 0x000054102b057816 */ /* 0x000fe40000000034 */
[----:B------:R-:W-:Y:S02]  /*e1b0*/  PRMT R26, R26, 0x5410, R54 ;  /* 0x000054101a1a7816 */ /* 0x000fe40000000036 */
[----:B------:R-:W-:Y:S02]  /*e1c0*/  PRMT R28, R44, 0x7610, R28 ;  /* 0x000076102c1c7816 */ /* 0x000fe4000000001c */
[----:B------:R-:W-:Y:S01]  /*e1d0*/  LEA.HI R3, R203, R203, RZ, 0x1 ;  /* 0x000000cbcb037211 */ /* 0x000fe200078f08ff */
[----:B------:R-:W-:Y:S06]  /*e1e0*/  BRA.DIV UR4, `(.L_x_602) ;  /* 0x0000011204087947 */ /* 0x000fec000b800000 */
.L_x_781:
[----:B------:R-:W-:Y:S01]  /*e1f0*/  UMOV UR4, 0xffffffff ;  /* 0xffffffff00047882 */ /* 0x000fe20000000000 */
[----:B------:R-:W-:Y:S02]  /*e200*/  LOP3.LUT R4, R3, 0xfffffffe, RZ, 0xc0, !PT ;  /* 0xfffffffe03047812 */ /* 0x000fe400078ec0ff */
[----:B------:R-:W-:Y:S05]  /*e210*/  BRA.DIV UR4, `(.L_x_603) ;  /* 0x0000011204247947 */ /* 0x000fea000b800000 */
.L_x_784:
[----:B------:R-:W-:Y:S01]  /*e220*/  UMOV UR4, 0xffffffff ;  /* 0xffffffff00047882 */ /* 0x000fe20000000000 */
[----:B------:R-:W-:Y:S02]  /*e230*/  IMAD.IADD R3, R203, 0x1, -R4 ;  /* 0x00000001cb037824 */ /* 0x000fe400078e0a04 */
[----:B------:R-:W-:Y:S05]  /*e240*/  BRA.DIV UR4, `(.L_x_604) ;  /* 0x0000011204407947 */ /* 0x000fea000b800000 */
.L_x_787:
[----:B------:R-:W-:Y:S01]  /*e250*/  UMOV UR4, 0xffffffff ;  /* 0xffffffff00047882 */ /* 0x000fe20000000000 */
[----:B------:R-:W-:Y:S02]  /*e260*/  SHF.L.U32 R3, R3, 0x1f, RZ ;  /* 0x0000001f03037819 */ /* 0x000fe400000006ff */
[----:B------:R-:W-:Y:S05]  /*e270*/  BRA.DIV UR4, `(.L_x_605) ;  /* 0x00000112045c7947 */ /* 0x000fea000b800000 */
.L_x_790:
[----:B------:R-:W0:Y:S01]  /*e280*/  SYNCS.PHASECHK.TRANS64.TRYWAIT P0, [R2+URZ+0x34800], R3 ;  /* 0x03480003020075a7 */ /* 0x000e22000800017f */
        /* <DEDUP_REMOVED lines=20> */
.L_x_791:
[----:B------:R-:W-:Y:S05]  /*e3d0*/  BSYNC B1 ;  /* 0x0000000000017941 */ /* 0x000fea0003800000 */
.L_x_606:
[----:B------:R-:W-:Y:S01]  /*e3e0*/  BSSY B1, `(.L_x_608) ;  /* 0x0000118000017945 */ /* 0x000fe20003800000 */
[----:B------:R-:W-:Y:S02]  /*e3f0*/  IMAD.MOV.U32 R36, RZ, RZ, R5 ;  /* 0x000000ffff247224 */ /* 0x000fe400078e0005 */
[----:B0-----:R-:W-:Y:S01]  /*e400*/  IMAD.MOV.U32 R3, RZ, RZ, R4 ;  /* 0x000000ffff037224 */ /* 0x001fe200078e0004 */
[----:B------:R-:W-:Y:S06]  /*e410*/  @P1 BRA `(.L_x_609) ;  /* 0x0000001000501947 */ /* 0x000fec0003800000 */
[----:B------:R-:W0:Y:S01]  /*e420*/  LDC R42, c[0x0][0x3d4] ;  /* 0x0000f500ff2a7b82 */ /* 0x000e220000000800 */
[----:B------:R-:W-:Y:S01]  /*e430*/  BSSY B2, `(.L_x_610) ;  /* 0x0000060000027945 */ /* 0x000fe20003800000 */
[-C--:B0-----:R-:W-:Y:S02]  /*e440*/  ISETP.GE.AND P0, PT, R22, R42.reuse, PT ;  /* 0x0000002a1600720c */ /* 0x081fe40003f06270 */
[-C--:B------:R-:W-:Y:S02]  /*e450*/  ISETP.GE.AND P1, PT, R184, R42.reuse, PT ;  /* 0x0000002ab800720c */ /* 0x080fe40003f26270 */
[----:B------:R-:W-:-:S09]  /*e460*/  ISETP.GE.AND P2, PT, R185, R42, PT ;  /* 0x0000002ab900720c */ /* 0x000fd20003f46270 */
[----:B------:R-:W-:Y:S05]  /*e470*/  @P0 BRA `(.L_x_611) ;  /* 0x00000004006c0947 */ /* 0x000fea0003800000 */
[----:B------:R-:W-:Y:S01]  /*e480*/  LEA.HI R5, R42, R206, RZ, 0x1d ;  /* 0x000000ce2a057211 */ /* 0x000fe200078fe8ff */
[----:B------:R-:W-:Y:S01]  /*e490*/  IMAD.U32 R54, R37, 0x10000, RZ ;  /* 0x0001000025367824 */ /* 0x000fe200078e00ff */
[----:B------:R-:W-:Y:S01]  /*e4a0*/  LOP3.LUT R4, R189, 0x38, R22, 0xf8, !PT ;  /* 0x00000038bd047812 */ /* 0x000fe200078ef816 */
[----:B------:R-:W-:Y:S01]  /*e4b0*/  IMAD.U32 R52, R33, 0x10000, RZ ;  /* 0x0001000021347824 */ /* 0x000fe200078e00ff */
[----:B------:R-:W-:Y:S01]  /*e4c0*/  SHF.R.S32.HI R6, RZ, 0x1f, R5 ;  /* 0x0000001fff067819 */ /* 0x000fe20000011405 */
[----:B------:R-:W-:Y:S01]  /*e4d0*/  IMAD.U32 R53, R38, 0x10000, RZ ;  /* 0x0001000026357824 */ /* 0x000fe200078e00ff */
[----:B------:R-:W-:Y:S02]  /*e4e0*/  LOP3.LUT R51, R37, 0xffff0000, RZ, 0xc0, !PT ;  /* 0xffff000025337812 */ /* 0x000fe400078ec0ff */
[----:B------:R-:W-:Y:S01]  /*e4f0*/  LEA.HI R7, R6, R5, RZ, 0x3 ;  /* 0x0000000506077211 */ /* 0x000fe200078f18ff */
[----:B------:R-:W-:Y:S01]  /*e500*/  IMAD.SHL.U32 R6, R5, 0x8, RZ ;  /* 0x0000000805067824 */ /* 0x000fe200078e00ff */
[----:B------:R-:W-:-:S02]  /*e510*/  LOP3.LUT R5, R4, R191, RZ, 0x3c, !PT ;  /* 0x000000bf04057212 */ /* 0x000fc400078e3cff */
[----:B------:R-:W-:Y:S02]  /*e520*/  SHF.L.U32 R7, R7, 0xa, RZ ;  /* 0x0000000a07077819 */ /* 0x000fe400000006ff */
[----:B------:R-:W-:Y:S01]  /*e530*/  LOP3.LUT R6, R189, 0x38, R6, 0xf8, !PT ;  /* 0x00000038bd067812 */ /* 0x000fe200078ef806 */
[----:B------:R-:W-:Y:S01]  /*e540*/  IMAD R5, R190, 0x200, R5 ;  /* 0x00000200be057824 */ /* 0x000fe200078e0205 */
[----:B------:R-:W-:Y:S02]  /*e550*/  LOP3.LUT R7, R7, 0x7fffe000, RZ, 0xc0, !PT ;  /* 0x7fffe00007077812 */ /* 0x000fe400078ec0ff */
[----:B------:R-:W-:Y:S01]  /*e560*/  LOP3.LUT R6, R6, R191, RZ, 0x3c, !PT ;  /* 0x000000bf06067212 */ /* 0x000fe200078e3cff */
[----:B------:R-:W-:Y:S02]  /*e570*/  IMAD R61, R5, 0x2, R2 ;  /* 0x00000002053d7824 */ /* 0x000fe400078e0202 */
[----:B------:R-:W-:-:S04]  /*e580*/  IMAD R7, R190, 0x200, R7 ;  /* 0x00000200be077824 */ /* 0x000fc800078e0207 */
[----:B------:R-:W-:Y:S02]  /*e590*/  IMAD.IADD R9, R7, 0x1, R6 ;  /* 0x0000000107097824 */ /* 0x000fe400078e0206 */
[----:B------:R-:W0:Y:S02]  /*e5a0*/  LDS.128 R4, [R61+0x10400] ;  /* 0x010400003d047984 */ /* 0x000e240000000c00 */
[----:B------:R-:W-:-:S05]  /*e5b0*/  IMAD R62, R9, 0x2, R2 ;  /* 0x00000002093e7824 */ /* 0x000fca00078e0202 */
[----:B------:R-:W1:Y:S01]  /*e5c0*/  LDS.128 R8, [R62+0x10400] ;  /* 0x010400003e087984 */ /* 0x000e620000000c00 */
[C---:B0-----:R-:W-:Y:S01]  /*e5d0*/  IMAD.U32 R43, R4.reuse, 0x10000, RZ ;  /* 0x00010000042b7824 */ /* 0x041fe200078e00ff */
[----:B------:R-:W-:Y:S01]  /*e5e0*/  LOP3.LUT R4, R4, 0xffff0000, RZ, 0xc0, !PT ;  /* 0xffff000004047812 */ /* 0x000fe200078ec0ff */
[C---:B------:R-:W-:Y:S01]  /*e5f0*/  IMAD.U32 R44, R5.reuse, 0x10000, RZ ;  /* 0x00010000052c7824 */ /* 0x040fe200078e00ff */
[----:B------:R-:W-:Y:S01]  /*e600*/  LOP3.LUT R5, R5, 0xffff0000, RZ, 0xc0, !PT ;  /* 0xffff000005057812 */ /* 0x000fe200078ec0ff */
[C---:B------:R-:W-:Y:S01]  /*e610*/  IMAD.U32 R45, R6.reuse, 0x10000, RZ ;  /* 0x00010000062d7824 */ /* 0x040fe200078e00ff */
[----:B------:R-:W-:Y:S01]  /*e620*/  LOP3.LUT R6, R6, 0xffff0000, RZ, 0xc0, !PT ;  /* 0xffff000006067812 */ /* 0x000fe200078ec0ff */
[C---:B------:R-:W-:Y:S01]  /*e630*/  IMAD.U32 R46, R7.reuse, 0x10000, RZ ;  /* 0x00010000072e7824 */ /* 0x040fe200078e00ff */
[----:B------:R-:W-:Y:S01]  /*e640*/  LOP3.LUT R7, R7, 0xffff0000, RZ, 0xc0, !PT ;  /* 0xffff000007077812 */ /* 0x000fe200078ec0ff */
[C---:B-1----:R-:W-:Y:S01]  /*e650*/  IMAD.U32 R47, R8.reuse, 0x10000, RZ ;  /* 0x00010000082f7824 */ /* 0x042fe200078e00ff */
[----:B------:R-:W-:Y:S01]  /*e660*/  LOP3.LUT R8, R8, 0xffff0000, RZ, 0xc0, !PT ;  /* 0xffff000008087812 */ /* 0x000fe200078ec0ff */
[C---:B------:R-:W-:Y:S01]  /*e670*/  IMAD.U32 R48, R9.reuse, 0x10000, RZ ;  /* 0x0001000009307824 */ /* 0x040fe200078e00ff */
[----:B------:R-:W-:Y:S01]  /*e680*/  LOP3.LUT R9, R9, 0xffff0000, RZ, 0xc0, !PT ;  /* 0xffff000009097812 */ /* 0x000fe200078ec0ff */
[C---:B------:R-:W-:Y:S01]  /*e690*/  FMUL.FTZ R56, R47.reuse, R54 ;  /* 0x000000362f387220 */ /* 0x040fe20000410000 */
[-C--:B------:R-:W-:Y:S01]  /*e6a0*/  FMUL.FTZ R58, R47, R52.reuse ;  /* 0x000000342f3a7220 */ /* 0x080fe20000410000 */
[----:B------:R-:W-:Y:S01]  /*e6b0*/  LOP3.LUT R47, R33, 0xffff0000, RZ, 0xc0, !PT ;  /* 0xffff0000212f7812 */ /* 0x000fe200078ec0ff */
[----:B------:R-:W-:Y:S01]  /*e6c0*/  FMUL.FTZ R55, R8, R51 ;  /* 0x0000003308377220 */ /* 0x000fe20000410000 */
[C---:B------:R-:W-:Y:S01]  /*e6d0*/  FFMA.FTZ R56, R43.reuse, R52, -R56 ;  /* 0x000000342b387223 */ /* 0x040fe20000010838 */
[----:B------:R-:W-:Y:S01]  /*e6e0*/  FFMA.FTZ R58, R43, R54, R58 ;  /* 0x000000362b3a7223 */ /* 0x000fe2000001003a */
[----:B------:R-:W-:-:S02]  /*e6f0*/  IMAD.U32 R43, R34, 0x10000, RZ ;  /* 0x00010000222b7824 */ /* 0x000fc400078e00ff */
[-C--:B------:R-:W-:Y:S01]  /*e700*/  FMUL.FTZ R57, R8, R47.reuse ;  /* 0x0000002f08397220 */ /* 0x080fe20000410000 */
[----:B------:R-:W-:Y:S01]  /*e710*/  FFMA.FTZ R55, R4, R47, -R55 ;  /* 0x0000002f04377223 */ /* 0x000fe20000010837 */
[----:B------:R-:W-:Y:S01]  /*e720*/  FMUL.FTZ R47, R48, R53 ;  /* 0x00000035302f7220 */ /* 0x000fe20000410000 */
[----:B------:R-:W-:Y:S02]  /*e730*/  IMAD.U32 R49, R10, 0x10000, RZ ;  /* 0x000100000a317824 */ /* 0x000fe400078e00ff */
[----:B------:R-:W-:Y:S01]  /*e740*/  FMUL.FTZ R52, R48, R43 ;  /* 0x0000002b30347220 */ /* 0x000fe20000410000 */
[----:B------:R-:W-:Y:S01]  /*e750*/  FFMA.FTZ R57, R4, R51, R57 ;  /* 0x0000003304397223 */ /* 0x000fe20000010039 */
[----:B------:R-:W-:Y:S01]  /*e760*/  LOP3.LUT R10, R10, 0xffff0000, RZ, 0xc0, !PT ;  /* 0xffff00000a0a7812 */ /* 0x000fe200078ec0ff */
[C---:B------:R-:W-:Y:S01]  /*e770*/  FFMA.FTZ R48, R44.reuse, R43, -R47 ;  /* 0x0000002b2c307223 */ /* 0x040fe2000001082f */
[C---:B------:R-:W-:Y:S01]  /*e780*/  LOP3.LUT R51, R39.reuse, 0xffff0000, RZ, 0xc0, !PT ;  /* 0xffff000027337812 */ /* 0x040fe200078ec0ff */
[----:B------:R-:W-:Y:S01]  /*e790*/  IMAD.U32 R8, R39, 0x10000, RZ ;  /* 0x0001000027087824 */ /* 0x000fe200078e00ff */
[C---:B------:R-:W-:Y:S01]  /*e7a0*/  SHF.L.U32 R4, R35.reuse, 0x10, RZ ;  /* 0x0000001023047819 */ /* 0x040fe200000006ff */
[----:B------:R-:W-:Y:S01]  /*e7b0*/  FFMA.FTZ R52, R44, R53, R52 ;  /* 0x000000352c347223 */ /* 0x000fe20000010034 */
[----:B------:R-:W-:Y:S01]  /*e7c0*/  LOP3.LUT R43, R35, 0xffff0000, RZ, 0xc0, !PT ;  /* 0xffff0000232b7812 */ /* 0x000fe200078ec0ff */
[----:B------:R-:W-:Y:S01]  /*e7d0*/  FMUL.FTZ R59, R10, R51 ;  /* 0x000000330a3b7220 */ /* 0x000fe20000410000 */
[C---:B------:R-:W-:Y:S01]  /*e7e0*/  FMUL.FTZ R44, R49.reuse, R8 ;  /* 0x00000008312c7220 */ /* 0x040fe20000410000 */
[----:B------:R-:W-:Y:S01]  /*e7f0*/  FMUL.FTZ R54, R49, R4 ;  /* 0x0000000431367220 */ /* 0x000fe20000410000 */
[----:B------:R-:W-:-:S02]  /*e800*/  IMAD.U32 R50, R11, 0x10000, RZ ;  /* 0x000100000b327824 */ /* 0x000fc400078e00ff */
[----:B------:R-:W-:Y:S01]  /*e810*/  FMUL.FTZ R10, R10, R43 ;  /* 0x0000002b0a0a7220 */ /* 0x000fe20000410000 */
[----:B------:R-:W-:Y:S02]  /*e820*/  IMAD.U32 R49, R41, 0x10000, RZ ;  /* 0x0001000029317824 */ /* 0x000fe400078e00ff */
[C---:B------:R-:W-:Y:S01]  /*e830*/  FFMA.FTZ R53, R45.reuse, R4, -R44 ;  /* 0x000000042d357223 */ /* 0x040fe2000001082c */
[----:B------:R-:W-:Y:S02]  /*e840*/  IMAD.U32 R47, R36, 0x10000, RZ ;  /* 0x00010000242f7824 */ /* 0x000fe400078e00ff */
[----:B------:R-:W-:Y:S01]  /*e850*/  FFMA.FTZ R54, R45, R8, R54 ;  /* 0x000000082d367223 */ /* 0x000fe20000010036 */
[----:B------:R-:W-:Y:S01]  /*e860*/  FFMA.FTZ R51, R6, R51, R10 ;  /* 0x0000003306337223 */ /* 0x000fe2000001000a */
[----:B------:R-:W-:Y:S01]  /*e870*/  LOP3.LUT R11, R11, 0xffff0000, RZ, 0xc0, !PT ;  /* 0xffff00000b0b7812 */ /* 0x000fe200078ec0ff */
[----:B------:R-:W-:Y:S01]  /*e880*/  FMUL.FTZ R45, R50, R49 ;  /* 0x00000031322d7220 */ /* 0x000fe20000410000 */
[----:B------:R-:W-:Y:S01]  /*e890*/  FFMA.FTZ R60, R6, R43, -R59 ;  /* 0x0000002b063c7223 */ /* 0x000fe2000001083b */
[----:B------:R-:W-:Y:S01]  /*e8a0*/  LOP3.LUT R8, R38, 0xffff0000, RZ, 0xc0, !PT ;  /* 0xffff000026087812 */ /* 0x000fe200078ec0ff */
[-C--:B------:R-:W-:Y:S01]  /*e8b0*/  FMUL.FTZ R43, R50, R47.reuse ;  /* 0x0000002f322b7220 */ /* 0x080fe20000410000 */
[----:B------:R-:W-:Y:S01]  /*e8c0*/  LOP3.LUT R10, R41, 0xffff0000, RZ, 0xc0, !PT ;  /* 0xffff0000290a7812 */ /* 0x000fe200078ec0ff */
[----:B------:R-:W-:Y:S01]  /*e8d0*/  FFMA.FTZ R45, R46, R47, -R45 ;  /* 0x0000002f2e2d7223 */ /* 0x000fe2000001082d */
[----:B------:R-:W-:Y:S01]  /*e8e0*/  LOP3.LUT R4, R34, 0xffff0000, RZ, 0xc0, !PT ;  /* 0xffff000022047812 */ /* 0x000fe200078ec0ff */
[----:B------:R-:W-:Y:S01]  /*e8f0*/  FFMA.FTZ R46, R46, R49, R43 ;  /* 0x000000312e2e7223 */ /* 0x000fe2000001002b */
[----:B------:R-:W-:Y:S01]  /*e900*/  LOP3.LUT R6, R36, 0xffff0000, RZ, 0xc0, !PT ;  /* 0xffff000024067812 */ /* 0x000fe200078ec0ff */
[----:B------:R-:W-:Y:S01]  /*e910*/  FMUL.FTZ R44, R9, R8 ;  /* 0x00000008092c7220 */ /* 0x000fe20000410000 */
[----:B------:R-:W-:Y:S01]  /*e920*/  FMUL.FTZ R50, R11, R10 ;  /* 0x0000000a0b327220 */ /* 0x000fe20000410000 */
[----:B------:R-:W-:-:S02]  /*e930*/  FMUL.FTZ R43, R9, R4 ;  /* 0x00000004092b7220 */ /* 0x000fc40000410000 */
[----:B------:R-:W-:Y:S01]  /*e940*/  FMUL.FTZ R11, R11, R6 ;  /* 0x000000060b0b7220 */ /* 0x000fe20000410000 */
[----:B------:R-:W-:Y:S01]  /*e950*/  FFMA.FTZ R9, R5, R4, -R44 ;  /* 0x0000000405097223 */ /* 0x000fe2000001082c */
[----:B------:R-:W-:Y:S01]  /*e960*/  FFMA.FTZ R50, R7, R6, -R50 ;  /* 0x0000000607327223 */ /* 0x000fe20000010832 */
[----:B------:R-:W-:Y:S01]  /*e970*/  FFMA.FTZ R43, R5, R8, R43 ;  /* 0x00000008052b7223 */ /* 0x000fe2000001002b */
[----:B------:R-:W-:Y:S01]  /*e980*/  FFMA.FTZ R11, R7, R10, R11 ;  /* 0x0000000a070b7223 */ /* 0x000fe2000001000b */
[----:B------:R-:W-:Y:S02]  /*e990*/  F2FP.BF16.F32.PACK_AB R6, R60, R53 ;  /* 0x000000353c06723e */ /* 0x000fe400000010ff */
[----:B------:R-:W-:Y:S02]  /*e9a0*/  F2FP.BF16.F32.PACK_AB R4, R55, R56 ;  /* 0x000000383704723e */ /* 0x000fe400000010ff */
[----:B------:R-:W-:Y:S02]  /*e9b0*/  F2FP.BF16.F32.PACK_AB R5, R9, R48 ;  /* 0x000000300905723e */ /* 0x000fe400000010ff */
[----:B------:R-:W-:-:S02]  /*e9c0*/  F2FP.BF16.F32.PACK_AB R7, R50, R45 ;  /* 0x0000002d3207723e */ /* 0x000fc400000010ff */
[----:B------:R-:W-:Y:S02]  /*e9d0*/  F2FP.BF16.F32.PACK_AB R10, R51, R54 ;  /* 0x00000036330a723e */ /* 0x000fe400000010ff */
[----:B------:R-:W-:Y:S01]  /*e9e0*/  F2FP.BF16.F32.PACK_AB R8, R57, R58 ;  /* 0x0000003a3908723e */ /* 0x000fe200000010ff */
[----:B------:R0:W-:Y:S01]  /*e9f0*/  STS.128 [R61+0x10400], R4 ;  /* 0x010400043d007388 */ /* 0x0001e20000000c00 */
[----:B------:R-:W-:Y:S02]  /*ea00*/  F2FP.BF16.F32.PACK_AB R9, R43, R52 ;  /* 0x000000342b09723e */ /* 0x000fe400000010ff */
[----:B------:R-:W-:-:S05]  /*ea10*/  F2FP.BF16.F32.PACK_AB R11, R11, R46 ;  /* 0x0000002e0b0b723e */ /* 0x000fca00000010ff */
[----:B------:R0:W-:Y:S02]  /*ea20*/  STS.128 [R62+0x10400], R8 ;  /* 0x010400083e007388 */ /* 0x0001e40000000c00 */
.L_x_611:
[----:B------:R-:W-:Y:S05]  /*ea30*/  BSYNC B2 ;  /* 0x0000000000027941 */ /* 0x000fea0003800000 */
.L_x_610:
[----:B------:R-:W-:Y:S04]  /*ea40*/  BSSY B2, `(.L_x_612) ;  /* 0x0000059000027945 */ /* 0x000fe80003800000 */
[----:B------:R-:W-:Y:S05]  /*ea50*/  @P1 BRA `(.L_x_613) ;  /* 0x00000004005c1947 */ /* 0x000fea0003800000 */
[----:B0-----:R-:W-:Y:S01]  /*ea60*/  LEA.HI R4, R42, R209, RZ, 0x1d ;  /* 0x000000d12a047211 */ /* 0x001fe200078fe8ff */
[C---:B------:R-:W-:Y:S01]  /*ea70*/  IMAD.U32 R55, R29.reuse, 0x10000, RZ ;  /* 0x000100001d377824 */ /* 0x040fe200078e00ff */
[----:B------:R-:W-:Y:S01]  /*ea80*/  LOP3.LUT R57, R29, 0xffff0000, RZ, 0xc0, !PT ;  /* 0xffff00001d397812 */ /* 0x000fe200078ec0ff */
[----:B------:R-:W-:Y:S01]  /*ea90*/  IMAD.U32 R53, R25, 0x10000, RZ ;  /* 0x0001000019357824 */ /* 0x000fe200078e00ff */
[----:B------:R-:W-:-:S04]  /*eaa0*/  SHF.R.S32.HI R5, RZ, 0x1f, R4 ;  /* 0x0000001fff057819 */ /* 0x000fc80000011404 */
[----:B------:R-:W-:Y:S01]  /*eab0*/  LEA.HI R5, R5, R4, RZ, 0x3 ;  /* 0x0000000405057211 */ /* 0x000fe200078f18ff */
[----:B------:R-:W-:-:S04]  /*eac0*/  IMAD.SHL.U32 R4, R4, 0x8, RZ ;  /* 0x0000000804047824 */ /* 0x000fc800078e00ff */
[----:B------:R-:W-:Y:S01]  /*ead0*/  IMAD.SHL.U32 R5, R5, 0x400, RZ ;  /* 0x0000040005057824 */ /* 0x000fe200078e00ff */
[----:B------:R-:W-:-:S04]  /*eae0*/  LOP3.LUT R4, R189, 0x38, R4, 0xf8, !PT ;  /* 0x00000038bd047812 */ /* 0x000fc800078ef804 */
[----:B------:R-:W-:Y:S02]  /*eaf0*/  LOP3.LUT R5, R5, 0x7fffe000, RZ, 0xc0, !PT ;  /* 0x7fffe00005057812 */ /* 0x000fe400078ec0ff */
[----:B------:R-:W-:-:S03]  /*eb00*/  LOP3.LUT R4, R4, R191, RZ, 0x3c, !PT ;  /* 0x000000bf04047212 */ /* 0x000fc600078e3cff */
[----:B------:R-:W-:-:S04]  /*eb10*/  IMAD R5, R190, 0x200, R5 ;  /* 0x00000200be057824 */ /* 0x000fc800078e0205 */
[----:B------:R-:W-:Y:S02]  /*eb20*/  IMAD.IADD R9, R5, 0x1, R4 ;  /* 0x0000000105097824 */ /* 0x000fe400078e0204 */
[----:B------:R-:W0:Y:S02]  /*eb30*/  LDS.128 R4, [R217] ;  /* 0x00000000d9047984 */ /* 0x000e240000000c00 */
        /* <DEDUP_REMOVED lines=15> */
[----:B------:R-:W-:Y:S01]  /*ec30*/  FMUL.FTZ R61, R48, R53 ;  /* 0x00000035303d7220 */ /* 0x000fe20000410000 */
[----:B------:R-:W-:Y:S01]  /*ec40*/  FMUL.FTZ R63, R8, R57 ;  /* 0x00000039083f7220 */ /* 0x000fe20000410000 */
[----:B------:R-:W-:-:S02]  /*ec50*/  IMAD.U32 R48, R30, 0x10000, RZ ;  /* 0x000100001e307824 */ /* 0x000fc400078e00ff */
[C---:B------:R-:W-:Y:S01]  /*ec60*/  FFMA.FTZ R59, R44.reuse, R53, -R59 ;  /* 0x000000352c3b7223 */ /* 0x040fe2000001083b */
[----:B------:R-:W-:Y:S01]  /*ec70*/  LOP3.LUT R53, R25, 0xffff0000, RZ, 0xc0, !PT ;  /* 0xffff000019357812 */ /* 0x000fe200078ec0ff */
[----:B------:R-:W-:Y:S01]  /*ec80*/  FFMA.FTZ R61, R44, R55, R61 ;  /* 0x000000372c3d7223 */ /* 0x000fe2000001003d */
[----:B------:R-:W-:Y:S01]  /*ec90*/  SHF.L.U32 R44, R26, 0x10, RZ ;  /* 0x000000101a2c7819 */ /* 0x000fe200000006ff */
[C---:B------:R-:W-:Y:S01]  /*eca0*/  IMAD.U32 R50, R10.reuse, 0x10000, RZ ;  /* 0x000100000a327824 */ /* 0x040fe200078e00ff */
[----:B------:R-:W-:Y:S01]  /*ecb0*/  LOP3.LUT R10, R10, 0xffff0000, RZ, 0xc0, !PT ;  /* 0xffff00000a0a7812 */ /* 0x000fe200078ec0ff */
[-C--:B------:R-:W-:Y:S01]  /*ecc0*/  FMUL.FTZ R55, R8, R53.reuse ;  /* 0x0000003508377220 */ /* 0x080fe20000410000 */
[C---:B------:R-:W-:Y:S01]  /*ecd0*/  FFMA.FTZ R52, R4.reuse, R53, -R63 ;  /* 0x0000003504347223 */ /* 0x040fe2000001083f */
[----:B------:R-:W-:Y:S01]  /*ece0*/  FMUL.FTZ R8, R49, R48 ;  /* 0x0000003031087220 */ /* 0x000fe20000410000 */
[----:B------:R-:W-:Y:S02]  /*ecf0*/  IMAD.U32 R53, R31, 0x10000, RZ ;  /* 0x000100001f357824 */ /* 0x000fe400078e00ff */
[-C--:B------:R-:W-:Y:S01]  /*ed00*/  FMUL.FTZ R63, R49, R44.reuse ;  /* 0x0000002c313f7220 */ /* 0x080fe20000410000 */
[----:B------:R-:W-:Y:S01]  /*ed10*/  FFMA.FTZ R54, R4, R57, R55 ;  /* 0x0000003904367223 */ /* 0x000fe20000010037 */
[----:B------:R-:W-:Y:S01]  /*ed20*/  FFMA.FTZ R56, R45, R44, -R8 ;  /* 0x0000002c2d387223 */ /* 0x000fe20000010808 */
[----:B------:R-:W-:-:S02]  /*ed30*/  IMAD.U32 R49, R27, 0x10000, RZ ;  /* 0x000100001b317824 */ /* 0x000fc400078e00ff */
[----:B------:R-:W-:Y:S01]  /*ed40*/  FFMA.FTZ R63, R45, R48, R63 ;  /* 0x000000302d3f7223 */ /* 0x000fe2000001003f */
[----:B------:R-:W-:Y:S01]  /*ed50*/  FMUL.FTZ R57, R50, R53 ;  /* 0x0000003532397220 */ /* 0x000fe20000410000 */
[----:B------:R-:W-:Y:S01]  /*ed60*/  LOP3.LUT R55, R31, 0xffff0000, RZ, 0xc0, !PT ;  /* 0xffff00001f377812 */ /* 0x000fe200078ec0ff */
[----:B------:R-:W-:Y:S01]  /*ed70*/  IMAD.U32 R51, R11, 0x10000, RZ ;  /* 0x000100000b337824 */ /* 0x000fe200078e00ff */
[----:B------:R-:W-:Y:S01]  /*ed80*/  LOP3.LUT R45, R27, 0xffff0000, RZ, 0xc0, !PT ;  /* 0xffff00001b2d7812 */ /* 0x000fe200078ec0ff */
[----:B------:R-:W-:Y:S02]  /*ed90*/  IMAD.U32 R44, R32, 0x10000, RZ ;  /* 0x00010000202c7824 */ /* 0x000fe400078e00ff */
[-C--:B------:R-:W-:Y:S01]  /*eda0*/  FMUL.FTZ R65, R50, R49.reuse ;  /* 0x0000003132417220 */ /* 0x080fe20000410000 */
[----:B------:R-:W-:Y:S01]  /*edb0*/  FFMA.FTZ R57, R46, R49, -R57 ;  /* 0x000000312e397223 */ /* 0x000fe20000010839 */
[----:B------:R-:W-:Y:S01]  /*edc0*/  FMUL.FTZ R49, R10, R55 ;  /* 0x000000370a317220 */ /* 0x000fe20000410000 */
[----:B------:R-:W-:-:S02]  /*edd0*/  IMAD.U32 R4, R28, 0x10000, RZ ;  /* 0x000100001c047824 */ /* 0x000fc400078e00ff */
[----:B------:R-:W-:Y:S01]  /*ede0*/  FMUL.FTZ R10, R10, R45 ;  /* 0x0000002d0a0a7220 */ /* 0x000fe20000410000 */
[----:B------:R-:W-:Y:S01]  /*edf0*/  FMUL.FTZ R8, R51, R44 ;  /* 0x0000002c33087220 */ /* 0x000fe20000410000 */
[----:B------:R-:W-:Y:S01]  /*ee00*/  FFMA.FTZ R65, R46, R53, R65 ;  /* 0x000000352e417223 */ /* 0x000fe20000010041 */
[C---:B------:R-:W-:Y:S01]  /*ee10*/  FFMA.FTZ R46, R6.reuse, R45, -R49 ;  /* 0x0000002d062e7223 */ /* 0x040fe20000010831 */
[----:B------:R-:W-:Y:S01]  /*ee20*/  FFMA.FTZ R48, R6, R55, R10 ;  /* 0x0000003706307223 */ /* 0x000fe2000001000a */
[-C--:B------:R-:W-:Y:S01]  /*ee30*/  FFMA.FTZ R49, R47, R4.reuse, -R8 ;  /* 0x000000042f317223 */ /* 0x080fe20000010808 */
[----:B------:R-:W-:Y:S01]  /*ee40*/  LOP3.LUT R11, R11, 0xffff0000, RZ, 0xc0, !PT ;  /* 0xffff00000b0b7812 */ /* 0x000fe200078ec0ff */
[----:B------:R-:W-:Y:S01]  /*ee50*/  FMUL.FTZ R50, R51, R4 ;  /* 0x0000000433327220 */ /* 0x000fe20000410000 */
[----:B------:R-:W-:Y:S02]  /*ee60*/  LOP3.LUT R8, R30, 0xffff0000, RZ, 0xc0, !PT ;  /* 0xffff00001e087812 */ /* 0x000fe400078ec0ff */
[----:B------:R-:W-:Y:S01]  /*ee70*/  LOP3.LUT R10, R32, 0xffff0000, RZ, 0xc0, !PT ;  /* 0xffff0000200a7812 */ /* 0x000fe200078ec0ff */
[----:B------:R-:W-:Y:S01]  /*ee80*/  FFMA.FTZ R50, R47, R44, R50 ;  /* 0x0000002c2f327223 */ /* 0x000fe20000010032 */
[----:B------:R-:W-:Y:S01]  /*ee90*/  LOP3.LUT R4, R26, 0xffff0000, RZ, 0xc0, !PT ;  /* 0xffff00001a047812 */ /* 0x000fe200078ec0ff */
[----:B------:R-:W-:Y:S01]  /*eea0*/  FMUL.FTZ R44, R9, R8 ;  /* 0x00000008092c7220 */ /* 0x000fe20000410000 */
[----:B------:R-:W-:Y:S01]  /*eeb0*/  LOP3.LUT R6, R28, 0xffff0000, RZ, 0xc0, !PT ;  /* 0xffff00001c067812 */ /* 0x000fe200078ec0ff */
[----:B------:R-:W-:-:S02]  /*eec0*/  FMUL.FTZ R58, R11, R10 ;  /* 0x0000000a0b3a7220 */ /* 0x000fc40000410000 */
[-C--:B------:R-:W-:Y:S01]  /*eed0*/  FMUL.FTZ R45, R9, R4.reuse ;  /* 0x00000004092d7220 */ /* 0x080fe20000410000 */
[----:B------:R-:W-:Y:S01]  /*eee0*/  FFMA.FTZ R9, R5, R4, -R44 ;  /* 0x0000000405097223 */ /* 0x000fe2000001082c */
[-C--:B------:R-:W-:Y:S01]  /*eef0*/  FMUL.FTZ R11, R11, R6.reuse ;  /* 0x000000060b0b7220 */ /* 0x080fe20000410000 */
[----:B------:R-:W-:Y:S01]  /*ef00*/  FFMA.FTZ R58, R7, R6, -R58 ;  /* 0x00000006073a7223 */ /* 0x000fe2000001083a */
[----:B------:R-:W-:Y:S01]  /*ef10*/  FFMA.FTZ R44, R5, R8, R45 ;  /* 0x00000008052c7223 */ /* 0x000fe2000001002d */
[----:B------:R-:W-:Y:S01]  /*ef20*/  F2FP.BF16.F32.PACK_AB R6, R46, R57 ;  /* 0x000000392e06723e */ /* 0x000fe200000010ff */
[----:B------:R-:W-:Y:S01]  /*ef30*/  FFMA.FTZ R11, R7, R10, R11 ;  /* 0x0000000a070b7223 */ /* 0x000fe2000001000b */
[----:B------:R-:W-:Y:S02]  /*ef40*/  F2FP.BF16.F32.PACK_AB R4, R52, R59 ;  /* 0x0000003b3404723e */ /* 0x000fe400000010ff */
[----:B------:R-:W-:Y:S02]  /*ef50*/  F2FP.BF16.F32.PACK_AB R5, R9, R56 ;  /* 0x000000380905723e */ /* 0x000fe400000010ff */
[----:B------:R-:W-:-:S02]  /*ef60*/  F2FP.BF16.F32.PACK_AB R7, R58, R49 ;  /* 0x000000313a07723e */ /* 0x000fc400000010ff */
[----:B------:R-:W-:Y:S02]  /*ef70*/  F2FP.BF16.F32.PACK_AB R10, R48, R65 ;  /* 0x00000041300a723e */ /* 0x000fe400000010ff */
[----:B------:R-:W-:Y:S01]  /*ef80*/  F2FP.BF16.F32.PACK_AB R8, R54, R61 ;  /* 0x0000003d3608723e */ /* 0x000fe200000010ff */
[----:B------:R1:W-:Y:S01]  /*ef90*/  STS.128 [R217], R4 ;  /* 0x00000004d9007388 */ /* 0x0003e20000000c00 */
[----:B------:R-:W-:Y:S02]  /*efa0*/  F2FP.BF16.F32.PACK_AB R9, R44, R63 ;  /* 0x0000003f2c09723e */ /* 0x000fe400000010ff */
[----:B------:R-:W-:-:S05]  /*efb0*/  F2FP.BF16.F32.PACK_AB R11, R11, R50 ;  /* 0x000000320b0b723e */ /* 0x000fca00000010ff */
[----:B------:R1:W-:Y:S02]  /*efc0*/  STS.128 [R43+0x10400], R8 ;  /* 0x010400082b007388 */ /* 0x0003e40000000c00 */
.L_x_613:
[----:B------:R-:W-:Y:S05]  /*efd0*/  BSYNC B2 ;  /* 0x0000000000027941 */ /* 0x000fea0003800000 */
.L_x_612:
[----:B------:R-:W-:Y:S05]  /*efe0*/  @P2 BRA `(.L_x_609) ;  /* 0x00000004005c2947 */ /* 0x000fea0003800000 */
[----:B------:R-:W-:Y:S01]  /*eff0*/  LEA.HI R42, R42, R215, RZ, 0x1d ;  /* 0x000000d72a2a7211 */ /* 0x000fe200078fe8ff */
[C---:B------:R-:W-:Y:S01]  /*f000*/  IMAD.U32 R54, R15.reuse, 0x10000, RZ ;  /* 0x000100000f367824 */ /* 0x040fe200078e00ff */
[----:B------:R-:W-:Y:S01]  /*f010*/  LOP3.LUT R51, R15, 0xffff0000, RZ, 0xc0, !PT ;  /* 0xffff00000f337812 */ /* 0x000fe200078ec0ff */
[----:B------:R-:W-:Y:S01]  /*f020*/  IMAD.U32 R52, R3, 0x10000, RZ ;  /* 0x0001000003347824 */ /* 0x000fe200078e00ff */
[----:B01----:R-:W-:Y:S01]  /*f030*/  SHF.R.S32.HI R5, RZ, 0x1f, R42 ;  /* 0x0000001fff057819 */ /* 0x003fe2000001142a */
[----:B------:R-:W-:-:S03]  /*f040*/  IMAD.U32 R53, R20, 0x10000, RZ ;  /* 0x0001000014357824 */ /* 0x000fc600078e00ff */
        /* <DEDUP_REMOVED lines=17> */
[----:B------:R-:W-:Y:S01]  /*f160*/  IMAD.U32 R46, R7, 0x10000, RZ ;  /* 0x00010000072e7824 */ /* 0x000fe200078e00ff */
[----:B-1----:R-:W-:Y:S01]  /*f170*/  SHF.L.U32 R50, R11, 0x10, RZ ;  /* 0x000000100b327819 */ /* 0x002fe200000006ff */
[C---:B------:R-:W-:Y:S01]  /*f180*/  IMAD.U32 R47, R8.reuse, 0x10000, RZ ;  /* 0x00010000082f7824 */ /* 0x040fe200078e00ff */
        /* <DEDUP_REMOVED lines=17> */
[----:B------:R-:W-:Y:S01]  /*f2a0*/  FFMA.FTZ R48, R44, R43, -R47 ;  /* 0x0000002b2c307223 */ /* 0x000fe2000001082f */
[C---:B------:R-:W-:Y:S01]  /*f2b0*/  LOP3.LUT R51, R21.reuse, 0xffff0000, RZ, 0xc0, !PT ;  /* 0xffff000015337812 */ /* 0x040fe200078ec0ff */
[----:B------:R-:W-:Y:S01]  /*f2c0*/  IMAD.U32 R8, R21, 0x10000, RZ ;  /* 0x0001000015087824 */ /* 0x000fe200078e00ff */
[C---:B------:R-:W-:Y:S01]  /*f2d0*/  LOP3.LUT R43, R13.reuse, 0xffff0000, RZ, 0xc0, !PT ;  /* 0xffff00000d2b7812 */ /* 0x040fe200078ec0ff */
[----:B------:R-:W-:-:S02]  /*f2e0*/  IMAD.U32 R4, R13, 0x10000, RZ ;  /* 0x000100000d047824 */ /* 0x000fc400078e00ff */
[----:B------:R-:W-:Y:S01]  /*f2f0*/  FFMA.FTZ R52, R44, R53, R52 ;  /* 0x000000352c347223 */ /* 0x000fe20000010034 */
[C---:B------:R-:W-:Y:S01]  /*f300*/  FMUL.FTZ R59, R10.reuse, R51 ;  /* 0x000000330a3b7220 */ /* 0x040fe20000410000 */
[C---:B------:R-:W-:Y:S01]  /*f310*/  FMUL.FTZ R44, R49.reuse, R8 ;  /* 0x00000008312c7220 */ /* 0x040fe20000410000 */
[-C--:B------:R-:W-:Y:S01]  /*f320*/  FMUL.FTZ R54, R49, R4.reuse ;  /* 0x0000000431367220 */ /* 0x080fe20000410000 */
        /* <DEDUP_REMOVED lines=17> */
[----:B------:R-:W-:Y:S01]  /*f440*/  LOP3.LUT R7, R7, 0xffff0000, RZ, 0xc0, !PT ;  /* 0xffff000007077812 */ /* 0x000fe200078ec0ff */
[----:B------:R-:W-:Y:S01]  /*f450*/  FMUL.FTZ R50, R11, R10 ;  /* 0x0000000a0b327220 */ /* 0x000fe20000410000 */
[----:B------:R-:W-:Y:S01]  /*f460*/  FMUL.FTZ R43, R9, R4 ;  /* 0x00000004092b7220 */ /* 0x000fe20000410000 */
[----:B------:R-:W-:Y:S01]  /*f470*/  FMUL.FTZ R11, R11, R6 ;  /* 0x000000060b0b7220 */ /* 0x000fe20000410000 */
[----:B------:R-:W-:Y:S01]  /*f480*/  FFMA.FTZ R9, R5, R4, -R44 ;  /* 0x0000000405097223 */ /* 0x000fe2000001082c */
[----:B------:R-:W-:Y:S01]  /*f490*/  FFMA.FTZ R50, R7, R6, -R50 ;  /* 0x0000000607327223 */ /* 0x000fe20000010832 */
[----:B------:R-:W-:Y:S01]  /*f4a0*/  FFMA.FTZ R43, R5, R8, R43 ;  /* 0x00000008052b7223 */ /* 0x000fe2000001002b */
[----:B------:R-:W-:Y:S01]  /*f4b0*/  FFMA.FTZ R11, R7, R10, R11 ;  /* 0x0000000a070b7223 */ /* 0x000fe2000001000b */
[----:B------:R-:W-:-:S02]  /*f4c0*/  F2FP.BF16.F32.PACK_AB R6, R60, R53 ;  /* 0x000000353c06723e */ /* 0x000fc400000010ff */
[----:B------:R-:W-:Y:S02]  /*f4d0*/  F2FP.BF16.F32.PACK_AB R4, R55, R56 ;  /* 0x000000383704723e */ /* 0x000fe400000010ff */
[----:B------:R-:W-:Y:S02]  /*f4e0*/  F2FP.BF16.F32.PACK_AB R5, R9, R48 ;  /* 0x000000300905723e */ /* 0x000fe400000010ff */
[----:B------:R-:W-:Y:S02]  /*f4f0*/  F2FP.BF16.F32.PACK_AB R7, R50, R45 ;  /* 0x0000002d3207723e */ /* 0x000fe400000010ff */
[----:B------:R-:W-:Y:S02]  /*f500*/  F2FP.BF16.F32.PACK_AB R10, R51, R54 ;  /* 0x00000036330a723e */ /* 0x000fe400000010ff */
[----:B------:R-:W-:Y:S01]  /*f510*/  F2FP.BF16.F32.PACK_AB R8, R57, R58 ;  /* 0x0000003a3908723e */ /* 0x000fe200000010ff */
[----:B------:R2:W-:Y:S01]  /*f520*/  STS.128 [R214], R4 ;  /* 0x00000004d6007388 */ /* 0x0005e20000000c00 */
[----:B------:R-:W-:-:S02]  /*f530*/  F2FP.BF16.F32.PACK_AB R9, R43, R52 ;  /* 0x000000342b09723e */ /* 0x000fc400000010ff */
[----:B------:R-:W-:-:S05]  /*f540*/  F2FP.BF16.F32.PACK_AB R11, R11, R46 ;  /* 0x0000002e0b0b723e */ /* 0x000fca00000010ff */
[----:B------:R2:W-:Y:S02]  /*f550*/  STS.128 [R42+0x10400], R8 ;  /* 0x010400082a007388 */ /* 0x0005e40000000c00 */
.L_x_609:
[----:B------:R-:W-:Y:S05]  /*f560*/  BSYNC B1 ;  /* 0x0000000000017941 */ /* 0x000fea0003800000 */
.L_x_608:
[----:B------:R-:W-:-:S13]  /*f570*/  ISETP.GE.AND P0, PT, R202, R0, PT ;  /* 0x00000000ca00720c */ /* 0x000fda0003f06270 */
[----:B------:R-:W-:Y:S05]  /*f580*/  @P0 BRA `(.L_x_589) ;  /* 0x0000001000340947 */ /* 0x000fea0003800000 */
[----:B------:R-:W3:Y:S01]  /*f590*/  LDC R0, c[0x0][0x3d4] ;  /* 0x0000f500ff007b82 */ /* 0x000ee20000000800 */
[----:B------:R-:W-:Y:S01]  /*f5a0*/  BSSY B1, `(.L_x_614) ;  /* 0x000005b000017945 */ /* 0x000fe20003800000 */
[-C--:B---3--:R-:W-:Y:S02]  /*f5b0*/  ISETP.GE.AND P0, PT, R22, R0.reuse, PT ;  /* 0x000000001600720c */ /* 0x088fe40003f06270 */
[-C--:B------:R-:W-:Y:S02]  /*f5c0*/  ISETP.GE.AND P1, PT, R184, R0.reuse, PT ;  /* 0x00000000b800720c */ /* 0x080fe40003f26270 */
[----:B------:R-:W-:-:S09]  /*f5d0*/  ISETP.GE.AND P2, PT, R185, R0, PT ;  /* 0x00000000b900720c */ /* 0x000fd20003f46270 */
[----:B------:R-:W-:Y:S05]  /*f5e0*/  @P0 BRA `(.L_x_615) ;  /* 0x0000000400580947 */ /* 0x000fea0003800000 */
[----:B012---:R-:W-:Y:S01]  /*f5f0*/  LEA.HI R4, R0, R206, RZ, 0x1d ;  /* 0x000000ce00047211 */ /* 0x007fe200078fe8ff */
[C---:B------:R-:W-:Y:S01]  /*f600*/  IMAD.U32 R53, R37.reuse, 0x10000, RZ ;  /* 0x0001000025357824 */ /* 0x040fe200078e00ff */
[----:B------:R-:W-:Y:S01]  /*f610*/  LOP3.LUT R60, R37, 0xffff0000, RZ, 0xc0, !PT ;  /* 0xffff0000253c7812 */ /* 0x000fe200078ec0ff */
[C---:B------:R-:W-:Y:S01]  /*f620*/  IMAD.U32 R51, R33.reuse, 0x10000, RZ ;  /* 0x0001000021337824 */ /* 0x040fe200078e00ff */
[----:B------:R-:W-:Y:S01]  /*f630*/  SHF.R.S32.HI R5, RZ, 0x1f, R4 ;  /* 0x0000001fff057819 */ /* 0x000fe20000011404 */
[----:B------:R-:W-:Y:S01]  /*f640*/  IMAD.SHL.U32 R6, R4, 0x8, RZ ;  /* 0x0000000804067824 */ /* 0x000fe200078e00ff */
[----:B------:R-:W-:Y:S01]  /*f650*/  LOP3.LUT R56, R33, 0xffff0000, RZ, 0xc0, !PT ;  /* 0xffff000021387812 */ /* 0x000fe200078ec0ff */
[----:B------:R-:W-:Y:S01]  /*f660*/  IMAD.U32 R62, R38, 0x10000, RZ ;  /* 0x00010000263e7824 */ /* 0x000fe200078e00ff */
[----:B------:R-:W-:Y:S01]  /*f670*/  LEA.HI R4, R5, R4, RZ, 0x3 ;  /* 0x0000000405047211 */ /* 0x000fe200078f18ff */
[----:B------:R-:W-:Y:S01]  /*f680*/  IMAD.U32 R58, R34, 0x10000, RZ ;  /* 0x00010000223a7824 */ /* 0x000fe200078e00ff */
[----:B------:R-:W-:-:S02]  /*f690*/  LOP3.LUT R5, R187, 0x38, R6, 0xf8, !PT ;  /* 0x00000038bb057812 */ /* 0x000fc400078ef806 */
[----:B------:R-:W-:Y:S01]  /*f6a0*/  LOP3.LUT R55, R41, 0xffff0000, RZ, 0xc0, !PT ;  /* 0xffff000029377812 */ /* 0x000fe200078ec0ff */
[----:B------:R-:W-:Y:S01]  /*f6b0*/  IMAD.SHL.U32 R6, R4, 0x400, RZ ;  /* 0x0000040004067824 */ /* 0x000fe200078e00ff */
[----:B------:R-:W-:-:S04]  /*f6c0*/  LOP3.LUT R4, R5, R218, RZ, 0x3c, !PT ;  /* 0x000000da05047212 */ /* 0x000fc800078e3cff */
[----:B------:R-:W-:-:S04]  /*f6d0*/  LOP3.LUT R6, R6, 0x7fffe000, RZ, 0xc0, !PT ;  /* 0x7fffe00006067812 */ /* 0x000fc800078ec0ff */
[----:B------:R-:W-:Y:S02]  /*f6e0*/  IADD3 R9, R4, R6, R193 ;  /* 0x0000000604097210 */ /* 0x000fe40007ffe0c1 */
[----:B------:R-:W0:Y:S03]  /*f6f0*/  LDS.128 R4, [R216] ;  /* 0x00000000d8047984 */ /* 0x000e260000000c00 */
        /* <DEDUP_REMOVED lines=12> */
[----:B------:R-:W-:Y:S01]  /*f7c0*/  IMAD.U32 R48, R9, 0x10000, RZ ;  /* 0x0001000009307824 */ /* 0x000fe200078e00ff */
[----:B------:R-:W-:Y:S01]  /*f7d0*/  SHF.L.U32 R50, R11, 0x10, RZ ;  /* 0x000000100b327819 */ /* 0x000fe200000006ff */
[-C--:B------:R-:W-:Y:S01]  /*f7e0*/  FMUL.FTZ R52, R53, R47.reuse ;  /* 0x0000002f35347220 */ /* 0x080fe20000410000 */
[C---:B------:R-:W-:Y:S01]  /*f7f0*/  FMUL.FTZ R54, R51.reuse, R47 ;  /* 0x0000002f33367220 */ /* 0x040fe20000410000 */
[-C--:B------:R-:W-:Y:S01]  /*f800*/  FMUL.FTZ R33, R60, R8.reuse ;  /* 0x000000083c217220 */ /* 0x080fe20000410000 */
[----:B------:R-:W-:Y:S01]  /*f810*/  FMUL.FTZ R37, R56, R8 ;  /* 0x0000000838257220 */ /* 0x000fe20000410000 */
[-C--:B------:R-:W-:Y:S01]  /*f820*/  FFMA.FTZ R52, R51, R43.reuse, -R52 ;  /* 0x0000002b33347223 */ /* 0x080fe20000010834 */
[----:B------:R-:W-:Y:S01]  /*f830*/  FFMA.FTZ R54, R53, R43, R54 ;  /* 0x0000002b35367223 */ /* 0x000fe20000010036 */
[-C--:B------:R-:W-:Y:S01]  /*f840*/  FMUL.FTZ R43, R62, R48.reuse ;  /* 0x000000303e2b7220 */ /* 0x080fe20000410000 */
[----:B------:R-:W-:Y:S01]  /*f850*/  FMUL.FTZ R47, R58, R48 ;  /* 0x000000303a2f7220 */ /* 0x000fe20000410000 */
[----:B------:R-:W-:-:S02]  /*f860*/  IMAD.U32 R49, R10, 0x10000, RZ ;  /* 0x000100000a317824 */ /* 0x000fc400078e00ff */
[-C--:B------:R-:W-:Y:S01]  /*f870*/  FFMA.FTZ R33, R56, R4.reuse, -R33 ;  /* 0x0000000438217223 */ /* 0x080fe20000010821 */
[----:B------:R-:W-:Y:S01]  /*f880*/  IMAD.U32 R53, R39, 0x10000, RZ ;  /* 0x0001000027357824 */ /* 0x000fe200078e00ff */
[----:B------:R-:W-:Y:S01]  /*f890*/  LOP3.LUT R10, R10, 0xffff0000, RZ, 0xc0, !PT ;  /* 0xffff00000a0a7812 */ /* 0x000fe200078ec0ff */
[C---:B------:R-:W-:Y:S01]  /*f8a0*/  IMAD.U32 R51, R35.reuse, 0x10000, RZ ;  /* 0x0001000023337824 */ /* 0x040fe200078e00ff */
[----:B------:R-:W-:Y:S01]  /*f8b0*/  LOP3.LUT R48, R35, 0xffff0000, RZ, 0xc0, !PT ;  /* 0xffff000023307812 */ /* 0x000fe200078ec0ff */
[----:B------:R-:W-:Y:S01]  /*f8c0*/  FFMA.FTZ R37, R60, R4, R37 ;  /* 0x000000043c257223 */ /* 0x000fe20000010025 */
[----:B------:R-:W-:Y:S01]  /*f8d0*/  LOP3.LUT R56, R39, 0xffff0000, RZ, 0xc0, !PT ;  /* 0xffff000027387812 */ /* 0x000fe200078ec0ff */
[-C--:B------:R-:W-:Y:S01]  /*f8e0*/  FFMA.FTZ R43, R58, R44.reuse, -R43 ;  /* 0x0000002c3a2b7223 */ /* 0x080fe2000001082b */
[----:B------:R-:W-:Y:S01]  /*f8f0*/  FFMA.FTZ R47, R62, R44, R47 ;  /* 0x0000002c3e2f7223 */ /* 0x000fe2000001002f */
[-C--:B------:R-:W-:Y:S01]  /*f900*/  FMUL.FTZ R4, R53, R49.reuse ;  /* 0x0000003135047220 */ /* 0x080fe20000410000 */
[----:B------:R-:W-:Y:S01]  /*f910*/  FMUL.FTZ R44, R51, R49 ;  /* 0x00000031332c7220 */ /* 0x000fe20000410000 */
[----:B------:R-:W-:-:S02]  /*f920*/  IMAD.U32 R58, R41, 0x10000, RZ ;  /* 0x00010000293a7824 */ /* 0x000fc400078e00ff */
[-C--:B------:R-:W-:Y:S01]  /*f930*/  FMUL.FTZ R35, R56, R10.reuse ;  /* 0x0000000a38237220 */ /* 0x080fe20000410000 */
[----:B------:R-:W-:Y:S01]  /*f940*/  FMUL.FTZ R39, R48, R10 ;  /* 0x0000000a30277220 */ /* 0x000fe20000410000 */
[-C--:B------:R-:W-:Y:S01]  /*f950*/  FFMA.FTZ R8, R51, R45.reuse, -R4 ;  /* 0x0000002d33087223 */ /* 0x080fe20000010804 */
[----:B------:R-:W-:Y:S01]  /*f960*/  FFMA.FTZ R10, R53, R45, R44 ;  /* 0x0000002d350a7223 */ /* 0x000fe2000001002c */
[----:B------:R-:W-:Y:S01]  /*f970*/  LOP3.LUT R9, R9, 0xffff0000, RZ, 0xc0, !PT ;  /* 0xffff000009097812 */ /* 0x000fe200078ec0ff */
[----:B------:R-:W-:Y:S01]  /*f980*/  IMAD.U32 R4, R36, 0x10000, RZ ;  /* 0x0001000024047824 */ /* 0x000fe200078e00ff */
[----:B------:R-:W-:Y:S01]  /*f990*/  LOP3.LUT R11, R11, 0xffff0000, RZ, 0xc0, !PT ;  /* 0xffff00000b0b7812 */ /* 0x000fe200078ec0ff */
[-C--:B------:R-:W-:Y:S01]  /*f9a0*/  FMUL.FTZ R45, R58, R50.reuse ;  /* 0x000000323a2d7220 */ /* 0x080fe20000410000 */
[----:B------:R-:W-:Y:S01]  /*f9b0*/  LOP3.LUT R53, R38, 0xffff0000, RZ, 0xc0, !PT ;  /* 0xffff000026357812 */ /* 0x000fe200078ec0ff */
[----:B------:R-:W-:Y:S01]  /*f9c0*/  FMUL.FTZ R49, R4, R50 ;  /* 0x0000003204317220 */ /* 0x000fe20000410000 */
[----:B------:R-:W-:Y:S01]  /*f9d0*/  LOP3.LUT R51, R34, 0xffff0000, RZ, 0xc0, !PT ;  /* 0xffff000022337812 */ /* 0x000fe200078ec0ff */
[----:B------:R-:W-:Y:S01]  /*f9e0*/  FFMA.FTZ R45, R4, R46, -R45 ;  /* 0x0000002e042d7223 */ /* 0x000fe2000001082d */
[----:B------:R-:W-:Y:S01]  /*f9f0*/  LOP3.LUT R41, R36, 0xffff0000, RZ, 0xc0, !PT ;  /* 0xffff000024297812 */ /* 0x000fe200078ec0ff */
[-C--:B------:R-:W-:Y:S01]  /*fa00*/  FFMA.FTZ R35, R48, R6.reuse, -R35 ;  /* 0x0000000630237223 */ /* 0x080fe20000010823 */
[----:B------:R-:W-:Y:S01]  /*fa10*/  FFMA.FTZ R39, R56, R6, R39 ;  /* 0x0000000638277223 */ /* 0x000fe20000010027 */
[----:B------:R-:W-:Y:S01]  /*fa20*/  FMUL.FTZ R4, R53, R9 ;  /* 0x0000000935047220 */ /* 0x000fe20000410000 */
[----:B------:R-:W-:Y:S01]  /*fa30*/  FMUL.FTZ R38, R55, R11 ;  /* 0x0000000b37267220 */ /* 0x000fe20000410000 */
[----:B------:R-:W-:Y:S01]  /*fa40*/  FMUL.FTZ R6, R51, R9 ;  /* 0x0000000933067220 */ /* 0x000fe20000410000 */
[----:B------:R-:W-:Y:S01]  /*fa50*/  FMUL.FTZ R44, R41, R11 ;  /* 0x0000000b292c7220 */ /* 0x000fe20000410000 */
        /* <DEDUP_REMOVED lines=15> */
.L_x_615:
[----:B------:R-:W-:Y:S05]  /*fb50*/  BSYNC B1 ;  /* 0x0000000000017941 */ /* 0x000fea0003800000 */
.L_x_614:
[----:B------:R-:W-:Y:S04]  /*fb60*/  BSSY B1, `(.L_x_616) ;  /* 0x0000058000017945 */ /* 0x000fe80003800000 */
[----:B------:R-:W-:Y:S05]  /*fb70*/  @P1 BRA `(.L_x_617) ;  /* 0x0000000400581947 */ /* 0x000fea0003800000 */
[----:B0123--:R-:W-:Y:S01]  /*fb80*/  LEA.HI R4, R0, R209, RZ, 0x1d ;  /* 0x000000d100047211 */ /* 0x00ffe200078fe8ff */
[C---:B------:R-:W-:Y:S01]  /*fb90*/  IMAD.U32 R46, R29.reuse, 0x10000, RZ ;  /* 0x000100001d2e7824 */ /* 0x040fe200078e00ff */
[----:B------:R-:W-:Y:S01]  /*fba0*/  LOP3.LUT R48, R29, 0xffff0000, RZ, 0xc0, !PT ;  /* 0xffff00001d307812 */ /* 0x000fe200078ec0ff */
[----:B------:R-:W-:Y:S01]  /*fbb0*/  IMAD.U32 R44, R25, 0x10000, RZ ;  /* 0x00010000192c7824 */ /* 0x000fe200078e00ff */
[----:B------:R-:W-:Y:S01]  /*fbc0*/  SHF.R.S32.HI R5, RZ, 0x1f, R4 ;  /* 0x0000001fff057819 */ /* 0x000fe20000011404 */
[----:B------:R-:W-:Y:S02]  /*fbd0*/  IMAD.SHL.U32 R6, R4, 0x8, RZ ;  /* 0x0000000804067824 */ /* 0x000fe400078e00ff */
[----:B------:R-:W-:Y:S01]  /*fbe0*/  IMAD.U32 R49, R30, 0x10000, RZ ;  /* 0x000100001e317824 */ /* 0x000fe200078e00ff */
[----:B------:R-:W-:Y:S01]  /*fbf0*/  LEA.HI R4, R5, R4, RZ, 0x3 ;  /* 0x0000000405047211 */ /* 0x000fe200078f18ff */
[----:B------:R-:W-:Y:S01]  /*fc00*/  IMAD.U32 R47, R26, 0x10000, RZ ;  /* 0x000100001a2f7824 */ /* 0x000fe200078e00ff */
[----:B------:R-:W-:Y:S01]  /*fc10*/  LOP3.LUT R5, R187, 0x38, R6, 0xf8, !PT ;  /* 0x00000038bb057812 */ /* 0x000fe200078ef806 */
[----:B------:R-:W-:-:S02]  /*fc20*/  IMAD.U32 R50, R31, 0x10000, RZ ;  /* 0x000100001f327824 */ /* 0x000fc400078e00ff */
        /* <DEDUP_REMOVED lines=20> */
[----:B------:R-:W-:Y:S01]  /*fd70*/  FMUL.FTZ R29, R44, R38 ;  /* 0x000000262c1d7220 */ /* 0x000fe20000410000 */
[----:B------:R-:W-:Y:S01]  /*fd80*/  LOP3.LUT R38, R25, 0xffff0000, RZ, 0xc0, !PT ;  /* 0xffff000019267812 */ /* 0x000fe200078ec0ff */
[----:B------:R-:W-:Y:S01]  /*fd90*/  FMUL.FTZ R25, R48, R8 ;  /* 0x0000000830197220 */ /* 0x000fe20000410000 */
[----:B------:R-:W-:-:S02]  /*fda0*/  IMAD.U32 R41, R10, 0x10000, RZ ;  /* 0x000100000a297824 */ /* 0x000fc400078e00ff */
[-C--:B------:R-:W-:Y:S01]  /*fdb0*/  FFMA.FTZ R43, R44, R34.reuse, -R43 ;  /* 0x000000222c2b7223 */ /* 0x080fe2000001082b */
[----:B------:R-:W-:Y:S01]  /*fdc0*/  FFMA.FTZ R29, R46, R34, R29 ;  /* 0x000000222e1d7223 */ /* 0x000fe2000001001d */
[C---:B------:R-:W-:Y:S01]  /*fdd0*/  FMUL.FTZ R45, R38.reuse, R8 ;  /* 0x00000008262d7220 */ /* 0x040fe20000410000 */
[-C--:B------:R-:W-:Y:S01]  /*fde0*/  FFMA.FTZ R8, R38, R4.reuse, -R25 ;  /* 0x0000000426087223 */ /* 0x080fe20000010819 */
[----:B------:R-:W-:Y:S01]  /*fdf0*/  LOP3.LUT R10, R10, 0xffff0000, RZ, 0xc0, !PT ;  /* 0xffff00000a0a7812 */ /* 0x000fe200078ec0ff */
[-C--:B------:R-:W-:Y:S01]  /*fe00*/  FMUL.FTZ R38, R49, R39.reuse ;  /* 0x0000002731267220 */ /* 0x080fe20000410000 */
[----:B------:R-:W-:Y:S01]  /*fe10*/  FFMA.FTZ R34, R48, R4, R45 ;  /* 0x0000000430227223 */ /* 0x000fe2000001002d */
[----:B------:R-:W-:Y:S01]  /*fe20*/  IMAD.U32 R4, R27, 0x10000, RZ ;  /* 0x000100001b047824 */ /* 0x000fe200078e00ff */
[----:B------:R-:W-:Y:S01]  /*fe30*/  LOP3.LUT R48, R31, 0xffff0000, RZ, 0xc0, !PT ;  /* 0xffff00001f307812 */ /* 0x000fe200078ec0ff */
[----:B------:R-:W-:Y:S01]  /*fe40*/  FMUL.FTZ R44, R47, R39 ;  /* 0x000000272f2c7220 */ /* 0x000fe20000410000 */
[----:B------:R-:W-:Y:S01]  /*fe50*/  FMUL.FTZ R25, R50, R41 ;  /* 0x0000002932197220 */ /* 0x000fe20000410000 */
[----:B------:R-:W-:Y:S01]  /*fe60*/  LOP3.LUT R46, R27, 0xffff0000, RZ, 0xc0, !PT ;  /* 0xffff00001b2e7812 */ /* 0x000fe200078ec0ff */
[----:B------:R-:W-:-:S02]  /*fe70*/  IMAD.U32 R45, R32, 0x10000, RZ ;  /* 0x00010000202d7824 */ /* 0x000fc400078e00ff */
[C---:B------:R-:W-:Y:S01]  /*fe80*/  FMUL.FTZ R41, R4.reuse, R41 ;  /* 0x0000002904297220 */ /* 0x040fe20000410000 */
[-C--:B------:R-:W-:Y:S01]  /*fe90*/  FFMA.FTZ R38, R47, R35.reuse, -R38 ;  /* 0x000000232f267223 */ /* 0x080fe20000010826 */
[----:B------:R-:W-:Y:S01]  /*fea0*/  FFMA.FTZ R44, R49, R35, R44 ;  /* 0x00000023312c7223 */ /* 0x000fe2000001002c */
[----:B------:R-:W-:Y:S01]  /*feb0*/  FFMA.FTZ R25, R4, R36, -R25 ;  /* 0x0000002404197223 */ /* 0x000fe20000010819 */
[----:B------:R-:W-:Y:S01]  /*fec0*/  FMUL.FTZ R27, R48, R10 ;  /* 0x0000000a301b7220 */ /* 0x000fe20000410000 */
[----:B------:R-:W-:Y:S02]  /*fed0*/  IMAD.U32 R35, R28, 0x10000, RZ ;  /* 0x000100001c237824 */ /* 0x000fe400078e00ff */
[----:B------:R-:W-:Y:S01]  /*fee0*/  FMUL.FTZ R4, R45, R42 ;  /* 0x0000002a2d047220 */ /* 0x000fe20000410000 */
[----:B------:R-:W-:Y:S01]  /*fef0*/  FMUL.FTZ R31, R46, R10 ;  /* 0x0000000a2e1f7220 */ /* 0x000fe20000410000 */
[----:B------:R-:W-:Y:S01]  /*ff00*/  FFMA.FTZ R10, R50, R36, R41 ;  /* 0x00000024320a7223 */ /* 0x000fe20000010029 */
[----:B------:R-:W-:Y:S01]  /*ff10*/  FFMA.FTZ R36, R46, R6, -R27 ;  /* 0x000000062e247223 */ /* 0x000fe2000001081b */
[----:B------:R-:W-:Y:S01]  /*ff20*/  LOP3.LUT R9, R9, 0xffff0000, RZ, 0xc0, !PT ;  /* 0xffff000009097812 */ /* 0x000fe200078ec0ff */
[C---:B------:R-:W-:Y:S01]  /*ff30*/  FMUL.FTZ R42, R35.reuse, R42 ;  /* 0x0000002a232a7220 */ /* 0x040fe20000410000 */
[-C--:B------:R-:W-:Y:S01]  /*ff40*/  FFMA.FTZ R27, R35, R37.reuse, -R4 ;  /* 0x00000025231b7223 */ /* 0x080fe20000010804 */
[----:B------:R-:W-:Y:S01]  /*ff50*/  LOP3.LUT R41, R30, 0xffff0000, RZ, 0xc0, !PT ;  /* 0xffff00001e297812 */ /* 0x000fe200078ec0ff */
[----:B------:R-:W-:Y:S01]  /*ff60*/  FFMA.FTZ R31, R48, R6, R31 ;  /* 0x00000006301f7223 */ /* 0x000fe2000001001f */
[----:B------:R-:W-:Y:S01]  /*ff70*/  LOP3.LUT R11, R11, 0xffff0000, RZ, 0xc0, !PT ;  /* 0xffff00000b0b7812 */ /* 0x000fe200078ec0ff */
[----:B------:R-:W-:Y:S01]  /*ff80*/  FFMA.FTZ R42, R45, R37, R42 ;  /* 0x000000252d2a7223 */ /* 0x000fe2000001002a */
[----:B------:R-:W-:Y:S01]  /*ff90*/  LOP3.LUT R35, R26, 0xffff0000, RZ, 0xc0, !PT ;  /* 0xffff00001a237812 */ /* 0x000fe200078ec0ff */
[----:B------:R-:W-:Y:S01]  /*ffa0*/  FMUL.FTZ R4, R41, R9 ;  /* 0x0000000929047220 */ /* 0x000fe20000410000 */
[----:B------:R-:W-:-:S02]  /*ffb0*/  LOP3.LUT R47, R32, 0xffff0000, RZ, 0xc0, !PT ;  /* 0xffff0000202f7812 */ /* 0x000fc400078ec0ff */
[----:B------:R-:W-:Y:S01]  /*ffc0*/  LOP3.LUT R39, R28, 0xffff0000, RZ, 0xc0, !PT ;  /* 0xffff00001c277812 */ /* 0x000fe200078ec0ff */
[C---:B------:R-:W-:Y:S01]  /*ffd0*/  FMUL.FTZ R6, R35.reuse, R9 ;  /* 0x0000000923067220 */ /* 0x040fe20000410000 */
[----:B------:R-:W-:Y:S01]  /*ffe0*/  FFMA.FTZ R9, R35, R5, -R4 ;  /* 0x0000000523097223 */ /* 0x000fe20000010804 */
[----:B------:R-:W-:Y:S01]  /*fff0*/  FMUL.FTZ R26, R47, R11 ;  /* 0x0000000b2f1a7220 */ /* 0x000fe20000410000 */
[----:B------:R-:W-:Y:S01]  /*10000*/  F2FP.BF16.F32.PACK_AB R4, R8, R43 ;  /* 0x0000002b0804723e */ /* 0x000fe200000010ff */
[----:B------:R-:W-:Y:S01]  /*10010*/  FMUL.FTZ R28, R39, R11 ;  /* 0x0000000b271c7220 */ /* 0x000fe20000410000 */
[----:B------:R-:W-:Y:S01]  /*10020*/  FFMA.FTZ R11, R41, R5, R6 ;  /* 0x00000005290b7223 */ /* 0x000fe20000010006 */
[-C--:B------:R-:W-:Y:S01]  /*10030*/  FFMA.FTZ R26, R39, R7.reuse, -R26 ;  /* 0x00000007271a7223 */ /* 0x080fe2000001081a */
[----:B------:R-:W-:Y:S01]  /*10040*/  F2FP.BF16.F32.PACK_AB R5, R9, R38 ;  /* 0x000000260905723e */ /* 0x000fe200000010ff */
[----:B------:R-:W-:Y:S01]  /*10050*/  FFMA.FTZ R35, R47, R7, R28 ;  /* 0x000000072f237223 */ /* 0x000fe2000001001c */
[----:B------:R-:W-:-:S02]  /*10060*/  F2FP.BF16.F32.PACK_AB R6, R36, R25 ;  /* 0x000000192406723e */ /* 0x000fc400000010ff */
[----:B------:R-:W-:Y:S02]  /*10070*/  F2FP.BF16.F32.PACK_AB R9, R11, R44 ;  /* 0x0000002c0b09723e */ /* 0x000fe400000010ff */
[----:B------:R-:W-:Y:S02]  /*10080*/  F2FP.BF16.F32.PACK_AB R7, R26, R27 ;  /* 0x0000001b1a07723e */ /* 0x000fe400000010ff */
[----:B------:R-:W-:Y:S02]  /*10090*/  F2FP.BF16.F32.PACK_AB R10, R31, R10 ;  /* 0x0000000a1f0a723e */ /* 0x000fe400000010ff */
[----:B------:R-:W-:Y:S01]  /*100a0*/  F2FP.BF16.F32.PACK_AB R8, R34, R29 ;  /* 0x0000001d2208723e */ /* 0x000fe200000010ff */
[----:B------:R4:W-:Y:S01]  /*100b0*/  STS.128 [R213], R4 ;  /* 0x00000004d5007388 */ /* 0x0009e20000000c00 */
[----:B------:R-:W-:-:S05]  /*100c0*/  F2FP.BF16.F32.PACK_AB R11, R35, R42 ;  /* 0x0000002a230b723e */ /* 0x000fca00000010ff */
[----:B------:R4:W-:Y:S02]  /*100d0*/  STS.128 [R33+0x10400], R8 ;  /* 0x0104000821007388 */ /* 0x0009e40000000c00 */
.L_x_617:
[----:B------:R-:W-:Y:S05]  /*100e0*/  BSYNC B1 ;  /* 0x0000000000017941 */ /* 0x000fea0003800000 */
.L_x_616:
[----:B------:R-:W-:Y:S05]  /*100f0*/  @P2 BRA `(.L_x_589) ;  /* 0x0000000400582947 */ /* 0x000fea0003800000 */
[----:B------:R-:W-:Y:S01]  /*10100*/  LEA.HI R0, R0, R215, RZ, 0x1d ;  /* 0x000000d700007211 */ /* 0x000fe200078fe8ff */
[C---:B------:R-:W-:Y:S01]  /*10110*/  IMAD.U32 R35, R15.reuse, 0x10000, RZ ;  /* 0x000100000f237824 */ /* 0x040fe200078e00ff */
[----:B------:R-:W-:Y:S01]  /*10120*/  LOP3.LUT R44, R15, 0xffff0000, RZ, 0xc0, !PT ;  /* 0xffff00000f2c7812 */ /* 0x000fe200078ec0ff */
[C---:B----4-:R-:W-:Y:S01]  /*10130*/  IMAD.U32 R33, R3.reuse, 0x10000, RZ ;  /* 0x0001000003217824 */ /* 0x050fe200078e00ff */
[----:B0123--:R-:W-:Y:S01]  /*10140*/  SHF.R.S32.HI R5, RZ, 0x1f, R0 ;  /* 0x0000001fff057819 */ /* 0x00ffe20000011400 */
        /* <DEDUP_REMOVED lines=8> */
[----:B------:R-:W-:Y:S02]  /*101d0*/  LOP3.LUT R0, R5, R218, RZ, 0x3c, !PT ;  /* 0x000000da05007212 */ /* 0x000fe400078e3cff */
[----:B------:R-:W-:Y:S02]  /*101e0*/  LOP3.LUT R39, R24, 0xffff0000, RZ, 0xc0, !PT ;  /* 0xffff000018277812 */ /* 0x000fe400078ec0ff */
        /* <DEDUP_REMOVED lines=71> */
.L_x_589:
[----:B------:R-:W-:Y:S05]  /*10660*/  BSYNC B0 ;  /* 0x0000000000007941 */ /* 0x000fea0003800000 */
.L_x_567:
[----:B------:R-:W-:Y:S01]  /*10670*/  @!PT LDS RZ, [RZ] ;  /* 0x00000000fffff984 */ /* 0x000fe20000000800 */
[----:B------:R-:W-:Y:S01]  /*10680*/  @!PT LDS RZ, [RZ] ;  /* 0x00000000fffff984 */ /* 0x000fe20000000800 */
[----:B------:R-:W-:Y:S01]  /*10690*/  @!PT LDS RZ, [RZ] ;  /* 0x00000000fffff984 */ /* 0x000fe20000000800 */
[----:B------:R-:W-:Y:S01]  /*106a0*/  @!PT LDS RZ, [RZ] ;  /* 0x00000000fffff984 */ /* 0x000fe20000000800 */
[----:B------:R5:W-:Y:S06]  /*106b0*/  MEMBAR.ALL.CTA ;  /* 0x0000000000007992 */ /* 0x000bec0000008000 */
[----:B-----5:R-:W5:Y:S01]  /*106c0*/  FENCE.VIEW.ASYNC.S ;  /* 0x00000000000073c6 */ /* 0x020f620000000000 */
[----:B------:R-:W-:Y:S05]  /*106d0*/  WARPSYNC.ALL ;  /* 0x0000000000007948 */ /* 0x000fea0003800000 */
[----:B-----5:R-:W-:Y:S06]  /*106e0*/  BAR.SYNC.DEFER_BLOCKING 0xd, 0x100 ;  /* 0x0344000000007b1d */ /* 0x020fec0000010000 */
.L_x_565:
[----:B------:R-:W-:-:S13]  /*106f0*/  ISETP.NE.AND P0, PT, R188, 0x3, PT ;  /* 0x00000003bc00780c */ /* 0x000fda0003f05270 */
[----:B------:R-:W-:Y:S05]  /*10700*/  @!P0 BRA `(.L_x_618) ;  /* 0x0000000000048947 */ /* 0x000fea0003800000 */
[----:B------:R-:W-:Y:S01]  /*10710*/  BPT.TRAP 0x1 ;  /* 0x000000040000795c */ /* 0x000fe20000300000 */
.L_x_618:
[----:B0-----:R-:W-:Y:S01]  /*10720*/  IMAD R0, R192, 0x8, R2 ;  /* 0x00000008c0007824 */ /* 0x001fe200078e0202 */
[----:B-1-3--:R-:W-:-:S04]  /*10730*/  SHF.L.U32 R3, R194, 0x1f, RZ ;  /* 0x0000001fc2037819 */ /* 0x00afc800000006ff */
[----:B------:R0:W1:Y:S01]  /*10740*/  SYNCS.PHASECHK.TRANS64.TRYWAIT P2, [R0+URZ+0x34830], R3 ;  /* 0x03483003000075a7 */ /* 0x000062000804017f */
[----:B------:R-:W-:Y:S05]  /*10750*/  @!P0 BRA `(.L_x_619) ;  /* 0x0000000000048947 */ /* 0x000fea0003800000 */
[----:B------:R-:W-:Y:S01]  /*10760*/  BPT.TRAP 0x1 ;  /* 0x000000040000795c */ /* 0x000fe20000300000 */
.L_x_619:
[----:B--2-4-:R-:W2:Y:S01]  /*10770*/  S2R R4, SR_TID.X ;  /* 0x0000000000047919 */ /* 0x014ea20000002100 */
[----:B------:R-:W-:Y:S01]  /*10780*/  IMAD.MOV.U32 R151, RZ, RZ, RZ ;  /* 0x000000ffff977224 */ /* 0x000fe200078e00ff */
[----:B--2---:R-:W-:-:S04]  /*10790*/  LOP3.LUT R4, R4, 0x7f, RZ, 0xc0, !PT ;  /* 0x0000007f04047812 */ /* 0x004fc800078ec0ff */
[----:B------:R-:W-:Y:S01]  /*107a0*/  ISETP.NE.AND P1, PT, R4, RZ, PT ;  /* 0x000000ff0400720c */ /* 0x000fe20003f25270 */
[----:B-1----:R-:W-:-:S12]  /*107b0*/  @P2 BRA `(.L_x_620) ;  /* 0x0000000000082947 */ /* 0x002fd80003800000 */
[----:B------:R-:W1:Y:S02]  /*107c0*/  SYNCS.PHASECHK.TRANS64.TRYWAIT P2, [R0+URZ+0x34830], R3 ;  /* 0x03483003000075a7 */ /* 0x000e64000804017f */
[----:B-1----:R-:W-:Y:S05]  /*107d0*/  @!P2 BRA `(.L_x_621) ;  /* 0x000000ec0040a947 */ /* 0x002fea0003800000 */
.L_x_620:
[----:B------:R-:W-:Y:S05]  /*107e0*/  WARPSYNC.ALL ;  /* 0x0000000000007948 */ /* 0x000fea0003800000 */
[----:B01----:R-:W-:Y:S01]  /*107f0*/  VIADD R3, R2, 0x1c400 ;  /* 0x0001c40002037836 */ /* 0x003fe20000000000 */
[----:B------:R-:W-:Y:S01]  /*10800*/  R2UR UR4, R40 ;  /* 0x00000000280472ca */ /* 0x000fe200000e0000 */
[----:B------:R-:W-:Y:S01]  /*10810*/  IMAD.MOV.U32 R7, RZ, RZ, 0x40000040 ;  /* 0x40000040ff077424 */ /* 0x000fe200078e00ff */
[----:B------:R-:W-:Y:S01]  /*10820*/  WARPGROUP.ARRIVE ;  /* 0x00000000000079c5 */ /* 0x000fe20000000000 */
[----:B------:R-:W-:Y:S01]  /*10830*/  UMOV UR9, 0x40000040 ;  /* 0x4000004000097882 */ /* 0x000fe20000000000 */
[----:B------:R-:W-:Y:S01]  /*10840*/  SHF.R.U32.HI R3, RZ, 0x4, R3 ;  /* 0x00000004ff037819 */ /* 0x000fe20000011603 */
[----:B------:R-:W-:Y:S01]  /*10850*/  IMAD.MOV.U32 R9, RZ, RZ, 0x40000040 ;  /* 0x40000040ff097424 */ /* 0x000fe200078e00ff */
[----:B------:R-:W-:Y:S01]  /*10860*/  R2UR UR11, R7 ;  /* 0x00000000070b72ca */ /* 0x000fe200000e0000 */
[----:B------:R-:W-:Y:S01]  /*10870*/  IMAD.U32 R11, RZ, RZ, UR9 ;  /* 0x00000009ff0b7e24 */ /* 0x000fe2000f8e00ff */
[----:B------:R-:W-:Y:S01]  /*10880*/  LOP3.LUT R3, R3, 0x3fff, RZ, 0xc0, !PT ;  /* 0x00003fff03037812 */ /* 0x000fe200078ec0ff */
[----:B------:R-:W-:Y:S01]  /*10890*/  UMOV UR57, 0x40000040 ;  /* 0x4000004000397882 */ /* 0x000fe20000000000 */
[----:B------:R-:W-:Y:S01]  /*108a0*/  UMOV UR53, 0x40000040 ;  /* 0x4000004000357882 */ /* 0x000fe20000000000 */
[----:B------:R-:W-:Y:S01]  /*108b0*/  UMOV UR49, 0x40000040 ;  /* 0x4000004000317882 */ /* 0x000fe20000000000 */
[----:B------:R-:W-:Y:S01]  /*108c0*/  LOP3.LUT R5, R3, 0x10000, RZ, 0xfc, !PT ;  /* 0x0001000003057812 */ /* 0x000fe200078efcff */
[----:B------:R-:W-:Y:S01]  /*108d0*/  ULOP3.LUT UR4, UR4, 0x10000, URZ, 0xfc, !UPT ;  /* 0x0001000004047892 */ /* 0x000fe2000f8efc3f */
[----:B------:R-:W-:Y:S01]  /*108e0*/  IMAD.MOV.U32 R7, RZ, RZ, 0x40000040 ;  /* 0x40000040ff077424 */ /* 0x000fe200078e00ff */
[----:B------:R-:W-:Y:S01]  /*108f0*/  UMOV UR45, 0x40000040 ;  /* 0x40000040002d7882 */ /* 0x000fe20000000000 */
[----:B------:R-:W-:Y:S01]  /*10900*/  UMOV UR41, 0x40000040 ;  /* 0x4000004000297882 */ /* 0x000fe20000000000 */
[----:B------:R-:W-:Y:S01]  /*10910*/  IMAD R6, R192, 0xc00, R5 ;  /* 0x00000c00c0067824 */ /* 0x000fe200078e0205 */
[----:B------:R-:W-:Y:S01]  /*10920*/  UIADD3 UR5, UR4, 0x2, URZ ;  /* 0x0000000204057890 */ /* 0x000fe2000fffe03f */
[----:B------:R-:W-:Y:S01]  /*10930*/  R2UR UR43, R7 ;  /* 0x00000000072b72ca */ /* 0x000fe200000e0000 */
[----:B------:R-:W-:Y:S01]  /*10940*/  UMOV UR8, UR4 ;  /* 0x0000000400087c82 */ /* 0x000fe20008000000 */
[C---:B------:R-:W-:Y:S01]  /*10950*/  VIADD R8, R6.reuse, 0x2 ;  /* 0x0000000206087836 */ /* 0x040fe20000000000 */
[----:B------:R-:W-:Y:S01]  /*10960*/  R2UR UR10, R6 ;  /* 0x00000000060a72ca */ /* 0x000fe200000e0000 */
[----:B------:R-:W-:Y:S01]  /*10970*/  IMAD.U32 R10, RZ, RZ, UR8 ;  /* 0x00000008ff0a7e24 */ /* 0x000fe2000f8e00ff */
[----:B------:R-:W-:Y:S01]  /*10980*/  UIADD3 UR56, UR4, 0x406, URZ ;  /* 0x0000040604387890 */ /* 0x000fe2000fffe03f */
[----:B------:R-:W-:Y:S01]  /*10990*/  P2R R12, PR, RZ, 0x1 ;  /* 0x00000001ff0c7803 */ /* 0x000fe20000000000 */
[----:B------:R-:W-:Y:S01]  /*109a0*/  UIADD3 UR52, UR4, 0x800, URZ ;  /* 0x0000080004347890 */ /* 0x000fe2000fffe03f */
[----:B------:R-:W-:Y:S01]  /*109b0*/  @!P1 VIADD R0, R0, 0x34840 ;  /* 0x0003484000009836 */ /* 0x000fe20000000000 */
[----:B------:R0:W-:Y:S01]  /*109c0*/  STL.64 [R1+0x30], R10 ;  /* 0x0000300a01007387 */ /* 0x0001e20000100a00 */
[----:B------:R-:W-:Y:S01]  /*109d0*/  UIADD3 UR48, UR4, 0x802, URZ ;  /* 0x0000080204307890 */ /* 0x000fe2000fffe03f */
[----:B------:R-:W-:Y:S01]  /*109e0*/  BSSY B0, `(.L_x_622) ;  /* 0x00005b8000007945 */ /* 0x000fe20003800000 */
[----:B------:R-:W-:Y:S01]  /*109f0*/  UIADD3 UR44, UR4, 0x804, URZ ;  /* 0x00000804042c7890 */ /* 0x000fe2000fffe03f */
[----:B------:R-:W-:Y:S01]  /*10a00*/  @!P1 PRMT R0, RZ, 0x654, R0 ;  /* 0x00000654ff009816 */ /* 0x000fe20000000000 */
[----:B------:R-:W-:Y:S01]  /*10a10*/  UIADD3 UR40, UR4, 0x806, URZ ;  /* 0x0000080604287890 */ /* 0x000fe2000fffe03f */
[--C-:B------:R-:W-:Y:S01]  /*10a20*/  IMAD.MOV.U32 R150, RZ, RZ, R151.reuse ;  /* 0x000000ffff967224 */ /* 0x100fe200078e0097 */
[----:B------:R-:W-:Y:S01]  /*10a30*/  HGMMA.64x128x16.F32.BF16 R24, gdesc[UR8], RZ, !UPT, gsb0 ;  /* 0x01e00000081879f0 */ /* 0x000fe2000c0018ff */
[----:B------:R-:W-:Y:S01]  /*10a40*/  R2UR UR10, R8 ;  /* 0x00000000080a72ca */ /* 0x000fe200000e0000 */
[----:B------:R-:W-:Y:S01]  /*10a50*/  UMOV UR8, UR5 ;  /* 0x0000000500087c82 */ /* 0x000fe20008000000 */
[----:B------:R-:W-:Y:S01]  /*10a60*/  R2UR UR11, R9 ;  /* 0x00000000090b72ca */ /* 0x000fe200000e0000 */
[----:B------:R-:W-:Y:S01]  /*10a70*/  UMOV UR9, 0x40000040 ;  /* 0x4000004000097882 */ /* 0x000fe20000000000 */
[----:B------:R-:W-:Y:S01]  /*10a80*/  VIADD R8, R6, 0x4 ;  /* 0x0000000406087836 */ /* 0x000fe20000000000 */
[----:B------:R-:W-:Y:S01]  /*10a90*/  UIADD3 UR5, UR4, 0x4, URZ ;  /* 0x0000000404057890 */ /* 0x000fe2000fffe03f */
[----:B------:R-:W-:Y:S01]  /*10aa0*/  IMAD.MOV.U32 R9, RZ, RZ, 0x40000040 ;  /* 0x40000040ff097424 */ /* 0x000fe200078e00ff */
[-C--:B------:R-:W-:Y:S01]  /*10ab0*/  MOV R145, R151.reuse ;  /* 0x0000009700917202 */ /* 0x080fe20000000f00 */
[----:B0-----:R-:W-:Y:S01]  /*10ac0*/  IMAD.U32 R10, RZ, RZ, UR8 ;  /* 0x00000008ff0a7e24 */ /* 0x001fe2000f8e00ff */
[-C--:B------:R-:W-:Y:S01]  /*10ad0*/  MOV R126, R151.reuse ;  /* 0x00000097007e7202 */ /* 0x080fe20000000f00 */
[----:B------:R-:W-:Y:S01]  /*10ae0*/  IMAD.U32 R11, RZ, RZ, UR9 ;  /* 0x00000009ff0b7e24 */ /* 0x000fe2000f8e00ff */
[----:B------:R-:W-:Y:S01]  /*10af0*/  MOV R88, R151 ;  /* 0x0000009700587202 */ /* 0x000fe20000000f00 */
[----:B------:R-:W-:-:S02]  /*10b00*/  IMAD.MOV.U32 R149, RZ, RZ, R151 ;  /* 0x000000ffff957224 */ /* 0x000fc400078e0097 */
[--C-:B------:R-:W-:Y:S01]  /*10b10*/  IMAD.MOV.U32 R148, RZ, RZ, R151.reuse ;  /* 0x000000ffff947224 */ /* 0x100fe200078e0097 */
[----:B------:R0:W-:Y:S01]  /*10b20*/  STL.64 [R1+0x28], R10 ;  /* 0x0000280a01007387 */ /* 0x0001e20000100a00 */
[--C-:B-----5:R-:W-:Y:S02]  /*10b30*/  IMAD.MOV.U32 R147, RZ, RZ, R151.reuse ;  /* 0x000000ffff937224 */ /* 0x120fe400078e0097 */
        /* <DEDUP_REMOVED lines=33> */
[----:B------:R-:W-:Y:S01]  /*10d50*/  IMAD.MOV.U32 R90, RZ, RZ, R151 ;  /* 0x000000ffff5a7224 */ /* 0x000fe200078e0097 */
[----:B------:R-:W-:-:S02]  /*10d60*/  WARPGROUP.DEPBAR.LE gsb0, 0x0 ;  /* 0x00008000000079c5 */ /* 0x000fc40000010000 */
[----:B------:R-:W-:-:S06]  /*10d70*/  WARPGROUP.ARRIVE ;  /* 0x00000000000079c5 */ /* 0x000fcc0000000000 */
[----:B------:R-:W-:Y:S01]  /*10d80*/  HGMMA.64x128x16.F32.BF16 R24, gdesc[UR8], R24, gsb0 ;  /* 0x01e00000081879f0 */ /* 0x000fe20008001818 */
[----:B------:R-:W-:Y:S01]  /*10d90*/  R2UR UR10, R8 ;  /* 0x00000000080a72ca */ /* 0x000fe200000e0000 */
[----:B------:R-:W-:Y:S01]  /*10da0*/  UMOV UR8, UR5 ;  /* 0x0000000500087c82 */ /* 0x000fe20008000000 */
[----:B------:R-:W-:Y:S01]  /*10db0*/  R2UR UR11, R9 ;  /* 0x00000000090b72ca */ /* 0x000fe200000e0000 */
[----:B------:R-:W-:Y:S01]  /*10dc0*/  UMOV UR9, 0x40000040 ;  /* 0x4000004000097882 */ /* 0x000fe20000000000 */
[----:B------:R-:W-:Y:S01]  /*10dd0*/  VIADD R8, R6, 0x6 ;  /* 0x0000000606087836 */ /* 0x000fe20000000000 */
[----:B------:R-:W-:Y:S01]  /*10de0*/  UIADD3 UR5, UR4, 0x6, URZ ;  /* 0x0000000604057890 */ /* 0x000fe2000fffe03f */
[----:B------:R-:W-:Y:S01]  /*10df0*/  IMAD.MOV.U32 R9, RZ, RZ, 0x40000040 ;  /* 0x40000040ff097424 */ /* 0x000fe200078e00ff */
[----:B0-----:R-:W-:Y:S01]  /*10e00*/  MOV R10, UR8 ;  /* 0x00000008000a7c02 */ /* 0x001fe20008000f00 */
[----:B------:R-:W-:-:S05]  /*10e10*/  IMAD.U32 R11, RZ, RZ, UR9 ;  /* 0x00000009ff0b7e24 */ /* 0x000fca000f8e00ff */
[----:B------:R0:W-:Y:S01]  /*10e20*/  STL.64 [R1+0x20], R10 ;  /* 0x0000200a01007387 */ /* 0x0001e20000100a00 */
[----:B------:R-:W-:Y:S02]  /*10e30*/  WARPGROUP.DEPBAR.LE gsb0, 0x0 ;  /* 0x00008000000079c5 */ /* 0x000fe40000010000 */
        /* <DEDUP_REMOVED lines=8> */
[----:B------:R-:W-:Y:S02]  /*10ec0*/  IMAD.MOV.U32 R9, RZ, RZ, 0x40000040 ;  /* 0x40000040ff097424 */ /* 0x000fe400078e00ff */
[----:B0-----:R-:W-:Y:S02]  /*10ed0*/  IMAD.U32 R10, RZ, RZ, UR8 ;  /* 0x00000008ff0a7e24 */ /* 0x001fe4000f8e00ff */
        /* <DEDUP_REMOVED lines=25> */
[----:B0-----:R-:W-:Y:S01]  /*11070*/  IMAD.U32 R10, RZ, RZ, UR8 ;  /* 0x00000008ff0a7e24 */ /* 0x001fe2000f8e00ff */
[----:B------:R-:W-:Y:S01]  /*11080*/  ULDC UR4, c[0x0][0x9d8] ;  /* 0x0002760000047ab9 */ /* 0x000fe20000000800 */
        /* <DEDUP_REMOVED lines=10> */
[----:B------:R-:W-:Y:S01]  /*11130*/  MOV R9, 0x40000040 ;  /* 0x4000004000097802 */ /* 0x000fe20000000f00 */
[----:B0-----:R-:W-:Y:S01]  /*11140*/  IMAD.U32 R10, RZ, RZ, UR8 ;  /* 0x00000008ff0a7e24 */ /* 0x001fe2000f8e00ff */
[----:B------:R-:W-:Y:S01]  /*11150*/  ULDC UR5, c[0x0][0x988] ;  /* 0x0002620000057ab9 */ /* 0x000fe20000000800 */
[----:B------:R-:W-:Y:S01]  /*11160*/  IMAD.U32 R11, RZ, RZ, UR9 ;  /* 0x00000009ff0b7e24 */ /* 0x000fe2000f8e00ff */
[----:B------:R-:W-:Y:S01]  /*11170*/  R2UR UR58, R8 ;  /* 0x00000000083a72ca */ /* 0x000fe200000e0000 */
[----:B------:R-:W-:Y:S01]  /*11180*/  VIADD R8, R6, 0x800 ;  /* 0x0000080006087836 */ /* 0x000fe20000000000 */
[----:B------:R-:W-:Y:S01]  /*11190*/  R2UR UR59, R9 ;  /* 0x00000000093b72ca */ /* 0x000fe200000e0000 */
[----:B------:R-:W-:Y:S01]  /*111a0*/  IMAD.MOV.U32 R9, RZ, RZ, 0x40000040 ;  /* 0x40000040ff097424 */ /* 0x000fe200078e00ff */
[----:B------:R0:W-:Y:S02]  /*111b0*/  STL.64 [R1], R10 ;  /* 0x0000000a01007387 */ /* 0x0001e40000100a00 */
[----:B------:R-:W-:Y:S01]  /*111c0*/  R2UR UR54, R8 ;  /* 0x00000000083672ca */ /* 0x000fe200000e0000 */
[----:B------:R-:W-:Y:S01]  /*111d0*/  VIADD R8, R6, 0x802 ;  /* 0x0000080206087836 */ /* 0x000fe20000000000 */
[----:B------:R-:W-:Y:S01]  /*111e0*/  R2UR UR55, R9 ;  /* 0x00000000093772ca */ /* 0x000fe200000e0000 */
[----:B------:R-:W-:-:S03]  /*111f0*/  IMAD.MOV.U32 R9, RZ, RZ, 0x40000040 ;  /* 0x40000040ff097424 */ /* 0x000fc600078e00ff */
[----:B------:R-:W-:Y:S01]  /*11200*/  R2UR UR50, R8 ;  /* 0x00000000083272ca */ /* 0x000fe200000e0000 */
[C---:B------:R-:W-:Y:S01]  /*11210*/  VIADD R8, R6.reuse, 0x804 ;  /* 0x0000080406087836 */ /* 0x040fe20000000000 */
[----:B------:R-:W-:Y:S01]  /*11220*/  R2UR UR51, R9 ;  /* 0x00000000093372ca */ /* 0x000fe200000e0000 */
[----:B------:R-:W-:Y:S02]  /*11230*/  IMAD.MOV.U32 R9, RZ, RZ, 0x40000040 ;  /* 0x40000040ff097424 */ /* 0x000fe400078e00ff */
[----:B------:R-:W-:Y:S01]  /*11240*/  VIADD R6, R6, 0x806 ;  /* 0x0000080606067836 */ /* 0x000fe20000000000 */
[----:B------:R-:W-:Y:S01]  /*11250*/  R2UR UR46, R8 ;  /* 0x00000000082e72ca */ /* 0x000fe200000e0000 */
[----:B------:R-:W-:Y:S01]  /*11260*/  IMAD.IADD R8, R220, 0x1, R152 ;  /* 0x00000001dc087824 */ /* 0x000fe200078e0298 */
[----:B------:R-:W-:Y:S02]  /*11270*/  R2UR UR47, R9 ;  /* 0x00000000092f72ca */ /* 0x000fe400000e0000 */
[----:B------:R-:W-:Y:S01]  /*11280*/  R2UR UR42, R6 ;  /* 0x00000000062a72ca */ /* 0x000fe200000e0000 */
[----:B------:R-:W-:-:S05]  /*11290*/  IMAD R8, R207, -0x80, R8 ;  /* 0xffffff80cf087824 */ /* 0x000fca00078e0208 */
[C---:B------:R-:W-:Y:S02]  /*112a0*/  ISETP.GT.AND P2, PT, R8.reuse, RZ, PT ;  /* 0x000000ff0800720c */ /* 0x040fe40003f44270 */
[C---:B------:R-:W-:Y:S02]  /*112b0*/  ISETP.GT.AND P3, PT, R8.reuse, 0x1, PT ;  /* 0x000000010800780c */ /* 0x040fe40003f64270 */
[C---:B------:R-:W-:Y:S02]  /*112c0*/  ISETP.GT.AND P6, PT, R8.reuse, 0x8, PT ;  /* 0x000000080800780c */ /* 0x040fe40003fc4270 */
[C---:B------:R-:W-:Y:S02]  /*112d0*/  ISETP.GT.AND P5, PT, R8.reuse, 0x9, PT ;  /* 0x000000090800780c */ /* 0x040fe40003fa4270 */
[----:B------:R-:W-:Y:S01]  /*112e0*/  ISETP.GT.AND P4, PT, R8, 0x10, PT ;  /* 0x000000100800780c */ /* 0x000fe20003f84270 */
        /* <DEDUP_REMOVED lines=17> */
[----:B------:R-:W-:Y:S01]  /*11400*/  HGMMA.64x128x16.F32.BF16 R24, gdesc[UR40], R24, gsb0 ;  /* 0x01e00000281879f0 */ /* 0x000fe20008001818 */
[----:B------:R-:W-:Y:S01]  /*11410*/  ULDC UR42, c[0x0][0x9d8] ;  /* 0x00027600002a7ab9 */ /* 0x000fe20000000800 */
[----:B------:R-:W-:Y:S01]  /*11420*/  ULDC UR43, c[0x0][0x988] ;  /* 0x00026200002b7ab9 */ /* 0x000fe20000000800 */
[----:B------:R-:W-:Y:S02]  /*11430*/  WARPGROUP.DEPBAR.LE gsb0, 0x0 ;  /* 0x00008000000079c5 */ /* 0x000fe40000010000 */
[----:B------:R-:W-:Y:S01]  /*11440*/  FMUL.FTZ R24, R24, UR4 ;  /* 0x0000000418187c20 */ /* 0x000fe20008410000 */
[----:B------:R-:W-:Y:S01]  /*11450*/  FMUL.FTZ R25, R25, UR4 ;  /* 0x0000000419197c20 */ /* 0x000fe20008410000 */
[----:B------:R-:W-:Y:S01]  /*11460*/  FMUL.FTZ R28, R28, UR4 ;  /* 0x000000041c1c7c20 */ /* 0x000fe20008410000 */
[----:B------:R-:W-:Y:S01]  /*11470*/  FMUL.FTZ R29, R29, UR4 ;  /* 0x000000041d1d7c20 */ /* 0x000fe20008410000 */
[----:B0-----:R-:W0:Y:S01]  /*11480*/  MUFU.TANH R11, R24 ;  /* 0x00000018000b7308 */ /* 0x001e220000002400 */
        /* <DEDUP_REMOVED lines=16> */
[----:B0-----:R-:W-:Y:S01]  /*11590*/  FSEL R11, R11, -INF , P2 ;  /* 0xff8000000b0b7808 */ /* 0x001fe20001000000 */
[----:B------:R-:W-:Y:S01]  /*115a0*/  FMUL.FTZ R35, R35, UR4 ;  /* 0x0000000423237c20 */ /* 0x000fe20008410000 */
[----:B------:R-:W-:Y:S01]  /*115b0*/  FMUL.FTZ R41, R41, UR4 ;  /* 0x0000000429297c20 */ /* 0x000fe20008410000 */
[----:B------:R-:W-:Y:S01]  /*115c0*/  FMUL.FTZ R47, R47, UR4 ;  /* 0x000000042f2f7c20 */ /* 0x000fe20008410000 */
[----:B------:R-:W-:Y:S01]  /*115d0*/  FMUL.FTZ R59, R59, UR4 ;  /* 0x000000043b3b7c20 */ /* 0x000fe20008410000 */
[----:B------:R-:W-:Y:S01]  /*115e0*/  FMUL.FTZ R39, R39, UR4 ;  /* 0x0000000427277c20 */ /* 0x000fe20008410000 */
[----:B------:R-:W-:Y:S01]  /*115f0*/  FMUL.FTZ R44, R44, UR4 ;  /* 0x000000042c2c7c20 */ /* 0x000fe20008410000 */
[----:B------:R-:W-:Y:S01]  /*11600*/  MUFU.TANH R29, R29 ;  /* 0x0000001d001d7308 */ /* 0x000fe20000002400 */
[----:B-1----:R-:W-:Y:S01]  /*11610*/  FSEL R6, R6, -INF , P3 ;  /* 0xff80000006067808 */ /* 0x002fe20001800000 */
[----:B------:R-:W-:Y:S01]  /*11620*/  FMUL.FTZ R51, R51, UR4 ;  /* 0x0000000433337c20 */ /* 0x000fe20008410000 */
[----:B------:R-:W-:Y:S01]  /*11630*/  FMUL.FTZ R38, R38, UR4 ;  /* 0x0000000426267c20 */ /* 0x000fe20008410000 */
[----:B------:R-:W-:Y:S01]  /*11640*/  FMUL.FTZ R63, R63, UR4 ;  /* 0x000000043f3f7c20 */ /* 0x000fe20008410000 */
[----:B------:R-:W-:Y:S01]  /*11650*/  FMNMX.FTZ R14, R11, R6, !PT ;  /* 0x000000060b0e7209 */ /* 0x000fe20007810000 */
        /* <DEDUP_REMOVED lines=19> */
[----:B0-----:R-:W-:Y:S01]  /*11790*/  FSEL R3, R3, -INF , P2 ;  /* 0xff80000003037808 */ /* 0x001fe20001000000 */
[----:B------:R-:W-:Y:S01]  /*117a0*/  FMUL.FTZ R64, R64, UR4 ;  /* 0x0000000440407c20 */ /* 0x000fe20008410000 */
[----:B------:R-:W-:Y:S01]  /*117b0*/  ISETP.GT.AND P2, PT, R8, 0x11, PT ;  /* 0x000000110800780c */ /* 0x000fe20003f44270 */
        /* <DEDUP_REMOVED lines=21> */
[----:B------:R-:W-:Y:S01]  /*11910*/  FMUL.FTZ R86, R86, UR4 ;  /* 0x0000000456567c20 */ /* 0x000fe20008410000 */
[----:B------:R-:W-:Y:S01]  /*11920*/  FMUL.FTZ R87, R87, UR4 ;  /* 0x0000000457577c20 */ /* 0x000fe20008410000 */
[----:B------:R2:W-:Y:S05]  /*11930*/  @!P1 SYNCS.ARRIVE.TRANS64.RED.A1T0 RZ, [R0+URZ], RZ ;  /* 0x000000ff00ff99a7 */ /* 0x0005ea000810043f */
[----:B------:R-:W-:Y:S01]  /*11940*/  MUFU.TANH R31, R43 ;  /* 0x0000002b001f7308 */ /* 0x000fe20000002400 */
[----:B0-----:R-:W-:-:S07]  /*11950*/  FSEL R13, R13, -INF , P5 ;  /* 0xff8000000d0d7808 */ /* 0x001fce0002800000 */
[----:B------:R-:W-:Y:S01]  /*11960*/  MUFU.TANH R36, R36 ;  /* 0x0000002400247308 */ /* 0x000fe20000002400 */
[----:B-1----:R-:W-:-:S07]  /*11970*/  FSEL R7, R7, -INF , P6 ;  /* 0xff80000007077808 */ /* 0x002fce0003000000 */
[----:B------:R0:W-:Y:S08]  /*11980*/  MUFU.TANH R43, R55 ;  /* 0x00000037002b7308 */ /* 0x0001f00000002400 */
[----:B------:R-:W-:Y:S01]  /*11990*/  MUFU.TANH R37, R37 ;  /* 0x0000002500257308 */ /* 0x000fe20000002400 */
[----:B0-----:R-:W-:Y:S02]  /*119a0*/  FSEL R55, R28, -INF , P6 ;  /* 0xff8000001c377808 */ /* 0x001fe40003000000 */
[----:B------:R-:W-:-:S02]  /*119b0*/  ISETP.GT.AND P6, PT, R8, 0x19, PT ;  /* 0x000000190800780c */ /* 0x000fc40003fc4270 */
[----:B------:R-:W-:Y:S01]  /*119c0*/  FMNMX.FTZ R20, R55, R14, !PT ;  /* 0x0000000e37147209 */ /* 0x000fe20007810000 */
[----:B------:R-:W-:Y:S02]  /*119d0*/  FMUL.FTZ R14, R73, UR4 ;  /* 0x00000004490e7c20 */ /* 0x000fe40008410000 */
[----:B------:R0:W-:Y:S08]  /*119e0*/  MUFU.TANH R9, R67 ;  /* 0x0000004300097308 */ /* 0x0001f00000002400 */
[----:B------:R-:W1:Y:S01]  /*119f0*/  MUFU.TANH R15, R34 ;  /* 0x00000022000f7308 */ /* 0x000e620000002400 */
[----:B0-----:R-:W-:-:S02]  /*11a00*/  FSEL R67, R29, -INF , P5 ;  /* 0xff8000001d437808 */ /* 0x001fc40002800000 */
[----:B------:R-:W-:Y:S02]  /*11a10*/  ISETP.GT.AND P5, PT, R8, 0x20, PT ;  /* 0x000000200800780c */ /* 0x000fe40003fa4270 */
[----:B------:R-:W-:-:S03]  /*11a20*/  FMNMX.FTZ R20, R67, R20, !PT ;  /* 0x0000001443147209 */ /* 0x000fc60007810000 */
[----:B------:R-:W-:Y:S08]  /*11a30*/  MUFU.TANH R40, R40 ;  /* 0x0000002800287308 */ /* 0x000ff00000002400 */
[----:B------:R0:W-:Y:S01]  /*11a40*/  MUFU.TANH R111, R65 ;  /* 0x00000041006f7308 */ /* 0x0001e20000002400 */
[----:B-1----:R-:W-:-:S07]  /*11a50*/  FSEL R15, R15, -INF , P4 ;  /* 0xff8000000f0f7808 */ /* 0x002fce0002000000 */
[----:B------:R-:W1:Y:S01]  /*11a60*/  MUFU.TANH R21, R35 ;  /* 0x0000002300157308 */ /* 0x000e620000002400 */
[----:B0-----:R-:W-:Y:S02]  /*11a70*/  FSEL R65, R32, -INF , P4 ;  /* 0xff80000020417808 */ /* 0x001fe40002000000 */
[----:B------:R-:W-:Y:S02]  /*11a80*/  ISETP.GT.AND P4, PT, R8, 0x21, PT ;  /* 0x000000210800780c */ /* 0x000fe40003f84270 */
[----:B------:R-:W-:Y:S02]  /*11a90*/  FMNMX.FTZ R20, R65, R20, !PT ;  /* 0x0000001441147209 */ /* 0x000fe40007810000 */
[----:B------:R-:W-:Y:S01]  /*11aa0*/  FSEL R31, R31, -INF , P4 ;  /* 0xff8000001f1f7808 */ /* 0x000fe20002000000 */
[----:B------:R-:W-:Y:S08]  /*11ab0*/  MUFU.TANH R35, R47 ;  /* 0x0000002f00237308 */ /* 0x000ff00000002400 */
[----:B------:R-:W-:Y:S01]  /*11ac0*/  MUFU.TANH R41, R41 ;  /* 0x0000002900297308 */ /* 0x000fe20000002400 */
[----:B-1----:R-:W-:-:S07]  /*11ad0*/  FSEL R21, R21, -INF , P2 ;  /* 0xff80000015157808 */ /* 0x002fce0001000000 */
[----:B------:R0:W-:Y:S08]  /*11ae0*/  MUFU.TANH R47, R59 ;  /* 0x0000003b002f7308 */ /* 0x0001f00000002400 */
[----:B------:R-:W1:Y:S01]  /*11af0*/  MUFU.TANH R27, R39 ;  /* 0x00000027001b7308 */ /* 0x000e620000002400 */
[----:B0-----:R-:W-:Y:S02]  /*11b00*/  FSEL R59, R33, -INF , P2 ;  /* 0xff800000213b7808 */ /* 0x001fe40001000000 */
[----:B------:R-:W-:-:S02]  /*11b10*/  ISETP.GT.AND P2, PT, R8, 0x28, PT ;  /* 0x000000280800780c */ /* 0x000fc40003f44270 */
[----:B------:R-:W-:-:S03]  /*11b20*/  FMNMX.FTZ R20, R59, R20, !PT ;  /* 0x000000143b147209 */ /* 0x000fc60007810000 */
[----:B------:R-:W0:Y:S08]  /*11b30*/  MUFU.TANH R25, R38 ;  /* 0x0000002600197308 */ /* 0x000e300000002400 */
[----:B------:R-:W-:Y:S01]  /*11b40*/  MUFU.TANH R39, R51 ;  /* 0x0000003300277308 */ /* 0x000fe20000002400 */
[----:B-1----:R-:W-:-:S07]  /*11b50*/  FSEL R27, R27, -INF , P6 ;  /* 0xff8000001b1b7808 */ /* 0x002fce0003000000 */
[----:B------:R-:W1:Y:S01]  /*11b60*/  MUFU.TANH R44, R44 ;  /* 0x0000002c002c7308 */ /* 0x000e620000002400 */
[----:B0-----:R-:W-:-:S07]  /*11b70*/  FSEL R25, R25, -INF , P3 ;  /* 0xff80000019197808 */ /* 0x001fce0001800000 */
[----:B------:R0:W-:Y:S08]  /*11b80*/  MUFU.TANH R51, R63 ;  /* 0x0000003f00337308 */ /* 0x0001f00000002400 */
[----:B------:R-:W3:Y:S01]  /*11b90*/  MUFU.TANH R45, R45 ;  /* 0x0000002d002d7308 */ /* 0x000ee20000002400 */
[----:B0-----:R-:W-:Y:S02]  /*11ba0*/  FSEL R63, R36, -INF , P3 ;  /* 0xff800000243f7808 */ /* 0x001fe40001800000 */
[----:B------:R-:W-:-:S02]  /*11bb0*/  ISETP.GT.AND P3, PT, R8, 0x29, PT ;  /* 0x000000290800780c */ /* 0x000fc40003f64270 */
[----:B------:R-:W-:Y:S02]  /*11bc0*/  FMNMX.FTZ R20, R63, R20, !PT ;  /* 0x000000143f147209 */ /* 0x000fe40007810000 */
[----:B-1----:R-:W-:Y:S01]  /*11bd0*/  FSEL R73, R44, -INF , P2 ;  /* 0xff8000002c497808 */ /* 0x002fe20001000000 */
[----:B------:R0:W-:Y:S01]  /*11be0*/  MUFU.TANH R105, R61 ;  /* 0x0000003d00697308 */ /* 0x0001e20000002400 */
[----:B------:R-:W-:-:S07]  /*11bf0*/  FSEL R35, R35, -INF , P3 ;  /* 0xff80000023237808 */ /* 0x000fce0001800000 */
[----:B------:R-:W1:Y:S01]  /*11c00*/  MUFU.TANH R42, R42 ;  /* 0x0000002a002a7308 */ /* 0x000e620000002400 */
[----:B0-----:R-:W-:Y:S02]  /*11c10*/  FSEL R61, R37, -INF , P6 ;  /* 0xff800000253d7808 */ /* 0x001fe40003000000 */
[C---:B------:R-:W-:Y:S02]  /*11c20*/  ISETP.GT.AND P6, PT, R8.reuse, 0x30, PT ;  /* 0x000000300800780c */ /* 0x040fe40003fc4270 */
[----:B------:R-:W-:Y:S02]  /*11c30*/  FMNMX.FTZ R20, R61, R20, !PT ;  /* 0x000000143d147209 */ /* 0x000fe40007810000 */
[----:B---3--:R-:W-:Y:S01]  /*11c40*/  FSEL R89, R45, -INF , P3 ;  /* 0xff8000002d597808 */ /* 0x008fe20001800000 */
[----:B------:R-:W0:Y:S01]  /*11c50*/  MUFU.TANH R48, R48 ;  /* 0x0000003000307308 */ /* 0x000e220000002400 */
[----:B------:R-:W-:-:S07]  /*11c60*/  ISETP.GT.AND P3, PT, R8, 0x40, PT ;  /* 0x000000400800780c */ /* 0x000fce0003f64270 */
[----:B------:R3:W-:Y:S01]  /*11c70*/  MUFU.TANH R115, R69 ;  /* 0x0000004500737308 */ /* 0x0007e20000002400 */
[----:B-1----:R-:W-:-:S07]  /*11c80*/  FSEL R29, R42, -INF , P5 ;  /* 0xff8000002a1d7808 */ /* 0x002fce0002800000 */
[----:B------:R-:W1:Y:S01]  /*11c90*/  MUFU.TANH R49, R49 ;  /* 0x0000003100317308 */ /* 0x000e620000002400 */
[----:B---3--:R-:W-:Y:S02]  /*11ca0*/  FSEL R69, R40, -INF , P5 ;  /* 0xff80000028457808 */ /* 0x008fe40002800000 */
[----:B------:R-:W-:Y:S02]  /*11cb0*/  ISETP.GT.AND P5, PT, R8, 0x31, PT ;  /* 0x000000310800780c */ /* 0x000fe40003fa4270 */
[----:B------:R-:W-:Y:S02]  /*11cc0*/  FMNMX.FTZ R24, R69, R20, !PT ;  /* 0x0000001445187209 */ /* 0x000fe40007810000 */
[----:B0-----:R-:W-:Y:S01]  /*11cd0*/  FSEL R91, R48, -INF , P6 ;  /* 0xff800000305b7808 */ /* 0x001fe20003000000 */
[----:B------:R0:W-:Y:S01]  /*11ce0*/  MUFU.TANH R10, R71 ;  /* 0x00000047000a7308 */ /* 0x0001e20000002400 */
[----:B------:R-:W-:-:S07]  /*11cf0*/  FSEL R39, R39, -INF , P5 ;  /* 0xff80000027277808 */ /* 0x000fce0002800000 */
[----:B------:R-:W3:Y:S01]  /*11d00*/  MUFU.TANH R46, R46 ;  /* 0x0000002e002e7308 */ /* 0x000ee20000002400 */
[----:B0-----:R-:W-:Y:S02]  /*11d10*/  FSEL R71, R41, -INF , P4 ;  /* 0xff80000029477808 */ /* 0x001fe40002000000 */
[C---:B------:R-:W-:Y:S02]  /*11d20*/  ISETP.GT.AND P4, PT, R8.reuse, 0x38, PT ;  /* 0x000000380800780c */ /* 0x040fe40003f84270 */
[----:B------:R-:W-:Y:S02]  /*11d30*/  FMNMX.FTZ R24, R71, R24, !PT ;  /* 0x0000001847187209 */ /* 0x000fe40007810000 */
[----:B-1----:R-:W-:Y:S01]  /*11d40*/  FSEL R93, R49, -INF , P5 ;  /* 0xff800000315d7808 */ /* 0x002fe20002800000 */
[----:B------:R-:W0:Y:S01]  /*11d50*/  MUFU.TANH R52, R52 ;  /* 0x0000003400347308 */ /* 0x000e220000002400 */
[----:B------:R-:W-:Y:S02]  /*11d60*/  FMNMX.FTZ R24, R73, R24, !PT ;  /* 0x0000001849187209 */ /* 0x000fe40007810000 */
[----:B------:R-:W-:-:S02]  /*11d70*/  ISETP.GT.AND P5, PT, R8, 0x48, PT ;  /* 0x000000480800780c */ /* 0x000fc40003fa4270 */
[----:B------:R-:W-:-:S03]  /*11d80*/  FMNMX.FTZ R24, R89, R24, !PT ;  /* 0x0000001859187209 */ /* 0x000fc60007810000 */
[----:B------:R-:W1:Y:S01]  /*11d90*/  MUFU.TANH R53, R53 ;  /* 0x0000003500357308 */ /* 0x000e620000002400 */
[----:B------:R-:W-:Y:S02]  /*11da0*/  FMNMX.FTZ R24, R91, R24, !PT ;  /* 0x000000185b187209 */ /* 0x000fe40007810000 */
[----:B---3--:R-:W-:Y:S02]  /*11db0*/  FSEL R33, R46, -INF , P2 ;  /* 0xff8000002e217808 */ /* 0x008fe40001000000 */
[----:B------:R-:W-:Y:S02]  /*11dc0*/  ISETP.GT.AND P2, PT, R8, 0x39, PT ;  /* 0x000000390800780c */ /* 0x000fe40003f44270 */
[----:B------:R-:W-:Y:S01]  /*11dd0*/  FMNMX.FTZ R24, R93, R24, !PT ;  /* 0x000000185d187209 */ /* 0x000fe20007810000 */
[----:B------:R-:W3:Y:S01]  /*11de0*/  MUFU.TANH R50, R50 ;  /* 0x0000003200327308 */ /* 0x000ee20000002400 */
[----:B0-----:R-:W-:Y:S02]  /*11df0*/  FSEL R95, R52, -INF , P4 ;  /* 0xff800000345f7808 */ /* 0x001fe40002000000 */
[----:B------:R-:W-:-:S02]  /*11e00*/  FSEL R43, R43, -INF , P2 ;  /* 0xff8000002b2b7808 */ /* 0x000fc40001000000 */
[----:B------:R-:W-:-:S03]  /*11e10*/  FMNMX.FTZ R24, R95, R24, !PT ;  /* 0x000000185f187209 */ /* 0x000fc60007810000 */
[----:B------:R-:W0:Y:S01]  /*11e20*/  MUFU.TANH R56, R56 ;  /* 0x0000003800387308 */ /* 0x000e220000002400 */
[----:B-1----:R-:W-:Y:S02]  /*11e30*/  FSEL R97, R53, -INF , P2 ;  /* 0xff80000035617808 */ /* 0x002fe40001000000 */
[----:B------:R-:W-:Y:S02]  /*11e40*/  ISETP.GT.AND P2, PT, R8, 0x50, PT ;  /* 0x000000500800780c */ /* 0x000fe40003f44270 */
[----:B------:R-:W-:-:S03]  /*11e50*/  FMNMX.FTZ R24, R97, R24, !PT ;  /* 0x0000001861187209 */ /* 0x000fc60007810000 */
[----:B------:R-:W1:Y:S01]  /*11e60*/  MUFU.TANH R57, R57 ;  /* 0x0000003900397308 */ /* 0x000e620000002400 */
[----:B---3--:R-:W-:Y:S02]  /*11e70*/  FSEL R37, R50, -INF , P6 ;  /* 0xff80000032257808 */ /* 0x008fe40003000000 */
[----:B------:R-:W-:-:S04]  /*11e80*/  ISETP.GT.AND P6, PT, R8, 0x41, PT ;  /* 0x000000410800780c */ /* 0x000fc80003fc4270 */
[----:B------:R-:W-:Y:S01]  /*11e90*/  FSEL R47, R47, -INF , P6 ;  /* 0xff8000002f2f7808 */ /* 0x000fe20003000000 */
[----:B------:R-:W3:Y:S01]  /*11ea0*/  MUFU.TANH R54, R54 ;  /* 0x0000003600367308 */ /* 0x000ee20000002400 */
[----:B0-----:R-:W-:-:S04]  /*11eb0*/  FSEL R99, R56, -INF , P3 ;  /* 0xff80000038637808 */ /* 0x001fc80001800000 */
        /* <DEDUP_REMOVED lines=10> */
[----:B0-----:R-:W-:Y:S02]  /*11f60*/  FSEL R103, R60, -INF , P5 ;  /* 0xff8000003c677808 */ /* 0x001fe40002800000 */
[----:B------:R-:W-:Y:S02]  /*11f70*/  FSEL R51, R51, -INF , P4 ;  /* 0xff80000033337808 */ /* 0x000fe40002000000 */
[----:B------:R-:W-:Y:S02]  /*11f80*/  FMNMX.FTZ R24, R103, R24, !PT ;  /* 0x0000001867187209 */ /* 0x000fe40007810000 */
[----:B------:R-:W-:Y:S01]  /*11f90*/  ISETP.GT.AND P4, PT, R8, 0x60, PT ;  /* 0x000000600800780c */ /* 0x000fe20003f84270 */
[----:B------:R-:W0:Y:S01]  /*11fa0*/  MUFU.TANH R62, R62 ;  /* 0x0000003e003e7308 */ /* 0x000e220000002400 */
[----:B-1----:R-:W-:-:S02]  /*11fb0*/  FSEL R45, R58, -INF , P3 ;  /* 0xff8000003a2d7808 */ /* 0x002fc40001800000 */
[----:B------:R-:W-:Y:S02]  /*11fc0*/  ISETP.GT.AND P3, PT, R8, 0x51, PT ;  /* 0x000000510800780c */ /* 0x000fe40003f64270 */
[----:B------:R-:W-:Y:S02]  /*11fd0*/  FMNMX.FTZ R24, R105, R24, !PT ;  /* 0x0000001869187209 */ /* 0x000fe40007810000 */
[----:B------:R-:W-:Y:S01]  /*11fe0*/  FSEL R111, R111, -INF , P3 ;  /* 0xff8000006f6f7808 */ /* 0x000fe20001800000 */
[----:B------:R-:W1:Y:S01]  /*11ff0*/  MUFU.TANH R68, R68 ;  /* 0x0000004400447308 */ /* 0x000e620000002400 */
[----:B---3--:R-:W-:Y:S02]  /*12000*/  FSEL R109, R64, -INF , P2 ;  /* 0xff800000406d7808 */ /* 0x008fe40001000000 */
[----:B------:R-:W-:Y:S01]  /*12010*/  FSEL R57, R9, -INF , P3 ;  /* 0xff80000009397808 */ /* 0x000fe20001800000 */
[----:B------:R-:W-:Y:S01]  /*12020*/  FMUL.FTZ R9, R85, UR4 ;  /* 0x0000000455097c20 */ /* 0x000fe20008410000 */
[----:B------:R-:W-:-:S02]  /*12030*/  FMNMX.FTZ R24, R109, R24, !PT ;  /* 0x000000186d187209 */ /* 0x000fc40007810000 */
[----:B------:R-:W-:Y:S01]  /*12040*/  ISETP.GT.AND P3, PT, R8, 0x61, PT ;  /* 0x000000610800780c */ /* 0x000fe20003f64270 */
[----:B------:R-:W3:Y:S01]  /*12050*/  MUFU.TANH R72, R72 ;  /* 0x0000004800487308 */ /* 0x000ee20000002400 */
[----:B0-----:R-:W-:Y:S02]  /*12060*/  FSEL R49, R62, -INF , P5 ;  /* 0xff8000003e317808 */ /* 0x001fe40002800000 */
[----:B------:R-:W-:Y:S02]  /*12070*/  ISETP.GT.AND P5, PT, R8, 0x59, PT ;  /* 0x000000590800780c */ /* 0x000fe40003fa4270 */
[----:B------:R-:W-:Y:S02]  /*12080*/  FMNMX.FTZ R24, R111, R24, !PT ;  /* 0x000000186f187209 */ /* 0x000fe40007810000 */
[----:B------:R-:W-:Y:S01]  /*12090*/  FSEL R115, R115, -INF , P5 ;  /* 0xff80000073737808 */ /* 0x000fe20002800000 */
[----:B------:R-:W0:Y:S01]  /*120a0*/  MUFU.TANH R66, R66 ;  /* 0x0000004200427308 */ /* 0x000e220000002400 */
[----:B-1----:R-:W-:-:S04]  /*120b0*/  FSEL R113, R68, -INF , P6 ;  /* 0xff80000044717808 */ /* 0x002fc80003000000 */
[----:B------:R-:W-:-:S03]  /*120c0*/  FMNMX.FTZ R24, R113, R24, !PT ;  /* 0x0000001871187209 */ /* 0x000fc60007810000 */
[----:B------:R-:W1:Y:S01]  /*120d0*/  MUFU.TANH R14, R14 ;  /* 0x0000000e000e7308 */ /* 0x000e620000002400 */
[----:B---3--:R-:W-:Y:S02]  /*120e0*/  FSEL R117, R72, -INF , P4 ;  /* 0xff80000048757808 */ /* 0x008fe40002000000 */
[----:B------:R-:W-:-:S04]  /*120f0*/  FMNMX.FTZ R24, R115, R24, !PT ;  /* 0x0000001873187209 */ /* 0x000fc80007810000 */
[----:B------:R-:W-:Y:S01]  /*12100*/  FMNMX.FTZ R24, R117, R24, !PT ;  /* 0x0000001875187209 */ /* 0x000fe20007810000 */
[----:B------:R-:W-:Y:S01]  /*12110*/  MUFU.TANH R70, R70 ;  /* 0x0000004600467308 */ /* 0x000fe20000002400 */
[----:B0-----:R-:W-:Y:S02]  /*12120*/  FSEL R53, R66, -INF , P2 ;  /* 0xff80000042357808 */ /* 0x001fe40001000000 */
[----:B------:R-:W-:-:S05]  /*12130*/  ISETP.GT.AND P2, PT, R8, 0x68, PT ;  /* 0x000000680800780c */ /* 0x000fca0003f44270 */
[----:B------:R-:W0:Y:S01]  /*12140*/  MUFU.TANH R76, R76 ;  /* 0x0000004c004c7308 */ /* 0x000e220000002400 */
[----:B-1----:R-:W-:-:S04]  /*12150*/  FSEL R119, R14, -INF , P3 ;  /* 0xff8000000e777808 */ /* 0x002fc80001800000 */
[----:B------:R-:W-:-:S03]  /*12160*/  FMNMX.FTZ R24, R119, R24, !PT ;  /* 0x0000001877187209 */ /* 0x000fc60007810000 */
[----:B------:R1:W-:Y:S08]  /*12170*/  MUFU.TANH R123, R77 ;  /* 0x0000004d007b7308 */ /* 0x0003f00000002400 */
[----:B------:R-:W-:Y:S01]  /*12180*/  MUFU.TANH R74, R74 ;  /* 0x0000004a004a7308 */ /* 0x000fe20000002400 */
[----:B0-----:R-:W-:Y:S02]  /*12190*/  FSEL R121, R76, -INF , P2 ;  /* 0xff8000004c797808 */ /* 0x001fe40001000000 */
[----:B-1----:R-:W-:Y:S01]  /*121a0*/  FSEL R77, R10, -INF , P5 ;  /* 0xff8000000a4d7808 */ /* 0x002fe20002800000 */
[----:B------:R-:W-:Y:S01]  /*121b0*/  IMAD.U32 R10, RZ, RZ, UR5 ;  /* 0x00000005ff0a7e24 */ /* 0x000fe2000f8e00ff */
[----:B------:R-:W-:-:S02]  /*121c0*/  ISETP.GT.AND P5, PT, R8, 0x70, PT ;  /* 0x000000700800780c */ /* 0x000fc40003fa4270 */
[----:B------:R-:W-:Y:S01]  /*121d0*/  FMNMX.FTZ R24, R121, R24, !PT ;  /* 0x0000001879187209 */ /* 0x000fe20007810000 */
[----:B------:R-:W0:Y:S08]  /*121e0*/  MUFU.TANH R80, R80 ;  /* 0x0000005000507308 */ /* 0x000e300000002400 */
[----:B------:R1:W3:Y:S08]  /*121f0*/  MUFU.TANH R20, R75 ;  /* 0x0000004b00147308 */ /* 0x0002f00000002400 */
[----:B------:R4:W2:Y:S01]  /*12200*/  MUFU.TANH R127, R81 ;  /* 0x00000051007f7308 */ /* 0x0008a20000002400 */
[----:B-1----:R-:W-:-:S02]  /*12210*/  FSEL R75, R70, -INF , P6 ;  /* 0xff800000464b7808 */ /* 0x002fc40003000000 */
[----:B------:R-:W-:Y:S02]  /*12220*/  ISETP.GT.AND P6, PT, R8, 0x69, PT ;  /* 0x000000690800780c */ /* 0x000fe40003fc4270 */
[----:B0-----:R-:W-:Y:S02]  /*12230*/  FSEL R125, R80, -INF , P5 ;  /* 0xff800000507d7808 */ /* 0x001fe40002800000 */
[----:B------:R-:W-:Y:S01]  /*12240*/  FSEL R123, R123, -INF , P6 ;  /* 0xff8000007b7b7808 */ /* 0x000fe20003000000 */
[----:B------:R-:W0:Y:S01]  /*12250*/  MUFU.TANH R78, R78 ;  /* 0x0000004e004e7308 */ /* 0x000e220000002400 */
[----:B----4-:R-:W-:Y:S02]  /*12260*/  FSEL R81, R74, -INF , P4 ;  /* 0xff8000004a517808 */ /* 0x010fe40002000000 */
[----:B------:R-:W-:Y:S02]  /*12270*/  ISETP.GT.AND P4, PT, R8, 0x71, PT ;  /* 0x000000710800780c */ /* 0x000fe40003f84270 */
[----:B------:R-:W-:-:S02]  /*12280*/  FMNMX.FTZ R24, R123, R24, !PT ;  /* 0x000000187b187209 */ /* 0x000fc40007810000 */
[----:B---3--:R-:W-:Y:S01]  /*12290*/  FSEL R85, R20, -INF , P3 ;  /* 0xff80000014557808 */ /* 0x008fe20001800000 */
[----:B------:R-:W1:Y:S01]  /*122a0*/  MUFU.TANH R84, R84 ;  /* 0x0000005400547308 */ /* 0x000e620000002400 */
[----:B------:R-:W-:Y:S02]  /*122b0*/  ISETP.GT.AND P3, PT, R8, 0x78, PT ;  /* 0x000000780800780c */ /* 0x000fe40003f64270 */
[----:B--2---:R-:W-:Y:S02]  /*122c0*/  FSEL R127, R127, -INF , P4 ;  /* 0xff8000007f7f7808 */ /* 0x004fe40002000000 */
[----:B------:R-:W-:-:S03]  /*122d0*/  FMNMX.FTZ R24, R125, R24, !PT ;  /* 0x000000187d187209 */ /* 0x000fc60007810000 */
[----:B------:R-:W2:Y:S01]  /*122e0*/  MUFU.TANH R9, R9 ;  /* 0x0000000900097308 */ /* 0x000ea20000002400 */
[----:B0-----:R-:W-:Y:S02]  /*122f0*/  FSEL R107, R78, -INF , P2 ;  /* 0xff8000004e6b7808 */ /* 0x001fe40001000000 */
[----:B------:R-:W-:Y:S02]  /*12300*/  ISETP.GT.AND P2, PT, R8, 0x79, PT ;  /* 0x000000790800780c */ /* 0x000fe40003f44270 */
[----:B------:R-:W-:-:S03]  /*12310*/  FMNMX.FTZ R24, R127, R24, !PT ;  /* 0x000000187f187209 */ /* 0x000fc60007810000 */
[----:B------:R-:W0:Y:S01]  /*12320*/  MUFU.TANH R82, R82 ;  /* 0x0000005200527308 */ /* 0x000e220000002400 */
[----:B-1----:R-:W-:-:S04]  /*12330*/  FSEL R129, R84, -INF , P3 ;  /* 0xff80000054817808 */ /* 0x002fc80001800000 */
[----:B------:R-:W-:-:S03]  /*12340*/  FMNMX.FTZ R24, R129, R24, !PT ;  /* 0x0000001881187209 */ /* 0x000fc60007810000 */
[----:B------:R-:W1:Y:S01]  /*12350*/  MUFU.TANH R83, R83 ;  /* 0x0000005300537308 */ /* 0x000e620000002400 */
[----:B--2---:R-:W-:-:S04]  /*12360*/  FSEL R131, R9, -INF , P2 ;  /* 0xff80000009837808 */ /* 0x004fc80001000000 */
[----:B------:R-:W-:-:S03]  /*12370*/  FMNMX.FTZ R24, R131, R24, !PT ;  /* 0x0000001883187209 */ /* 0x000fc60007810000 */
[----:B------:R-:W2:Y:S02]  /*12380*/  MUFU.TANH R86, R86 ;  /* 0x0000005600567308 */ /* 0x000ea40000002400 */
[----:B------:R-:W3:Y:S02]  /*12390*/  SHFL.BFLY PT, R9, R24, 0x2, 0x1f ;  /* 0x0c401f0018097f89 */ /* 0x000ee400000e0000 */
[----:B---3--:R-:W-:-:S05]  /*123a0*/  FMNMX.FTZ R14, R24, R9, !PT ;  /* 0x00000009180e7209 */ /* 0x008fca0007810000 */
[----:B------:R-:W3:Y:S02]  /*123b0*/  SHFL.BFLY PT, R9, R14, 0x1, 0x1f ;  /* 0x0c201f000e097f89 */ /* 0x000ee400000e0000 */
[----:B---3--:R-:W-:Y:S02]  /*123c0*/  FMNMX.FTZ R9, R14, R9, !PT ;  /* 0x000000090e097209 */ /* 0x008fe40007810000 */
[----:B------:R0:W3:Y:S02]  /*123d0*/  MUFU.TANH R14, R87 ;  /* 0x00000057000e7308 */ /* 0x0000e40000002400 */
[C---:B------:R-:W-:Y:S01]  /*123e0*/  FSETP.NEU.FTZ.AND P0, PT, R9.reuse, -INF , PT ;  /* 0xff8000000900780b */ /* 0x040fe20003f1d000 */
[----:B------:R-:W-:-:S05]  /*123f0*/  FMUL.FTZ R8, R9, R10 ;  /* 0x0000000a09087220 */ /* 0x000fca0000410000 */
[----:B------:R-:W-:Y:S02]  /*12400*/  FSEL R8, R8, RZ, P0 ;  /* 0x000000ff08087208 */ /* 0x000fe40000000000 */
[----:B------:R-:W-:Y:S02]  /*12410*/  ISETP.NE.AND P0, PT, R12, RZ, PT ;  /* 0x000000ff0c00720c */ /* 0x000fe40003f05270 */
[----:B------:R4:W3:Y:S01]  /*12420*/  MUFU.TANH R12, R79 ;  /* 0x0000004f000c7308 */ /* 0x0008e20000002400 */
[-CC-:B------:R-:W-:Y:S01]  /*12430*/  FFMA.FTZ R174, R73, R10.reuse, -R8.reuse ;  /* 0x0000000a49ae7223 */ /* 0x180fe20000010808 */
[----:B0-----:R-:W-:Y:S01]  /*12440*/  FSEL R87, R82, -INF , P5 ;  /* 0xff80000052577808 */ /* 0x001fe20002800000 */
[-CC-:B------:R-:W-:Y:S01]  /*12450*/  FFMA.FTZ R168, R91, R10.reuse, -R8.reuse ;  /* 0x0000000a5ba87223 */ /* 0x180fe20000010808 */
[----:B-1----:R-:W-:Y:S01]  /*12460*/  FSEL R91, R83, -INF , P4 ;  /* 0xff800000535b7808 */ /* 0x002fe20002000000 */
[-CC-:B------:R-:W-:Y:S01]  /*12470*/  FFMA.FTZ R182, R55, R10.reuse, -R8.reuse ;  /* 0x0000000a37b67223 */ /* 0x180fe20000010808 */
[-CC-:B------:R-:W-:Y:S01]  /*12480*/  FFMA.FTZ R55, R67, R10.reuse, -R8.reuse ;  /* 0x0000000a43377223 */ /* 0x180fe20000010808 */
[-CC-:B------:R-:W-:Y:S01]  /*12490*/  FFMA.FTZ R67, R93, R10.reuse, -R8.reuse ;  /* 0x0000000a5d437223 */ /* 0x180fe20000010808 */
[----:B--2---:R-:W-:Y:S01]  /*124a0*/  FSEL R93, R86, -INF , P3 ;  /* 0xff800000565d7808 */ /* 0x004fe20001800000 */
[--C-:B----4-:R-:W-:Y:S01]  /*124b0*/  FFMA.FTZ R79, R6, R10, -R8.reuse ;  /* 0x0000000a064f7223 */ /* 0x110fe20000010808 */
[----:B------:R-:W-:Y:S01]  /*124c0*/  FMNMX.FTZ R6, R3, R4, !PT ;  /* 0x0000000403067209 */ /* 0x000fe20007810000 */
[-CC-:B------:R-:W-:Y:S01]  /*124d0*/  FFMA.FTZ R172, R69, R10.reuse, -R8.reuse ;  /* 0x0000000a45ac7223 */ /* 0x180fe20000010808 */
[-CC-:B------:R-:W-:Y:S01]  /*124e0*/  FFMA.FTZ R69, R97, R10.reuse, -R8.reuse ;  /* 0x0000000a61457223 */ /* 0x180fe20000010808 */
[----:B---3--:R-:W-:Y:S01]  /*124f0*/  FSEL R97, R14, -INF , P2 ;  /* 0xff8000000e617808 */ /* 0x008fe20001000000 */
[--C-:B------:R-:W-:Y:S01]  /*12500*/  FFMA.FTZ R180, R11, R10, -R8.reuse ;  /* 0x0000000a0bb47223 */ /* 0x100fe20000010808 */
[----:B------:R-:W-:Y:S01]  /*12510*/  FMNMX.FTZ R6, R7, R6, !PT ;  /* 0x0000000607067209 */ /* 0x000fe20007810000 */
[----:B------:R-:W-:Y:S01]  /*12520*/  MUFU.EX2 R79, R79 ;  /* 0x0000004f004f7308 */ /* 0x000fe20000000800 */
[----:B------:R-:W-:Y:S01]  /*12530*/  FSEL R73, R12, -INF , P6 ;  /* 0xff8000000c497808 */ /* 0x000fe20003000000 */
[--C-:B------:R-:W-:Y:S01]  /*12540*/  FFMA.FTZ R176, R65, R10, -R8.reuse ;  /* 0x0000000a41b07223 */ /* 0x100fe20000010808 */
[----:B------:R-:W-:Y:S01]  /*12550*/  FMNMX.FTZ R6, R13, R6, !PT ;  /* 0x000000060d067209 */ /* 0x000fe20007810000 */
[-CC-:B------:R-:W-:Y:S01]  /*12560*/  FFMA.FTZ R59, R59, R10.reuse, -R8.reuse ;  /* 0x0000000a3b3b7223 */ /* 0x180fe20000010808 */
[-CC-:B------:R-:W-:Y:S01]  /*12570*/  FFMA.FTZ R178, R63, R10.reuse, -R8.reuse ;  /* 0x0000000a3fb27223 */ /* 0x180fe20000010808 */
        /* <DEDUP_REMOVED lines=18> */
[----:B------:R-:W2:Y:S01]  /*126a0*/  MUFU.EX2 R55, R55 ;  /* 0x0000003700377308 */ /* 0x000ea20000000800 */
        /* <DEDUP_REMOVED lines=11> */
[----:B------:R-:W-:Y:S01]  /*12760*/  FFMA.FTZ R105, R131, R10, -R8 ;  /* 0x0000000a83697223 */ /* 0x000fe20000010808 */
[----:B------:R-:W-:-:S02]  /*12770*/  IMAD.MOV.U32 R131, RZ, RZ, R151 ;  /* 0x000000ffff837224 */ /* 0x000fc400078e0097 */
[----:B------:R-:W-:Y:S01]  /*12780*/  FMNMX.FTZ R6, R37, R6, !PT ;  /* 0x0000000625067209 */ /* 0x000fe20007810000 */
[----:B------:R-:W4:Y:S01]  /*12790*/  MUFU.EX2 R59, R59 ;  /* 0x0000003b003b7308 */ /* 0x000f220000000800 */
[--C-:B------:R-:W-:Y:S02]  /*127a0*/  IMAD.MOV.U32 R129, RZ, RZ, R151.reuse ;  /* 0x000000ffff817224 */ /* 0x100fe400078e0097 */
[----:B------:R-:W-:Y:S01]  /*127b0*/  FMNMX.FTZ R6, R39, R6, !PT ;  /* 0x0000000627067209 */ /* 0x000fe20007810000 */
[--C-:B------:R-:W-:Y:S02]  /*127c0*/  IMAD.MOV.U32 R127, RZ, RZ, R151.reuse ;  /* 0x000000ffff7f7224 */ /* 0x100fe400078e0097 */
[--C-:B------:R-:W-:Y:S01]  /*127d0*/  IMAD.MOV.U32 R125, RZ, RZ, R151.reuse ;  /* 0x000000ffff7d7224 */ /* 0x100fe200078e0097 */
[----:B------:R-:W-:Y:S01]  /*127e0*/  FMNMX.FTZ R6, R41, R6, !PT ;  /* 0x0000000629067209 */ /* 0x000fe20007810000 */
[----:B------:R-:W4:Y:S01]  /*127f0*/  MUFU.EX2 R178, R178 ;  /* 0x000000b200b27308 */ /* 0x000f220000000800 */
[----:B------:R-:W-:-:S02]  /*12800*/  IMAD.MOV.U32 R123, RZ, RZ, R151 ;  /* 0x000000ffff7b7224 */ /* 0x000fc400078e0097 */
[----:B------:R-:W-:Y:S01]  /*12810*/  FMNMX.FTZ R6, R43, R6, !PT ;  /* 0x000000062b067209 */ /* 0x000fe20007810000 */
[--C-:B------:R-:W-:Y:S02]  /*12820*/  IMAD.MOV.U32 R121, RZ, RZ, R151.reuse ;  /* 0x000000ffff797224 */ /* 0x100fe400078e0097 */
[--C-:B------:R-:W-:Y:S01]  /*12830*/  IMAD.MOV.U32 R119, RZ, RZ, R151.reuse ;  /* 0x000000ffff777224 */ /* 0x100fe200078e0097 */
[----:B------:R-:W-:Y:S01]  /*12840*/  FMNMX.FTZ R6, R45, R6, !PT ;  /* 0x000000062d067209 */ /* 0x000fe20007810000 */
[----:B------:R-:W4:Y:S01]  /*12850*/  MUFU.EX2 R61, R61 ;  /* 0x0000003d003d7308 */ /* 0x000f220000000800 */
        /* <DEDUP_REMOVED lines=25> */
[----:B------:R-:W-:Y:S01]  /*129f0*/  FMNMX.FTZ R11, R97, R6, !PT ;  /* 0x00000006610b7209 */ /* 0x000fe20007810000 */
[----:B------:R-:W-:Y:S01]  /*12a00*/  FFMA.FTZ R6, R109, R10, -R8 ;  /* 0x0000000a6d067223 */ /* 0x000fe20000010808 */
[----:B------:R-:W-:-:S03]  /*12a10*/  IMAD.MOV.U32 R109, RZ, RZ, R151 ;  /* 0x000000ffff6d7224 */ /* 0x000fc600078e0097 */
[----:B------:R-:W0:Y:S01]  /*12a20*/  SHFL.BFLY PT, R12, R11, 0x2, 0x1f ;  /* 0x0c401f000b0c7f89 */ /* 0x000e2200000e0000 */
        /* <DEDUP_REMOVED lines=14> */
[----:B------:R-:W-:-:S03]  /*12b10*/  ISETP.GE.AND P2, PT, R152, 0x81, PT ;  /* 0x000000819800780c */ /* 0x000fc60003f46270 */
[----:B------:R-:W-:Y:S01]  /*12b20*/  MUFU.EX2 R95, R95 ;  /* 0x0000005f005f7308 */ /* 0x000fe20000000800 */
[-CC-:B------:R-:W-:Y:S01]  /*12b30*/  FFMA.FTZ R181, R3, R10.reuse, -R32.reuse ;  /* 0x0000000a03b57223 */ /* 0x180fe20000010820 */
[-CC-:B------:R-:W-:Y:S01]  /*12b40*/  FFMA.FTZ R4, R4, R10.reuse, -R32.reuse ;  /* 0x0000000a04047223 */ /* 0x180fe20000010820 */
[-CC-:B------:R-:W-:Y:S01]  /*12b50*/  FFMA.FTZ R183, R7, R10.reuse, -R32.reuse ;  /* 0x0000000a07b77223 */ /* 0x180fe20000010820 */
[----:B------:R-:W-:Y:S01]  /*12b60*/  FADD.FTZ R3, R180, R79 ;  /* 0x0000004fb4037221 */ /* 0x000fe20000010000 */
[-CC-:B------:R-:W-:Y:S01]  /*12b70*/  FFMA.FTZ R8, R13, R10.reuse, -R32.reuse ;  /* 0x0000000a0d087223 */ /* 0x180fe20000010820 */
[-CC-:B------:R-:W-:Y:S01]  /*12b80*/  FFMA.FTZ R177, R15, R10.reuse, -R32.reuse ;  /* 0x0000000a0fb17223 */ /* 0x180fe20000010820 */
[-CC-:B------:R-:W-:Y:S01]  /*12b90*/  FFMA.FTZ R12, R21, R10.reuse, -R32.reuse ;  /* 0x0000000a150c7223 */ /* 0x180fe20000010820 */
[----:B------:R-:W-:Y:S01]  /*12ba0*/  MUFU.EX2 R181, R181 ;  /* 0x000000b500b57308 */ /* 0x000fe20000000800 */
[----:B-1----:R-:W-:Y:S01]  /*12bb0*/  FADD.FTZ R30, R182, R3 ;  /* 0x00000003b61e7221 */ /* 0x002fe20000010000 */
[-CC-:B------:R-:W-:Y:S01]  /*12bc0*/  FFMA.FTZ R179, R25, R10.reuse, -R32.reuse ;  /* 0x0000000a19b37223 */ /* 0x180fe20000010820 */
[-CC-:B------:R-:W-:Y:S01]  /*12bd0*/  FFMA.FTZ R14, R27, R10.reuse, -R32.reuse ;  /* 0x0000000a1b0e7223 */ /* 0x180fe20000010820 */
[-C--:B------:R-:W-:Y:S01]  /*12be0*/  FFMA.FTZ R173, R29, R10.reuse, -R32 ;  /* 0x0000000a1dad7223 */ /* 0x080fe20000010820 */
[----:B--2---:R-:W-:Y:S01]  /*12bf0*/  FADD.FTZ R3, R55, R30 ;  /* 0x0000001e37037221 */ /* 0x004fe20000010000 */
[-CC-:B------:R-:W-:Y:S01]  /*12c00*/  FFMA.FTZ R20, R31, R10.reuse, -R32.reuse ;  /* 0x0000000a1f147223 */ /* 0x180fe20000010820 */
[-CC-:B------:R-:W-:Y:S01]  /*12c10*/  FFMA.FTZ R175, R33, R10.reuse, -R32.reuse ;  /* 0x0000000a21af7223 */ /* 0x180fe20000010820 */
[----:B------:R-:W0:Y:S01]  /*12c20*/  MUFU.EX2 R4, R4 ;  /* 0x0000000400047308 */ /* 0x000e220000000800 */
[----:B---3--:R-:W-:Y:S01]  /*12c30*/  FADD.FTZ R34, R176, R3 ;  /* 0x00000003b0227221 */ /* 0x008fe20000010000 */
[-CC-:B------:R-:W-:Y:S01]  /*12c40*/  FFMA.FTZ R24, R35, R10.reuse, -R32.reuse ;  /* 0x0000000a23187223 */ /* 0x180fe20000010820 */
[-CC-:B------:R-:W-:Y:S01]  /*12c50*/  FFMA.FTZ R169, R37, R10.reuse, -R32.reuse ;  /* 0x0000000a25a97223 */ /* 0x180fe20000010820 */
[-C--:B------:R-:W-:Y:S01]  /*12c60*/  FFMA.FTZ R26, R39, R10.reuse, -R32 ;  /* 0x0000000a271a7223 */ /* 0x080fe20000010820 */
[----:B----4-:R-:W-:Y:S01]  /*12c70*/  FADD.FTZ R3, R59, R34 ;  /* 0x000000223b037221 */ /* 0x010fe20000010000 */
[-CC-:B------:R-:W-:Y:S01]  /*12c80*/  FFMA.FTZ R171, R41, R10.reuse, -R32.reuse ;  /* 0x0000000a29ab7223 */ /* 0x180fe20000010820 */
[-CC-:B------:R-:W-:Y:S01]  /*12c90*/  FFMA.FTZ R28, R43, R10.reuse, -R32.reuse ;  /* 0x0000000a2b1c7223 */ /* 0x180fe20000010820 */
[----:B------:R-:W1:Y:S01]  /*12ca0*/  MUFU.EX2 R183, R183 ;  /* 0x000000b700b77308 */ /* 0x000e620000000800 */
[----:B------:R-:W-:Y:S01]  /*12cb0*/  FADD.FTZ R36, R178, R3 ;  /* 0x00000003b2247221 */ /* 0x000fe20000010000 */
[-CC-:B------:R-:W-:Y:S01]  /*12cc0*/  FFMA.FTZ R165, R45, R10.reuse, -R32.reuse ;  /* 0x0000000a2da57223 */ /* 0x180fe20000010820 */
[-CC-:B------:R-:W-:Y:S01]  /*12cd0*/  FFMA.FTZ R30, R47, R10.reuse, -R32.reuse ;  /* 0x0000000a2f1e7223 */ /* 0x180fe20000010820 */
[-C--:B------:R-:W-:Y:S01]  /*12ce0*/  FFMA.FTZ R167, R49, R10.reuse, -R32 ;  /* 0x0000000a31a77223 */ /* 0x080fe20000010820 */
[----:B------:R-:W-:Y:S01]  /*12cf0*/  FADD.FTZ R7, R61, R36 ;  /* 0x000000243d077221 */ /* 0x000fe20000010000 */
[-CC-:B------:R-:W-:Y:S01]  /*12d00*/  FFMA.FTZ R51, R51, R10.reuse, -R32.reuse ;  /* 0x0000000a33337223 */ /* 0x180fe20000010820 */
[-C--:B------:R-:W-:Y:S01]  /*12d10*/  FFMA.FTZ R53, R53, R10.reuse, -R32 ;  /* 0x0000000a35357223 */ /* 0x080fe20000010820 */
[----:B------:R-:W2:Y:S01]  /*12d20*/  MUFU.EX2 R8, R8 ;  /* 0x0000000800087308 */ /* 0x000ea20000000800 */
[----:B0-----:R-:W-:Y:S01]  /*12d30*/  FADD.FTZ R34, R181, R4 ;  /* 0x00000004b5227221 */ /* 0x001fe20000010000 */
[----:B------:R-:W-:Y:S01]  /*12d40*/  FADD.FTZ R38, R172, R7 ;  /* 0x00000007ac267221 */ /* 0x000fe20000010000 */
[-CC-:B------:R-:W-:Y:S01]  /*12d50*/  FFMA.FTZ R57, R57, R10.reuse, -R32.reuse ;  /* 0x0000000a39397223 */ /* 0x180fe20000010820 */
[-CC-:B------:R-:W-:Y:S01]  /*12d60*/  FFMA.FTZ R75, R75, R10.reuse, -R32.reuse ;  /* 0x0000000a4b4b7223 */ /* 0x180fe20000010820 */
[-C--:B------:R-:W-:Y:S01]  /*12d70*/  FFMA.FTZ R77, R77, R10.reuse, -R32 ;  /* 0x0000000a4d4d7223 */ /* 0x080fe20000010820 */
[----:B------:R-:W-:Y:S01]  /*12d80*/  FADD.FTZ R7, R63, R38 ;  /* 0x000000263f077221 */ /* 0x000fe20000010000 */
[-C--:B------:R-:W-:Y:S01]  /*12d90*/  FFMA.FTZ R81, R81, R10.reuse, -R32 ;  /* 0x0000000a51517223 */ /* 0x080fe20000010820 */
[----:B------:R-:W0:Y:S01]  /*12da0*/  MUFU.EX2 R177, R177 ;  /* 0x000000b100b17308 */ /* 0x000e220000000800 */
[----:B-1----:R-:W-:Y:S01]  /*12db0*/  FADD.FTZ R3, R183, R34 ;  /* 0x00000022b7037221 */ /* 0x002fe20000010000 */
[----:B------:R-:W-:Y:S01]  /*12dc0*/  FADD.FTZ R38, R174, R7 ;  /* 0x00000007ae267221 */ /* 0x000fe20000010000 */
[-CC-:B------:R-:W-:Y:S01]  /*12dd0*/  FFMA.FTZ R85, R85, R10.reuse, -R32.reuse ;  /* 0x0000000a55557223 */ /* 0x180fe20000010820 */
[-CC-:B------:R-:W-:Y:S01]  /*12de0*/  FFMA.FTZ R107, R107, R10.reuse, -R32.reuse ;  /* 0x0000000a6b6b7223 */ /* 0x180fe20000010820 */
[-C--:B------:R-:W-:Y:S01]  /*12df0*/  FFMA.FTZ R73, R73, R10.reuse, -R32 ;  /* 0x0000000a49497223 */ /* 0x080fe20000010820 */
[----:B------:R-:W-:Y:S01]  /*12e00*/  FADD.FTZ R7, R65, R38 ;  /* 0x0000002641077221 */ /* 0x000fe20000010000 */
[-CC-:B------:R-:W-:Y:S01]  /*12e10*/  FFMA.FTZ R87, R87, R10.reuse, -R32.reuse ;  /* 0x0000000a57577223 */ /* 0x180fe20000010820 */
[----:B------:R-:W1:Y:S01]  /*12e20*/  MUFU.EX2 R12, R12 ;  /* 0x0000000c000c7308 */ /* 0x000e620000000800 */
[----:B--2---:R-:W-:Y:S01]  /*12e30*/  FADD.FTZ R36, R8, R3 ;  /* 0x0000000308247221 */ /* 0x004fe20000010000 */
[----:B------:R-:W-:Y:S01]  /*12e40*/  FADD.FTZ R40, R168, R7 ;  /* 0x00000007a8287221 */ /* 0x000fe20000010000 */
[-CC-:B------:R-:W-:Y:S01]  /*12e50*/  FFMA.FTZ R91, R91, R10.reuse, -R32.reuse ;  /* 0x0000000a5b5b7223 */ /* 0x180fe20000010820 */
[-CC-:B------:R-:W-:Y:S01]  /*12e60*/  FFMA.FTZ R93, R93, R10.reuse, -R32.reuse ;  /* 0x0000000a5d5d7223 */ /* 0x180fe20000010820 */
[----:B------:R-:W-:Y:S01]  /*12e70*/  FFMA.FTZ R97, R97, R10, -R32 ;  /* 0x0000000a61617223 */ /* 0x000fe20000010820 */
[----:B------:R-:W-:Y:S01]  /*12e80*/  FADD.FTZ R7, R67, R40 ;  /* 0x0000002843077221 */ /* 0x000fe20000010000 */
[----:B------:R-:W-:Y:S01]  /*12e90*/  F2FP.BF16.F32.PACK_AB R152, R89, R6 ;  /* 0x000000065998723e */ /* 0x000fe200000010ff */
[----:B------:R-:W2:Y:S01]  /*12ea0*/  MUFU.EX2 R179, R179 ;  /* 0x000000b300b37308 */ /* 0x000ea20000000800 */
[----:B0-----:R-:W-:Y:S01]  /*12eb0*/  FADD.FTZ R3, R177, R36 ;  /* 0x00000024b1037221 */ /* 0x001fe20000010000 */
[----:B------:R-:W-:-:S02]  /*12ec0*/  F2FP.BF16.F32.PACK_AB R181, R4, R181 ;  /* 0x000000b504b5723e */ /* 0x000fc400000010ff */
[----:B------:R-:W-:Y:S02]  /*12ed0*/  F2FP.BF16.F32.PACK_AB R183, R8, R183 ;  /* 0x000000b708b7723e */ /* 0x000fe400000010ff */
[----:B------:R-:W-:Y:S02]  /*12ee0*/  F2FP.BF16.F32.PACK_AB R180, R79, R180 ;  /* 0x000000b44fb4723e */ /* 0x000fe400000010ff */
[----:B------:R-:W0:Y:S01]  /*12ef0*/  MUFU.EX2 R14, R14 ;  /* 0x0000000e000e7308 */ /* 0x000e220000000800 */
[----:B-1----:R-:W-:Y:S01]  /*12f00*/  FADD.FTZ R36, R12, R3 ;  /* 0x000000030c247221 */ /* 0x002fe20000010000 */
[----:B------:R-:W-:Y:S02]  /*12f10*/  F2FP.BF16.F32.PACK_AB R182, R55, R182 ;  /* 0x000000b637b6723e */ /* 0x000fe400000010ff */
[----:B------:R-:W-:Y:S02]  /*12f20*/  F2FP.BF16.F32.PACK_AB R176, R59, R176 ;  /* 0x000000b03bb0723e */ /* 0x000fe400000010ff */
[----:B------:R-:W-:-:S02]  /*12f30*/  F2FP.BF16.F32.PACK_AB R178, R61, R178 ;  /* 0x000000b23db2723e */ /* 0x000fc400000010ff */
[----:B------:R-:W1:Y:S01]  /*12f40*/  MUFU.EX2 R173, R173 ;  /* 0x000000ad00ad7308 */ /* 0x000e620000000800 */
[----:B--2---:R-:W-:Y:S01]  /*12f50*/  FADD.FTZ R3, R179, R36 ;  /* 0x00000024b3037221 */ /* 0x004fe20000010000 */
[----:B------:R-:W-:Y:S02]  /*12f60*/  F2FP.BF16.F32.PACK_AB R172, R63, R172 ;  /* 0x000000ac3fac723e */ /* 0x000fe400000010ff */
[----:B------:R-:W-:Y:S02]  /*12f70*/  F2FP.BF16.F32.PACK_AB R174, R65, R174 ;  /* 0x000000ae41ae723e */ /* 0x000fe400000010ff */
[----:B------:R-:W-:Y:S02]  /*12f80*/  F2FP.BF16.F32.PACK_AB R168, R67, R168 ;  /* 0x000000a843a8723e */ /* 0x000fe400000010ff */
[----:B------:R-:W2:Y:S01]  /*12f90*/  MUFU.EX2 R20, R20 ;  /* 0x0000001400147308 */ /* 0x000ea20000000800 */
[----:B0-----:R-:W-:Y:S01]  /*12fa0*/  FADD.FTZ R38, R14, R3 ;  /* 0x000000030e267221 */ /* 0x001fe20000010000 */
[----:B------:R-:W-:-:S02]  /*12fb0*/  F2FP.BF16.F32.PACK_AB R177, R12, R177 ;  /* 0x000000b10cb1723e */ /* 0x000fc400000010ff */
[----:B------:R-:W-:-:S04]  /*12fc0*/  F2FP.BF16.F32.PACK_AB R179, R14, R179 ;  /* 0x000000b30eb3723e */ /* 0x000fc800000010ff */
[----:B------:R-:W0:Y:S01]  /*12fd0*/  MUFU.EX2 R175, R175 ;  /* 0x000000af00af7308 */ /* 0x000e220000000800 */
[----:B-1----:R-:W-:Y:S01]  /*12fe0*/  FADD.FTZ R3, R173, R38 ;  /* 0x00000026ad037221 */ /* 0x002fe20000010000 */
[----:B------:R-:W-:Y:S01]  /*12ff0*/  FADD.FTZ R38, R170, R7 ;  /* 0x00000007aa267221 */ /* 0x000fe20000010000 */
[----:B------:R-:W-:-:S03]  /*13000*/  F2FP.BF16.F32.PACK_AB R170, R69, R170 ;  /* 0x000000aa45aa723e */ /* 0x000fc600000010ff */
[----:B------:R-:W-:Y:S02]  /*13010*/  FADD.FTZ R7, R69, R38 ;  /* 0x0000002645077221 */ /* 0x000fe40000010000 */
[----:B------:R-:W1:Y:S01]  /*13020*/  MUFU.EX2 R24, R24 ;  /* 0x0000001800187308 */ /* 0x000e620000000800 */
[----:B--2---:R-:W-:Y:S01]  /*13030*/  FADD.FTZ R0, R20, R3 ;  /* 0x0000000314007221 */ /* 0x004fe20000010000 */
[----:B------:R-:W-:Y:S01]  /*13040*/  FADD.FTZ R40, R164, R7 ;  /* 0x00000007a4287221 */ /* 0x000fe20000010000 */
[C---:B------:R-:W-:Y:S02]  /*13050*/  F2FP.BF16.F32.PACK_AB R164, R71.reuse, R164 ;  /* 0x000000a447a4723e */ /* 0x040fe400000010ff */
[----:B------:R-:W-:Y:S01]  /*13060*/  F2FP.BF16.F32.PACK_AB R173, R20, R173 ;  /* 0x000000ad14ad723e */ /* 0x000fe200000010ff */
[----:B------:R-:W-:Y:S02]  /*13070*/  FADD.FTZ R7, R71, R40 ;  /* 0x0000002847077221 */ /* 0x000fe40000010000 */
[----:B------:R-:W2:Y:S01]  /*13080*/  MUFU.EX2 R169, R169 ;  /* 0x000000a900a97308 */ /* 0x000ea20000000800 */
[----:B0-----:R-:W-:Y:S01]  /*13090*/  FADD.FTZ R3, R175, R0 ;  /* 0x00000000af037221 */ /* 0x001fe20000010000 */
[----:B------:R-:W-:Y:S01]  /*130a0*/  FADD.FTZ R40, R166, R7 ;  /* 0x00000007a6287221 */ /* 0x000fe20000010000 */
[----:B------:R-:W-:-:S03]  /*130b0*/  F2FP.BF16.F32.PACK_AB R166, R83, R166 ;  /* 0x000000a653a6723e */ /* 0x000fc600000010ff */
[----:B------:R-:W-:Y:S02]  /*130c0*/  FADD.FTZ R7, R83, R40 ;  /* 0x0000002853077221 */ /* 0x000fe40000010000 */
[----:B------:R-:W0:Y:S01]  /*130d0*/  MUFU.EX2 R26, R26 ;  /* 0x0000001a001a7308 */ /* 0x000e220000000800 */
[----:B-1----:R-:W-:Y:S01]  /*130e0*/  FADD.FTZ R38, R24, R3 ;  /* 0x0000000318267221 */ /* 0x002fe20000010000 */
[----:B------:R-:W-:Y:S01]  /*130f0*/  FADD.FTZ R40, R6, R7 ;  /* 0x0000000706287221 */ /* 0x000fe20000010000 */
[----:B------:R-:W-:-:S03]  /*13100*/  F2FP.BF16.F32.PACK_AB R175, R24, R175 ;  /* 0x000000af18af723e */ /* 0x000fc600000010ff */
[----:B------:R-:W-:Y:S01]  /*13110*/  FADD.FTZ R7, R89, R40 ;  /* 0x0000002859077221 */ /* 0x000fe20000010000 */
[----:B------:R-:W-:Y:S01]  /*13120*/  IMAD.MOV.U32 R89, RZ, RZ, R151 ;  /* 0x000000ffff597224 */ /* 0x000fe200078e0097 */
[----:B------:R-:W1:Y:S01]  /*13130*/  MUFU.EX2 R171, R171 ;  /* 0x000000ab00ab7308 */ /* 0x000e620000000800 */
[----:B--2---:R-:W-:Y:S01]  /*13140*/  FADD.FTZ R3, R169, R38 ;  /* 0x00000026a9037221 */ /* 0x004fe20000010000 */
[----:B------:R-:W-:Y:S01]  /*13150*/  FADD.FTZ R40, R154, R7 ;  /* 0x000000079a287221 */ /* 0x000fe20000010000 */
[----:B------:R-:W-:-:S03]  /*13160*/  F2FP.BF16.F32.PACK_AB R154, R95, R154 ;  /* 0x0000009a5f9a723e */ /* 0x000fc600000010ff */
[----:B------:R-:W-:Y:S01]  /*13170*/  FADD.FTZ R7, R95, R40 ;  /* 0x000000285f077221 */ /* 0x000fe20000010000 */
[----:B------:R-:W-:Y:S01]  /*13180*/  IMAD.MOV.U32 R95, RZ, RZ, R151 ;  /* 0x000000ffff5f7224 */ /* 0x000fe200078e0097 */
[----:B------:R-:W2:Y:S01]  /*13190*/  MUFU.EX2 R28, R28 ;  /* 0x0000001c001c7308 */ /* 0x000ea20000000800 */
[C---:B0-----:R-:W-:Y:S01]  /*131a0*/  FADD.FTZ R38, R26.reuse, R3 ;  /* 0x000000031a267221 */ /* 0x041fe20000010000 */
[----:B------:R-:W-:-:S06]  /*131b0*/  F2FP.BF16.F32.PACK_AB R169, R26, R169 ;  /* 0x000000a91aa9723e */ /* 0x000fcc00000010ff */
[----:B------:R-:W0:Y:S01]  /*131c0*/  MUFU.EX2 R165, R165 ;  /* 0x000000a500a57308 */ /* 0x000e220000000800 */
[----:B-1----:R-:W-:-:S07]  /*131d0*/  FADD.FTZ R3, R171, R38 ;  /* 0x00000026ab037221 */ /* 0x002fce0000010000 */
[----:B------:R-:W1:Y:S01]  /*131e0*/  MUFU.EX2 R30, R30 ;  /* 0x0000001e001e7308 */ /* 0x000e620000000800 */
[C---:B--2---:R-:W-:Y:S01]  /*131f0*/  FADD.FTZ R38, R28.reuse, R3 ;  /* 0x000000031c267221 */ /* 0x044fe20000010000 */
[----:B------:R-:W-:-:S06]  /*13200*/  F2FP.BF16.F32.PACK_AB R171, R28, R171 ;  /* 0x000000ab1cab723e */ /* 0x000fcc00000010ff */
[----:B------:R-:W2:Y:S01]  /*13210*/  MUFU.EX2 R167, R167 ;  /* 0x000000a700a77308 */ /* 0x000ea20000000800 */
[----:B0-----:R-:W-:-:S07]  /*13220*/  FADD.FTZ R3, R165, R38 ;  /* 0x00000026a5037221 */ /* 0x001fce0000010000 */
[----:B------:R-:W0:Y:S01]  /*13230*/  MUFU.EX2 R34, R51 ;  /* 0x0000003300227308 */ /* 0x000e220000000800 */
[C---:B-1----:R-:W-:Y:S01]  /*13240*/  FADD.FTZ R38, R30.reuse, R3 ;  /* 0x000000031e267221 */ /* 0x042fe20000010000 */
[----:B------:R-:W-:-:S06]  /*13250*/  F2FP.BF16.F32.PACK_AB R165, R30, R165 ;  /* 0x000000a51ea5723e */ /* 0x000fcc00000010ff */
[----:B------:R-:W1:Y:S01]  /*13260*/  MUFU.EX2 R156, R156 ;  /* 0x0000009c009c7308 */ /* 0x000e620000000800 */
[----:B--2---:R-:W-:-:S07]  /*13270*/  FADD.FTZ R3, R167, R38 ;  /* 0x00000026a7037221 */ /* 0x004fce0000010000 */
[----:B------:R-:W2:Y:S01]  /*13280*/  MUFU.EX2 R53, R53 ;  /* 0x0000003500357308 */ /* 0x000ea20000000800 */
[C---:B0-----:R-:W-:Y:S01]  /*13290*/  FADD.FTZ R40, R34.reuse, R3 ;  /* 0x0000000322287221 */ /* 0x041fe20000010000 */
[----:B------:R-:W-:-:S06]  /*132a0*/  F2FP.BF16.F32.PACK_AB R167, R34, R167 ;  /* 0x000000a722a7723e */ /* 0x000fcc00000010ff */
[----:B------:R-:W0:Y:S01]  /*132b0*/  MUFU.EX2 R99, R99 ;  /* 0x0000006300637308 */ /* 0x000e220000000800 */
[----:B-1----:R-:W-:-:S07]  /*132c0*/  FADD.FTZ R42, R156, R7 ;  /* 0x000000079c2a7221 */ /* 0x002fce0000010000 */
[----:B------:R-:W1:Y:S01]  /*132d0*/  MUFU.EX2 R36, R57 ;  /* 0x0000003900247308 */ /* 0x000e620000000800 */
[----:B--2---:R-:W-:-:S07]  /*132e0*/  FADD.FTZ R3, R53, R40 ;  /* 0x0000002835037221 */ /* 0x004fce0000010000 */
[----:B------:R-:W2:Y:S01]  /*132f0*/  MUFU.EX2 R158, R158 ;  /* 0x0000009e009e7308 */ /* 0x000ea20000000800 */
[C---:B0-----:R-:W-:Y:S01]  /*13300*/  FADD.FTZ R7, R99.reuse, R42 ;  /* 0x0000002a63077221 */ /* 0x041fe20000010000 */
[----:B------:R-:W-:Y:S01]  /*13310*/  F2FP.BF16.F32.PACK_AB R156, R99, R156 ;  /* 0x0000009c639c723e */ /* 0x000fe200000010ff */
[----:B------:R-:W-:-:S05]  /*13320*/  IMAD.MOV.U32 R99, RZ, RZ, R151 ;  /* 0x000000ffff637224 */ /* 0x000fca00078e0097 */
[----:B------:R-:W0:Y:S01]  /*13330*/  MUFU.EX2 R75, R75 ;  /* 0x0000004b004b7308 */ /* 0x000e220000000800 */
[C---:B-1----:R-:W-:Y:S01]  /*13340*/  FADD.FTZ R40, R36.reuse, R3 ;  /* 0x0000000324287221 */ /* 0x042fe20000010000 */
[----:B------:R-:W-:-:S06]  /*13350*/  F2FP.BF16.F32.PACK_AB R153, R36, R53 ;  /* 0x000000352499723e */ /* 0x000fcc00000010ff */
[----:B------:R-:W1:Y:S01]  /*13360*/  MUFU.EX2 R101, R101 ;  /* 0x0000006500657308 */ /* 0x000e620000000800 */
[----:B--2---:R-:W-:-:S07]  /*13370*/  FADD.FTZ R42, R158, R7 ;  /* 0x000000079e2a7221 */ /* 0x004fce0000010000 */
[----:B------:R-:W2:Y:S01]  /*13380*/  MUFU.EX2 R0, R77 ;  /* 0x0000004d00007308 */ /* 0x000ea20000000800 */
[----:B0-----:R-:W-:-:S07]  /*13390*/  FADD.FTZ R3, R75, R40 ;  /* 0x000000284b037221 */ /* 0x001fce0000010000 */
[----:B------:R-:W0:Y:S01]  /*133a0*/  MUFU.EX2 R160, R160 ;  /* 0x000000a000a07308 */ /* 0x000e220000000800 */
[C---:B-1----:R-:W-:Y:S01]  /*133b0*/  FADD.FTZ R7, R101.reuse, R42 ;  /* 0x0000002a65077221 */ /* 0x042fe20000010000 */
[----:B------:R-:W-:Y:S01]  /*133c0*/  F2FP.BF16.F32.PACK_AB R158, R101, R158 ;  /* 0x0000009e659e723e */ /* 0x000fe200000010ff */
[----:B------:R-:W-:-:S05]  /*133d0*/  IMAD.MOV.U32 R101, RZ, RZ, R151 ;  /* 0x000000ffff657224 */ /* 0x000fca00078e0097 */
[----:B------:R-:W1:Y:S01]  /*133e0*/  MUFU.EX2 R81, R81 ;  /* 0x0000005100517308 */ /* 0x000e620000000800 */
[C---:B--2---:R-:W-:Y:S01]  /*133f0*/  FADD.FTZ R40, R0.reuse, R3 ;  /* 0x0000000300287221 */ /* 0x044fe20000010000 */
[----:B------:R-:W-:-:S06]  /*13400*/  F2FP.BF16.F32.PACK_AB R155, R0, R75 ;  /* 0x0000004b009b723e */ /* 0x000fcc00000010ff */
[----:B------:R-:W2:Y:S01]  /*13410*/  MUFU.EX2 R103, R103 ;  /* 0x0000006700677308 */ /* 0x000ea20000000800 */
[----:B0-----:R-:W-:-:S07]  /*13420*/  FADD.FTZ R42, R160, R7 ;  /* 0x00000007a02a7221 */ /* 0x001fce0000010000 */
[----:B------:R-:W0:Y:S01]  /*13430*/  MUFU.EX2 R32, R85 ;  /* 0x0000005500207308 */ /* 0x000e220000000800 */
[----:B-1----:R-:W-:-:S07]  /*13440*/  FADD.FTZ R3, R81, R40 ;  /* 0x0000002851037221 */ /* 0x002fce0000010000 */
[----:B------:R-:W1:Y:S01]  /*13450*/  MUFU.EX2 R162, R162 ;  /* 0x000000a200a27308 */ /* 0x000e620000000800 */
[C---:B--2---:R-:W-:Y:S01]  /*13460*/  FADD.FTZ R7, R103.reuse, R42 ;  /* 0x0000002a67077221 */ /* 0x044fe20000010000 */
[----:B------:R-:W-:Y:S01]  /*13470*/  F2FP.BF16.F32.PACK_AB R160, R103, R160 ;  /* 0x000000a067a0723e */ /* 0x000fe200000010ff */
[----:B------:R-:W-:-:S05]  /*13480*/  IMAD.MOV.U32 R103, RZ, RZ, R151 ;  /* 0x000000ffff677224 */ /* 0x000fca00078e0097 */
[----:B------:R-:W2:Y:S01]  /*13490*/  MUFU.EX2 R107, R107 ;  /* 0x0000006b006b7308 */ /* 0x000ea20000000800 */
[C---:B0-----:R-:W-:Y:S01]  /*134a0*/  FADD.FTZ R40, R32.reuse, R3 ;  /* 0x0000000320287221 */ /* 0x041fe20000010000 */
[----:B------:R-:W-:-:S06]  /*134b0*/  F2FP.BF16.F32.PACK_AB R157, R32, R81 ;  /* 0x00000051209d723e */ /* 0x000fcc00000010ff */
[----:B------:R-:W0:Y:S01]  /*134c0*/  MUFU.EX2 R38, R73 ;  /* 0x0000004900267308 */ /* 0x000e220000000800 */
[----:B-1----:R-:W-:-:S07]  /*134d0*/  FADD.FTZ R42, R162, R7 ;  /* 0x00000007a22a7221 */ /* 0x002fce0000010000 */
[----:B------:R-:W1:Y:S01]  /*134e0*/  MUFU.EX2 R87, R87 ;  /* 0x0000005700577308 */ /* 0x000e620000000800 */
[----:B--2---:R-:W-:-:S07]  /*134f0*/  FADD.FTZ R7, R107, R40 ;  /* 0x000000286b077221 */ /* 0x004fce0000010000 */
[----:B------:R2:W3:Y:S01]  /*13500*/  MUFU.EX2 R6, R91 ;  /* 0x0000005b00067308 */ /* 0x0004e20000000800 */
[C---:B0-----:R-:W-:Y:S01]  /*13510*/  FADD.FTZ R8, R38.reuse, R7 ;  /* 0x0000000726087221 */ /* 0x041fe20000010000 */
[----:B------:R-:W-:Y:S02]  /*13520*/  F2FP.BF16.F32.PACK_AB R159, R38, R107 ;  /* 0x0000006b269f723e */ /* 0x000fe400000010ff */
[----:B------:R-:W-:-:S04]  /*13530*/  MOV R107, R151 ;  /* 0x00000097006b7202 */ /* 0x000fc80000000f00 */
[----:B------:R-:W0:Y:S01]  /*13540*/  MUFU.EX2 R93, R93 ;  /* 0x0000005d005d7308 */ /* 0x000e220000000800 */
[----:B-1----:R-:W-:Y:S01]  /*13550*/  FADD.FTZ R7, R87, R8 ;  /* 0x0000000857077221 */ /* 0x002fe20000010000 */
[----:B--2---:R-:W-:-:S06]  /*13560*/  IMAD.MOV.U32 R91, RZ, RZ, R151 ;  /* 0x000000ffff5b7224 */ /* 0x004fcc00078e0097 */
[----:B------:R-:W1:Y:S01]  /*13570*/  MUFU.EX2 R105, R105 ;  /* 0x0000006900697308 */ /* 0x000e620000000800 */
[C---:B---3--:R-:W-:Y:S01]  /*13580*/  FADD.FTZ R8, R6.reuse, R7 ;  /* 0x0000000706087221 */ /* 0x048fe20000010000 */
[----:B------:R-:W-:Y:S01]  /*13590*/  F2FP.BF16.F32.PACK_AB R161, R6, R87 ;  /* 0x0000005706a1723e */ /* 0x000fe200000010ff */
[----:B------:R-:W-:-:S05]  /*135a0*/  IMAD.MOV.U32 R6, RZ, RZ, 0x3f800000 ;  /* 0x3f800000ff067424 */ /* 0x000fca00078e00ff */
[----:B------:R2:W3:Y:S01]  /*135b0*/  MUFU.EX2 R4, R97 ;  /* 0x0000006100047308 */ /* 0x0004e20000000800 */
[----:B0-----:R-:W-:Y:S01]  /*135c0*/  FADD.FTZ R7, R93, R8 ;  /* 0x000000085d077221 */ /* 0x001fe20000010000 */
[C---:B-1----:R-:W-:Y:S01]  /*135d0*/  FADD.FTZ R3, R105.reuse, R42 ;  /* 0x0000002a69037221 */ /* 0x042fe20000010000 */
[----:B------:R-:W-:Y:S01]  /*135e0*/  F2FP.BF16.F32.PACK_AB R162, R105, R162 ;  /* 0x000000a269a2723e */ /* 0x000fe200000010ff */
[--C-:B------:R-:W-:Y:S02]  /*135f0*/  IMAD.MOV.U32 R105, RZ, RZ, R151.reuse ;  /* 0x000000ffff697224 */ /* 0x100fe400078e0097 */
[----:B--2---:R-:W-:Y:S02]  /*13600*/  IMAD.MOV.U32 R97, RZ, RZ, R151 ;  /* 0x000000ffff617224 */ /* 0x004fe400078e0097 */
[C---:B---3--:R-:W-:Y:S01]  /*13610*/  FADD.FTZ R0, R4.reuse, R7 ;  /* 0x0000000704007221 */ /* 0x048fe20000010000 */
[----:B------:R-:W-:Y:S01]  /*13620*/  F2FP.BF16.F32.PACK_AB R163, R4, R93 ;  /* 0x0000005d04a3723e */ /* 0x000fe200000010ff */
[----:B------:R-:W-:-:S02]  /*13630*/  IMAD.MOV.U32 R4, RZ, RZ, 0x3f800000 ;  /* 0x3f800000ff047424 */ /* 0x000fc400078e00ff */
[----:B------:R-:W-:Y:S01]  /*13640*/  IMAD.MOV.U32 R93, RZ, RZ, R151 ;  /* 0x000000ffff5d7224 */ /* 0x000fe200078e0097 */
[----:B------:R-:W-:Y:S06]  /*13650*/  @!P2 BRA `(.L_x_623) ;  /* 0x0000002c00c0a947 */ /* 0x000fec0003800000 */
[----:B------:R-:W-:Y:S01]  /*13660*/  VIADD R13, R207, 0xfffffffe ;  /* 0xfffffffecf0d7836 */ /* 0x000fe20000000000 */
[----:B------:R-:W-:Y:S01]  /*13670*/  CS2R R150, SRZ ;  /* 0x0000000000967805 */ /* 0x000fe2000001ff00 */
[----:B------:R-:W-:Y:S01]  /*13680*/  IMAD.MOV.U32 R12, RZ, RZ, R11 ;  /* 0x000000ffff0c7224 */ /* 0x000fe200078e000b */
[----:B------:R-:W-:Y:S01]  /*13690*/  CS2R R146, SRZ ;  /* 0x0000000000927805 */ /* 0x000fe2000001ff00 */
[----:B------:R-:W-:Y:S01]  /*136a0*/  IMAD.MOV.U32 R7, RZ, RZ, R9 ;  /* 0x000000ffff077224 */ /* 0x000fe200078e0009 */
[----:B------:R-:W-:Y:S01]  /*136b0*/  CS2R R142, SRZ ;  /* 0x00000000008e7805 */ /* 0x000fe2000001ff00 */
[----:B------:R-:W-:Y:S01]  /*136c0*/  IMAD.MOV.U32 R15, RZ, RZ, R194 ;  /* 0x000000ffff0f7224 */ /* 0x000fe200078e00c2 */
[----:B------:R-:W-:Y:S01]  /*136d0*/  CS2R R138, SRZ ;  /* 0x00000000008a7805 */ /* 0x000fe2000001ff00 */
[----:B------:R-:W-:Y:S01]  /*136e0*/  IMAD.MOV.U32 R20, RZ, RZ, R192 ;  /* 0x000000ffff147224 */ /* 0x000fe200078e00c0 */
[----:B------:R-:W-:Y:S01]  /*136f0*/  CS2R R134, SRZ ;  /* 0x0000000000867805 */ /* 0x000fe2000001ff00 */
[----:B------:R-:W-:Y:S01]  /*13700*/  IMAD.MOV.U32 R4, RZ, RZ, 0x3f800000 ;  /* 0x3f800000ff047424 */ /* 0x000fe200078e00ff */
        /* <DEDUP_REMOVED lines=26> */
[----:B------:R-:W-:-:S07]  /*138b0*/  CS2R R88, SRZ ;  /* 0x0000000000587805 */ /* 0x000fce000001ff00 */
.L_x_634:
[----:B------:R-:W-:-:S05]  /*138c0*/  VIADD R8, R20, 0x1 ;  /* 0x0000000114087836 */ /* 0x000fca0000000000 */
[----:B------:R-:W-:-:S04]  /*138d0*/  ISETP.NE.AND P2, PT, R8, 0x2, PT ;  /* 0x000000020800780c */ /* 0x000fc80003f45270 */
[----:B------:R-:W-:Y:S02]  /*138e0*/  SEL R194, RZ, 0x1, P2 ;  /* 0x00000001ffc27807 */ /* 0x000fe40001000000 */
[----:B------:R-:W-:Y:S02]  /*138f0*/  SEL R192, R8, RZ, P2 ;  /* 0x000000ff08c07207 */ /* 0x000fe40001000000 */
[----:B------:R-:W-:Y:S01]  /*13900*/  LOP3.LUT R194, R15, R194, RZ, 0x3c, !PT ;  /* 0x000000c20fc27212 */ /* 0x000fe200078e3cff */
[----:B------:R-:W-:Y:S06]  /*13910*/  @!P0 BRA `(.L_x_624) ;  /* 0x0000000000048947 */ /* 0x000fec0003800000 */
[----:B------:R-:W-:Y:S01]  /*13920*/  BPT.TRAP 0x1 ;  /* 0x000000040000795c */ /* 0x000fe20000300000 */
.L_x_624:
[----:B------:R-:W-:Y:S01]  /*13930*/  IMAD R14, R192, 0x8, R2 ;  /* 0x00000008c00e7824 */ /* 0x000fe200078e0202 */
[----:B------:R-:W-:-:S04]  /*13940*/  SHF.L.U32 R11, R194, 0x1f, RZ ;  /* 0x0000001fc20b7819 */ /* 0x000fc800000006ff */
[----:B------:R0:W1:Y:S01]  /*13950*/  SYNCS.PHASECHK.TRANS64.TRYWAIT P2, [R14+URZ+0x34830], R11 ;  /* 0x0348300b0e0075a7 */ /* 0x000062000804017f */
[----:B------:R-:W-:Y:S05]  /*13960*/  @!P0 BRA `(.L_x_625) ;  /* 0x0000000000048947 */ /* 0x000fea0003800000 */
[----:B------:R-:W-:Y:S01]  /*13970*/  BPT.TRAP 0x1 ;  /* 0x000000040000795c */ /* 0x000fe20000300000 */
.L_x_625:
[----:B------:R-:W-:Y:S01]  /*13980*/  BSSY B1, `(.L_x_626) ;  /* 0x0000006000017945 */ /* 0x000fe20003800000 */
[----:B------:R-:W-:Y:S02]  /*13990*/  IMAD R8, R192, 0xc00, R5 ;  /* 0x00000c00c0087824 */ /* 0x000fe400078e0205 */
[----:B------:R-:W-:Y:S01]  /*139a0*/  IMAD.MOV.U32 R9, RZ, RZ, 0x40000040 ;  /* 0x40000040ff097424 */ /* 0x000fe200078e00ff */
[----:B-1----:R-:W-:Y:S06]  /*139b0*/  @P2 BRA `(.L_x_627) ;  /* 0x0000000000082947 */ /* 0x002fec0003800000 */
[----:B------:R-:W1:Y:S02]  /*139c0*/  SYNCS.PHASECHK.TRANS64.TRYWAIT P2, [R14+URZ+0x34830], R11 ;  /* 0x0348300b0e0075a7 */ /* 0x000e64000804017f */
[----:B-1----:R-:W-:Y:S05]  /*139d0*/  @!P2 BRA `(.L_x_628) ;  /* 0x000000b800d4a947 */ /* 0x002fea0003800000 */
.L_x_627:
[----:B------:R-:W-:Y:S05]  /*139e0*/  BSYNC B1 ;  /* 0x0000000000017941 */ /* 0x000fea0003800000 */
.L_x_626:
[----:B------:R-:W2:Y:S04]  /*139f0*/  LDL.64 R24, [R1+0x30] ;  /* 0x0000300001187983 */ /* 0x000ea80000100a00 */
[----:B------:R-:W3:Y:S04]  /*13a00*/  LDL.64 R234, [R1+0x28] ;  /* 0x0000280001ea7983 */ /* 0x000ee80000100a00 */
[----:B------:R-:W4:Y:S01]  /*13a10*/  LDL.64 R232, [R1+0x20] ;  /* 0x0000200001e87983 */ /* 0x000f220000100a00 */
[C---:B------:R-:W-:Y:S02]  /*13a20*/  R2UR UR6, R8.reuse ;  /* 0x00000000080672ca */ /* 0x040fe400000e0000 */
[----:B------:R-:W-:Y:S01]  /*13a30*/  R2UR UR7, R9 ;  /* 0x00000000090772ca */ /* 0x000fe200000e0000 */
[----:B------:R-:W5:Y:S01]  /*13a40*/  LDL.64 R230, [R1+0x18] ;  /* 0x0000180001e67983 */ /* 0x000f620000100a00 */
[----:B------:R-:W-:-:S02]  /*13a50*/  VIADD R10, R8, 0x2 ;  /* 0x00000002080a7836 */ /* 0x000fc40000000000 */
[----:B01----:R-:W-:Y:S01]  /*13a60*/  IMAD.MOV.U32 R11, RZ, RZ, 0x40000040 ;  /* 0x40000040ff0b7424 */ /* 0x003fe200078e00ff */
[----:B------:R-:W5:Y:S04]  /*13a70*/  LDL.64 R228, [R1+0x10] ;  /* 0x0000100001e47983 */ /* 0x000f680000100a00 */
[----:B------:R-:W5:Y:S04]  /*13a80*/  LDL.64 R226, [R1+0x8] ;  /* 0x0000080001e27983 */ /* 0x000f680000100a00 */
[----:B------:R-:W5:Y:S01]  /*13a90*/  LDL.64 R224, [R1] ;  /* 0x0000000001e07983 */ /* 0x000f620000100a00 */
[----:B--2---:R-:W-:-:S02]  /*13aa0*/  R2UR UR4, R24 ;  /* 0x00000000180472ca */ /* 0x004fc400000e0000 */
[----:B------:R-:W-:Y:S02]  /*13ab0*/  R2UR UR5, R25 ;  /* 0x00000000190572ca */ /* 0x000fe400000e0000 */
[----:B------:R-:W-:-:S11]  /*13ac0*/  WARPGROUP.ARRIVE ;  /* 0x00000000000079c5 */ /* 0x000fd60000000000 */
[----:B------:R-:W-:Y:S01]  /*13ad0*/  HGMMA.64x128x16.F32.BF16 R24, gdesc[UR4], RZ, !UPT, gsb0 ;  /* 0x01e00000041879f0 */ /* 0x000fe2000c0018ff */
[----:B------:R-:W-:Y:S02]  /*13ae0*/  R2UR UR6, R10 ;  /* 0x000000000a0672ca */ /* 0x000fe400000e0000 */
[----:B------:R-:W-:Y:S02]  /*13af0*/  R2UR UR7, R11 ;  /* 0x000000000b0772ca */ /* 0x000fe400000e0000 */
[----:B---3--:R-:W-:Y:S02]  /*13b00*/  R2UR UR4, R234 ;  /* 0x00000000ea0472ca */ /* 0x008fe400000e0000 */
[----:B------:R-:W-:Y:S01]  /*13b10*/  R2UR UR5, R235 ;  /* 0x00000000eb0572ca */ /* 0x000fe200000e0000 */
[----:B------:R-:W-:Y:S02]  /*13b20*/  VIADD R10, R8, 0x4 ;  /* 0x00000004080a7836 */ /* 0x000fe40000000000 */
[----:B------:R-:W-:Y:S01]  /*13b30*/  IMAD.MOV.U32 R11, RZ, RZ, 0x40000040 ;  /* 0x40000040ff0b7424 */ /* 0x000fe200078e00ff */
[----:B------:R-:W-:-:S02]  /*13b40*/  WARPGROUP.DEPBAR.LE gsb0, 0x0 ;  /* 0x00008000000079c5 */ /* 0x000fc40000010000 */
[----:B------:R-:W-:-:S07]  /*13b50*/  WARPGROUP.ARRIVE ;  /* 0x00000000000079c5 */ /* 0x000fce0000000000 */
[----:B------:R-:W-:Y:S01]  /*13b60*/  HGMMA.64x128x16.F32.BF16 R24, gdesc[UR4], R24, gsb0 ;  /* 0x01e00000041879f0 */ /* 0x000fe20008001818 */
[----:B------:R-:W-:Y:S02]  /*13b70*/  R2UR UR6, R10 ;  /* 0x000000000a0672ca */ /* 0x000fe400000e0000 */
[----:B------:R-:W-:Y:S02]  /*13b80*/  R2UR UR7, R11 ;  /* 0x000000000b0772ca */ /* 0x000fe400000e0000 */
[----:B----4-:R-:W-:Y:S02]  /*13b90*/  R2UR UR4, R232 ;  /* 0x00000000e80472ca */ /* 0x010fe400000e0000 */
        /* <DEDUP_REMOVED lines=8> */
[----:B-----5:R-:W-:Y:S02]  /*13c20*/  R2UR UR4, R230 ;  /* 0x00000000e60472ca */ /* 0x020fe400000e0000 */
        /* <DEDUP_REMOVED lines=8> */
[----:B------:R-:W-:Y:S02]  /*13cb0*/  R2UR UR4, R228 ;  /* 0x00000000e40472ca */ /* 0x000fe400000e0000 */
[----:B------:R-:W-:Y:S01]  /*13cc0*/  R2UR UR5, R229 ;  /* 0x00000000e50572ca */ /* 0x000fe200000e0000 */
[----:B------:R-:W-:Y:S01]  /*13cd0*/  VIADD R10, R8, 0x402 ;  /* 0x00000402080a7836 */ /* 0x000fe20000000000 */
[----:B------:R-:W-:Y:S01]  /*13ce0*/  MOV R11, 0x40000040 ;  /* 0x40000040000b7802 */ /* 0x000fe20000000f00 */
[----:B------:R-:W-:-:S02]  /*13cf0*/  WARPGROUP.DEPBAR.LE gsb0, 0x0 ;  /* 0x00008000000079c5 */ /* 0x000fc40000010000 */
[----:B------:R-:W-:-:S08]  /*13d00*/  WARPGROUP.ARRIVE ;  /* 0x00000000000079c5 */ /* 0x000fd00000000000 */
[----:B------:R-:W-:Y:S01]  /*13d10*/  HGMMA.64x128x16.F32.BF16 R24, gdesc[UR4], R24, gsb0 ;  /* 0x01e00000041879f0 */ /* 0x000fe20008001818 */
[----:B------:R-:W-:Y:S02]  /*13d20*/  R2UR UR6, R10 ;  /* 0x000000000a0672ca */ /* 0x000fe400000e0000 */
[----:B------:R-:W-:Y:S02]  /*13d30*/  R2UR UR7, R11 ;  /* 0x000000000b0772ca */ /* 0x000fe400000e0000 */
[----:B------:R-:W-:Y:S02]  /*13d40*/  R2UR UR4, R226 ;  /* 0x00000000e20472ca */ /* 0x000fe400000e0000 */
        /* <DEDUP_REMOVED lines=16> */
[----:B------:R-:W-:Y:S01]  /*13e50*/  R2UR UR7, R11 ;  /* 0x000000000b0772ca */ /* 0x000fe200000e0000 */
[----:B------:R-:W-:Y:S01]  /*13e60*/  UMOV UR4, UR56 ;  /* 0x0000003800047c82 */ /* 0x000fe20008000000 */
[----:B------:R-:W-:Y:S01]  /*13e70*/  UMOV UR5, UR57 ;  /* 0x0000003900057c82 */ /* 0x000fe20008000000 */
[----:B------:R-:W-:Y:S02]  /*13e80*/  VIADD R10, R8, 0x800 ;  /* 0x00000800080a7836 */ /* 0x000fe40000000000 */
[----:B------:R-:W-:Y:S01]  /*13e90*/  IMAD.MOV.U32 R11, RZ, RZ, 0x40000040 ;  /* 0x40000040ff0b7424 */ /* 0x000fe200078e00ff */
[----:B------:R-:W-:Y:S02]  /*13ea0*/  WARPGROUP.DEPBAR.LE gsb0, 0x0 ;  /* 0x00008000000079c5 */ /* 0x000fe40000010000 */
[----:B------:R-:W-:-:S06]  /*13eb0*/  WARPGROUP.ARRIVE ;  /* 0x00000000000079c5 */ /* 0x000fcc0000000000 */
        /* <DEDUP_REMOVED lines=100> */
[----:B------:R-:W-:Y:S05]  /*14500*/  @!P0 BRA `(.L_x_629) ;  /* 0x0000000000048947 */ /* 0x000fea0003800000 */
[----:B------:R-:W-:Y:S01]  /*14510*/  BPT.TRAP 0x1 ;  /* 0x000000040000795c */ /* 0x000fe20000300000 */
.L_x_629:
[----:B------:R-:W-:Y:S01]  /*14520*/  SHF.L.U32 R4, R15, 0x1f, RZ ;  /* 0x0000001f0f047819 */ /* 0x000fe200000006ff */
[----:B------:R-:W-:-:S04]  /*14530*/  IMAD R15, R20, 0x8, R2 ;  /* 0x00000008140f7824 */ /* 0x000fc800078e0202 */
[----:B------:R0:W1:Y:S01]  /*14540*/  SYNCS.PHASECHK.TRANS64.TRYWAIT P2, [R15+URZ+0x34850], R4 ;  /* 0x034850040f0075a7 */ /* 0x000062000804017f */
[----:B------:R-:W-:Y:S05]  /*14550*/  @!P0 BRA `(.L_x_630) ;  /* 0x0000000000048947 */ /* 0x000fea0003800000 */
[----:B------:R-:W-:Y:S01]  /*14560*/  BPT.TRAP 0x1 ;  /* 0x000000040000795c */ /* 0x000fe20000300000 */
.L_x_630:
[----:B------:R-:W-:Y:S04]  /*14570*/  BSSY B1, `(.L_x_631) ;  /* 0x0000004000017945 */ /* 0x000fe80003800000 */
[----:B-1----:R-:W-:Y:S05]  /*14580*/  @P2 BRA `(.L_x_632) ;  /* 0x0000000000082947 */ /* 0x002fea0003800000 */
[----:B------:R-:W1:Y:S02]  /*14590*/  SYNCS.PHASECHK.TRANS64.TRYWAIT P2, [R15+URZ+0x34850], R4 ;  /* 0x034850040f0075a7 */ /* 0x000e64000804017f */
[----:B-1----:R-:W-:Y:S05]  /*145a0*/  @!P2 BRA `(.L_x_633) ;  /* 0x000000ac00f4a947 */ /* 0x002fea0003800000 */
.L_x_632:
[----:B------:R-:W-:Y:S05]  /*145b0*/  BSYNC B1 ;  /* 0x0000000000017941 */ /* 0x000fea0003800000 */
.L_x_631:
[----:B------:R-:W-:Y:S01]  /*145c0*/  VIADD R6, R2, 0x400 ;  /* 0x0000040002067836 */ /* 0x000fe20000000000 */
[----:B------:R-:W-:Y:S01]  /*145d0*/  WARPGROUP.ARRIVE ;  /* 0x00000000000079c5 */ /* 0x000fe20000000000 */
[----:B------:R-:W-:Y:S02]  /*145e0*/  IMAD.MOV.U32 R11, RZ, RZ, 0x40000040 ;  /* 0x40000040ff0b7424 */ /* 0x000fe400078e00ff */
[----:B01----:R-:W-:Y:S01]  /*145f0*/  FMUL.FTZ R4, R24, UR42 ;  /* 0x0000002a18047c20 */ /* 0x003fe20008410000 */
[----:B------:R-:W-:Y:S01]  /*14600*/  FMUL.FTZ R21, R25, UR42 ;  /* 0x0000002a19157c20 */ /* 0x000fe20008410000 */
[----:B------:R-:W-:Y:S01]  /*14610*/  SHF.R.U32.HI R6, RZ, 0x4, R6 ;  /* 0x00000004ff067819 */ /* 0x000fe20000011606 */
[----:B------:R-:W-:Y:S01]  /*14620*/  FMUL.FTZ R25, R28, UR42 ;  /* 0x0000002a1c197c20 */ /* 0x000fe20008410000 */
[----:B------:R-:W-:Y:S01]  /*14630*/  FMUL.FTZ R28, R29, UR42 ;  /* 0x0000002a1d1c7c20 */ /* 0x000fe20008410000 */
[----:B------:R-:W-:Y:S01]  /*14640*/  FMUL.FTZ R24, R27, UR42 ;  /* 0x0000002a1b187c20 */ /* 0x000fe20008410000 */
[----:B------:R-:W-:Y:S01]  /*14650*/  LOP3.LUT R6, R6, 0x3fff, RZ, 0xc0, !PT ;  /* 0x00003fff06067812 */ /* 0x000fe200078ec0ff */
[----:B------:R-:W0:Y:S01]  /*14660*/  MUFU.TANH R4, R4 ;  /* 0x0000000400047308 */ /* 0x000e220000002400 */
[----:B------:R-:W-:Y:S01]  /*14670*/  FMUL.FTZ R27, R31, UR42 ;  /* 0x0000002a1f1b7c20 */ /* 0x000fe20008410000 */
[----:B------:R-:W-:Y:S01]  /*14680*/  FMUL.FTZ R31, R33, UR42 ;  /* 0x0000002a211f7c20 */ /* 0x000fe20008410000 */
[----:B------:R-:W-:Y:S01]  /*14690*/  LOP3.LUT R9, R6, 0x4000000, RZ, 0xfc, !PT ;  /* 0x0400000006097812 */ /* 0x000fe200078efcff */
[----:B------:R-:W-:Y:S01]  /*146a0*/  FMUL.FTZ R29, R34, UR42 ;  /* 0x0000002a221d7c20 */ /* 0x000fe20008410000 */
[----:B------:R-:W-:Y:S01]  /*146b0*/  FMUL.FTZ R34, R36, UR42 ;  /* 0x0000002a24227c20 */ /* 0x000fe20008410000 */
[----:B------:R-:W-:Y:S01]  /*146c0*/  FMUL.FTZ R36, R37, UR42 ;  /* 0x0000002a25247c20 */ /* 0x000fe20008410000 */
[----:B------:R-:W-:Y:S01]  /*146d0*/  FMUL.FTZ R33, R38, UR42 ;  /* 0x0000002a26217c20 */ /* 0x000fe20008410000 */
[----:B------:R-:W-:Y:S01]  /*146e0*/  IMAD R8, R20, 0x800, R9 ;  /* 0x0000080014087824 */ /* 0x000fe200078e0209 */
[----:B------:R-:W1:Y:S01]  /*146f0*/  MUFU.TANH R21, R21 ;  /* 0x0000001500157308 */ /* 0x000e620000002400 */
[----:B------:R-:W-:-:S02]  /*14700*/  IMAD.MOV.U32 R9, RZ, RZ, 0x40000040 ;  /* 0x40000040ff097424 */ /* 0x000fc400078e00ff */
[----:B------:R-:W-:Y:S01]  /*14710*/  FMUL.FTZ R20, R26, UR42 ;  /* 0x0000002a1a147c20 */ /* 0x000fe20008410000 */
[C---:B------:R-:W-:Y:S01]  /*14720*/  VIADD R10, R8.reuse, 0x80 ;  /* 0x00000080080a7836 */ /* 0x040fe20000000000 */
[----:B------:R-:W-:Y:S01]  /*14730*/  R2UR UR6, R8 ;  /* 0x00000000080672ca */ /* 0x000fe200000e0000 */
[----:B------:R-:W-:Y:S01]  /*14740*/  FMUL.FTZ R26, R30, UR42 ;  /* 0x0000002a1e1a7c20 */ /* 0x000fe20008410000 */
[----:B------:R-:W-:Y:S01]  /*14750*/  R2UR UR7, R9 ;  /* 0x00000000090772ca */ /* 0x000fe200000e0000 */
[----:B------:R-:W-:Y:S01]  /*14760*/  FMUL.FTZ R30, R32, UR42 ;  /* 0x0000002a201e7c20 */ /* 0x000fe20008410000 */
[----:B------:R-:W2:Y:S01]  /*14770*/  MUFU.TANH R25, R25 ;  /* 0x0000001900197308 */ /* 0x000ea20000002400 */
[----:B0-----:R-:W-:Y:S01]  /*14780*/  FMNMX.FTZ R6, R4, R7, !PT ;  /* 0x0000000704067209 */ /* 0x001fe20007810000 */
[----:B------:R-:W-:Y:S01]  /*14790*/  FMUL.FTZ R38, R40, UR42 ;  /* 0x0000002a28267c20 */ /* 0x000fe20008410000 */
[----:B------:R-:W-:Y:S01]  /*147a0*/  FMUL.FTZ R32, R35, UR42 ;  /* 0x0000002a23207c20 */ /* 0x000fe20008410000 */
[----:B------:R-:W-:Y:S01]  /*147b0*/  FMUL.FTZ R35, R39, UR42 ;  /* 0x0000002a27237c20 */ /* 0x000fe20008410000 */
[----:B------:R-:W-:Y:S01]  /*147c0*/  FMUL.FTZ R39, R41, UR42 ;  /* 0x0000002a29277c20 */ /* 0x000fe20008410000 */
[----:B------:R-:W-:Y:S01]  /*147d0*/  FMUL.FTZ R37, R42, UR42 ;  /* 0x0000002a2a257c20 */ /* 0x000fe20008410000 */
[----:B------:R-:W-:Y:S01]  /*147e0*/  FMUL.FTZ R42, R43, UR42 ;  /* 0x0000002a2b2a7c20 */ /* 0x000fe20008410000 */
[----:B------:R-:W0:Y:S01]  /*147f0*/  MUFU.TANH R28, R28 ;  /* 0x0000001c001c7308 */ /* 0x000e220000002400 */
[----:B-1----:R-:W-:Y:S01]  /*14800*/  FMNMX.FTZ R6, R21, R6, !PT ;  /* 0x0000000615067209 */ /* 0x002fe20007810000 */
[----:B------:R-:W-:Y:S01]  /*14810*/  FMUL.FTZ R43, R44, UR42 ;  /* 0x0000002a2c2b7c20 */ /* 0x000fe20008410000 */
[----:B------:R-:W-:Y:S01]  /*14820*/  HGMMA.64x128x16.F32.BF16 R88, R180, gdesc[UR4].tnspB, R88, gsb0 ;  /* 0x41e00004b4587df0 */ /* 0x000fe20008001858 */
[----:B------:R-:W-:Y:S01]  /*14830*/  R2UR UR6, R10 ;  /* 0x000000000a0672ca */ /* 0x000fe200000e0000 */
[----:B------:R-:W-:Y:S01]  /*14840*/  FMUL.FTZ R45, R45, UR42 ;  /* 0x0000002a2d2d7c20 */ /* 0x000fe20008410000 */
[----:B------:R-:W-:Y:S01]  /*14850*/  R2UR UR7, R11 ;  /* 0x000000000b0772ca */ /* 0x000fe200000e0000 */
[----:B------:R-:W-:Y:S01]  /*14860*/  IMAD.MOV.U32 R11, RZ, RZ, 0x40000040 ;  /* 0x40000040ff0b7424 */ /* 0x000fe200078e00ff */
[----:B------:R-:W-:Y:S01]  /*14870*/  IADD3 R10, R8, 0x100, RZ ;  /* 0x00000100080a7810 */ /* 0x000fe20007ffe0ff */
[----:B------:R-:W1:Y:S01]  /*14880*/  MUFU.TANH R30, R30 ;  /* 0x0000001e001e7308 */ /* 0x000e620000002400 */
        /* <DEDUP_REMOVED lines=18> */
[----:B------:R-:W-:-:S02]  /*149b0*/  VIADD R40, R8, 0x200 ;  /* 0x0000020008287836 */ /* 0x000fc40000000000 */
[----:B------:R-:W-:Y:S01]  /*149c0*/  FMUL.FTZ R80, R84, UR42 ;  /* 0x0000002a54507c20 */ /* 0x000fe20008410000 */
[----:B------:R-:W-:Y:S02]  /*149d0*/  IMAD.MOV.U32 R41, RZ, RZ, 0x40000040 ;  /* 0x40000040ff297424 */ /* 0x000fe400078e00ff */
[----:B------:R-:W-:Y:S01]  /*149e0*/  FMUL.FTZ R63, R63, UR42 ;  /* 0x0000002a3f3f7c20 */ /* 0x000fe20008410000 */
[----:B------:R-:W-:Y:S01]  /*149f0*/  FMUL.FTZ R66, R66, UR42 ;  /* 0x0000002a42427c20 */ /* 0x000fe20008410000 */
        /* <DEDUP_REMOVED lines=14> */
[----:B------:R-:W-:Y:S01]  /*14ae0*/  @!P1 VIADD R14, R14, 0x34840 ;  /* 0x000348400e0e9836 */ /* 0x000fe20000000000 */
[----:B------:R-:W-:Y:S01]  /*14af0*/  ISETP.GT.AND P2, PT, R13, RZ, PT ;  /* 0x000000ff0d00720c */ /* 0x000fe20003f44270 */
[----:B------:R-:W0:Y:S01]  /*14b00*/  MUFU.TANH R39, R39 ;  /* 0x0000002700277308 */ /* 0x000e220000002400 */
[----:B-1----:R-:W-:Y:S01]  /*14b10*/  FMNMX.FTZ R9, R36, R9, !PT ;  /* 0x0000000924097209 */ /* 0x002fe20007810000 */
[----:B------:R-:W-:-:S02]  /*14b20*/  @!P1 VIADD R15, R15, 0x34860 ;  /* 0x000348600f0f9836 */ /* 0x000fc40000000000 */
[----:B------:R-:W-:-:S04]  /*14b30*/  VIADD R13, R13, 0xffffffff ;  /* 0xffffffff0d0d7836 */ /* 0x000fc80000000000 */
[----:B------:R-:W1:Y:S01]  /*14b40*/  MUFU.TANH R43, R43 ;  /* 0x0000002b002b7308 */ /* 0x000e620000002400 */
[----:B--2---:R-:W-:-:S07]  /*14b50*/  FMNMX.FTZ R6, R38, R9, !PT ;  /* 0x0000000926067209 */ /* 0x004fce0007810000 */
[----:B------:R-:W2:Y:S01]  /*14b60*/  MUFU.TANH R45, R45 ;  /* 0x0000002d002d7308 */ /* 0x000ea20000002400 */
[----:B0-----:R-:W-:-:S07]  /*14b70*/  FMNMX.FTZ R6, R39, R6, !PT ;  /* 0x0000000627067209 */ /* 0x001fce0007810000 */
[----:B------:R-:W0:Y:S01]  /*14b80*/  MUFU.TANH R48, R48 ;  /* 0x0000003000307308 */ /* 0x000e220000002400 */
[----:B-1----:R-:W-:-:S07]  /*14b90*/  FMNMX.FTZ R6, R43, R6, !PT ;  /* 0x000000062b067209 */ /* 0x002fce0007810000 */
[----:B------:R-:W-:Y:S01]  /*14ba0*/  MUFU.TANH R58, R58 ;  /* 0x0000003a003a7308 */ /* 0x000fe20000002400 */
[----:B--2---:R-:W-:-:S07]  /*14bb0*/  FMNMX.FTZ R9, R45, R6, !PT ;  /* 0x000000062d097209 */ /* 0x004fce0007810000 */
[----:B------:R-:W-:Y:S01]  /*14bc0*/  MUFU.TANH R60, R60 ;  /* 0x0000003c003c7308 */ /* 0x000fe20000002400 */
[----:B0-----:R-:W-:-:S07]  /*14bd0*/  FMNMX.FTZ R9, R48, R9, !PT ;  /* 0x0000000930097209 */ /* 0x001fce0007810000 */
[----:B------:R-:W-:Y:S08]  /*14be0*/  MUFU.TANH R61, R61 ;  /* 0x0000003d003d7308 */ /* 0x000ff00000002400 */
[----:B------:R-:W-:Y:S08]  /*14bf0*/  MUFU.TANH R64, R64 ;  /* 0x0000004000407308 */ /* 0x000ff00000002400 */
[----:B------:R-:W-:Y:S08]  /*14c00*/  MUFU.TANH R68, R68 ;  /* 0x0000004400447308 */ /* 0x000ff00000002400 */
[----:B------:R-:W-:Y:S08]  /*14c10*/  MUFU.TANH R72, R72 ;  /* 0x0000004800487308 */ /* 0x000ff00000002400 */
[----:B------:R-:W-:Y:S08]  /*14c20*/  MUFU.TANH R76, R76 ;  /* 0x0000004c004c7308 */ /* 0x000ff00000002400 */
[----:B------:R-:W-:Y:S01]  /*14c30*/  MUFU.TANH R80, R80 ;  /* 0x0000005000507308 */ /* 0x000fe20000002400 */
[----:B------:R-:W-:-:S02]  /*14c40*/  WARPGROUP.DEPBAR.LE gsb0, 0x0 ;  /* 0x00008000000079c5 */ /* 0x000fc40000010000 */
[----:B------:R-:W-:-:S05]  /*14c50*/  WARPGROUP.ARRIVE ;  /* 0x00000000000079c5 */ /* 0x000fca0000000000 */
[----:B------:R-:W0:Y:S01]  /*14c60*/  MUFU.TANH R20, R20 ;  /* 0x0000001400147308 */ /* 0x000e220000002400 */
[----:B------:R-:W-:Y:S01]  /*14c70*/  HGMMA.64x128x16.F32.BF16 R88, R176, gdesc[UR4].tnspB, R88, gsb0 ;  /* 0x41e00004b0587df0 */ /* 0x000fe20008001858 */
[----:B------:R-:W-:Y:S01]  /*14c80*/  R2UR UR6, R10 ;  /* 0x000000000a0672ca */ /* 0x000fe200000e0000 */
[----:B------:R-:W-:Y:S01]  /*14c90*/  VIADD R10, R8, 0x180 ;  /* 0x00000180080a7836 */ /* 0x000fe20000000000 */
[----:B------:R-:W-:Y:S01]  /*14ca0*/  R2UR UR7, R11 ;  /* 0x000000000b0772ca */ /* 0x000fe200000e0000 */
[----:B------:R-:W-:-:S03]  /*14cb0*/  IMAD.MOV.U32 R11, RZ, RZ, 0x40000040 ;  /* 0x40000040ff0b7424 */ /* 0x000fc600078e00ff */
        /* <DEDUP_REMOVED lines=22> */
[----:B------:R-:W-:Y:S01]  /*14e20*/  FMUL.FTZ R51, R52, UR42 ;  /* 0x0000002a34337c20 */ /* 0x000fe20008410000 */
[----:B------:R-:W-:Y:S01]  /*14e30*/  FMUL.FTZ R52, R53, UR42 ;  /* 0x0000002a35347c20 */ /* 0x000fe20008410000 */
[----:B------:R-:W-:Y:S01]  /*14e40*/  FMUL.FTZ R53, R55, UR42 ;  /* 0x0000002a37357c20 */ /* 0x000fe20008410000 */
[----:B------:R-:W-:Y:S01]  /*14e50*/  HGMMA.64x128x16.F32.BF16 R88, R172, gdesc[UR4].tnspB, R88, gsb0 ;  /* 0x41e00004ac587df0 */ /* 0x000fe20008001858 */
[----:B------:R-:W-:Y:S01]  /*14e60*/  R2UR UR6, R10 ;  /* 0x000000000a0672ca */ /* 0x000fe200000e0000 */
[----:B------:R-:W1:Y:S01]  /*14e70*/  MUFU.TANH R176, R176 ;  /* 0x000000b000b07308 */ /* 0x000e620000002400 */
[----:B------:R-:W-:Y:S01]  /*14e80*/  R2UR UR7, R11 ;  /* 0x000000000b0772ca */ /* 0x000fe200000e0000 */
        /* <DEDUP_REMOVED lines=11> */
[----:B0-----:R-:W-:Y:S01]  /*14f40*/  FMNMX.FTZ R11, R20, R12, !PT ;  /* 0x0000000c140b7209 */ /* 0x001fe20007810000 */
[----:B------:R-:W-:-:S02]  /*14f50*/  FMUL.FTZ R85, R87, UR42 ;  /* 0x0000002a57557c20 */ /* 0x000fc40008410000 */
[----:B------:R-:W0:Y:S01]  /*14f60*/  MUFU.TANH R52, R52 ;  /* 0x0000003400347308 */ /* 0x000e220000002400 */
[----:B-1----:R-:W-:Y:S02]  /*14f70*/  FMNMX.FTZ R6, R176, R9, !PT ;  /* 0x00000009b0067209 */ /* 0x002fe40007810000 */
[----:B------:R-:W-:-:S05]  /*14f80*/  FMNMX.FTZ R11, R24, R11, !PT ;  /* 0x0000000b180b7209 */ /* 0x000fca0007810000 */
[----:B------:R-:W1:Y:S01]  /*14f90*/  MUFU.TANH R55, R55 ;  /* 0x0000003700377308 */ /* 0x000e620000002400 */
[----:B--2---:R-:W-:-:S07]  /*14fa0*/  FMNMX.FTZ R9, R51, R6, !PT ;  /* 0x0000000633097209 */ /* 0x004fce0007810000 */
[----:B------:R-:W2:Y:S01]  /*14fb0*/  MUFU.TANH R56, R56 ;  /* 0x0000003800387308 */ /* 0x000ea20000002400 */
[----:B0-----:R-:W-:-:S07]  /*14fc0*/  FMNMX.FTZ R6, R52, R9, !PT ;  /* 0x0000000934067209 */ /* 0x001fce0007810000 */
[----:B------:R-:W0:Y:S01]  /*14fd0*/  MUFU.TANH R62, R62 ;  /* 0x0000003e003e7308 */ /* 0x000e220000002400 */
[----:B-1----:R-:W-:-:S07]  /*14fe0*/  FMNMX.FTZ R9, R55, R6, !PT ;  /* 0x0000000637097209 */ /* 0x002fce0007810000 */
[----:B------:R-:W1:Y:S01]  /*14ff0*/  MUFU.TANH R65, R65 ;  /* 0x0000004100417308 */ /* 0x000e620000002400 */
[----:B--2---:R-:W-:-:S04]  /*15000*/  FMNMX.FTZ R9, R56, R9, !PT ;  /* 0x0000000938097209 */ /* 0x004fc80007810000 */
[----:B------:R-:W-:-:S03]  /*15010*/  FMNMX.FTZ R9, R58, R9, !PT ;  /* 0x000000093a097209 */ /* 0x000fc60007810000 */
[----:B------:R-:W2:Y:S01]  /*15020*/  MUFU.TANH R69, R69 ;  /* 0x0000004500457308 */ /* 0x000ea20000002400 */
[----:B------:R-:W-:-:S04]  /*15030*/  FMNMX.FTZ R6, R60, R9, !PT ;  /* 0x000000093c067209 */ /* 0x000fc80007810000 */
[----:B------:R-:W-:-:S03]  /*15040*/  FMNMX.FTZ R9, R61, R6, !PT ;  /* 0x000000063d097209 */ /* 0x000fc60007810000 */
[----:B------:R-:W3:Y:S01]  /*15050*/  MUFU.TANH R73, R73 ;  /* 0x0000004900497308 */ /* 0x000ee20000002400 */
[----:B0-----:R-:W-:-:S04]  /*15060*/  FMNMX.FTZ R9, R62, R9, !PT ;  /* 0x000000093e097209 */ /* 0x001fc80007810000 */
[----:B------:R-:W-:-:S03]  /*15070*/  FMNMX.FTZ R6, R64, R9, !PT ;  /* 0x0000000940067209 */ /* 0x000fc60007810000 */
[----:B------:R-:W0:Y:S01]  /*15080*/  MUFU.TANH R77, R77 ;  /* 0x0000004d004d7308 */ /* 0x000e220000002400 */
[----:B-1----:R-:W-:-:S04]  /*15090*/  FMNMX.FTZ R9, R65, R6, !PT ;  /* 0x0000000641097209 */ /* 0x002fc80007810000 */
[----:B------:R-:W-:-:S03]  /*150a0*/  FMNMX.FTZ R6, R68, R9, !PT ;  /* 0x0000000944067209 */ /* 0x000fc60007810000 */
[----:B------:R-:W1:Y:S01]  /*150b0*/  MUFU.TANH R81, R81 ;  /* 0x0000005100517308 */ /* 0x000e620000002400 */
[----:B--2---:R-:W-:-:S04]  /*150c0*/  FMNMX.FTZ R9, R69, R6, !PT ;  /* 0x0000000645097209 */ /* 0x004fc80007810000 */
[----:B------:R-:W-:-:S03]  /*150d0*/  FMNMX.FTZ R6, R72, R9, !PT ;  /* 0x0000000948067209 */ /* 0x000fc60007810000 */
[----:B------:R-:W2:Y:S01]  /*150e0*/  MUFU.TANH R49, R49 ;  /* 0x0000003100317308 */ /* 0x000ea20000002400 */
[----:B---3--:R-:W-:-:S04]  /*150f0*/  FMNMX.FTZ R9, R73, R6, !PT ;  /* 0x0000000649097209 */ /* 0x008fc80007810000 */
[----:B------:R-:W-:-:S03]  /*15100*/  FMNMX.FTZ R6, R76, R9, !PT ;  /* 0x000000094c067209 */ /* 0x000fc60007810000 */
[----:B------:R-:W3:Y:S01]  /*15110*/  MUFU.TANH R53, R53 ;  /* 0x0000003500357308 */ /* 0x000ee20000002400 */
[----:B0-----:R-:W-:-:S04]  /*15120*/  FMNMX.FTZ R9, R77, R6, !PT ;  /* 0x000000064d097209 */ /* 0x001fc80007810000 */
[----:B------:R-:W-:-:S03]  /*15130*/  FMNMX.FTZ R6, R80, R9, !PT ;  /* 0x0000000950067209 */ /* 0x000fc60007810000 */
[----:B------:R-:W0:Y:S01]  /*15140*/  MUFU.TANH R57, R57 ;  /* 0x0000003900397308 */ /* 0x000e220000002400 */
[----:B-1----:R-:W-:-:S05]  /*15150*/  FMNMX.FTZ R6, R81, R6, !PT ;  /* 0x0000000651067209 */ /* 0x002fca0007810000 */
[----:B------:R-:W1:Y:S02]  /*15160*/  SHFL.BFLY PT, R9, R6, 0x2, 0x1f ;  /* 0x0c401f0006097f89 */ /* 0x000e6400000e0000 */
[----:B------:R-:W4:Y:S08]  /*15170*/  MUFU.TANH R59, R59 ;  /* 0x0000003b003b7308 */ /* 0x000f300000002400 */
[----:B------:R-:W-:Y:S08]  /*15180*/  MUFU.TANH R71, R71 ;  /* 0x0000004700477308 */ /* 0x000ff00000002400 */
[----:B------:R-:W-:Y:S01]  /*15190*/  MUFU.TANH R74, R74 ;  /* 0x0000004a004a7308 */ /* 0x000fe20000002400 */
[----:B-1----:R-:W-:-:S07]  /*151a0*/  FMNMX.FTZ R10, R6, R9, !PT ;  /* 0x00000009060a7209 */ /* 0x002fce0007810000 */
[----:B------:R-:W-:Y:S01]  /*151b0*/  MUFU.TANH R75, R75 ;  /* 0x0000004b004b7308 */ /* 0x000fe20000002400 */
[----:B------:R-:W1:Y:S01]  /*151c0*/  SHFL.BFLY PT, R9, R10, 0x1, 0x1f ;  /* 0x0c201f000a097f89 */ /* 0x000e6200000e0000 */
[----:B------:R-:W-:Y:S02]  /*151d0*/  WARPGROUP.DEPBAR.LE gsb0, 0x0 ;  /* 0x00008000000079c5 */ /* 0x000fe40000010000 */
[----:B------:R-:W-:-:S04]  /*151e0*/  WARPGROUP.ARRIVE ;  /* 0x00000000000079c5 */ /* 0x000fc80000000000 */
[----:B------:R-:W-:Y:S02]  /*151f0*/  MUFU.TANH R78, R78 ;  /* 0x0000004e004e7308 */ /* 0x000fe40000002400 */
[----:B------:R-:W-:Y:S01]  /*15200*/  HGMMA.64x128x16.F32.BF16 R88, R168, gdesc[UR4].tnspB, R88, gsb0 ;  /* 0x41e00004a8587df0 */ /* 0x000fe20008001858 */
[----:B------:R-:W-:Y:S02]  /*15210*/  R2UR UR6, R40 ;  /* 0x00000000280672ca */ /* 0x000fe400000e0000 */
[----:B------:R-:W-:-:S03]  /*15220*/  R2UR UR7, R41 ;  /* 0x00000000290772ca */ /* 0x000fc600000e0000 */
[----:B------:R-:W-:Y:S08]  /*15230*/  MUFU.TANH R79, R79 ;  /* 0x0000004f004f7308 */ /* 0x000ff00000002400 */
[----:B------:R-:W-:Y:S01]  /*15240*/  MUFU.TANH R82, R82 ;  /* 0x0000005200527308 */ /* 0x000fe20000002400 */
[----:B-1----:R-:W-:Y:S01]  /*15250*/  FMNMX.FTZ R9, R10, R9, !PT ;  /* 0x000000090a097209 */ /* 0x002fe20007810000 */
[----:B------:R-:W-:-:S04]  /*15260*/  IMAD.U32 R10, RZ, RZ, UR43 ;  /* 0x0000002bff0a7e24 */ /* 0x000fc8000f8e00ff */
[----:B------:R-:W-:Y:S02]  /*15270*/  FADD.FTZ R7, -R9, R7 ;  /* 0x0000000709077221 */ /* 0x000fe40000010100 */
[----:B------:R-:W-:Y:S02]  /*15280*/  MUFU.TANH R83, R83 ;  /* 0x0000005300537308 */ /* 0x000fe40000002400 */
[-C--:B------:R-:W-:Y:S01]  /*15290*/  FMUL.FTZ R6, R7, R10.reuse ;  /* 0x0000000a07067220 */ /* 0x080fe20000410000 */
[----:B------:R-:W-:-:S04]  /*152a0*/  FMUL.FTZ R7, R9, R10 ;  /* 0x0000000a09077220 */ /* 0x000fc80000410000 */
[-CC-:B------:R-:W-:Y:S01]  /*152b0*/  FFMA.FTZ R182, R25, R10.reuse, -R7.reuse ;  /* 0x0000000a19b67223 */ /* 0x180fe20000010807 */
[-CC-:B------:R-:W-:Y:S01]  /*152c0*/  FFMA.FTZ R25, R28, R10.reuse, -R7.reuse ;  /* 0x0000000a1c197223 */ /* 0x180fe20000010807 */
[-CC-:B------:R-:W-:Y:S01]  /*152d0*/  FFMA.FTZ R28, R30, R10.reuse, -R7.reuse ;  /* 0x0000000a1e1c7223 */ /* 0x180fe20000010807 */
[-CC-:B------:R-:W-:Y:S01]  /*152e0*/  FFMA.FTZ R40, R31, R10.reuse, -R7.reuse ;  /* 0x0000000a1f287223 */ /* 0x180fe20000010807 */
[----:B------:R-:W-:Y:S02]  /*152f0*/  VIADD R30, R8, 0x280 ;  /* 0x00000280081e7836 */ /* 0x000fe40000000000 */
[-CC-:B------:R-:W-:Y:S01]  /*15300*/  FFMA.FTZ R180, R4, R10.reuse, -R7.reuse ;  /* 0x0000000a04b47223 */ /* 0x180fe20000010807 */
[----:B------:R-:W-:Y:S01]  /*15310*/  IMAD.MOV.U32 R31, RZ, RZ, 0x40000040 ;  /* 0x40000040ff1f7424 */ /* 0x000fe200078e00ff */
[----:B------:R-:W-:Y:S01]  /*15320*/  FMNMX.FTZ R4, R26, R11, !PT ;  /* 0x0000000b1a047209 */ /* 0x000fe20007810000 */
[----:B------:R-:W-:Y:S01]  /*15330*/  MUFU.TANH R84, R84 ;  /* 0x0000005400547308 */ /* 0x000fe20000002400 */
[-CC-:B------:R-:W-:Y:S01]  /*15340*/  FFMA.FTZ R21, R21, R10.reuse, -R7.reuse ;  /* 0x0000000a15157223 */ /* 0x180fe20000010807 */
[--C-:B------:R-:W-:Y:S01]  /*15350*/  FFMA.FTZ R178, R34, R10, -R7.reuse ;  /* 0x0000000a22b27223 */ /* 0x100fe20000010807 */
[----:B------:R-:W-:Y:S01]  /*15360*/  FMNMX.FTZ R4, R27, R4, !PT ;  /* 0x000000041b047209 */ /* 0x000fe20007810000 */
[-CC-:B------:R-:W-:Y:S01]  /*15370*/  FFMA.FTZ R41, R36, R10.reuse, -R7.reuse ;  /* 0x0000000a24297223 */ /* 0x180fe20000010807 */
[-CC-:B------:R-:W-:Y:S01]  /*15380*/  FFMA.FTZ R172, R38, R10.reuse, -R7.reuse ;  /* 0x0000000a26ac7223 */ /* 0x180fe20000010807 */
[--C-:B------:R-:W-:Y:S01]  /*15390*/  FFMA.FTZ R34, R39, R10, -R7.reuse ;  /* 0x0000000a27227223 */ /* 0x100fe20000010807 */
[----:B------:R-:W-:Y:S01]  /*153a0*/  FMNMX.FTZ R11, R29, R4, !PT ;  /* 0x000000041d0b7209 */ /* 0x000fe20007810000 */
[----:B------:R-:W-:Y:S01]  /*153b0*/  MUFU.TANH R85, R85 ;  /* 0x0000005500557308 */ /* 0x000fe20000002400 */
[-CC-:B------:R-:W-:Y:S01]  /*153c0*/  FFMA.FTZ R174, R43, R10.reuse, -R7.reuse ;  /* 0x0000000a2bae7223 */ /* 0x180fe20000010807 */
[-CC-:B------:R-:W-:Y:S01]  /*153d0*/  FFMA.FTZ R36, R45, R10.reuse, -R7.reuse ;  /* 0x0000000a2d247223 */ /* 0x180fe20000010807 */
[----:B------:R-:W-:Y:S01]  /*153e0*/  FMNMX.FTZ R4, R32, R11, !PT ;  /* 0x0000000b20047209 */ /* 0x000fe20007810000 */
[-CC-:B------:R-:W-:Y:S01]  /*153f0*/  FFMA.FTZ R38, R176, R10.reuse, -R7.reuse ;  /* 0x0000000ab0267223 */ /* 0x180fe20000010807 */
[-CC-:B------:R-:W-:Y:S01]  /*15400*/  FFMA.FTZ R39, R52, R10.reuse, -R7.reuse ;  /* 0x0000000a34277223 */ /* 0x180fe20000010807 */
[--C-:B------:R-:W-:Y:S01]  /*15410*/  FFMA.FTZ R45, R62, R10, -R7.reuse ;  /* 0x0000000a3e2d7223 */ /* 0x100fe20000010807 */
[----:B------:R-:W-:Y:S01]  /*15420*/  FMNMX.FTZ R4, R33, R4, !PT ;  /* 0x0000000421047209 */ /* 0x000fe20007810000 */
[----:B------:R-:W-:Y:S01]  /*15430*/  MUFU.EX2 R6, R6 ;  /* 0x0000000600067308 */ /* 0x000fe20000000800 */
[-CC-:B------:R-:W-:Y:S01]  /*15440*/  FFMA.FTZ R43, R68, R10.reuse, -R7.reuse ;  /* 0x0000000a442b7223 */ /* 0x180fe20000010807 */
[--C-:B------:R-:W-:Y:S01]  /*15450*/  FFMA.FTZ R52, R69, R10, -R7.reuse ;  /* 0x0000000a45347223 */ /* 0x100fe20000010807 */
[----:B------:R-:W-:Y:S01]  /*15460*/  FMNMX.FTZ R4, R35, R4, !PT ;  /* 0x0000000423047209 */ /* 0x000fe20007810000 */
[----:B------:R-:W-:-:S03]  /*15470*/  FFMA.FTZ R62, R80, R10, -R7 ;  /* 0x0000000a503e7223 */ /* 0x000fc60000010807 */
        /* <DEDUP_REMOVED lines=8> */
[----:B--2---:R-:W-:-:S04]  /*15500*/  FMNMX.FTZ R11, R49, R4, !PT ;  /* 0x00000004310b7209 */ /* 0x004fc80007810000 */
[----:B------:R-:W-:Y:S01]  /*15510*/  FMNMX.FTZ R4, R50, R11, !PT ;  /* 0x0000000b32047209 */ /* 0x000fe20007810000 */
[----:B------:R-:W-:Y:S03]  /*15520*/  MUFU.EX2 R25, R25 ;  /* 0x0000001900197308 */ /* 0x000fe60000000800 */
[----:B---3--:R-:W-:-:S04]  /*15530*/  FMNMX.FTZ R11, R53, R4, !PT ;  /* 0x00000004350b7209 */ /* 0x008fc80007810000 */
[----:B------:R-:W-:Y:S01]  /*15540*/  FMNMX.FTZ R4, R54, R11, !PT ;  /* 0x0000000b36047209 */ /* 0x000fe20007810000 */
[----:B------:R-:W-:Y:S03]  /*15550*/  MUFU.EX2 R28, R28 ;  /* 0x0000001c001c7308 */ /* 0x000fe60000000800 */
[----:B0-----:R-:W-:-:S04]  /*15560*/  FMNMX.FTZ R4, R57, R4, !PT ;  /* 0x0000000439047209 */ /* 0x001fc80007810000 */
[----:B----4-:R-:W-:Y:S01]  /*15570*/  FMNMX.FTZ R4, R59, R4, !PT ;  /* 0x000000043b047209 */ /* 0x010fe20007810000 */
[----:B------:R-:W0:Y:S03]  /*15580*/  MUFU.EX2 R40, R40 ;  /* 0x0000002800287308 */ /* 0x000e260000000800 */
[----:B------:R-:W-:-:S04]  /*15590*/  FMNMX.FTZ R11, R63, R4, !PT ;  /* 0x000000043f0b7209 */ /* 0x000fc80007810000 */
[----:B------:R-:W-:Y:S01]  /*155a0*/  FMNMX.FTZ R4, R66, R11, !PT ;  /* 0x0000000b42047209 */ /* 0x000fe20007810000 */
[----:B------:R-:W-:Y:S03]  /*155b0*/  MUFU.EX2 R178, R178 ;  /* 0x000000b200b27308 */ /* 0x000fe60000000800 */
[----:B------:R-:W-:-:S04]  /*155c0*/  FMNMX.FTZ R11, R67, R4, !PT ;  /* 0x00000004430b7209 */ /* 0x000fc80007810000 */
[----:B------:R-:W-:Y:S01]  /*155d0*/  FMNMX.FTZ R4, R70, R11, !PT ;  /* 0x0000000b46047209 */ /* 0x000fe20007810000 */
[----:B------:R-:W-:Y:S01]  /*155e0*/  MUFU.EX2 R41, R41 ;  /* 0x0000002900297308 */ /* 0x000fe20000000800 */
[----:B0-----:R-:W-:Y:S02]  /*155f0*/  F2FP.BF16.F32.PACK_AB R176, R40, R28 ;  /* 0x0000001c28b0723e */ /* 0x001fe400000010ff */
        /* <DEDUP_REMOVED lines=8> */
[----:B------:R-:W-:Y:S01]  /*15680*/  MUFU.EX2 R174, R174 ;  /* 0x000000ae00ae7308 */ /* 0x000fe20000000800 */
[----:B------:R-:W-:Y:S02]  /*15690*/  WARPGROUP.DEPBAR.LE gsb0, 0x0 ;  /* 0x00008000000079c5 */ /* 0x000fe40000010000 */
[----:B------:R-:W-:Y:S01]  /*156a0*/  WARPGROUP.ARRIVE ;  /* 0x00000000000079c5 */ /* 0x000fe20000000000 */
[----:B------:R-:W-:Y:S01]  /*156b0*/  FMNMX.FTZ R11, R83, R4, !PT ;  /* 0x00000004530b7209 */ /* 0x000fe20007810000 */
[-CC-:B------:R-:W-:Y:S01]  /*156c0*/  FFMA.FTZ R168, R48, R10.reuse, -R7.reuse ;  /* 0x0000000a30a87223 */ /* 0x180fe20000010807 */
[-CC-:B------:R-:W-:Y:S01]  /*156d0*/  FFMA.FTZ R170, R51, R10.reuse, -R7.reuse ;  /* 0x0000000a33aa7223 */ /* 0x180fe20000010807 */
[--C-:B------:R-:W-:Y:S01]  /*156e0*/  FFMA.FTZ R48, R56, R10, -R7.reuse ;  /* 0x0000000a38307223 */ /* 0x100fe20000010807 */
[----:B------:R-:W-:Y:S01]  /*156f0*/  FMNMX.FTZ R4, R84, R11, !PT ;  /* 0x0000000b54047209 */ /* 0x000fe20007810000 */
[----:B------:R-:W-:Y:S01]  /*15700*/  HGMMA.64x128x16.F32.BF16 R88, R164, gdesc[UR4].tnspB, R88, gsb0 ;  /* 0x41e00004a4587df0 */ /* 0x000fe20008001858 */
[----:B------:R-:W-:Y:S01]  /*15710*/  R2UR UR6, R30 ;  /* 0x000000001e0672ca */ /* 0x000fe200000e0000 */
[----:B------:R-:W-:Y:S01]  /*15720*/  VIADD R30, R8, 0x300 ;  /* 0x00000300081e7836 */ /* 0x000fe20000000000 */
[----:B------:R-:W-:Y:S01]  /*15730*/  R2UR UR7, R31 ;  /* 0x000000001f0772ca */ /* 0x000fe200000e0000 */
[----:B------:R-:W-:Y:S01]  /*15740*/  IMAD.MOV.U32 R31, RZ, RZ, 0x40000040 ;  /* 0x40000040ff1f7424 */ /* 0x000fe200078e00ff */
[----:B------:R-:W-:Y:S01]  /*15750*/  FMNMX.FTZ R4, R85, R4, !PT ;  /* 0x0000000455047209 */ /* 0x000fe20007810000 */
[----:B------:R-:W-:Y:S01]  /*15760*/  MUFU.EX2 R36, R36 ;  /* 0x0000002400247308 */ /* 0x000fe20000000800 */
[-CC-:B------:R-:W-:Y:S01]  /*15770*/  FFMA.FTZ R51, R65, R10.reuse, -R7.reuse ;  /* 0x0000000a41337223 */ /* 0x180fe20000010807 */
[----:B------:R-:W-:-:S02]  /*15780*/  FFMA.FTZ R56, R72, R10, -R7 ;  /* 0x0000000a48387223 */ /* 0x000fc40000010807 */
        /* <DEDUP_REMOVED lines=10> */
[----:B0-----:R-:W-:-:S07]  /*15830*/  FMNMX.FTZ R11, R11, R4, !PT ;  /* 0x000000040b0b7209 */ /* 0x001fce0007810000 */
        /* <DEDUP_REMOVED lines=12> */
[----:B------:R-:W-:Y:S01]  /*15900*/  R2UR UR6, R30 ;  /* 0x000000001e0672ca */ /* 0x000fe200000e0000 */
[----:B------:R-:W-:Y:S01]  /*15910*/  MUFU.EX2 R164, R164 ;  /* 0x000000a400a47308 */ /* 0x000fe20000000800 */
[----:B------:R-:W-:Y:S01]  /*15920*/  R2UR UR7, R31 ;  /* 0x000000001f0772ca */ /* 0x000fe200000e0000 */
[----:B------:R-:W-:-:S04]  /*15930*/  FADD.FTZ R31, -R11, R12 ;  /* 0x0000000c0b1f7221 */ /* 0x000fc80000010100 */
[-C--:B------:R-:W-:Y:S01]  /*15940*/  FMUL.FTZ R4, R31, R10.reuse ;  /* 0x0000000a1f047220 */ /* 0x080fe20000410000 */
[-C--:B------:R-:W-:Y:S01]  /*15950*/  FMUL.FTZ R31, R11, R10.reuse ;  /* 0x0000000a0b1f7220 */ /* 0x080fe20000410000 */
[----:B------:R-:W-:Y:S03]  /*15960*/  MUFU.EX2 R166, R166 ;  /* 0x000000a600a67308 */ /* 0x000fe60000000800 */
[-CC-:B------:R-:W-:Y:S01]  /*15970*/  FFMA.FTZ R183, R26, R10.reuse, -R31.reuse ;  /* 0x0000000a1ab77223 */ /* 0x180fe2000001081f */
[-CC-:B------:R-:W-:Y:S01]  /*15980*/  FFMA.FTZ R30, R27, R10.reuse, -R31.reuse ;  /* 0x0000000a1b1e7223 */ /* 0x180fe2000001081f */
[----:B------:R-:W-:Y:S02]  /*15990*/  VIADD R26, R8, 0x380 ;  /* 0x00000380081a7836 */ /* 0x000fe40000000000 */
[----:B------:R-:W-:Y:S01]  /*159a0*/  FFMA.FTZ R181, R20, R10, -R31 ;  /* 0x0000000a14b57223 */ /* 0x000fe2000001081f */
[----:B------:R-:W-:-:S02]  /*159b0*/  IMAD.MOV.U32 R27, RZ, RZ, 0x40000040 ;  /* 0x40000040ff1b7424 */ /* 0x000fc400078e00ff */
[-CC-:B------:R-:W-:Y:S01]  /*159c0*/  FFMA.FTZ R12, R24, R10.reuse, -R31.reuse ;  /* 0x0000000a180c7223 */ /* 0x180fe2000001081f */
[----:B------:R-:W-:Y:S01]  /*159d0*/  MUFU.EX2 R4, R4 ;  /* 0x0000000400047308 */ /* 0x000fe20000000800 */
[-CC-:B------:R-:W-:Y:S01]  /*159e0*/  FFMA.FTZ R177, R29, R10.reuse, -R31.reuse ;  /* 0x0000000a1db17223 */ /* 0x180fe2000001081f */
[-CC-:B------:R-:W-:Y:S01]  /*159f0*/  FFMA.FTZ R175, R44, R10.reuse, -R31.reuse ;  /* 0x0000000a2caf7223 */ /* 0x180fe2000001081f */
[----:B------:R-:W-:Y:S01]  /*15a00*/  FFMA.FTZ R44, R6, R3, R180 ;  /* 0x00000003062c7223 */ /* 0x000fe200000100b4 */
[-CC-:B------:R-:W-:Y:S01]  /*15a10*/  FFMA.FTZ R179, R33, R10.reuse, -R31.reuse ;  /* 0x0000000a21b37223 */ /* 0x180fe2000001081f */
[-CC-:B------:R-:W-:Y:S01]  /*15a20*/  FFMA.FTZ R20, R35, R10.reuse, -R31.reuse ;  /* 0x0000000a23147223 */ /* 0x180fe2000001081f */
        /* <DEDUP_REMOVED lines=15> */
[----:B------:R-:W-:Y:S01]  /*15b20*/  FFMA.FTZ R84, R84, R10, -R31 ;  /* 0x0000000a54547223 */ /* 0x000fe2000001081f */
[----:B------:R-:W-:-:S02]  /*15b30*/  F2FP.BF16.F32.PACK_AB R180, R21, R180 ;  /* 0x000000b415b4723e */ /* 0x000fc400000010ff */
[----:B------:R-:W-:Y:S01]  /*15b40*/  MUFU.EX2 R183, R183 ;  /* 0x000000b700b77308 */ /* 0x000fe20000000800 */
[----:B0-----:R-:W-:Y:S01]  /*15b50*/  FFMA.FTZ R3, R4, R0, R181 ;  /* 0x0000000004037223 */ /* 0x001fe200000100b5 */
[----:B------:R-:W-:-:S06]  /*15b60*/  FFMA.FTZ R0, R63, R10, -R31 ;  /* 0x0000000a3f007223 */ /* 0x000fcc000001081f */
[----:B------:R-:W-:Y:S01]  /*15b70*/  MUFU.EX2 R30, R30 ;  /* 0x0000001e001e7308 */ /* 0x000fe20000000800 */
[----:B-1----:R-:W-:-:S07]  /*15b80*/  F2FP.BF16.F32.PACK_AB R181, R12, R181 ;  /* 0x000000b50cb5723e */ /* 0x002fce00000010ff */
        /* <DEDUP_REMOVED lines=13> */
[-C--:B------:R-:W-:Y:S01]  /*15c60*/  FFMA.FTZ R154, R64, R10.reuse, -R7 ;  /* 0x0000000a409a7223 */ /* 0x080fe20000010807 */
[-CC-:B------:R-:W-:Y:S01]  /*15c70*/  FFMA.FTZ R64, R32, R10.reuse, -R31.reuse ;  /* 0x0000000a20407223 */ /* 0x180fe2000001081f */
[-CC-:B------:R-:W-:Y:S01]  /*15c80*/  FFMA.FTZ R32, R42, R10.reuse, -R31.reuse ;  /* 0x0000000a2a207223 */ /* 0x180fe2000001081f */
[-C--:B------:R-:W-:Y:S01]  /*15c90*/  FFMA.FTZ R42, R46, R10.reuse, -R31 ;  /* 0x0000000a2e2a7223 */ /* 0x080fe2000001081f */
[-C--:B------:R-:W-:Y:S01]  /*15ca0*/  FFMA.FTZ R152, R61, R10.reuse, -R7 ;  /* 0x0000000a3d987223 */ /* 0x080fe20000010807 */
[----:B------:R-:W-:Y:S01]  /*15cb0*/  HGMMA.64x128x16.F32.BF16 R88, R156, gdesc[UR4].tnspB, R88, gsb0 ;  /* 0x41e000049c587df0 */ /* 0x000fe20008001858 */
[----:B------:R-:W-:Y:S01]  /*15cc0*/  R2UR UR6, R26 ;  /* 0x000000001a0672ca */ /* 0x000fe200000e0000 */
[----:B------:R-:W-:Y:S01]  /*15cd0*/  MUFU.EX2 R64, R64 ;  /* 0x0000004000407308 */ /* 0x000fe20000000800 */
[----:B------:R-:W-:Y:S01]  /*15ce0*/  R2UR UR7, R27 ;  /* 0x000000001b0772ca */ /* 0x000fe200000e0000 */
[----:B------:R-:W-:Y:S01]  /*15cf0*/  FADD.FTZ R27, R21, R44 ;  /* 0x0000002c151b7221 */ /* 0x000fe20000010000 */
[----:B------:R-:W-:Y:S01]  /*15d00*/  @!P1 PRMT R26, RZ, 0x654, R14 ;  /* 0x00000654ff1a9816 */ /* 0x000fe2000000000e */
[-CC-:B------:R-:W-:Y:S01]  /*15d10*/  FFMA.FTZ R153, R66, R10.reuse, -R31.reuse ;  /* 0x0000000a42997223 */ /* 0x180fe2000001081f */
[-C--:B------:R-:W-:Y:S01]  /*15d20*/  FFMA.FTZ R155, R70, R10.reuse, -R31 ;  /* 0x0000000a469b7223 */ /* 0x080fe2000001081f */
[----:B------:R-:W-:Y:S01]  /*15d30*/  FADD.FTZ R44, R182, R27 ;  /* 0x0000001bb62c7221 */ /* 0x000fe20000010000 */
[----:B------:R-:W-:Y:S01]  /*15d40*/  @!P1 PRMT R27, RZ, 0x654, R15 ;  /* 0x00000654ff1b9816 */ /* 0x000fe2000000000f */
[----:B------:R-:W-:Y:S01]  /*15d50*/  MUFU.EX2 R32, R32 ;  /* 0x0000002000207308 */ /* 0x000fe20000000800 */
[-CC-:B------:R-:W-:Y:S01]  /*15d60*/  FFMA.FTZ R61, R77, R10.reuse, -R7.reuse ;  /* 0x0000000a4d3d7223 */ /* 0x180fe20000010807 */
[----:B------:R-:W-:Y:S01]  /*15d70*/  FADD.FTZ R15, R25, R44 ;  /* 0x0000002c190f7221 */ /* 0x000fe20000010000 */
[----:B------:R-:W-:Y:S01]  /*15d80*/  FFMA.FTZ R7, R81, R10, -R7 ;  /* 0x0000000a51077223 */ /* 0x000fe20000010807 */
[----:B------:R-:W-:-:S02]  /*15d90*/  F2FP.BF16.F32.PACK_AB R182, R25, R182 ;  /* 0x000000b619b6723e */ /* 0x000fc400000010ff */
[----:B------:R-:W-:Y:S02]  /*15da0*/  FADD.FTZ R15, R28, R15 ;  /* 0x0000000f1c0f7221 */ /* 0x000fe40000010000 */
[----:B------:R-:W-:Y:S02]  /*15db0*/  MUFU.EX2 R42, R42 ;  /* 0x0000002a002a7308 */ /* 0x000fe40000000800 */
[----:B------:R-:W-:-:S04]  /*15dc0*/  FADD.FTZ R15, R40, R15 ;  /* 0x0000000f280f7221 */ /* 0x000fc80000010000 */
[----:B------:R-:W-:Y:S01]  /*15dd0*/  FADD.FTZ R50, R178, R15 ;  /* 0x0000000fb2327221 */ /* 0x000fe20000010000 */
[C---:B------:R-:W-:Y:S01]  /*15de0*/  F2FP.BF16.F32.PACK_AB R178, R41.reuse, R178 ;  /* 0x000000b229b2723e */ /* 0x040fe200000010ff */
        /* <DEDUP_REMOVED lines=13> */
[----:B------:R-:W-:-:S06]  /*15ec0*/  FADD.FTZ R15, R38, R15 ;  /* 0x0000000f260f7221 */ /* 0x000fcc0000010000 */
[----:B------:R-:W-:Y:S08]  /*15ed0*/  MUFU.EX2 R153, R153 ;  /* 0x0000009900997308 */ /* 0x000ff00000000800 */
[----:B------:R-:W-:Y:S08]  /*15ee0*/  MUFU.EX2 R154, R154 ;  /* 0x0000009a009a7308 */ /* 0x000ff00000000800 */
[----:B------:R-:W-:Y:S08]  /*15ef0*/  MUFU.EX2 R155, R155 ;  /* 0x0000009b009b7308 */ /* 0x000ff00000000800 */
[----:B------:R-:W-:Y:S08]  /*15f00*/  MUFU.EX2 R78, R78 ;  /* 0x0000004e004e7308 */ /* 0x000ff00000000800 */
[----:B------:R-:W0:Y:S08]  /*15f10*/  MUFU.EX2 R58, R58 ;  /* 0x0000003a003a7308 */ /* 0x000e300000000800 */
[----:B------:R-:W1:Y:S08]  /*15f20*/  MUFU.EX2 R79, R79 ;  /* 0x0000004f004f7308 */ /* 0x000e700000000800 */
[----:B------:R-:W-:Y:S08]  /*15f30*/  MUFU.EX2 R60, R60 ;  /* 0x0000003c003c7308 */ /* 0x000ff00000000800 */
[----:B------:R-:W-:Y:S08]  /*15f40*/  MUFU.EX2 R82, R82 ;  /* 0x0000005200527308 */ /* 0x000ff00000000800 */
[----:B------:R-:W-:Y:S08]  /*15f50*/  MUFU.EX2 R61, R61 ;  /* 0x0000003d003d7308 */ /* 0x000ff00000000800 */
[----:B------:R-:W-:Y:S08]  /*15f60*/  MUFU.EX2 R83, R83 ;  /* 0x0000005300537308 */ /* 0x000ff00000000800 */
[----:B------:R-:W-:Y:S01]  /*15f70*/  MUFU.EX2 R84, R84 ;  /* 0x0000005400547308 */ /* 0x000fe20000000800 */
[----:B------:R-:W-:-:S02]  /*15f80*/  WARPGROUP.DEPBAR.LE gsb0, 0x0 ;  /* 0x00008000000079c5 */ /* 0x000fc40000010000 */
[----:B------:R-:W-:Y:S01]  /*15f90*/  WARPGROUP.ARRIVE ;  /* 0x00000000000079c5 */ /* 0x000fe20000000000 */
[----:B------:R-:W-:-:S04]  /*15fa0*/  FFMA.FTZ R157, R74, R10, -R31 ;  /* 0x0000000a4a9d7223 */ /* 0x000fc8000001081f */
[----:B------:R-:W2:Y:S01]  /*15fb0*/  MUFU.EX2 R7, R7 ;  /* 0x0000000700077308 */ /* 0x000ea20000000800 */
[----:B------:R-:W-:Y:S02]  /*15fc0*/  F2FP.BF16.F32.PACK_AB R156, R52, R43 ;  /* 0x0000002b349c723e */ /* 0x000fe400000010ff */
[----:B0-----:R-:W-:Y:S01]  /*15fd0*/  F2FP.BF16.F32.PACK_AB R158, R58, R56 ;  /* 0x000000383a9e723e */ /* 0x001fe200000010ff */
[----:B------:R-:W-:Y:S01]  /*15fe0*/  HGMMA.64x128x16.F32.BF16 R88, R160, gdesc[UR4].tnspB, R88, gsb0 ;  /* 0x41e00004a0587df0 */ /* 0x000fe20008001858 */
[----:B-1----:R-:W-:-:S03]  /*15ff0*/  F2FP.BF16.F32.PACK_AB R159, R79, R78 ;  /* 0x0000004e4f9f723e */ /* 0x002fc600000010ff */
[----:B------:R-:W-:Y:S01]  /*16000*/  MUFU.EX2 R157, R157 ;  /* 0x0000009d009d7308 */ /* 0x000fe20000000800 */
[----:B------:R-:W-:Y:S02]  /*16010*/  WARPGROUP.DEPBAR.LE gsb0, 0x0 ;  /* 0x00008000000079c5 */ /* 0x000fe40000010000 */
[----:B------:R0:W-:Y:S01]  /*16020*/  @!P1 SYNCS.ARRIVE.TRANS64.RED.A1T0 RZ, [R26+URZ], RZ ;  /* 0x000000ff1aff99a7 */ /* 0x0001e2000810043f */
[----:B--2---:R-:W-:Y:S02]  /*16030*/  F2FP.BF16.F32.PACK_AB R162, R7, R62 ;  /* 0x0000003e07a2723e */ /* 0x004fe400000010ff */
[----:B------:R-:W-:Y:S02]  /*16040*/  F2FP.BF16.F32.PACK_AB R160, R61, R60 ;  /* 0x0000003c3da0723e */ /* 0x000fe400000010ff */
[----:B------:R-:W-:Y:S01]  /*16050*/  F2FP.BF16.F32.PACK_AB R161, R83, R82 ;  /* 0x0000005253a1723e */ /* 0x000fe200000010ff */
[----:B0-----:R-:W-:Y:S01]  /*16060*/  FADD.FTZ R26, R12, R3 ;  /* 0x000000030c1a7221 */ /* 0x001fe20000010000 */
[----:B------:R0:W-:Y:S03]  /*16070*/  @!P1 SYNCS.ARRIVE.TRANS64.RED.A1T0 RZ, [R27+URZ], RZ ;  /* 0x000000ff1bff99a7 */ /* 0x0001e6000810043f */
[----:B------:R-:W-:Y:S01]  /*16080*/  FADD.FTZ R3, R183, R26 ;  /* 0x0000001ab7037221 */ /* 0x000fe20000010000 */
[----:B------:R-:W-:Y:S01]  /*16090*/  FFMA.FTZ R26, R67, R10, -R31 ;  /* 0x0000000a431a7223 */ /* 0x000fe2000001081f */
[----:B------:R-:W-:-:S02]  /*160a0*/  F2FP.BF16.F32.PACK_AB R183, R30, R183 ;  /* 0x000000b71eb7723e */ /* 0x000fc400000010ff */
[----:B------:R-:W-:-:S03]  /*160b0*/  FADD.FTZ R44, R30, R3 ;  /* 0x000000031e2c7221 */ /* 0x000fc60000010000 */
[----:B------:R-:W1:Y:S01]  /*160c0*/  MUFU.EX2 R26, R26 ;  /* 0x0000001a001a7308 */ /* 0x000e620000000800 */
[----:B------:R-:W-:Y:S01]  /*160d0*/  FADD.FTZ R3, R177, R44 ;  /* 0x0000002cb1037221 */ /* 0x000fe20000010000 */
[-CC-:B------:R-:W-:Y:S01]  /*160e0*/  FFMA.FTZ R44, R71, R10.reuse, -R31.reuse ;  /* 0x0000000a472c7223 */ /* 0x180fe2000001081f */
[----:B------:R-:W-:Y:S01]  /*160f0*/  FFMA.FTZ R31, R85, R10, -R31 ;  /* 0x0000000a551f7223 */ /* 0x000fe2000001081f */
[C---:B------:R-:W-:Y:S01]  /*16100*/  F2FP.BF16.F32.PACK_AB R177, R64.reuse, R177 ;  /* 0x000000b140b1723e */ /* 0x040fe200000010ff */
[----:B------:R-:W-:-:S03]  /*16110*/  FADD.FTZ R46, R64, R3 ;  /* 0x00000003402e7221 */ /* 0x000fc60000010000 */
[----:B------:R-:W2:Y:S01]  /*16120*/  MUFU.EX2 R44, R44 ;  /* 0x0000002c002c7308 */ /* 0x000ea20000000800 */
[----:B------:R-:W-:Y:S01]  /*16130*/  FADD.FTZ R3, R179, R46 ;  /* 0x0000002eb3037221 */ /* 0x000fe20000010000 */
[----:B------:R-:W-:-:S03]  /*16140*/  F2FP.BF16.F32.PACK_AB R179, R20, R179 ;  /* 0x000000b314b3723e */ /* 0x000fc600000010ff */
[----:B------:R-:W-:-:S03]  /*16150*/  FADD.FTZ R46, R20, R3 ;  /* 0x00000003142e7221 */ /* 0x000fc60000010000 */
[----:B------:R-:W3:Y:S01]  /*16160*/  MUFU.EX2 R31, R31 ;  /* 0x0000001f001f7308 */ /* 0x000ee20000000800 */
[----:B------:R-:W-:Y:S01]  /*16170*/  FADD.FTZ R3, R173, R46 ;  /* 0x0000002ead037221 */ /* 0x000fe20000010000 */
[----:B------:R-:W-:-:S03]  /*16180*/  F2FP.BF16.F32.PACK_AB R173, R32, R173 ;  /* 0x000000ad20ad723e */ /* 0x000fc600000010ff */
[----:B------:R-:W-:-:S04]  /*16190*/  FADD.FTZ R46, R32, R3 ;  /* 0x00000003202e7221 */ /* 0x000fc80000010000 */
[----:B------:R-:W-:Y:S01]  /*161a0*/  FADD.FTZ R3, R175, R46 ;  /* 0x0000002eaf037221 */ /* 0x000fe20000010000 */
[----:B------:R-:W-:-:S03]  /*161b0*/  F2FP.BF16.F32.PACK_AB R175, R42, R175 ;  /* 0x000000af2aaf723e */ /* 0x000fc600000010ff */
[----:B------:R-:W-:-:S04]  /*161c0*/  FADD.FTZ R46, R42, R3 ;  /* 0x000000032a2e7221 */ /* 0x000fc80000010000 */
        /* <DEDUP_REMOVED lines=8> */
[----:B------:R-:W4:Y:S01]  /*16250*/  MUFU.EX2 R12, R75 ;  /* 0x0000004b000c7308 */ /* 0x000f220000000800 */
[C---:B------:R-:W-:Y:S01]  /*16260*/  F2FP.BF16.F32.PACK_AB R171, R8.reuse, R171 ;  /* 0x000000ab08ab723e */ /* 0x040fe200000010ff */
        /* <DEDUP_REMOVED lines=16> */
[----:B------:R-:W-:Y:S01]  /*16370*/  FADD.FTZ R24, R154, R15 ;  /* 0x0000000f9a187221 */ /* 0x000fe20000010000 */
[C---:B-1----:R-:W-:Y:S02]  /*16380*/  F2FP.BF16.F32.PACK_AB R153, R26.reuse, R153 ;  /* 0x000000991a99723e */ /* 0x042fe400000010ff */
[----:B------:R-:W-:Y:S01]  /*16390*/  FADD.FTZ R20, R26, R3 ;  /* 0x000000031a147221 */ /* 0x000fe20000010000 */
[C---:B------:R-:W-:Y:S01]  /*163a0*/  FADD.FTZ R24, R51.reuse, R24 ;  /* 0x0000001833187221 */ /* 0x040fe20000010000 */
[----:B------:R-:W-:-:S02]  /*163b0*/  F2FP.BF16.F32.PACK_AB R154, R51, R154 ;  /* 0x0000009a339a723e */ /* 0x000fc400000010ff */
[----:B------:R-:W-:Y:S01]  /*163c0*/  FADD.FTZ R3, R155, R20 ;  /* 0x000000149b037221 */ /* 0x000fe20000010000 */
[C---:B--2---:R-:W-:Y:S01]  /*163d0*/  F2FP.BF16.F32.PACK_AB R155, R44.reuse, R155 ;  /* 0x0000009b2c9b723e */ /* 0x044fe200000010ff */
[----:B------:R-:W-:Y:S01]  /*163e0*/  IMAD.MOV.U32 R20, RZ, RZ, R192 ;  /* 0x000000ffff147224 */ /* 0x000fe200078e00c0 */
[----:B---3--:R-:W-:Y:S01]  /*163f0*/  F2FP.BF16.F32.PACK_AB R163, R31, R84 ;  /* 0x000000541fa3723e */ /* 0x008fe200000010ff */
[----:B------:R-:W-:Y:S01]  /*16400*/  FADD.FTZ R8, R44, R3 ;  /* 0x000000032c087221 */ /* 0x000fe20000010000 */
[----:B------:R-:W-:-:S03]  /*16410*/  FADD.FTZ R3, R43, R24 ;  /* 0x000000182b037221 */ /* 0x000fc60000010000 */
[----:B------:R-:W-:Y:S01]  /*16420*/  FADD.FTZ R15, R157, R8 ;  /* 0x000000089d0f7221 */ /* 0x000fe20000010000 */
[----:B------:R-:W-:Y:S01]  /*16430*/  FADD.FTZ R3, R52, R3 ;  /* 0x0000000334037221 */ /* 0x000fe20000010000 */
[C---:B----4-:R-:W-:Y:S02]  /*16440*/  F2FP.BF16.F32.PACK_AB R157, R12.reuse, R157 ;  /* 0x0000009d0c9d723e */ /* 0x050fe400000010ff */
[----:B------:R-:W-:Y:S01]  /*16450*/  FADD.FTZ R15, R12, R15 ;  /* 0x0000000f0c0f7221 */ /* 0x000fe20000010000 */
[----:B------:R-:W-:Y:S01]  /*16460*/  FADD.FTZ R3, R56, R3 ;  /* 0x0000000338037221 */ /* 0x000fe20000010000 */
[----:B------:R-:W-:Y:S02]  /*16470*/  IMAD.MOV.U32 R12, RZ, RZ, R11 ;  /* 0x000000ffff0c7224 */ /* 0x000fe400078e000b */
        /* <DEDUP_REMOVED lines=10> */
[----:B------:R-:W-:Y:S02]  /*16520*/  MOV R7, R9 ;  /* 0x0000000900077202 */ /* 0x000fe40000000f00 */
[----:B------:R-:W-:Y:S01]  /*16530*/  FADD.FTZ R0, R31, R15 ;  /* 0x0000000f1f007221 */ /* 0x000fe20000010000 */
[----:B------:R-:W-:Y:S01]  /*16540*/  IMAD.MOV.U32 R15, RZ, RZ, R194 ;  /* 0x000000ffff0f7224 */ /* 0x000fe200078e00c2 */
[----:B0-----:R-:W-:Y:S06]  /*16550*/  @P2 BRA `(.L_x_634) ;  /* 0xffffffd000d82947 */ /* 0x001fec000383ffff */
.L_x_623:
[----:B------:R-:W-:Y:S05]  /*16560*/  BSYNC B0 ;  /* 0x0000000000007941 */ /* 0x000fea0003800000 */
.L_x_622:
        /* <DEDUP_REMOVED lines=67> */
.L_x_635:
[----:B------:R-:W-:Y:S01]  /*169a0*/  IMAD R12, R192, 0x8, R2 ;  /* 0x00000008c00c7824 */ /* 0x000fe200078e0202 */
[----:B------:R-:W-:-:S04]  /*169b0*/  SHF.L.U32 R5, R194, 0x1f, RZ ;  /* 0x0000001fc2057819 */ /* 0x000fc800000006ff */
[----:B------:R0:W1:Y:S01]  /*169c0*/  SYNCS.PHASECHK.TRANS64.TRYWAIT P2, [R12+URZ+0x34850], R5 ;  /* 0x034850050c0075a7 */ /* 0x000062000804017f */
[----:B------:R-:W-:Y:S05]  /*169d0*/  @!P0 BRA `(.L_x_636) ;  /* 0x0000000000048947 */ /* 0x000fea0003800000 */
[----:B------:R-:W-:Y:S01]  /*169e0*/  BPT.TRAP 0x1 ;  /* 0x000000040000795c */ /* 0x000fe20000300000 */
.L_x_636:
[----:B------:R-:W-:Y:S01]  /*169f0*/  VIADD R2, R2, 0x400 ;  /* 0x0000040002027836 */ /* 0x000fe20000000000 */
[----:B------:R-:W-:Y:S04]  /*16a00*/  BSSY B0, `(.L_x_637) ;  /* 0x0000008000007945 */ /* 0x000fe80003800000 */
[----:B------:R-:W-:-:S04]  /*16a10*/  SHF.R.U32.HI R2, RZ, 0x4, R2 ;  /* 0x00000004ff027819 */ /* 0x000fc80000011602 */
[----:B------:R-:W-:-:S04]  /*16a20*/  LOP3.LUT R2, R2, 0x3fff, RZ, 0xc0, !PT ;  /* 0x00003fff02027812 */ /* 0x000fc800078ec0ff */
[----:B------:R-:W-:-:S05]  /*16a30*/  LOP3.LUT R7, R2, 0x4000000, RZ, 0xfc, !PT ;  /* 0x0400000002077812 */ /* 0x000fca00078efcff */
[----:B------:R-:W-:Y:S01]  /*16a40*/  IMAD R4, R192, 0x800, R7 ;  /* 0x00000800c0047824 */ /* 0x000fe200078e0207 */
[----:B-1----:R-:W-:Y:S06]  /*16a50*/  @P2 BRA `(.L_x_638) ;  /* 0x0000000000082947 */ /* 0x002fec0003800000 */
[----:B------:R-:W1:Y:S02]  /*16a60*/  SYNCS.PHASECHK.TRANS64.TRYWAIT P0, [R12+URZ+0x34850], R5 ;  /* 0x034850050c0075a7 */ /* 0x000e64000800017f */
[----:B-1----:R-:W-:Y:S05]  /*16a70*/  @!P0 BRA `(.L_x_639) ;  /* 0x0000008800d48947 */ /* 0x002fea0003800000 */
.L_x_638:
[----:B------:R-:W-:Y:S05]  /*16a80*/  BSYNC B0 ;  /* 0x0000000000007941 */ /* 0x000fea0003800000 */
.L_x_637:
[----:B01----:R-:W-:Y:S01]  /*16a90*/  IMAD.MOV.U32 R5, RZ, RZ, 0x40000040 ;  /* 0x40000040ff057424 */ /* 0x003fe200078e00ff */
[C---:B------:R-:W-:Y:S01]  /*16aa0*/  R2UR UR6, R4.reuse ;  /* 0x00000000040672ca */ /* 0x040fe200000e0000 */
[----:B------:R-:W-:Y:S01]  /*16ab0*/  WARPGROUP.ARRIVE ;  /* 0x00000000000079c5 */ /* 0x000fe20000000000 */
[----:B------:R-:W-:Y:S01]  /*16ac0*/  VIADD R6, R4, 0x80 ;  /* 0x0000008004067836 */ /* 0x000fe20000000000 */
[----:B------:R-:W0:Y:S01]  /*16ad0*/  SHFL.BFLY PT, R2, R3, 0x2, 0x1f ;  /* 0x0c401f0003027f89 */ /* 0x000e2200000e0000 */
[----:B------:R-:W-:Y:S01]  /*16ae0*/  R2UR UR7, R5 ;  /* 0x00000000050772ca */ /* 0x000fe200000e0000 */
[----:B------:R-:W-:Y:S01]  /*16af0*/  IMAD.MOV.U32 R7, RZ, RZ, 0x40000040 ;  /* 0x40000040ff077424 */ /* 0x000fe200078e00ff */
[----:B------:R-:W-:Y:S01]  /*16b00*/  IADD3 R192, R192, 0x1, RZ ;  /* 0x00000001c0c07810 */ /* 0x000fe20007ffe0ff */
[----:B------:R-:W-:Y:S02]  /*16b10*/  IMAD.MOV.U32 R5, RZ, RZ, 0x40000040 ;  /* 0x40000040ff057424 */ /* 0x000fe400078e00ff */
[----:B------:R-:W-:Y:S01]  /*16b20*/  @!P1 VIADD R12, R12, 0x34860 ;  /* 0x000348600c0c9836 */ /* 0x000fe20000000000 */
[----:B------:R-:W-:Y:S01]  /*16b30*/  ISETP.NE.AND P0, PT, R192, 0x2, PT ;  /* 0x00000002c000780c */ /* 0x000fe20003f05270 */
[----:B------:R-:W-:-:S03]  /*16b40*/  VIADD R203, R203, 0x1 ;  /* 0x00000001cbcb7836 */ /* 0x000fc60000000000 */
[----:B------:R-:W-:Y:S02]  /*16b50*/  @!P1 PRMT R12, RZ, 0x654, R12 ;  /* 0x00000654ff0c9816 */ /* 0x000fe4000000000c */
[----:B------:R-:W-:Y:S01]  /*16b60*/  SEL R192, R192, RZ, P0 ;  /* 0x000000ffc0c07207 */ /* 0x000fe20000000000 */
[----:B------:R-:W-:Y:S01]  /*16b70*/  HGMMA.64x128x16.F32.BF16 R24, R180, gdesc[UR4].tnspB, R24, gsb0 ;  /* 0x41e00004b4187df0 */ /* 0x000fe20008001818 */
[----:B------:R-:W-:Y:S01]  /*16b80*/  R2UR UR6, R6 ;  /* 0x00000000060672ca */ /* 0x000fe200000e0000 */
[----:B------:R-:W-:Y:S01]  /*16b90*/  VIADD R6, R4, 0x100 ;  /* 0x0000010004067836 */ /* 0x000fe20000000000 */
[----:B------:R-:W-:Y:S01]  /*16ba0*/  R2UR UR7, R7 ;  /* 0x00000000070772ca */ /* 0x000fe200000e0000 */
[----:B------:R-:W-:Y:S02]  /*16bb0*/  IMAD.MOV.U32 R7, RZ, RZ, 0x40000040 ;  /* 0x40000040ff077424 */ /* 0x000fe400078e00ff */
[----:B0-----:R-:W-:Y:S01]  /*16bc0*/  FADD.FTZ R2, R2, R3 ;  /* 0x0000000302027221 */ /* 0x001fe20000010000 */
[----:B------:R-:W-:-:S04]  /*16bd0*/  SEL R3, RZ, 0x1, P0 ;  /* 0x00000001ff037807 */ /* 0x000fc80000000000 */
[----:B------:R-:W-:Y:S01]  /*16be0*/  LOP3.LUT R194, R194, R3, RZ, 0x3c, !PT ;  /* 0x00000003c2c27212 */ /* 0x000fe200078e3cff */
[----:B------:R-:W-:Y:S01]  /*16bf0*/  IMAD.MOV.U32 R3, RZ, RZ, -0x800000 ;  /* 0xff800000ff037424 */ /* 0x000fe200078e00ff */
[----:B------:R-:W-:Y:S02]  /*16c00*/  WARPGROUP.DEPBAR.LE gsb0, 0x0 ;  /* 0x00008000000079c5 */ /* 0x000fe40000010000 */
        /* <DEDUP_REMOVED lines=31> */
[----:B------:R-:W-:Y:S02]  /*16e00*/  R2UR UR6, R6 ;  /* 0x00000000060672ca */ /* 0x000fe400000e0000 */
[----:B------:R-:W-:Y:S01]  /*16e10*/  R2UR UR7, R7 ;  /* 0x00000000070772ca */ /* 0x000fe200000e0000 */
[----:B------:R-:W-:Y:S02]  /*16e20*/  WARPGROUP.DEPBAR.LE gsb0, 0x0 ;  /* 0x00008000000079c5 */ /* 0x000fe40000010000 */
[----:B------:R-:W-:-:S10]  /*16e30*/  WARPGROUP.ARRIVE ;  /* 0x00000000000079c5 */ /* 0x000fd40000000000 */
[----:B------:R-:W-:Y:S01]  /*16e40*/  HGMMA.64x128x16.F32.BF16 R24, R156, gdesc[UR4].tnspB, R24, gsb0 ;  /* 0x41e000049c187df0 */ /* 0x000fe20008001818 */
[----:B------:R-:W-:Y:S02]  /*16e50*/  R2UR UR6, R4 ;  /* 0x00000000040672ca */ /* 0x000fe400000e0000 */
[----:B------:R-:W-:Y:S02]  /*16e60*/  R2UR UR7, R5 ;  /* 0x00000000050772ca */ /* 0x000fe400000e0000 */
[----:B------:R-:W0:Y:S02]  /*16e70*/  SHFL.BFLY PT, R5, R0, 0x2, 0x1f ;  /* 0x0c401f0000057f89 */ /* 0x000e2400000e0000 */
[----:B0-----:R-:W-:Y:S01]  /*16e80*/  FADD.FTZ R4, R5, R0 ;  /* 0x0000000005047221 */ /* 0x001fe20000010000 */
[----:B------:R-:W-:Y:S01]  /*16e90*/  IMAD.MOV.U32 R0, RZ, RZ, -0x800000 ;  /* 0xff800000ff007424 */ /* 0x000fe200078e00ff */
[----:B------:R-:W0:Y:S04]  /*16ea0*/  SHFL.BFLY PT, R5, R2, 0x1, 0x1f ;  /* 0x0c201f0002057f89 */ /* 0x000e2800000e0000 */
[----:B------:R-:W1:Y:S01]  /*16eb0*/  SHFL.BFLY PT, R7, R4, 0x1, 0x1f ;  /* 0x0c201f0004077f89 */ /* 0x000e6200000e0000 */
[----:B0-----:R-:W-:Y:S01]  /*16ec0*/  FADD.FTZ R13, R2, R5 ;  /* 0x00000005020d7221 */ /* 0x001fe20000010000 */
[----:B-1----:R-:W-:-:S04]  /*16ed0*/  FADD.FTZ R14, R4, R7 ;  /* 0x00000007040e7221 */ /* 0x002fc80000010000 */
[----:B------:R-:W-:Y:S02]  /*16ee0*/  FSETP.NE.FTZ.AND P2, PT, R13, RZ, PT ;  /* 0x000000ff0d00720b */ /* 0x000fe40003f55000 */
[----:B------:R-:W-:Y:S02]  /*16ef0*/  CS2R R4, SRZ ;  /* 0x0000000000047805 */ /* 0x000fe4000001ff00 */
[----:B------:R-:W-:-:S09]  /*16f00*/  FSETP.NE.FTZ.AND P3, PT, R14, RZ, PT ;  /* 0x000000ff0e00720b */ /* 0x000fd20003f75000 */
[----:B------:R-:W0:Y:S01]  /*16f10*/  @P2 MUFU.LG2 R6, R13 ;  /* 0x0000000d00062308 */ /* 0x000e220000000c00 */
[----:B------:R-:W-:-:S03]  /*16f20*/  @P2 FMUL.FTZ R2, R10, 0.69314718246459960938 ;  /* 0x3f3172180a022820 */ /* 0x000fc60000410000 */
[----:B------:R-:W-:-:S04]  /*16f30*/  @P3 FMUL.FTZ R15, R10, 0.69314718246459960938 ;  /* 0x3f3172180a0f3820 */ /* 0x000fc80000410000 */
[----:B------:R-:W1:Y:S08]  /*16f40*/  @P3 MUFU.LG2 R8, R14 ;  /* 0x0000000e00083308 */ /* 0x000e700000000c00 */
[----:B------:R-:W2:Y:S01]  /*16f50*/  @P3 MUFU.RCP R4, R14 ;  /* 0x0000000e00043308 */ /* 0x000ea20000001000 */
[----:B0-----:R-:W-:-:S04]  /*16f60*/  @P2 FMUL.FTZ R7, R6, 0.69314718246459960938 ;  /* 0x3f31721806072820 */ /* 0x001fc80000410000 */
[----:B------:R-:W-:-:S03]  /*16f70*/  @P2 FFMA.FTZ R0, R2, R9, R7 ;  /* 0x0000000902002223 */ /* 0x000fc60000010007 */
[----:B------:R-:W0:Y:S01]  /*16f80*/  @P2 MUFU.RCP R5, R13 ;  /* 0x0000000d00052308 */ /* 0x000e220000001000 */
[----:B-1----:R-:W-:-:S04]  /*16f90*/  @P3 FMUL.FTZ R8, R8, 0.69314718246459960938 ;  /* 0x3f31721808083820 */ /* 0x002fc80000410000 */
[----:B------:R-:W-:Y:S01]  /*16fa0*/  @P3 FFMA.FTZ R3, R15, R11, R8 ;  /* 0x0000000b0f033223 */ /* 0x000fe20000010008 */
[----:B------:R-:W-:Y:S02]  /*16fb0*/  WARPGROUP.DEPBAR.LE gsb0, 0x0 ;  /* 0x00008000000079c5 */ /* 0x000fe40000010000 */
[----:B------:R-:W-:-:S06]  /*16fc0*/  WARPGROUP.ARRIVE ;  /* 0x00000000000079c5 */ /* 0x000fcc0000000000 */
[----:B------:R-:W-:Y:S03]  /*16fd0*/  HGMMA.64x128x16.F32.BF16 R24, R160, gdesc[UR4].tnspB, R24, gsb0 ;  /* 0x41e00004a0187df0 */ /* 0x000fe60008001818 */
[----:B------:R-:W-:Y:S02]  /*16fe0*/  WARPGROUP.DEPBAR.LE gsb0, 0x0 ;  /* 0x00008000000079c5 */ /* 0x000fe40000010000 */
[-C--:B--2---:R-:W-:Y:S01]  /*16ff0*/  FMUL.FTZ R95, R26, R4.reuse ;  /* 0x000000041a5f7220 */ /* 0x084fe20000410000 */
[-C--:B------:R-:W-:Y:S01]  /*17000*/  FMUL.FTZ R93, R30, R4.reuse ;  /* 0x000000041e5d7220 */ /* 0x080fe20000410000 */
[----:B------:R1:W-:Y:S01]  /*17010*/  @!P1 SYNCS.ARRIVE.TRANS64.RED.A1T0 RZ, [R12+URZ], RZ ;  /* 0x000000ff0cff99a7 */ /* 0x0003e2000810043f */
        /* <DEDUP_REMOVED lines=34> */
[----:B------:R-:W-:Y:S01]  /*17240*/  PLOP3.LUT P1, PT, PT, PT, PT, 0x8, 0x0 ;  /* 0x000000000000781c */ /* 0x000fe20003f2e170 */
        /* <DEDUP_REMOVED lines=27> */
[----:B-1----:R-:W-:-:S07]  /*17400*/  FMUL.FTZ R87, R87, R4 ;  /* 0x0000000457577220 */ /* 0x002fce0000410000 */
.L_x_559:
[----:B------:R-:W0:Y:S08]  /*17410*/  S2UR UR5, SR_CgaCtaId ;  /* 0x00000000000579c3 */ /* 0x000e300000008800 */
[----:B------:R-:W-:Y:S06]  /*17420*/  BAR.SYNC.DEFER_BLOCKING 0x5, 0x120 ;  /* 0x0144800000007b1d */ /* 0x000fec0000010000 */
[----:B------:R-:W-:Y:S01]  /*17430*/  UMOV UR4, 0x400 ;  /* 0x0000040000047882 */ /* 0x000fe20000000000 */
[----:B------:R-:W-:Y:S01]  /*17440*/  BSSY B0, `(.L_x_640) ;  /* 0x00001d6000007945 */ /* 0x000fe20003800000 */
[----:B0-----:R-:W-:-:S06]  /*17450*/  ULEA UR4, UR5, UR4, 0x18 ;  /* 0x0000000405047291 */ /* 0x001fcc000f8ec03f */
[----:B------:R-:W-:-:S05]  /*17460*/  IMAD.U32 R2, RZ, RZ, UR4 ;  /* 0x00000004ff027e24 */ /* 0x000fca000f8e00ff */
[----:B------:R0:W1:Y:S01]  /*17470*/  LDS.128 R148, [R2+0x348d0] ;  /* 0x0348d00002947984 */ /* 0x0000620000000c00 */
[----:B------:R-:W-:Y:S06]  /*17480*/  BAR.ARV 0x4, 0x120 ;  /* 0x0104800000007b1d */ /* 0x000fec0000002000 */
[----:B------:R-:W-:Y:S05]  /*17490*/  @P1 BRA `(.L_x_641) ;  /* 0x0000001000c41947 */ /* 0x000fea0003800000 */
[----:B------:R-:W2:Y:S01]  /*174a0*/  S2R R5, SR_SWINHI ;  /* 0x0000000000057919 */ /* 0x000ea20000002f00 */
[----:B------:R-:W-:Y:S01]  /*174b0*/  F2FP.BF16.F32.PACK_AB R10, R11, R10 ;  /* 0x0000000a0b0a723e */ /* 0x000fe200000010ff */
[----:B------:R-:W-:Y:S01]  /*174c0*/  ULDC.64 UR4, c[0x0][0xbd8] ;  /* 0x0002f60000047ab9 */ /* 0x000fe20000000a00 */
[----:B------:R-:W-:Y:S02]  /*174d0*/  F2FP.BF16.F32.PACK_AB R11, R26, R93 ;  /* 0x0000005d1a0b723e */ /* 0x000fe400000010ff */
[----:B------:R-:W-:Y:S02]  /*174e0*/  F2FP.BF16.F32.PACK_AB R31, R31, R70 ;  /* 0x000000461f1f723e */ /* 0x000fe400000010ff */
[----:B------:R-:W-:Y:S02]  /*174f0*/  F2FP.BF16.F32.PACK_AB R32, R73, R32 ;  /* 0x000000204920723e */ /* 0x000fe400000010ff */
[----:B------:R-:W-:Y:S02]  /*17500*/  F2FP.BF16.F32.PACK_AB R35, R35, R78 ;  /* 0x0000004e2323723e */ /* 0x000fe400000010ff */
[----:B------:R-:W-:-:S02]  /*17510*/  MOV R20, R2 ;  /* 0x0000000200147202 */ /* 0x000fc40000000f00 */
[----:B--2---:R-:W-:-:S03]  /*17520*/  MOV R21, R5 ;  /* 0x0000000500157202 */ /* 0x004fc60000000f00 */
[----:B------:R-:W-:-:S03]  /*17530*/  IMAD.WIDE R8, R222, 0x2, R20 ;  /* 0x00000002de087825 */ /* 0x000fc600078e0214 */
[C---:B------:R-:W-:Y:S02]  /*17540*/  LOP3.LUT R15, R8.reuse, 0x380, RZ, 0xc0, !PT ;  /* 0x00000380080f7812 */ /* 0x040fe400078ec0ff */
[C---:B------:R-:W-:Y:S02]  /*17550*/  IADD3 R71, P6, R8.reuse, 0x20, RZ ;  /* 0x0000002008477810 */ /* 0x040fe40007fde0ff */
[----:B------:R-:W-:Y:S02]  /*17560*/  SHF.R.U64 R15, R15, 0x3, RZ ;  /* 0x000000030f0f7819 */ /* 0x000fe400000012ff */
[C---:B------:R-:W-:Y:S01]  /*17570*/  IADD3 R79, P5, R8.reuse, 0x40, RZ ;  /* 0x00000040084f7810 */ /* 0x040fe20007fbe0ff */
[--C-:B------:R-:W-:Y:S01]  /*17580*/  IMAD.X R5, RZ, RZ, R9.reuse, P6 ;  /* 0x000000ffff057224 */ /* 0x100fe200030e0609 */
[C---:B------:R-:W-:Y:S02]  /*17590*/  IADD3 R97, P4, R8.reuse, 0x60, RZ ;  /* 0x0000006008617810 */ /* 0x040fe40007f9e0ff */
[C---:B------:R-:W-:Y:S01]  /*175a0*/  IADD3 R99, P3, R8.reuse, 0x4000, RZ ;  /* 0x0000400008637810 */ /* 0x040fe20007f7e0ff */
[--C-:B------:R-:W-:Y:S01]  /*175b0*/  IMAD.X R7, RZ, RZ, R9.reuse, P5 ;  /* 0x000000ffff077224 */ /* 0x100fe200028e0609 */
[C---:B------:R-:W-:Y:S01]  /*175c0*/  IADD3 R101, P2, R8.reuse, 0x4020, RZ ;  /* 0x0000402008657810 */ /* 0x040fe20007f5e0ff */
[----:B------:R-:W-:Y:S01]  /*175d0*/  IMAD.X R13, RZ, RZ, R9, P4 ;  /* 0x000000ffff0d7224 */ /* 0x000fe200020e0609 */
[----:B------:R-:W-:Y:S01]  /*175e0*/  BAR.SYNC.DEFER_BLOCKING 0x1, 0x100 ;  /* 0x0044000000007b1d */ /* 0x000fe20000010000 */
[----:B------:R-:W-:-:S02]  /*175f0*/  IADD3 R103, P1, R8, 0x4040, RZ ;  /* 0x0000404008677810 */ /* 0x000fc40007f3e0ff */
[----:B------:R-:W-:Y:S01]  /*17600*/  IADD3 R105, P0, R8, 0x4060, RZ ;  /* 0x0000406008697810 */ /* 0x000fe20007f1e0ff */
[--C-:B------:R-:W-:Y:S01]  /*17610*/  IMAD.X R25, RZ, RZ, R9.reuse, P2 ;  /* 0x000000ffff197224 */ /* 0x100fe200010e0609 */
[----:B------:R-:W-:Y:S01]  /*17620*/  LOP3.LUT R8, R15, R8, RZ, 0x3c, !PT ;  /* 0x000000080f087212 */ /* 0x000fe200078e3cff */
[--C-:B------:R-:W-:Y:S01]  /*17630*/  IMAD.X R15, RZ, RZ, R9.reuse, P3 ;  /* 0x000000ffff0f7224 */ /* 0x100fe200018e0609 */
[----:B------:R-:W-:Y:S01]  /*17640*/  LOP3.LUT R4, R71, 0x380, RZ, 0xc0, !PT ;  /* 0x0000038047047812 */ /* 0x000fe200078ec0ff */
[--C-:B------:R-:W-:Y:S01]  /*17650*/  IMAD.X R27, RZ, RZ, R9.reuse, P1 ;  /* 0x000000ffff1b7224 */ /* 0x100fe200008e0609 */
[----:B------:R-:W-:Y:S01]  /*17660*/  LOP3.LUT R6, R79, 0x380, RZ, 0xc0, !PT ;  /* 0x000003804f067812 */ /* 0x000fe200078ec0ff */
[----:B------:R-:W-:Y:S01]  /*17670*/  IMAD.X R29, RZ, RZ, R9, P0 ;  /* 0x000000ffff1d7224 */ /* 0x000fe200000e0609 */
[----:B------:R-:W-:Y:S02]  /*17680*/  MOV R92, R8 ;  /* 0x00000008005c7202 */ /* 0x000fe40000000f00 */
[----:B------:R-:W-:-:S02]  /*17690*/  F2FP.BF16.F32.PACK_AB R9, R28, R95 ;  /* 0x0000005f1c09723e */ /* 0x000fc400000010ff */
[----:B------:R-:W-:Y:S02]  /*176a0*/  LOP3.LUT R28, R103, 0x380, RZ, 0xc0, !PT ;  /* 0x00000380671c7812 */ /* 0x000fe400078ec0ff */
[----:B------:R-:W-:Y:S02]  /*176b0*/  LOP3.LUT R34, R105, 0x380, RZ, 0xc0, !PT ;  /* 0x0000038069227812 */ /* 0x000fe400078ec0ff */
[----:B------:R-:W-:Y:S02]  /*176c0*/  SHF.R.U64 R4, R4, 0x3, RZ ;  /* 0x0000000304047819 */ /* 0x000fe400000012ff */
[----:B------:R-:W-:Y:S02]  /*176d0*/  SHF.R.U64 R6, R6, 0x3, RZ ;  /* 0x0000000306067819 */ /* 0x000fe400000012ff */
[----:B------:R-:W-:Y:S02]  /*176e0*/  LOP3.LUT R12, R97, 0x380, RZ, 0xc0, !PT ;  /* 0x00000380610c7812 */ /* 0x000fe400078ec0ff */
[----:B------:R-:W-:-:S02]  /*176f0*/  LOP3.LUT R14, R99, 0x380, RZ, 0xc0, !PT ;  /* 0x00000380630e7812 */ /* 0x000fc400078ec0ff */
[----:B------:R-:W-:Y:S02]  /*17700*/  F2FP.BF16.F32.PACK_AB R8, R89, R24 ;  /* 0x000000185908723e */ /* 0x000fe400000010ff */
[----:B------:R-:W-:Y:S02]  /*17710*/  SHF.R.U64 R28, R28, 0x3, RZ ;  /* 0x000000031c1c7819 */ /* 0x000fe400000012ff */
[----:B------:R-:W-:Y:S01]  /*17720*/  LOP3.LUT R24, R101, 0x380, RZ, 0xc0, !PT ;  /* 0x0000038065187812 */ /* 0x000fe200078ec0ff */
[----:B------:R2:W-:Y:S01]  /*17730*/  STSM.16.M88.4 [R92], R8 ;  /* 0x000000085c007844 */ /* 0x0005e20000000200 */
[----:B------:R-:W-:Y:S02]  /*17740*/  SHF.R.U64 R34, R34, 0x3, RZ ;  /* 0x0000000322227819 */ /* 0x000fe400000012ff */
[----:B------:R-:W-:Y:S02]  /*17750*/  LOP3.LUT R4, R4, R71, RZ, 0x3c, !PT ;  /* 0x0000004704047212 */ /* 0x000fe400078e3cff */
[----:B------:R-:W-:-:S02]  /*17760*/  LOP3.LUT R6, R6, R79, RZ, 0x3c, !PT ;  /* 0x0000004f06067212 */ /* 0x000fc400078e3cff */
[----:B------:R-:W-:Y:S02]  /*17770*/  SHF.R.U64 R12, R12, 0x3, RZ ;  /* 0x000000030c0c7819 */ /* 0x000fe400000012ff */
[----:B------:R-:W-:Y:S02]  /*17780*/  SHF.R.U64 R14, R14, 0x3, RZ ;  /* 0x000000030e0e7819 */ /* 0x000fe400000012ff */
[----:B------:R-:W-:Y:S02]  /*17790*/  LOP3.LUT R26, R28, R103, RZ, 0x3c, !PT ;  /* 0x000000671c1a7212 */ /* 0x000fe400078e3cff */
[----:B------:R-:W-:Y:S02]  /*177a0*/  SHF.R.U64 R24, R24, 0x3, RZ ;  /* 0x0000000318187819 */ /* 0x000fe400000012ff */
[----:B------:R-:W-:Y:S02]  /*177b0*/  LOP3.LUT R28, R34, R105, RZ, 0x3c, !PT ;  /* 0x00000069221c7212 */ /* 0x000fe400078e3cff */
[----:B------:R-:W-:-:S02]  /*177c0*/  MOV R90, R4 ;  /* 0x00000004005a7202 */ /* 0x000fc40000000f00 */
[----:B------:R-:W-:Y:S02]  /*177d0*/  MOV R34, R6 ;  /* 0x0000000600227202 */ /* 0x000fe40000000f00 */
[----:B------:R-:W-:Y:S02]  /*177e0*/  F2FP.BF16.F32.PACK_AB R4, R33, R88 ;  /* 0x000000582104723e */ /* 0x000fe400000010ff */
[----:B------:R-:W-:Y:S02]  /*177f0*/  F2FP.BF16.F32.PACK_AB R5, R30, R91 ;  /* 0x0000005b1e05723e */ /* 0x000fe400000010ff */
[----:B------:R-:W-:Y:S02]  /*17800*/  F2FP.BF16.F32.PACK_AB R6, R37, R36 ;  /* 0x000000242506723e */ /* 0x000fe400000010ff */
[----:B------:R-:W-:Y:S02]  /*17810*/  F2FP.BF16.F32.PACK_AB R7, R39, R38 ;  /* 0x000000262707723e */ /* 0x000fe400000010ff */
[----:B------:R-:W-:-:S02]  /*17820*/  LOP3.LUT R12, R12, R97, RZ, 0x3c, !PT ;  /* 0x000000610c0c7212 */ /* 0x000fc400078e3cff */
[----:B------:R-:W-:Y:S01]  /*17830*/  LOP3.LUT R14, R14, R99, RZ, 0x3c, !PT ;  /* 0x000000630e0e7212 */ /* 0x000fe200078e3cff */
[----:B------:R-:W-:Y:S01]  /*17840*/  STSM.16.M88.4 [R90], R4 ;  /* 0x000000045a007844 */ /* 0x000fe20000000200 */
[----:B--2---:R-:W-:Y:S02]  /*17850*/  F2FP.BF16.F32.PACK_AB R8, R41, R40 ;  /* 0x000000282908723e */ /* 0x004fe400000010ff */
[----:B------:R-:W-:Y:S02]  /*17860*/  F2FP.BF16.F32.PACK_AB R9, R43, R42 ;  /* 0x0000002a2b09723e */ /* 0x000fe400000010ff */
[----:B------:R-:W-:Y:S02]  /*17870*/  F2FP.BF16.F32.PACK_AB R10, R45, R44 ;  /* 0x0000002c2d0a723e */ /* 0x000fe400000010ff */
[----:B------:R-:W-:Y:S02]  /*17880*/  F2FP.BF16.F32.PACK_AB R11, R47, R46 ;  /* 0x0000002e2f0b723e */ /* 0x000fe400000010ff */
[----:B------:R-:W-:-:S02]  /*17890*/  LOP3.LUT R24, R24, R101, RZ, 0x3c, !PT ;  /* 0x0000006518187212 */ /* 0x000fc400078e3cff */
[----:B------:R-:W-:Y:S01]  /*178a0*/  MOV R89, R12 ;  /* 0x0000000c00597202 */ /* 0x000fe20000000f00 */
[----:B------:R2:W-:Y:S01]  /*178b0*/  STSM.16.M88.4 [R34], R8 ;  /* 0x0000000822007844 */ /* 0x0005e20000000200 */
[----:B------:R-:W-:Y:S02]  /*178c0*/  MOV R79, R14 ;  /* 0x0000000e004f7202 */ /* 0x000fe40000000f00 */
[----:B------:R-:W-:Y:S02]  /*178d0*/  MOV R72, R24 ;  /* 0x0000001800487202 */ /* 0x000fe40000000f00 */
[----:B------:R-:W-:Y:S02]  /*178e0*/  MOV R71, R26 ;  /* 0x0000001a00477202 */ /* 0x000fe40000000f00 */
[----:B------:R-:W-:Y:S02]  /*178f0*/  F2FP.BF16.F32.PACK_AB R12, R49, R48 ;  /* 0x00000030310c723e */ /* 0x000fe400000010ff */
[----:B------:R-:W-:Y:S01]  /*17900*/  F2FP.BF16.F32.PACK_AB R13, R51, R50 ;  /* 0x00000032330d723e */ /* 0x000fe200000010ff */
[----:B------:R-:W-:Y:S01]  /*17910*/  IMAD.MOV.U32 R51, RZ, RZ, RZ ;  /* 0x000000ffff337224 */ /* 0x000fe200078e00ff */
[----:B------:R-:W-:-:S02]  /*17920*/  F2FP.BF16.F32.PACK_AB R14, R53, R52 ;  /* 0x00000034350e723e */ /* 0x000fc400000010ff */
[----:B------:R-:W-:Y:S02]  /*17930*/  F2FP.BF16.F32.PACK_AB R15, R55, R54 ;  /* 0x00000036370f723e */ /* 0x000fe400000010ff */
[----:B------:R-:W-:Y:S02]  /*17940*/  F2FP.BF16.F32.PACK_AB R24, R57, R56 ;  /* 0x000000383918723e */ /* 0x000fe400000010ff */
[----:B------:R-:W-:Y:S01]  /*17950*/  F2FP.BF16.F32.PACK_AB R25, R59, R58 ;  /* 0x0000003a3b19723e */ /* 0x000fe200000010ff */
[----:B------:R3:W-:Y:S01]  /*17960*/  STSM.16.M88.4 [R89], R12 ;  /* 0x0000000c59007844 */ /* 0x0007e20000000200 */
[----:B------:R-:W-:Y:S02]  /*17970*/  F2FP.BF16.F32.PACK_AB R26, R61, R60 ;  /* 0x0000003c3d1a723e */ /* 0x000fe400000010ff */
[----:B------:R-:W-:Y:S02]  /*17980*/  F2FP.BF16.F32.PACK_AB R27, R63, R62 ;  /* 0x0000003e3f1b723e */ /* 0x000fe400000010ff */
[----:B------:R-:W-:-:S02]  /*17990*/  MOV R36, R28 ;  /* 0x0000001c00247202 */ /* 0x000fc40000000f00 */
[----:B------:R-:W-:Y:S01]  /*179a0*/  ISETP.NE.U32.AND P0, PT, RZ, UR4, PT ;  /* 0x00000004ff007c0c */ /* 0x000fe2000bf05070 */
[----:B------:R-:W-:Y:S01]  /*179b0*/  STSM.16.M88.4 [R79], R24 ;  /* 0x000000184f007844 */ /* 0x000fe20000000200 */
[----:B--2---:R-:W-:Y:S02]  /*179c0*/  IADD3 R10, P1, R199, UR4, RZ ;  /* 0x00000004c70a7c10 */ /* 0x004fe4000ff3e0ff */
[----:B------:R-:W-:Y:S02]  /*179d0*/  F2FP.BF16.F32.PACK_AB R28, R65, R64 ;  /* 0x00000040411c723e */ /* 0x000fe400000010ff */
[----:B------:R-:W-:Y:S02]  /*179e0*/  F2FP.BF16.F32.PACK_AB R29, R67, R66 ;  /* 0x00000042431d723e */ /* 0x000fe400000010ff */
[----:B------:R-:W-:Y:S02]  /*179f0*/  F2FP.BF16.F32.PACK_AB R30, R69, R68 ;  /* 0x00000044451e723e */ /* 0x000fe400000010ff */
        /* <DEDUP_REMOVED lines=8> */
[----:B------:R-:W-:-:S02]  /*17a80*/  ISETP.NE.AND.EX P0, PT, RZ, UR5, PT, P0 ;  /* 0x00000005ff007c0c */ /* 0x000fc4000bf05300 */
[----:B------:R-:W-:Y:S01]  /*17a90*/  IADD3.X R11, R200, UR5, RZ, P1, !PT ;  /* 0x00000005c80b7c10 */ /* 0x000fe20008ffe4ff */
[----:B------:R-:W-:Y:S01]  /*17aa0*/  ULDC.64 UR4, c[0x0][0xbe0] ;  /* 0x0002f80000047ab9 */ /* 0x000fe20000000a00 */
[----:B------:R2:W-:Y:S01]  /*17ab0*/  STSM.16.M88.4 [R36], R4 ;  /* 0x0000000424007844 */ /* 0x0005e20000000200 */
[----:B------:R-:W-:Y:S01]  /*17ac0*/  BAR.SYNC.DEFER_BLOCKING 0x1, 0x100 ;  /* 0x0044000000007b1d */ /* 0x000fe20000010000 */
[----:B------:R-:W-:-:S04]  /*17ad0*/  ISETP.NE.U32.AND P1, PT, RZ, UR4, PT ;  /* 0x00000004ff007c0c */ /* 0x000fc8000bf25070 */
[----:B------:R-:W-:-:S13]  /*17ae0*/  ISETP.NE.AND.EX P1, PT, RZ, UR5, PT, P1 ;  /* 0x00000005ff007c0c */ /* 0x000fda000bf25310 */
[----:B------:R-:W-:Y:S01]  /*17af0*/  @P1 IADD3 R8, P2, R199, UR4, RZ ;  /* 0x00000004c7081c10 */ /* 0x000fe2000ff5e0ff */
[----:B------:R-:W-:Y:S02]  /*17b00*/  ULDC UR4, c[0x0][0xa88] ;  /* 0x0002a20000047ab9 */ /* 0x000fe40000000800 */
[----:B------:R-:W-:Y:S01]  /*17b10*/  IMAD.U32 R49, RZ, RZ, UR4 ;  /* 0x00000004ff317e24 */ /* 0x000fe2000f8e00ff */
[----:B------:R-:W-:Y:S01]  /*17b20*/  @P1 IADD3.X R9, R200, UR5, RZ, P2, !PT ;  /* 0x00000005c8091c10 */ /* 0x000fe200097fe4ff */
[----:B------:R4:W5:Y:S01]  /*17b30*/  @P0 LDG.E R51, desc[UR36][R10.64] ;  /* 0x000000240a330981 */ /* 0x000962000c1e1900 */
[----:B---3--:R-:W-:-:S03]  /*17b40*/  IMAD R13, R196, 0x40, R195 ;  /* 0x00000040c40d7824 */ /* 0x008fc600078e02c3 */
[----:B------:R4:W5:Y:S01]  /*17b50*/  @P1 LDG.E R49, desc[UR36][R8.64] ;  /* 0x0000002408311981 */ /* 0x000962000c1e1900 */
[----:B--2---:R-:W-:Y:S01]  /*17b60*/  IMAD.WIDE R4, R13, 0x2, R20 ;  /* 0x000000020d047825 */ /* 0x004fe200078e0214 */
[----:B------:R-:W-:Y:S06]  /*17b70*/  @P1 BRA `(.L_x_642) ;  /* 0x0000000000101947 */ /* 0x000fec0003800000 */
[----:B------:R-:W-:Y:S05]  /*17b80*/  @!P0 BRA `(.L_x_642) ;  /* 0x00000000000c8947 */ /* 0x000fea0003800000 */
[----:B------:R-:W2:Y:S04]  /*17b90*/  LDG.E R6, desc[UR36][R10.64] ;  /* 0x000000240a067981 */ /* 0x000ea8000c1e1900 */
[----:B-----5:R-:W2:Y:S02]  /*17ba0*/  LDG.E R49, desc[UR36][R10.64+0x4] ;  /* 0x000004240a317981 */ /* 0x020ea4000c1e1900 */
[----:B--2---:R-:W-:-:S07]  /*17bb0*/  IMAD.IADD R49, R49, 0x1, -R6 ;  /* 0x0000000131317824 */ /* 0x004fce00078e0a06 */
.L_x_642:
[----:B------:R-:W-:Y:S01]  /*17bc0*/  SHF.R.S32.HI R48, RZ, 0x1f, R198 ;  /* 0x0000001fff307819 */ /* 0x000fe200000114c6 */
[----:B------:R-:W-:Y:S01]  /*17bd0*/  ULDC.64 UR4, c[0x0][0xb70] ;  /* 0x0002dc0000047ab9 */ /* 0x000fe20000000a00 */
[----:B----4-:R-:W-:Y:S01]  /*17be0*/  IADD3 R9, P1, R4, 0x1000, RZ ;  /* 0x0000100004097810 */ /* 0x010fe20007f3e0ff */
[--C-:B-----5:R-:W-:Y:S01]  /*17bf0*/  IMAD.MOV.U32 R20, RZ, RZ, R51.reuse ;  /* 0x000000ffff147224 */ /* 0x120fe200078e0033 */
[----:B------:R-:W-:Y:S01]  /*17c00*/  SHF.R.S32.HI R21, RZ, 0x1f, R51 ;  /* 0x0000001fff157819 */ /* 0x000fe20000011433 */
[----:B------:R-:W-:Y:S01]  /*17c10*/  IMAD R7, R48, UR4, RZ ;  /* 0x0000000430077c24 */ /* 0x000fe2000f8e02ff */
[----:B------:R-:W-:Y:S02]  /*17c20*/  LOP3.LUT R8, R9, 0x380, RZ, 0xc0, !PT ;  /* 0x0000038009087812 */ /* 0x000fe400078ec0ff */
[----:B------:R-:W-:Y:S01]  /*17c30*/  SEL R205, R205, RZ, !P0 ;  /* 0x000000ffcdcd7207 */ /* 0x000fe20004000000 */
[----:B------:R-:W-:Y:S01]  /*17c40*/  IMAD R11, R198, UR5, R7 ;  /* 0x00000005c60b7c24 */ /* 0x000fe2000f8e0207 */
[----:B------:R-:W-:Y:S01]  /*17c50*/  SHF.R.U64 R8, R8, 0x3, RZ ;  /* 0x0000000308087819 */ /* 0x000fe200000012ff */
[----:B------:R-:W-:Y:S01]  /*17c60*/  IMAD.WIDE.U32 R6, R198, UR4, R20 ;  /* 0x00000004c6067c25 */ /* 0x000fe2000f8e0014 */
[----:B------:R-:W-:Y:S01]  /*17c70*/  SEL R201, R201, RZ, !P0 ;  /* 0x000000ffc9c97207 */ /* 0x000fe20004000000 */
[----:B------:R-:W-:Y:S01]  /*17c80*/  ULDC.64 UR4, c[0x0][0xb78] ;  /* 0x0002de0000047ab9 */ /* 0x000fe20000000a00 */
[----:B------:R-:W-:Y:S01]  /*17c90*/  LOP3.LUT R8, R8, R9, RZ, 0x3c, !PT ;  /* 0x0000000908087212 */ /* 0x000fe200078e3cff */
[----:B------:R-:W-:Y:S01]  /*17ca0*/  IMAD.IADD R7, R7, 0x1, R11 ;  /* 0x0000000107077824 */ /* 0x000fe200078e020b */
[----:B------:R-:W-:Y:S01]  /*17cb0*/  LEA R11, R204, R221, 0x7 ;  /* 0x000000ddcc0b7211 */ /* 0x000fe200078e38ff */
[----:B------:R-:W-:Y:S01]  /*17cc0*/  IMAD R9, R205, UR4, RZ ;  /* 0x00000004cd097c24 */ /* 0x000fe2000f8e02ff */
[C---:B------:R-:W-:Y:S01]  /*17cd0*/  IADD3 R13, P2, R4.reuse, 0x2000, RZ ;  /* 0x00002000040d7810 */ /* 0x040fe20007f5e0ff */
[----:B------:R-:W-:Y:S01]  /*17ce0*/  IMAD.WIDE.U32 R6, R201, UR4, R6 ;  /* 0x00000004c9067c25 */ /* 0x000fe2000f8e0006 */
[----:B------:R-:W-:-:S02]  /*17cf0*/  IADD3 R25, P6, R4, 0x3000, RZ ;  /* 0x0000300004197810 */ /* 0x000fc40007fde0ff */
[----:B------:R-:W-:Y:S01]  /*17d00*/  LOP3.LUT R12, R13, 0x380, RZ, 0xc0, !PT ;  /* 0x000003800d0c7812 */ /* 0x000fe200078ec0ff */
[----:B------:R-:W-:Y:S01]  /*17d10*/  IMAD R10, R201, UR5, R9 ;  /* 0x00000005c90a7c24 */ /* 0x000fe2000f8e0209 */
[----:B------:R-:W-:Y:S01]  /*17d20*/  SHF.R.S32.HI R9, RZ, 0x1f, R11 ;  /* 0x0000001fff097819 */ /* 0x000fe2000001140b */
[----:B------:R-:W-:Y:S01]  /*17d30*/  ULDC.64 UR4, c[0x0][0xb40] ;  /* 0x0002d00000047ab9 */ /* 0x000fe20000000a00 */
[----:B------:R-:W-:Y:S02]  /*17d40*/  IADD3 R6, P0, R11, R6, RZ ;  /* 0x000000060b067210 */ /* 0x000fe40007f1e0ff */
[----:B------:R-:W-:Y:S02]  /*17d50*/  SHF.R.U64 R12, R12, 0x3, RZ ;  /* 0x000000030c0c7819 */ /* 0x000fe400000012ff */
[----:B------:R-:W-:Y:S02]  /*17d60*/  IADD3.X R9, R9, R7, R10, P0, !PT ;  /* 0x0000000709097210 */ /* 0x000fe400007fe40a */
[----:B------:R-:W-:-:S02]  /*17d70*/  LEA R46, P0, R6, UR4, 0x2 ;  /* 0x00000004062e7c11 */ /* 0x000fc4000f8010ff */
[----:B------:R-:W-:Y:S01]  /*17d80*/  LOP3.LUT R12, R12, R13, RZ, 0x3c, !PT ;  /* 0x0000000d0c0c7212 */ /* 0x000fe200078e3cff */
[----:B------:R-:W-:Y:S01]  /*17d90*/  IMAD.X R13, RZ, RZ, R5, P2 ;  /* 0x000000ffff0d7224 */ /* 0x000fe200010e0605 */
[----:B------:R-:W-:Y:S01]  /*17da0*/  LEA.HI.X R47, R6, UR5, R9, 0x2, P0 ;  /* 0x00000005062f7c11 */ /* 0x000fe200080f1409 */
[----:B------:R-:W-:Y:S01]  /*17db0*/  VIADD R6, R11, 0x8 ;  /* 0x000000080b067836 */ /* 0x000fe20000000000 */
[----:B------:R-:W-:Y:S01]  /*17dc0*/  LOP3.LUT P0, RZ, R211, 0x3, RZ, 0xc0, !PT ;  /* 0x00000003d3ff7812 */ /* 0x000fe2000780c0ff */
[----:B------:R-:W-:Y:S01]  /*17dd0*/  IMAD.X R9, RZ, RZ, R5, P1 ;  /* 0x000000ffff097224 */ /* 0x000fe200008e0605 */
[C---:B------:R-:W-:Y:S01]  /*17de0*/  IADD3 R29, P5, R4.reuse, 0x4000, RZ ;  /* 0x00004000041d7810 */ /* 0x040fe20007fbe0ff */
[----:B------:R-:W-:Y:S01]  /*17df0*/  ULDC.64 UR4, c[0x0][0xaa0] ;  /* 0x0002a80000047ab9 */ /* 0x000fe20000000a00 */
[C---:B------:R-:W-:Y:S02]  /*17e00*/  IADD3 R33, P4, R4.reuse, 0x5000, RZ ;  /* 0x0000500004217810 */ /* 0x040fe40007f9e0ff */
[----:B------:R-:W-:-:S02]  /*17e10*/  IADD3 R37, P3, R4, 0x6000, RZ ;  /* 0x0000600004257810 */ /* 0x000fc40007f7e0ff */
[----:B------:R-:W-:Y:S02]  /*17e20*/  IADD3 R7, P2, R4, 0x7000, RZ ;  /* 0x0000700004077810 */ /* 0x000fe40007f5e0ff */
[----:B------:R-:W-:Y:S02]  /*17e30*/  ISETP.GE.OR P1, PT, R11, R49, P0 ;  /* 0x000000310b00720c */ /* 0x000fe40000726670 */
[----:B------:R-:W-:Y:S01]  /*17e40*/  LOP3.LUT R24, R25, 0x380, RZ, 0xc0, !PT ;  /* 0x0000038019187812 */ /* 0x000fe200078ec0ff */
[----:B------:R-:W-:Y:S01]  /*17e50*/  IMAD.X R41, RZ, RZ, R5, P2 ;  /* 0x000000ffff297224 */ /* 0x000fe200010e0605 */
[----:B------:R-:W-:Y:S02]  /*17e60*/  LOP3.LUT R28, R29, 0x380, RZ, 0xc0, !PT ;  /* 0x000003801d1c7812 */ /* 0x000fe400078ec0ff */
[----:B------:R-:W-:Y:S02]  /*17e70*/  LOP3.LUT R32, R33, 0x380, RZ, 0xc0, !PT ;  /* 0x0000038021207812 */ /* 0x000fe400078ec0ff */
[----:B------:R-:W-:-:S02]  /*17e80*/  LOP3.LUT R36, R37, 0x380, RZ, 0xc0, !PT ;  /* 0x0000038025247812 */ /* 0x000fc400078ec0ff */
[----:B------:R-:W-:Y:S02]  /*17e90*/  ISETP.GE.OR P0, PT, R6, R49, P0 ;  /* 0x000000310600720c */ /* 0x000fe40000706670 */
[----:B------:R-:W-:Y:S01]  /*17ea0*/  LOP3.LUT R11, R4, 0x380, RZ, 0xc0, !PT ;  /* 0x00000380040b7812 */ /* 0x000fe200078ec0ff */
[----:B------:R2:W-:Y:S01]  /*17eb0*/  @!P1 STG.E desc[UR36][R46.64], R0 ;  /* 0x000000002e009986 */ /* 0x0005e2000c101924 */
[----:B------:R-:W-:Y:S02]  /*17ec0*/  LOP3.LUT R6, R7, 0x380, RZ, 0xc0, !PT ;  /* 0x0000038007067812 */ /* 0x000fe400078ec0ff */
[----:B------:R-:W-:Y:S02]  /*17ed0*/  SHF.R.U64 R24, R24, 0x3, RZ ;  /* 0x0000000318187819 */ /* 0x000fe400000012ff */
[----:B------:R-:W-:Y:S02]  /*17ee0*/  SHF.R.U64 R28, R28, 0x3, RZ ;  /* 0x000000031c1c7819 */ /* 0x000fe400000012ff */
[----:B------:R-:W-:-:S02]  /*17ef0*/  SHF.R.U64 R32, R32, 0x3, RZ ;  /* 0x0000000320207819 */ /* 0x000fc400000012ff */
[----:B------:R-:W-:Y:S01]  /*17f00*/  SHF.R.U64 R36, R36, 0x3, RZ ;  /* 0x0000000324247819 */ /* 0x000fe200000012ff */
[----:B------:R3:W-:Y:S01]  /*17f10*/  @!P0 STG.E desc[UR36][R46.64+0x20], R3 ;  /* 0x000020032e008986 */ /* 0x0007e2000c101924 */
[----:B------:R-:W-:Y:S02]  /*17f20*/  SHF.R.U64 R11, R11, 0x3, RZ ;  /* 0x000000030b0b7819 */ /* 0x000fe400000012ff */
[----:B------:R-:W-:Y:S01]  /*17f30*/  SHF.R.U64 R6, R6, 0x3, RZ ;  /* 0x0000000306067819 */ /* 0x000fe200000012ff */
[----:B------:R-:W5:Y:S01]  /*17f40*/  LD.E.128 R12, desc[UR36][R12.64] ;  /* 0x000000240c0c7980 */ /* 0x000f62000c101d00 */
[----:B------:R-:W-:Y:S01]  /*17f50*/  LOP3.LUT R24, R24, R25, RZ, 0x3c, !PT ;  /* 0x0000001918187212 */ /* 0x000fe200078e3cff */
[--C-:B------:R-:W-:Y:S01]  /*17f60*/  IMAD.X R25, RZ, RZ, R5.reuse, P6 ;  /* 0x000000ffff197224 */ /* 0x100fe200030e0605 */
[----:B------:R-:W-:Y:S01]  /*17f70*/  LOP3.LUT R28, R28, R29, RZ, 0x3c, !PT ;  /* 0x0000001d1c1c7212 */ /* 0x000fe200078e3cff */
[--C-:B------:R-:W-:Y:S01]  /*17f80*/  IMAD.X R29, RZ, RZ, R5.reuse, P5 ;  /* 0x000000ffff1d7224 */ /* 0x100fe200028e0605 */
[----:B------:R-:W-:Y:S01]  /*17f90*/  LOP3.LUT R32, R32, R33, RZ, 0x3c, !PT ;  /* 0x0000002120207212 */ /* 0x000fe200078e3cff */
[--C-:B------:R-:W-:Y:S01]  /*17fa0*/  IMAD.X R33, RZ, RZ, R5.reuse, P4 ;  /* 0x000000ffff217224 */ /* 0x100fe200020e0605 */
[----:B------:R-:W-:Y:S01]  /*17fb0*/  LOP3.LUT R36, R36, R37, RZ, 0x3c, !PT ;  /* 0x0000002524247212 */ /* 0x000fe200078e3cff */
[----:B------:R-:W-:Y:S01]  /*17fc0*/  IMAD.X R37, RZ, RZ, R5, P3 ;  /* 0x000000ffff257224 */ /* 0x000fe200018e0605 */
[----:B------:R-:W-:Y:S01]  /*17fd0*/  LOP3.LUT R4, R11, R4, RZ, 0x3c, !PT ;  /* 0x000000040b047212 */ /* 0x000fe200078e3cff */
[----:B------:R-:W5:Y:S01]  /*17fe0*/  LD.E.128 R24, desc[UR36][R24.64] ;  /* 0x0000002418187980 */ /* 0x000f62000c101d00 */
[----:B------:R-:W-:-:S03]  /*17ff0*/  LOP3.LUT R40, R6, R7, RZ, 0x3c, !PT ;  /* 0x0000000706287212 */ /* 0x000fc600078e3cff */
[----:B------:R-:W5:Y:S01]  /*18000*/  LD.E.128 R8, desc[UR36][R8.64] ;  /* 0x0000002408087980 */ /* 0x000f62000c101d00 */
[----:B------:R-:W-:-:S03]  /*18010*/  SHF.R.S32.HI R45, RZ, 0x1f, R195 ;  /* 0x0000001fff2d7819 */ /* 0x000fc600000114c3 */
[----:B------:R-:W5:Y:S01]  /*18020*/  LD.E.128 R4, desc[UR36][R4.64] ;  /* 0x0000002404047980 */ /* 0x000f62000c101d00 */
[----:B------:R-:W-:-:S03]  /*18030*/  IMAD.MOV.U32 R44, RZ, RZ, R195 ;  /* 0x000000ffff2c7224 */ /* 0x000fc600078e00c3 */
[----:B------:R-:W5:Y:S04]  /*18040*/  LD.E.128 R28, desc[UR36][R28.64] ;  /* 0x000000241c1c7980 */ /* 0x000f68000c101d00 */
[----:B------:R-:W5:Y:S04]  /*18050*/  LD.E.128 R32, desc[UR36][R32.64] ;  /* 0x0000002420207980 */ /* 0x000f68000c101d00 */
[----:B------:R-:W5:Y:S04]  /*18060*/  LD.E.128 R36, desc[UR36][R36.64] ;  /* 0x0000002424247980 */ /* 0x000f68000c101d00 */
[----:B------:R-:W5:Y:S01]  /*18070*/  LD.E.128 R40, desc[UR36][R40.64] ;  /* 0x0000002428287980 */ /* 0x000f62000c101d00 */
[----:B--2---:R-:W-:Y:S01]  /*18080*/  IMAD R0, R21, UR4, RZ ;  /* 0x0000000415007c24 */ /* 0x004fe2000f8e02ff */
[----:B------:R-:W-:Y:S01]  /*18090*/  @!PT LDS RZ, [RZ] ;  /* 0x00000000fffff984 */ /* 0x000fe20000000800 */
[----:B------:R-:W-:Y:S01]  /*180a0*/  @!PT LDS RZ, [RZ] ;  /* 0x00000000fffff984 */ /* 0x000fe20000000800 */
[----:B------:R-:W-:Y:S01]  /*180b0*/  @!PT LDS RZ, [RZ] ;  /* 0x00000000fffff984 */ /* 0x000fe20000000800 */
[----:B------:R-:W-:Y:S01]  /*180c0*/  @!PT LDS RZ, [RZ] ;  /* 0x00000000fffff984 */ /* 0x000fe20000000800 */
[----:B------:R2:W-:Y:S06]  /*180d0*/  MEMBAR.ALL.CTA ;  /* 0x0000000000007992 */ /* 0x0005ec0000008000 */
[----:B--2---:R-:W2:Y:S01]  /*180e0*/  FENCE.VIEW.ASYNC.S ;  /* 0x00000000000073c6 */ /* 0x004ea20000000000 */
[----:B------:R-:W-:-:S04]  /*180f0*/  IMAD.WIDE.U32 R20, R51, UR4, R44 ;  /* 0x0000000433147c25 */ /* 0x000fc8000f8e002c */
[----:B------:R-:W-:Y:S01]  /*18100*/  IMAD R51, R51, UR5, R0 ;  /* 0x0000000533337c24 */ /* 0x000fe2000f8e0200 */
[----:B------:R-:W-:Y:S01]  /*18110*/  ULDC.64 UR4, c[0x0][0xae0] ;  /* 0x0002b80000047ab9 */ /* 0x000fe20000000a00 */
[----:B------:R-:W-:Y:S02]  /*18120*/  IMAD R49, R204, -0x80, R49 ;  /* 0xffffff80cc317824 */ /* 0x000fe400078e0231 */
[C---:B------:R-:W-:Y:S02]  /*18130*/  VIADD R0, R196.reuse, 0x20 ;  /* 0x00000020c4007836 */ /* 0x040fe40000000000 */
[----:B------:R-:W-:Y:S01]  /*18140*/  IMAD.IADD R21, R21, 0x1, R51 ;  /* 0x0000000115157824 */ /* 0x000fe200078e0233 */
[-C--:B------:R-:W-:Y:S01]  /*18150*/  ISETP.GE.AND P2, PT, R196, R49.reuse, PT ;  /* 0x00000031c400720c */ /* 0x080fe20003f46270 */
[----:B------:R-:W-:Y:S01]  /*18160*/  IMAD R45, R48, UR4, RZ ;  /* 0x00000004302d7c24 */ /* 0x000fe2000f8e02ff */
[----:B------:R-:W-:Y:S01]  /*18170*/  ISETP.GE.AND P4, PT, R0, R49, PT ;  /* 0x000000310000720c */ /* 0x000fe20003f86270 */
[----:B---3--:R-:W-:-:S02]  /*18180*/  VIADD R3, R196, 0x40 ;  /* 0x00000040c4037836 */ /* 0x008fc40000000000 */
[C---:B------:R-:W-:Y:S02]  /*18190*/  IMAD R45, R198.reuse, UR5, R45 ;  /* 0x00000005c62d7c24 */ /* 0x040fe4000f8e022d */
[----:B------:R-:W-:Y:S01]  /*181a0*/  IMAD.WIDE.U32 R20, R198, UR4, R20 ;  /* 0x00000004c6147c25 */ /* 0x000fe2000f8e0014 */
[----:B------:R-:W-:-:S03]  /*181b0*/  ULDC.64 UR4, c[0x0][0xae8] ;  /* 0x0002ba0000047ab9 */ /* 0x000fc60000000a00 */
[----:B------:R-:W-:Y:S01]  /*181c0*/  VIADD R0, R2, 0x34820 ;  /* 0x0003482002007836 */ /* 0x000fe20000000000 */
[-C--:B------:R-:W-:Y:S01]  /*181d0*/  ISETP.GE.AND P0, PT, R3, R49.reuse, PT ;  /* 0x000000310300720c */ /* 0x080fe20003f06270 */
[----:B------:R-:W-:Y:S02]  /*181e0*/  IMAD.IADD R21, R21, 0x1, R45 ;  /* 0x0000000115157824 */ /* 0x000fe400078e022d */
[----:B------:R-:W-:Y:S01]  /*181f0*/  IMAD R3, R205, UR4, RZ ;  /* 0x00000004cd037c24 */ /* 0x000fe2000f8e02ff */
[----:B------:R-:W-:Y:S01]  /*18200*/  PRMT R0, RZ, 0x654, R0 ;  /* 0x00000654ff007816 */ /* 0x000fe20000000000 */
[----:B------:R-:W-:Y:S01]  /*18210*/  VIADD R44, R196, 0x60 ;  /* 0x00000060c42c7836 */ /* 0x000fe20000000000 */
[----:B------:R-:W-:Y:S01]  /*18220*/  SHF.R.S32.HI R197, RZ, 0x1f, R196 ;  /* 0x0000001fffc57819 */ /* 0x000fe200000114c4 */
[C---:B------:R-:W-:Y:S01]  /*18230*/  IMAD R3, R201.reuse, UR5, R3 ;  /* 0x00000005c9037c24 */ /* 0x040fe2000f8e0203 */
[----:B--2---:R2:W-:Y:S01]  /*18240*/  SYNCS.ARRIVE.TRANS64.RED.A1T0 RZ, [R0+URZ], RZ ;  /* 0x000000ff00ff79a7 */ /* 0x0045e2000810043f */
[----:B------:R-:W-:Y:S01]  /*18250*/  IMAD.WIDE.U32 R46, R201, UR4, R20 ;  /* 0x00000004c92e7c25 */ /* 0x000fe2000f8e0014 */
[----:B------:R-:W-:Y:S01]  /*18260*/  BSSY B1, `(.L_x_643) ;  /* 0x0000015000017945 */ /* 0x000fe20003800000 */
[----:B------:R-:W-:-:S02]  /*18270*/  ISETP.GE.AND P1, PT, R44, R49, PT ;  /* 0x000000312c00720c */ /* 0x000fc40003f26270 */
[----:B------:R-:W-:-:S04]  /*18280*/  IMAD.WIDE R44, R204, 0x80, R196 ;  /* 0x00000080cc2c7825 */ /* 0x000fc800078e02c4 */
[----:B------:R-:W-:Y:S01]  /*18290*/  IMAD.IADD R51, R47, 0x1, R3 ;  /* 0x000000012f337824 */ /* 0x000fe200078e0203 */
[----:B--2---:R-:W-:Y:S06]  /*182a0*/  @P2 BRA `(.L_x_644) ;  /* 0x0000000000402947 */ /* 0x004fec0003800000 */
[----:B------:R-:W-:Y:S01]  /*182b0*/  MOV R21, R51 ;  /* 0x0000003300157202 */ /* 0x000fe20000000f00 */
[----:B------:R-:W-:Y:S01]  /*182c0*/  ULDC.64 UR4, c[0x0][0xad8] ;  /* 0x0002b60000047ab9 */ /* 0x000fe20000000a00 */
[----:B------:R-:W-:Y:S01]  /*182d0*/  IMAD.MOV.U32 R20, RZ, RZ, R46 ;  /* 0x000000ffff147224 */ /* 0x000fe200078e002e */
[----:B------:R-:W-:Y:S01]  /*182e0*/  ULDC.64 UR6, c[0x0][0xa80] ;  /* 0x0002a00000067ab9 */ /* 0x000fe20000000a00 */
[----:B------:R-:W-:Y:S02]  /*182f0*/  IMAD R3, R45, UR4, RZ ;  /* 0x000000042d037c24 */ /* 0x000fe4000f8e02ff */
[C---:B------:R-:W-:Y:S02]  /*18300*/  VIADD R0, R195.reuse, 0x40 ;  /* 0x00000040c3007836 */ /* 0x040fe40000000000 */
[C---:B------:R-:W-:Y:S01]  /*18310*/  IMAD.WIDE.U32 R20, R44.reuse, UR4, R20 ;  /* 0x000000042c147c25 */ /* 0x040fe2000f8e0014 */
[----:B------:R-:W-:Y:S02]  /*18320*/  ULDC UR4, c[0x0][0xa8c] ;  /* 0x0002a30000047ab9 */ /* 0x000fe40000000800 */
[----:B------:R-:W-:Y:S01]  /*18330*/  ISETP.GE.AND P2, PT, R195, UR4, PT ;  /* 0x00000004c3007c0c */ /* 0x000fe2000bf46270 */
[----:B------:R-:W-:Y:S01]  /*18340*/  IMAD R3, R44, UR5, R3 ;  /* 0x000000052c037c24 */ /* 0x000fe2000f8e0203 */
[----:B------:R-:W-:-:S02]  /*18350*/  ISETP.GE.AND P3, PT, R0, UR4, PT ;  /* 0x0000000400007c0c */ /* 0x000fc4000bf66270 */
[----:B------:R-:W-:Y:S01]  /*18360*/  LEA R48, P5, R20, UR6, 0x1 ;  /* 0x0000000614307c11 */ /* 0x000fe2000f8a08ff */
[----:B------:R-:W-:-:S05]  /*18370*/  IMAD.IADD R3, R21, 0x1, R3 ;  /* 0x0000000115037824 */ /* 0x000fca00078e0203 */
[----:B------:R-:W-:-:S05]  /*18380*/  LEA.HI.X R49, R20, UR7, R3, 0x1, P5 ;  /* 0x0000000714317c11 */ /* 0x000fca000a8f0c03 */
[----:B-----5:R2:W-:Y:S04]  /*18390*/  @!P2 STG.E.128 desc[UR36][R48.64], R4 ;  /* 0x000000043000a986 */ /* 0x0205e8000c101d24 */
[----:B------:R2:W-:Y:S02]  /*183a0*/  @!P3 STG.E.128 desc[UR36][R48.64+0x80], R28 ;  /* 0x0000801c3000b986 */ /* 0x0005e4000c101d24 */
.L_x_644:
[----:B------:R-:W-:Y:S05]  /*183b0*/  BSYNC B1 ;  /* 0x0000000000017941 */ /* 0x000fea0003800000 */
.L_x_643:
[----:B------:R-:W-:Y:S04]  /*183c0*/  BSSY B1, `(.L_x_645) ;  /* 0x0000014000017945 */ /* 0x000fe80003800000 */
[----:B------:R-:W-:Y:S05]  /*183d0*/  @P4 BRA `(.L_x_646) ;  /* 0x0000000000484947 */ /* 0x000fea0003800000 */
[----:B------:R-:W-:Y:S01]  /*183e0*/  IADD3 R3, P2, R44, 0x20, RZ ;  /* 0x000000202c037810 */ /* 0x000fe20007f5e0ff */
[----:B------:R-:W-:Y:S01]  /*183f0*/  ULDC.64 UR4, c[0x0][0xad8] ;  /* 0x0002b60000047ab9 */ /* 0x000fe20000000a00 */
[----:B--2--5:R-:W-:Y:S01]  /*18400*/  IMAD.MOV.U32 R4, RZ, RZ, R46 ;  /* 0x000000ffff047224 */ /* 0x024fe200078e002e */
[----:B------:R-:W-:Y:S01]  /*18410*/  ULDC.64 UR6, c[0x0][0xa80] ;  /* 0x0002a00000067ab9 */ /* 0x000fe20000000a00 */
[----:B------:R-:W-:Y:S02]  /*18420*/  IMAD.MOV.U32 R5, RZ, RZ, R51 ;  /* 0x000000ffff057224 */ /* 0x000fe400078e0033 */
[----:B------:R-:W-:Y:S02]  /*18430*/  IMAD.X R0, RZ, RZ, R45, P2 ;  /* 0x000000ffff007224 */ /* 0x000fe400010e062d */
[----:B------:R-:W-:Y:S02]  /*18440*/  VIADD R6, R195, 0x40 ;  /* 0x00000040c3067836 */ /* 0x000fe40000000000 */
[----:B------:R-:W-:-:S02]  /*18450*/  IMAD R0, R0, UR4, RZ ;  /* 0x0000000400007c24 */ /* 0x000fc4000f8e02ff */
[----:B------:R-:W-:Y:S01]  /*18460*/  IMAD.WIDE.U32 R4, R3, UR4, R4 ;  /* 0x0000000403047c25 */ /* 0x000fe2000f8e0004 */
[----:B------:R-:W-:Y:S02]  /*18470*/  ULDC UR4, c[0x0][0xa8c] ;  /* 0x0002a30000047ab9 */ /* 0x000fe40000000800 */
[----:B------:R-:W-:Y:S01]  /*18480*/  ISETP.GE.AND P3, PT, R195, UR4, PT ;  /* 0x00000004c3007c0c */ /* 0x000fe2000bf66270 */
[----:B------:R-:W-:Y:S01]  /*18490*/  IMAD R3, R3, UR5, R0 ;  /* 0x0000000503037c24 */ /* 0x000fe2000f8e0200 */
[----:B------:R-:W-:Y:S02]  /*184a0*/  ISETP.GE.AND P4, PT, R6, UR4, PT ;  /* 0x0000000406007c0c */ /* 0x000fe4000bf86270 */
[----:B------:R-:W-:Y:S01]  /*184b0*/  LEA R6, P2, R4, UR6, 0x1 ;  /* 0x0000000604067c11 */ /* 0x000fe2000f8408ff */
[----:B------:R-:W-:-:S05]  /*184c0*/  IMAD.IADD R3, R5, 0x1, R3 ;  /* 0x0000000105037824 */ /* 0x000fca00078e0203 */
[----:B------:R-:W-:-:S05]  /*184d0*/  LEA.HI.X R7, R4, UR7, R3, 0x1, P2 ;  /* 0x0000000704077c11 */ /* 0x000fca00090f0c03 */
[----:B------:R3:W-:Y:S04]  /*184e0*/  @!P3 STG.E.128 desc[UR36][R6.64], R8 ;  /* 0x000000080600b986 */ /* 0x0007e8000c101d24 */
[----:B------:R3:W-:Y:S02]  /*184f0*/  @!P4 STG.E.128 desc[UR36][R6.64+0x80], R32 ;  /* 0x000080200600c986 */ /* 0x0007e4000c101d24 */
.L_x_646:
[----:B------:R-:W-:Y:S05]  /*18500*/  BSYNC B1 ;  /* 0x0000000000017941 */ /* 0x000fea0003800000 */
.L_x_645:
        /* <DEDUP_REMOVED lines=8> */
[----:B---3--:R-:W-:Y:S02]  /*18590*/  VIADD R6, R195, 0x40 ;  /* 0x00000040c3067836 */ /* 0x008fe40000000000 */
        /* <DEDUP_REMOVED lines=11> */
.L_x_648:
[----:B------:R-:W-:Y:S05]  /*18650*/  BSYNC B1 ;  /* 0x0000000000017941 */ /* 0x000fea0003800000 */
.L_x_647:
[----:B------:R-:W-:Y:S05]  /*18660*/  @P1 BRA `(.L_x_649) ;  /* 0x0000000800cc1947 */ /* 0x000fea0003800000 */
[----:B------:R-:W-:Y:S01]  /*18670*/  IADD3 R3, P0, R44, 0x60, RZ ;  /* 0x000000602c037810 */ /* 0x000fe20007f1e0ff */
[----:B------:R-:W-:Y:S01]  /*18680*/  ULDC.64 UR6, c[0x0][0xad8] ;  /* 0x0002b60000067ab9 */ /* 0x000fe20000000a00 */
[----:B--2--5:R-:W-:Y:S01]  /*18690*/  IMAD.MOV.U32 R4, RZ, RZ, R46 ;  /* 0x000000ffff047224 */ /* 0x024fe200078e002e */
[----:B------:R-:W-:Y:S01]  /*186a0*/  ULDC UR4, c[0x0][0xa8c] ;  /* 0x0002a30000047ab9 */ /* 0x000fe20000000800 */
[----:B------:R-:W-:Y:S01]  /*186b0*/  IMAD.MOV.U32 R5, RZ, RZ, R51 ;  /* 0x000000ffff057224 */ /* 0x000fe200078e0033 */
[----:B------:R-:W-:Y:S01]  /*186c0*/  ISETP.GE.AND P1, PT, R195, UR4, PT ;  /* 0x00000004c3007c0c */ /* 0x000fe2000bf26270 */
[----:B------:R-:W-:Y:S02]  /*186d0*/  IMAD.X R44, RZ, RZ, R45, P0 ;  /* 0x000000ffff2c7224 */ /* 0x000fe400000e062d */
[----:B------:R-:W-:-:S04]  /*186e0*/  IMAD.WIDE.U32 R4, R3, UR6, R4 ;  /* 0x0000000603047c25 */ /* 0x000fc8000f8e0004 */
[----:B------:R-:W-:Y:S02]  /*186f0*/  IMAD R44, R44, UR6, RZ ;  /* 0x000000062c2c7c24 */ /* 0x000fe4000f8e02ff */
[----:B------:R-:W-:Y:S02]  /*18700*/  VIADD R0, R195, 0x40 ;  /* 0x00000040c3007836 */ /* 0x000fe40000000000 */
[----:B------:R-:W-:Y:S01]  /*18710*/  IMAD R3, R3, UR7, R44 ;  /* 0x0000000703037c24 */ /* 0x000fe2000f8e022c */
[----:B------:R-:W-:Y:S02]  /*18720*/  ULDC.64 UR6, c[0x0][0xa80] ;  /* 0x0002a00000067ab9 */ /* 0x000fe40000000a00 */
[----:B---34-:R-:W-:Y:S01]  /*18730*/  LEA R6, P0, R4, UR6, 0x1 ;  /* 0x0000000604067c11 */ /* 0x018fe2000f8008ff */
[----:B------:R-:W-:-:S05]  /*18740*/  IMAD.IADD R3, R5, 0x1, R3 ;  /* 0x0000000105037824 */ /* 0x000fca00078e0203 */
[----:B------:R-:W-:Y:S02]  /*18750*/  LEA.HI.X R7, R4, UR7, R3, 0x1, P0 ;  /* 0x0000000704077c11 */ /* 0x000fe400080f0c03 */
[----:B------:R-:W-:-:S03]  /*18760*/  ISETP.GE.AND P0, PT, R0, UR4, PT ;  /* 0x0000000400007c0c */ /* 0x000fc6000bf06270 */
[----:B------:R2:W-:Y:S10]  /*18770*/  @!P1 STG.E.128 desc[UR36][R6.64], R24 ;  /* 0x0000001806009986 */ /* 0x0005f4000c101d24 */
[----:B------:R-:W-:Y:S05]  /*18780*/  @P0 BRA `(.L_x_649) ;  /* 0x0000000800840947 */ /* 0x000fea0003800000 */
[----:B------:R3:W-:Y:S01]  /*18790*/  STG.E.128 desc[UR36][R6.64+0x80], R40 ;  /* 0x0000802806007986 */ /* 0x0007e2000c101d24 */
[----:B------:R-:W-:Y:S05]  /*187a0*/  BRA `(.L_x_649) ;  /* 0x00000008007c7947 */ /* 0x000fea0003800000 */
.L_x_641:
[----:B------:R-:W-:Y:S01]  /*187b0*/  ULDC.64 UR4, c[0x0][0xbd8] ;  /* 0x0002f60000047ab9 */ /* 0x000fe20000000a00 */
[----:B------:R-:W-:Y:S01]  /*187c0*/  IMAD.MOV.U32 R9, RZ, RZ, RZ ;  /* 0x000000ffff097224 */ /* 0x000fe200078e00ff */
[----:B------:R-:W-:Y:S02]  /*187d0*/  ISETP.NE.U32.AND P0, PT, RZ, UR4, PT ;  /* 0x00000004ff007c0c */ /* 0x000fe4000bf05070 */
[----:B------:R-:W-:Y:S02]  /*187e0*/  IADD3 R4, P1, R199, UR4, RZ ;  /* 0x00000004c7047c10 */ /* 0x000fe4000ff3e0ff */
[----:B------:R-:W-:Y:S02]  /*187f0*/  ISETP.NE.AND.EX P0, PT, RZ, UR5, PT, P0 ;  /* 0x00000005ff007c0c */ /* 0x000fe4000bf05300 */
[----:B------:R-:W-:Y:S01]  /*18800*/  IADD3.X R5, R200, UR5, RZ, P1, !PT ;  /* 0x00000005c8057c10 */ /* 0x000fe20008ffe4ff */
[----:B------:R-:W-:Y:S02]  /*18810*/  ULDC.64 UR4, c[0x0][0xbe0] ;  /* 0x0002f80000047ab9 */ /* 0x000fe40000000a00 */
[----:B------:R-:W-:-:S04]  /*18820*/  ISETP.NE.U32.AND P1, PT, RZ, UR4, PT ;  /* 0x00000004ff007c0c */ /* 0x000fc8000bf25070 */
[----:B------:R-:W-:-:S04]  /*18830*/  ISETP.NE.AND.EX P1, PT, RZ, UR5, PT, P1 ;  /* 0x00000005ff007c0c */ /* 0x000fc8000bf25310 */
[----:B------:R2:W5:Y:S09]  /*18840*/  @P0 LDG.E R9, desc[UR36][R4.64] ;  /* 0x0000002404090981 */ /* 0x000572000c1e1900 */
[----:B------:R-:W-:Y:S01]  /*18850*/  @P1 IADD3 R6, P2, R199, UR4, RZ ;  /* 0x00000004c7061c10 */ /* 0x000fe2000ff5e0ff */
[----:B------:R-:W-:-:S02]  /*18860*/  ULDC UR4, c[0x0][0xa88] ;  /* 0x0002a20000047ab9 */ /* 0x000fc40000000800 */
[----:B------:R-:W-:Y:S01]  /*18870*/  IMAD.U32 R3, RZ, RZ, UR4 ;  /* 0x00000004ff037e24 */ /* 0x000fe2000f8e00ff */
[----:B------:R-:W-:-:S05]  /*18880*/  @P1 IADD3.X R7, R200, UR5, RZ, P2, !PT ;  /* 0x00000005c8071c10 */ /* 0x000fca00097fe4ff */
[----:B------:R2:W5:Y:S01]  /*18890*/  @P1 LDG.E R3, desc[UR36][R6.64] ;  /* 0x0000002406031981 */ /* 0x000562000c1e1900 */
[----:B------:R-:W-:Y:S01]  /*188a0*/  ISETP.GE.AND P2, PT, R223, 0x80, PT ;  /* 0x00000080df00780c */ /* 0x000fe20003f46270 */
[----:B------:R-:W-:-:S12]  /*188b0*/  @P1 BRA `(.L_x_650) ;  /* 0x0000000000101947 */ /* 0x000fd80003800000 */
[----:B------:R-:W-:Y:S05]  /*188c0*/  @!P0 BRA `(.L_x_650) ;  /* 0x00000000000c8947 */ /* 0x000fea0003800000 */
[----:B------:R-:W3:Y:S04]  /*188d0*/  LDG.E R0, desc[UR36][R4.64] ;  /* 0x0000002404007981 */ /* 0x000ee8000c1e1900 */
[----:B-----5:R-:W3:Y:S02]  /*188e0*/  LDG.E R3, desc[UR36][R4.64+0x4] ;  /* 0x0000042404037981 */ /* 0x020ee4000c1e1900 */
[----:B---3--:R-:W-:-:S07]  /*188f0*/  IADD3 R3, -R0, R3, RZ ;  /* 0x0000000300037210 */ /* 0x008fce0007ffe1ff */
.L_x_650:
[----:B------:R-:W-:Y:S01]  /*18900*/  BSSY B1, `(.L_x_651) ;  /* 0x000001d000017945 */ /* 0x000fe20003800000 */
[----:B------:R-:W-:Y:S02]  /*18910*/  SHF.R.S32.HI R10, RZ, 0x1f, R198 ;  /* 0x0000001fff0a7819 */ /* 0x000fe400000114c6 */
[----:B------:R-:W-:Y:S02]  /*18920*/  SHF.R.S32.HI R12, RZ, 0x1f, R195 ;  /* 0x0000001fff0c7819 */ /* 0x000fe400000114c3 */
[----:B------:R-:W-:Y:S02]  /*18930*/  SEL R201, R201, RZ, !P0 ;  /* 0x000000ffc9c97207 */ /* 0x000fe40004000000 */
[----:B------:R-:W-:Y:S02]  /*18940*/  SEL R205, R205, RZ, !P0 ;  /* 0x000000ffcdcd7207 */ /* 0x000fe40004000000 */
[----:B-----5:R-:W-:Y:S01]  /*18950*/  SHF.R.S32.HI R8, RZ, 0x1f, R9 ;  /* 0x0000001fff087819 */ /* 0x020fe20000011409 */
[----:B------:R-:W-:Y:S06]  /*18960*/  @P2 BRA `(.L_x_652) ;  /* 0x0000000000582947 */ /* 0x000fec0003800000 */
[----:B--2---:R-:W2:Y:S02]  /*18970*/  S2R R5, SR_TID.X ;  /* 0x0000000000057919 */ /* 0x004ea40000002100 */
[----:B--2---:R-:W-:-:S04]  /*18980*/  IMAD R0, R204, 0x80, R5 ;  /* 0x00000080cc007824 */ /* 0x004fc800078e0205 */
[----:B------:R-:W-:-:S05]  /*18990*/  VIADD R0, R0, 0xffffff80 ;  /* 0xffffff8000007836 */ /* 0x000fca0000000000 */
[----:B------:R-:W-:-:S13]  /*189a0*/  ISETP.GE.AND P0, PT, R0, R3, PT ;  /* 0x000000030000720c */ /* 0x000fda0003f06270 */
[----:B------:R-:W-:Y:S05]  /*189b0*/  @P0 BRA `(.L_x_652) ;  /* 0x0000000000440947 */ /* 0x000fea0003800000 */
[----:B------:R-:W-:Y:S01]  /*189c0*/  IADD3 R4, P0, R0, R9, RZ ;  /* 0x0000000900047210 */ /* 0x000fe20007f1e0ff */
[----:B------:R-:W-:Y:S02]  /*189d0*/  ULDC.64 UR4, c[0x0][0xb70] ;  /* 0x0002dc0000047ab9 */ /* 0x000fe40000000a00 */
[----:B------:R-:W-:Y:S01]  /*189e0*/  IMAD R7, R10, UR4, RZ ;  /* 0x000000040a077c24 */ /* 0x000fe2000f8e02ff */
[----:B------:R-:W-:-:S03]  /*189f0*/  LEA.HI.X.SX32 R5, R0, R8, 0x1, P0 ;  /* 0x0000000800057211 */ /* 0x000fc600000f0eff */
[C---:B------:R-:W-:Y:S02]  /*18a00*/  IMAD R7, R198.reuse, UR5, R7 ;  /* 0x00000005c6077c24 */ /* 0x040fe4000f8e0207 */
[----:B------:R-:W-:Y:S01]  /*18a10*/  IMAD.WIDE.U32 R4, R198, UR4, R4 ;  /* 0x00000004c6047c25 */ /* 0x000fe2000f8e0004 */
[----:B------:R-:W-:-:S03]  /*18a20*/  ULDC.64 UR4, c[0x0][0xb78] ;  /* 0x0002de0000047ab9 */ /* 0x000fc60000000a00 */
[----:B------:R-:W-:Y:S02]  /*18a30*/  IMAD R0, R205, UR4, RZ ;  /* 0x00000004cd007c24 */ /* 0x000fe4000f8e02ff */
[----:B------:R-:W-:Y:S02]  /*18a40*/  IMAD.IADD R5, R5, 0x1, R7 ;  /* 0x0000000105057824 */ /* 0x000fe400078e0207 */
[C---:B------:R-:W-:Y:S02]  /*18a50*/  IMAD R7, R201.reuse, UR5, R0 ;  /* 0x00000005c9077c24 */ /* 0x040fe4000f8e0200 */
[----:B------:R-:W-:Y:S01]  /*18a60*/  IMAD.WIDE.U32 R4, R201, UR4, R4 ;  /* 0x00000004c9047c25 */ /* 0x000fe2000f8e0004 */
[----:B------:R-:W-:-:S03]  /*18a70*/  ULDC.64 UR4, c[0x0][0xb40] ;  /* 0x0002d00000047ab9 */ /* 0x000fc60000000a00 */
[----:B------:R-:W-:Y:S01]  /*18a80*/  IMAD.IADD R5, R5, 0x1, R7 ;  /* 0x0000000105057824 */ /* 0x000fe200078e0207 */
[----:B------:R-:W-:-:S04]  /*18a90*/  LEA R6, P0, R4, UR4, 0x2 ;  /* 0x0000000404067c11 */ /* 0x000fc8000f8010ff */
[----:B------:R-:W-:Y:S01]  /*18aa0*/  LEA.HI.X R7, R4, UR5, R5, 0x2, P0 ;  /* 0x0000000504077c11 */ /* 0x000fe200080f1405 */
[----:B------:R-:W-:-:S05]  /*18ab0*/  IMAD.MOV.U32 R5, RZ, RZ, -0x800000 ;  /* 0xff800000ff057424 */ /* 0x000fca00078e00ff */
[----:B------:R3:W-:Y:S03]  /*18ac0*/  STG.E desc[UR36][R6.64], R5 ;  /* 0x0000000506007986 */ /* 0x0007e6000c101924 */
.L_x_652:
[----:B------:R-:W-:Y:S05]  /*18ad0*/  BSYNC B1 ;  /* 0x0000000000017941 */ /* 0x000fea0003800000 */
.L_x_651:
[----:B------:R-:W-:Y:S01]  /*18ae0*/  ULDC.64 UR4, c[0x0][0xaa0] ;  /* 0x0002a80000047ab9 */ /* 0x000fe20000000a00 */
[----:B--2---:R-:W-:Y:S01]  /*18af0*/  IMAD.MOV.U32 R4, RZ, RZ, R195 ;  /* 0x000000ffff047224 */ /* 0x004fe200078e00c3 */
[----:B------:R-:W-:Y:S01]  /*18b00*/  BSSY B1, `(.L_x_653) ;  /* 0x000002c000017945 */ /* 0x000fe20003800000 */
[----:B---3--:R-:W-:Y:S02]  /*18b10*/  IMAD.MOV.U32 R5, RZ, RZ, R12 ;  /* 0x000000ffff057224 */ /* 0x008fe400078e000c */
[----:B------:R-:W-:Y:S02]  /*18b20*/  IMAD R0, R8, UR4, RZ ;  /* 0x0000000408007c24 */ /* 0x000fe4000f8e02ff */
[----:B------:R-:W-:-:S04]  /*18b30*/  IMAD.WIDE.U32 R4, R9, UR4, R4 ;  /* 0x0000000409047c25 */ /* 0x000fc8000f8e0004 */
[----:B------:R-:W-:Y:S01]  /*18b40*/  IMAD R9, R9, UR5, R0 ;  /* 0x0000000509097c24 */ /* 0x000fe2000f8e0200 */
[----:B------:R-:W-:Y:S01]  /*18b50*/  ULDC.64 UR4, c[0x0][0xae0] ;  /* 0x0002b80000047ab9 */ /* 0x000fe20000000a00 */
[----:B------:R-:W-:Y:S02]  /*18b60*/  VIADD R0, R196, 0x20 ;  /* 0x00000020c4007836 */ /* 0x000fe40000000000 */
[----:B------:R-:W-:Y:S02]  /*18b70*/  IMAD R3, R204, -0x80, R3 ;  /* 0xffffff80cc037824 */ /* 0x000fe400078e0203 */
[----:B------:R-:W-:Y:S01]  /*18b80*/  IMAD.IADD R5, R5, 0x1, R9 ;  /* 0x0000000105057824 */ /* 0x000fe200078e0209 */
[----:B------:R-:W-:Y:S01]  /*18b90*/  SHF.R.S32.HI R9, RZ, 0x1f, R196 ;  /* 0x0000001fff097819 */ /* 0x000fe200000114c4 */
[----:B------:R-:W-:Y:S01]  /*18ba0*/  IMAD R7, R10, UR4, RZ ;  /* 0x000000040a077c24 */ /* 0x000fe2000f8e02ff */
[-C--:B------:R-:W-:Y:S01]  /*18bb0*/  ISETP.GE.AND P3, PT, R0, R3.reuse, PT ;  /* 0x000000030000720c */ /* 0x080fe20003f66270 */
[C---:B------:R-:W-:Y:S01]  /*18bc0*/  VIADD R0, R196.reuse, 0x60 ;  /* 0x00000060c4007836 */ /* 0x040fe20000000000 */
[----:B------:R-:W-:Y:S01]  /*18bd0*/  ISETP.GE.AND P2, PT, R196, R3, PT ;  /* 0x00000003c400720c */ /* 0x000fe20003f46270 */
[----:B------:R-:W-:-:S02]  /*18be0*/  IMAD R7, R198, UR5, R7 ;  /* 0x00000005c6077c24 */ /* 0x000fc4000f8e0207 */
[----:B------:R-:W-:Y:S01]  /*18bf0*/  IMAD.WIDE.U32 R4, R198, UR4, R4 ;  /* 0x00000004c6047c25 */ /* 0x000fe2000f8e0004 */
[----:B------:R-:W-:Y:S01]  /*18c00*/  ULDC.64 UR4, c[0x0][0xae8] ;  /* 0x0002ba0000047ab9 */ /* 0x000fe20000000a00 */
[-C--:B------:R-:W-:Y:S02]  /*18c10*/  ISETP.GE.AND P0, PT, R0, R3.reuse, PT ;  /* 0x000000030000720c */ /* 0x080fe40003f06270 */
[----:B------:R-:W-:Y:S02]  /*18c20*/  VIADD R6, R196, 0x40 ;  /* 0x00000040c4067836 */ /* 0x000fe40000000000 */
[----:B------:R-:W-:Y:S02]  /*18c30*/  IMAD.IADD R5, R5, 0x1, R7 ;  /* 0x0000000105057824 */ /* 0x000fe400078e0207 */
[----:B------:R-:W-:Y:S01]  /*18c40*/  IMAD R0, R205, UR4, RZ ;  /* 0x00000004cd007c24 */ /* 0x000fe2000f8e02ff */
[----:B------:R-:W-:Y:S01]  /*18c50*/  ISETP.GE.AND P1, PT, R6, R3, PT ;  /* 0x000000030600720c */ /* 0x000fe20003f26270 */
[----:B------:R-:W-:-:S04]  /*18c60*/  IMAD.WIDE.U32 R6, R201, UR4, R4 ;  /* 0x00000004c9067c25 */ /* 0x000fc8000f8e0004 */
[----:B------:R-:W-:Y:S02]  /*18c70*/  IMAD R3, R201, UR5, R0 ;  /* 0x00000005c9037c24 */ /* 0x000fe4000f8e0200 */
[----:B------:R-:W-:Y:S02]  /*18c80*/  IMAD.MOV.U32 R8, RZ, RZ, R196 ;  /* 0x000000ffff087224 */ /* 0x000fe400078e00c4 */
[----:B------:R-:W-:Y:S02]  /*18c90*/  IMAD.IADD R11, R7, 0x1, R3 ;  /* 0x00000001070b7824 */ /* 0x000fe400078e0203 */
[----:B------:R-:W-:Y:S01]  /*18ca0*/  IMAD.WIDE R8, R204, 0x80, R8 ;  /* 0x00000080cc087825 */ /* 0x000fe200078e0208 */
[----:B------:R-:W-:Y:S06]  /*18cb0*/  @P2 BRA `(.L_x_654) ;  /* 0x0000000000402947 */ /* 0x000fec0003800000 */
[----:B------:R-:W-:Y:S01]  /*18cc0*/  ULDC.64 UR4, c[0x0][0xad8] ;  /* 0x0002b60000047ab9 */ /* 0x000fe20000000a00 */
[----:B------:R-:W-:Y:S01]  /*18cd0*/  IMAD.MOV.U32 R4, RZ, RZ, R6 ;  /* 0x000000ffff047224 */ /* 0x000fe200078e0006 */
[----:B------:R-:W-:Y:S01]  /*18ce0*/  ULDC.64 UR6, c[0x0][0xa80] ;  /* 0x0002a00000067ab9 */ /* 0x000fe20000000a00 */
[----:B------:R-:W-:Y:S02]  /*18cf0*/  IMAD.MOV.U32 R5, RZ, RZ, R11 ;  /* 0x000000ffff057224 */ /* 0x000fe400078e000b */
[----:B------:R-:W-:Y:S02]  /*18d00*/  IMAD R3, R9, UR4, RZ ;  /* 0x0000000409037c24 */ /* 0x000fe4000f8e02ff */
[----:B------:R-:W-:Y:S02]  /*18d10*/  VIADD R0, R195, 0x40 ;  /* 0x00000040c3007836 */ /* 0x000fe40000000000 */
[----:B------:R-:W-:Y:S01]  /*18d20*/  IMAD.WIDE.U32 R4, R8, UR4, R4 ;  /* 0x0000000408047c25 */ /* 0x000fe2000f8e0004 */
[----:B------:R-:W-:-:S02]  /*18d30*/  ULDC UR4, c[0x0][0xa8c] ;  /* 0x0002a30000047ab9 */ /* 0x000fc40000000800 */
[----:B------:R-:W-:Y:S01]  /*18d40*/  ISETP.GE.AND P4, PT, R195, UR4, PT ;  /* 0x00000004c3007c0c */ /* 0x000fe2000bf86270 */
[----:B------:R-:W-:Y:S01]  /*18d50*/  IMAD R3, R8, UR5, R3 ;  /* 0x0000000508037c24 */ /* 0x000fe2000f8e0203 */
[----:B------:R-:W-:Y:S02]  /*18d60*/  ISETP.GE.AND P5, PT, R0, UR4, PT ;  /* 0x0000000400007c0c */ /* 0x000fe4000bfa6270 */
[----:B------:R-:W-:Y:S01]  /*18d70*/  LEA R12, P2, R4, UR6, 0x1 ;  /* 0x00000006040c7c11 */ /* 0x000fe2000f8408ff */
[----:B------:R-:W-:-:S05]  /*18d80*/  IMAD.IADD R3, R5, 0x1, R3 ;  /* 0x0000000105037824 */ /* 0x000fca00078e0203 */
[----:B------:R-:W-:-:S05]  /*18d90*/  LEA.HI.X R13, R4, UR7, R3, 0x1, P2 ;  /* 0x00000007040d7c11 */ /* 0x000fca00090f0c03 */
[----:B------:R2:W-:Y:S04]  /*18da0*/  @!P4 STG.E.128 desc[UR36][R12.64], RZ ;  /* 0x000000ff0c00c986 */ /* 0x0005e8000c101d24 */
[----:B------:R2:W-:Y:S02]  /*18db0*/  @!P5 STG.E.128 desc[UR36][R12.64+0x80], RZ ;  /* 0x000080ff0c00d986 */ /* 0x0005e4000c101d24 */
.L_x_654:
[----:B------:R-:W-:Y:S05]  /*18dc0*/  BSYNC B1 ;  /* 0x0000000000017941 */ /* 0x000fea0003800000 */
.L_x_653:
[----:B------:R-:W-:Y:S04]  /*18dd0*/  BSSY B1, `(.L_x_655) ;  /* 0x0000014000017945 */ /* 0x000fe80003800000 */
[----:B------:R-:W-:Y:S05]  /*18de0*/  @P3 BRA `(.L_x_656) ;  /* 0x0000000000483947 */ /* 0x000fea0003800000 */
[----:B------:R-:W-:Y:S01]  /*18df0*/  IADD3 R3, P2, R8, 0x20, RZ ;  /* 0x0000002008037810 */ /* 0x000fe20007f5e0ff */
[----:B------:R-:W-:Y:S01]  /*18e00*/  ULDC.64 UR4, c[0x0][0xad8] ;  /* 0x0002b60000047ab9 */ /* 0x000fe20000000a00 */
[----:B------:R-:W-:Y:S01]  /*18e10*/  IMAD.MOV.U32 R4, RZ, RZ, R6 ;  /* 0x000000ffff047224 */ /* 0x000fe200078e0006 */
[----:B------:R-:W-:Y:S01]  /*18e20*/  ULDC.64 UR6, c[0x0][0xa80] ;  /* 0x0002a00000067ab9 */ /* 0x000fe20000000a00 */
[----:B------:R-:W-:Y:S01]  /*18e30*/  IADD3.X R0, RZ, R9, RZ, P2, !PT ;  /* 0x00000009ff007210 */ /* 0x000fe200017fe4ff */
[----:B------:R-:W-:Y:S02]  /*18e40*/  IMAD.MOV.U32 R5, RZ, RZ, R11 ;  /* 0x000000ffff057224 */ /* 0x000fe400078e000b */
[----:B------:R-:W-:Y:S02]  /*18e50*/  VIADD R10, R195, 0x40 ;  /* 0x00000040c30a7836 */ /* 0x000fe40000000000 */
[----:B------:R-:W-:Y:S02]  /*18e60*/  IMAD R0, R0, UR4, RZ ;  /* 0x0000000400007c24 */ /* 0x000fe4000f8e02ff */
[----:B------:R-:W-:Y:S01]  /*18e70*/  IMAD.WIDE.U32 R4, R3, UR4, R4 ;  /* 0x0000000403047c25 */ /* 0x000fe2000f8e0004 */
[----:B------:R-:W-:-:S02]  /*18e80*/  ULDC UR4, c[0x0][0xa8c] ;  /* 0x0002a30000047ab9 */ /* 0x000fc40000000800 */
[----:B------:R-:W-:Y:S01]  /*18e90*/  ISETP.GE.AND P3, PT, R195, UR4, PT ;  /* 0x00000004c3007c0c */ /* 0x000fe2000bf66270 */
[----:B------:R-:W-:Y:S01]  /*18ea0*/  IMAD R3, R3, UR5, R0 ;  /* 0x0000000503037c24 */ /* 0x000fe2000f8e0200 */
[----:B------:R-:W-:Y:S02]  /*18eb0*/  ISETP.GE.AND P4, PT, R10, UR4, PT ;  /* 0x000000040a007c0c */ /* 0x000fe4000bf86270 */
[----:B--2---:R-:W-:Y:S01]  /*18ec0*/  LEA R12, P2, R4, UR6, 0x1 ;  /* 0x00000006040c7c11 */ /* 0x004fe2000f8408ff */
[----:B------:R-:W-:-:S05]  /*18ed0*/  IMAD.IADD R3, R5, 0x1, R3 ;  /* 0x0000000105037824 */ /* 0x000fca00078e0203 */
[----:B------:R-:W-:-:S05]  /*18ee0*/  LEA.HI.X R13, R4, UR7, R3, 0x1, P2 ;  /* 0x00000007040d7c11 */ /* 0x000fca00090f0c03 */
[----:B------:R3:W-:Y:S04]  /*18ef0*/  @!P3 STG.E.128 desc[UR36][R12.64], RZ ;  /* 0x000000ff0c00b986 */ /* 0x0007e8000c101d24 */
[----:B------:R3:W-:Y:S02]  /*18f00*/  @!P4 STG.E.128 desc[UR36][R12.64+0x80], RZ ;  /* 0x000080ff0c00c986 */ /* 0x0007e4000c101d24 */
.L_x_656:
[----:B------:R-:W-:Y:S05]  /*18f10*/  BSYNC B1 ;  /* 0x0000000000017941 */ /* 0x000fea0003800000 */
.L_x_655:
[----:B------:R-:W-:Y:S04]  /*18f20*/  BSSY B1, `(.L_x_657) ;  /* 0x0000014000017945 */ /* 0x000fe80003800000 */
[----:B------:R-:W-:Y:S05]  /*18f30*/  @P1 BRA `(.L_x_658) ;  /* 0x0000000000481947 */ /* 0x000fea0003800000 */
[----:B------:R-:W-:Y:S01]  /*18f40*/  IADD3 R3, P1, R8, 0x40, RZ ;  /* 0x0000004008037810 */ /* 0x000fe20007f3e0ff */
[----:B------:R-:W-:Y:S01]  /*18f50*/  ULDC.64 UR4, c[0x0][0xad8] ;  /* 0x0002b60000047ab9 */ /* 0x000fe20000000a00 */
[----:B------:R-:W-:Y:S01]  /*18f60*/  IMAD.MOV.U32 R4, RZ, RZ, R6 ;  /* 0x000000ffff047224 */ /* 0x000fe200078e0006 */
        /* <DEDUP_REMOVED lines=10> */
[----:B--23--:R-:W-:Y:S01]  /*19010*/  LEA R12, P1, R4, UR6, 0x1 ;  /* 0x00000006040c7c11 */ /* 0x00cfe2000f8208ff */
[----:B------:R-:W-:-:S05]  /*19020*/  IMAD.IADD R3, R5, 0x1, R3 ;  /* 0x0000000105037824 */ /* 0x000fca00078e0203 */
[----:B------:R-:W-:-:S05]  /*19030*/  LEA.HI.X R13, R4, UR7, R3, 0x1, P1 ;  /* 0x00000007040d7c11 */ /* 0x000fca00088f0c03 */
[----:B------:R4:W-:Y:S04]  /*19040*/  @!P2 STG.E.128 desc[UR36][R12.64], RZ ;  /* 0x000000ff0c00a986 */ /* 0x0009e8000c101d24 */
[----:B------:R4:W-:Y:S02]  /*19050*/  @!P3 STG.E.128 desc[UR36][R12.64+0x80], RZ ;  /* 0x000080ff0c00b986 */ /* 0x0009e4000c101d24 */
.L_x_658:
[----:B------:R-:W-:Y:S05]  /*19060*/  BSYNC B1 ;  /* 0x0000000000017941 */ /* 0x000fea0003800000 */
.L_x_657:
        /* <DEDUP_REMOVED lines=19> */
.L_x_649:
[----:B------:R-:W-:Y:S05]  /*191a0*/  BSYNC B0 ;  /* 0x0000000000007941 */ /* 0x000fea0003800000 */
.L_x_640:
[----:B------:R-:W-:Y:S02]  /*191b0*/  ULDC UR4, c[0x0][0xc14] ;  /* 0x0003050000047ab9 */ /* 0x000fe40000000800 */
[----:B-1----:R-:W-:-:S13]  /*191c0*/  ISETP.GE.AND P0, PT, R151, UR4, PT ;  /* 0x0000000497007c0c */ /* 0x002fda000bf06270 */
[----:B------:R-:W-:Y:S05]  /*191d0*/  @!P0 BRA `(.L_x_659) ;  /* 0xfffffe7c00e88947 */ /* 0x000fea000383ffff */
[----:B------:R-:W-:Y:S05]  /*191e0*/  BRA `(.L_x_448) ;  /* 0x0000005800fc7947 */ /* 0x000fea0003800000 */
.L_x_446:
[----:B------:R-:W-:-:S08]  /*191f0*/  NOP ;  /* 0x0000000000007918 */ /* 0x000fd00000000000 */
[----:B0-----:R-:W0:-:S00]  /*19200*/  USETMAXREG.DEALLOC.CTAPOOL 0x18 ;  /* 0x00000018000079c8 */ /* 0x001e0000080e0500 */
[----:B0-----:R-:W-:-:S06]  /*19210*/  LOP3.LUT R0, R0, 0x3, RZ, 0xc0, !PT ;  /* 0x0000000300007812 */ /* 0x001fcc00078ec0ff */
[----:B------:R-:W0:Y:S02]  /*19220*/  SHFL.IDX PT, R0, R0, RZ, 0x1f ;  /* 0x00001fff00007589 */ /* 0x000e2400000e0000 */
[----:B0-----:R-:W-:-:S13]  /*19230*/  ISETP.NE.AND P0, PT, R0, RZ, PT ;  /* 0x000000ff0000720c */ /* 0x001fda0003f05270 */
[----:B------:R-:W-:Y:S05]  /*19240*/  @P0 BRA `(.L_x_448) ;  /* 0x0000005800e40947 */ /* 0x000fea0003800000 */
[----:B------:R-:W-:Y:S01]  /*19250*/  LOP3.LUT R8, R3, 0x1f, RZ, 0xc0, !PT ;  /* 0x0000001f03087812 */ /* 0x000fe200078ec0ff */
[----:B------:R-:W-:Y:S01]  /*19260*/  ULDC UR5, c[0x0][0xc14] ;  /* 0x0003050000057ab9 */ /* 0x000fe20000000800 */
[----:B------:R-:W-:Y:S01]  /*19270*/  LOP3.LUT R4, R4, 0xffffffdf, RZ, 0xc0, !PT ;  /* 0xffffffdf04047812 */ /* 0x000fe200078ec0ff */
[----:B------:R-:W-:Y:S01]  /*19280*/  IMAD.MOV.U32 R0, RZ, RZ, RZ ;  /* 0x000000ffff007224 */ /* 0x000fe200078e00ff */
[----:B------:R-:W-:Y:S01]  /*19290*/  ISETP.NE.AND P0, PT, R8, 0x1f, PT ;  /* 0x0000001f0800780c */ /* 0x000fe20003f05270 */
[----:B------:R-:W0:Y:S01]  /*192a0*/  S2UR UR6, SR_CTAID.X ;  /* 0x00000000000679c3 */ /* 0x000e220000002500 */
[----:B------:R-:W-:-:S11]  /*192b0*/  ULDC UR4, c[0x0][0xc10] ;  /* 0x0003040000047ab9 */ /* 0x000fd60000000800 */
[----:B------:R-:W-:Y:S02]  /*192c0*/  @P0 LOP3.LUT R4, R4, 0x20, RZ, 0xfc, !PT ;  /* 0x0000002004040812 */ /* 0x000fe400078efcff */
[----:B------:R-:W-:-:S13]  /*192d0*/  ISETP.GE.OR P0, PT, R8, UR5, !P0 ;  /* 0x0000000508007c0c */ /* 0x000fda000c706670 */
[----:B------:R-:W1:Y:S02]  /*192e0*/  @!P0 LDC.64 R2, c[0x0][0xc58] ;  /* 0x00031600ff028b82 */ /* 0x000e640000000a00 */
[----:B-1----:R-:W-:-:S05]  /*192f0*/  @!P0 IMAD.WIDE.U32 R2, R8, 0x4, R2 ;  /* 0x0000000408028825 */ /* 0x002fca00078e0002 */
[----:B------:R-:W2:Y:S01]  /*19300*/  @!P0 LDG.E R0, desc[UR36][R2.64] ;  /* 0x0000002402008981 */ /* 0x000ea2000c1e1900 */
[C---:B------:R-:W-:Y:S01]  /*19310*/  ISETP.NE.AND P1, PT, R8.reuse, RZ, PT ;  /* 0x000000ff0800720c */ /* 0x040fe20003f25270 */
[----:B------:R-:W-:Y:S01]  /*19320*/  IMAD.MOV.U32 R16, RZ, RZ, RZ ;  /* 0x000000ffff107224 */ /* 0x000fe200078e00ff */
[----:B------:R-:W-:Y:S01]  /*19330*/  ISETP.GE.U32.AND P0, PT, R8, 0x2, PT ;  /* 0x000000020800780c */ /* 0x000fe20003f06070 */
[----:B------:R-:W-:Y:S01]  /*19340*/  IMAD.MOV.U32 R19, RZ, RZ, RZ ;  /* 0x000000ffff137224 */ /* 0x000fe200078e00ff */
[----:B------:R-:W-:-:S09]  /*19350*/  LOP3.LUT R4, R4, 0xfffffffe, RZ, 0xc0, !PT ;  /* 0xfffffffe04047812 */ /* 0x000fd200078ec0ff */
[----:B------:R-:W-:-:S04]  /*19360*/  @P1 LOP3.LUT R4, R4, 0x1, RZ, 0xfc, !PT ;  /* 0x0000000104041812 */ /* 0x000fc800078efcff */
[----:B------:R-:W-:-:S04]  /*19370*/  LOP3.LUT R4, R4, 0xffffffef, RZ, 0xc0, !PT ;  /* 0xffffffef04047812 */ /* 0x000fc800078ec0ff */
[----:B------:R-:W-:-:S04]  /*19380*/  @P0 LOP3.LUT R4, R4, 0x10, RZ, 0xfc, !PT ;  /* 0x0000001004040812 */ /* 0x000fc800078efcff */
[----:B------:R-:W-:Y:S01]  /*19390*/  LOP3.LUT R4, R4, 0xfffffff7, RZ, 0xc0, !PT ;  /* 0xfffffff704047812 */ /* 0x000fe200078ec0ff */
[----:B--2---:R-:W1:Y:S02]  /*193a0*/  SHFL.UP PT, R5, R0, 0x1, RZ ;  /* 0x0420000000057989 */ /* 0x004e6400000e00ff */
[----:B-1----:R-:W-:-:S05]  /*193b0*/  SEL R5, R5, RZ, P1 ;  /* 0x000000ff05057207 */ /* 0x002fca0000800000 */
[----:B------:R-:W-:-:S05]  /*193c0*/  IMAD.IADD R5, R0, 0x1, R5 ;  /* 0x0000000100057824 */ /* 0x000fca00078e0205 */
        /* <DEDUP_REMOVED lines=14> */
[----:B------:R-:W-:Y:S02]  /*194b0*/  ISETP.GE.U32.AND P0, PT, R8, 0x10, PT ;  /* 0x000000100800780c */ /* 0x000fe40003f06070 */
[----:B------:R-:W-:-:S05]  /*194c0*/  IADD3 R3, R7, R2, RZ ;  /* 0x0000000207037210 */ /* 0x000fca0007ffe0ff */
[----:B------:R-:W1:Y:S06]  /*194d0*/  SHFL.UP PT, R2, R3, 0x10, RZ ;  /* 0x0600000003027989 */ /* 0x000e6c00000e00ff */
[----:B------:R-:W-:Y:S02]  /*194e0*/  @P0 LOP3.LUT R4, R4, 0x2, RZ, 0xfc, !PT ;  /* 0x0000000204040812 */ /* 0x000fe400078efcff */
[----:B-1----:R-:W-:-:S05]  /*194f0*/  SEL R2, R2, RZ, P0 ;  /* 0x000000ff02027207 */ /* 0x002fca0000000000 */
[----:B------:R-:W-:-:S05]  /*19500*/  IMAD.IADD R2, R3, 0x1, R2 ;  /* 0x0000000103027824 */ /* 0x000fca00078e0202 */
[----:B------:R-:W1:Y:S02]  /*19510*/  SHFL.IDX PT, R5, R2, 0x1f, 0x1f ;  /* 0x03e01f0002057f89 */ /* 0x000e6400000e0000 */
[----:B-1----:R-:W-:-:S04]  /*19520*/  IMAD R5, R5, UR4, RZ ;  /* 0x0000000405057c24 */ /* 0x002fc8000f8e02ff */
[----:B------:R-:W-:Y:S01]  /*19530*/  IMAD.MOV.U32 R6, RZ, RZ, R5 ;  /* 0x000000ffff067224 */ /* 0x000fe200078e0005 */
[----:B0-----:R-:W-:-:S13]  /*19540*/  ISETP.GT.AND P0, PT, R5, UR6, PT ;  /* 0x0000000605007c0c */ /* 0x001fda000bf04270 */
[----:B------:R-:W-:Y:S05]  /*19550*/  @P0 BRA `(.L_x_660) ;  /* 0x0000000000c00947 */ /* 0x000fea0003800000 */
[----:B------:R-:W-:Y:S01]  /*19560*/  IMAD.MOV.U32 R5, RZ, RZ, R6 ;  /* 0x000000ffff057224 */ /* 0x000fe200078e0006 */
[----:B------:R-:W-:Y:S01]  /*19570*/  ULDC UR5, c[0x0][0xc14] ;  /* 0x0003050000057ab9 */ /* 0x000fe20000000800 */
[----:B------:R-:W-:Y:S01]  /*19580*/  IMAD.MOV.U32 R19, RZ, RZ, RZ ;  /* 0x000000ffff137224 */ /* 0x000fe200078e00ff */
[----:B------:R-:W-:Y:S01]  /*19590*/  ULDC UR7, c[0x0][0xc14] ;  /* 0x0003050000077ab9 */ /* 0x000fe20000000800 */
[----:B------:R-:W-:-:S05]  /*195a0*/  ULDC UR4, c[0x0][0xc10] ;  /* 0x0003040000047ab9 */ /* 0x000fca0000000800 */
.L_x_664:
[----:B------:R-:W-:Y:S02]  /*195b0*/  VIADD R0, R19, 0x1f ;  /* 0x0000001f13007836 */ /* 0x000fe40000000000 */
[----:B------:R-:W-:-:S03]  /*195c0*/  IMAD.U32 R19, RZ, RZ, UR7 ;  /* 0x00000007ff137e24 */ /* 0x000fc6000f8e00ff */
[----:B------:R-:W-:-:S13]  /*195d0*/  ISETP.GE.AND P0, PT, R0, UR5, PT ;  /* 0x0000000500007c0c */ /* 0x000fda000bf06270 */
[----:B------:R-:W-:Y:S05]  /*195e0*/  @P0 BRA `(.L_x_661) ;  /* 0x0000000400400947 */ /* 0x000fea0003800000 */
[----:B------:R-:W0:Y:S01]  /*195f0*/  S2R R8, SR_TID.X ;  /* 0x0000000000087919 */ /* 0x000e220000002100 */
[----:B------:R-:W-:Y:S01]  /*19600*/  IMAD.MOV.U32 R19, RZ, RZ, R0 ;  /* 0x000000ffff137224 */ /* 0x000fe200078e0000 */
[----:B------:R-:W-:Y:S01]  /*19610*/  BSSY B0, `(.L_x_662) ;  /* 0x000000a000007945 */ /* 0x000fe20003800000 */
[----:B------:R-:W-:Y:S01]  /*19620*/  IMAD.MOV.U32 R0, RZ, RZ, RZ ;  /* 0x000000ffff007224 */ /* 0x000fe200078e00ff */
[----:B0-----:R-:W-:-:S04]  /*19630*/  LOP3.LUT R8, R8, 0x1f, RZ, 0xc0, !PT ;  /* 0x0000001f08087812 */ /* 0x001fc800078ec0ff */
[C---:B------:R-:W-:Y:S01]  /*19640*/  ISETP.NE.AND P1, PT, R8.reuse, 0x1f, PT ;  /* 0x0000001f0800780c */ /* 0x040fe20003f25270 */
[----:B------:R-:W-:-:S05]  /*19650*/  IMAD.IADD R7, R8, 0x1, R19 ;  /* 0x0000000108077824 */ /* 0x000fca00078e0213 */
[----:B------:R-:W-:-:S13]  /*19660*/  ISETP.GE.OR P0, PT, R7, UR5, !P1 ;  /* 0x0000000507007c0c */ /* 0x000fda000cf06670 */
[----:B------:R-:W-:Y:S05]  /*19670*/  @P0 BRA `(.L_x_663) ;  /* 0x00000000000c0947 */ /* 0x000fea0003800000 */
[----:B------:R-:W0:Y:S02]  /*19680*/  LDC.64 R2, c[0x0][0xc58] ;  /* 0x00031600ff027b82 */ /* 0x000e240000000a00 */
[----:B0-----:R-:W-:-:S05]  /*19690*/  IMAD.WIDE R2, R7, 0x4, R2 ;  /* 0x0000000407027825 */ /* 0x001fca00078e0202 */
[----:B------:R0:W5:Y:S02]  /*196a0*/  LDG.E R0, desc[UR36][R2.64] ;  /* 0x0000002402007981 */ /* 0x000164000c1e1900 */
.L_x_663:
[----:B------:R-:W-:Y:S05]  /*196b0*/  BSYNC B0 ;  /* 0x0000000000007941 */ /* 0x000fea0003800000 */
.L_x_662:
        /* <DEDUP_REMOVED lines=25> */
[----:B------:R-:W-:-:S07]  /*19850*/  IMAD.MOV.U32 R2, RZ, RZ, R9 ;  /* 0x000000ffff027224 */ /* 0x000fce00078e0009 */
.L_x_660:
[----:B------:R-:W-:-:S05]  /*19860*/  IADD3 R7, -R6, R5, RZ ;  /* 0x0000000506077210 */ /* 0x000fca0007ffe1ff */
        /* <DEDUP_REMOVED lines=15> */
.L_x_665:
        /* <DEDUP_REMOVED lines=25> */
.L_x_661:
[----:B------:R-:W-:Y:S02]  /*19af0*/  IMAD.MOV.U32 R17, RZ, RZ, RZ ;  /* 0x000000ffff117224 */ /* 0x000fe400078e00ff */
[----:B------:R-:W-:Y:S02]  /*19b00*/  IMAD.U32 R16, RZ, RZ, UR6 ;  /* 0x00000006ff107e24 */ /* 0x000fe4000f8e00ff */
[----:B------:R-:W-:-:S07]  /*19b10*/  IMAD.MOV.U32 R18, RZ, RZ, RZ ;  /* 0x000000ffff127224 */ /* 0x000fce00078e00ff */
.L_x_666:
        /* <DEDUP_REMOVED lines=16> */
[----:B------:R-:W-:Y:S01]  /*19c20*/  ULDC.64 UR38, c[0x0][0x198] ;  /* 0x0000660000267ab9 */ /* 0x000fe20000000a00 */
[----:B------:R-:W-:Y:S02]  /*19c30*/  ULDC UR40, c[0x0][0xc] ;  /* 0x0000030000287ab9 */ /* 0x000fe40000000800 */
[----:B------:R0:W-:Y:S04]  /*19c40*/  STL [R1+0xc], R0 ;  /* 0x00000c0001007387 */ /* 0x0001e80000100800 */
[----:B------:R0:W-:Y:S04]  /*19c50*/  STL [R1+0x4], RZ ;  /* 0x000004ff01007387 */ /* 0x0001e80000100800 */
[----:B------:R0:W-:Y:S04]  /*19c60*/  STL [R1+0x14], R0 ;  /* 0x0000140001007387 */ /* 0x0001e80000100800 */
[----:B------:R0:W-:Y:S02]  /*19c70*/  STL [R1+0x30], RZ ;  /* 0x000030ff01007387 */ /* 0x0001e40000100800 */
.L_x_751:
[----:B-12---:R-:W1:Y:S02]  /*19c80*/  LDC.64 R2, c[0x0][0xc60] ;  /* 0x00031800ff027b82 */ /* 0x006e640000000a00 */
[----:B-1----:R-:W-:-:S05]  /*19c90*/  IMAD.WIDE R2, R19, 0x4, R2 ;  /* 0x0000000413027825 */ /* 0x002fca00078e0202 */
[----:B------:R-:W2:Y:S01]  /*19ca0*/  LDG.E R11, desc[UR36][R2.64] ;  /* 0x00000024020b7981 */ /* 0x000ea2000c1e1900 */
[----:B------:R-:W-:Y:S05]  /*19cb0*/  YIELD ;  /* 0x0000000000007946 */ /* 0x000fea0003800000 */
[----:B------:R-:W-:Y:S01]  /*19cc0*/  ULDC.64 UR4, c[0x0][0xa28] ;  /* 0x00028a0000047ab9 */ /* 0x000fe20000000a00 */
[----:B0-----:R-:W-:Y:S01]  /*19cd0*/  IMAD.MOV.U32 R0, RZ, RZ, RZ ;  /* 0x000000ffff007224 */ /* 0x001fe200078e00ff */
[----:B------:R-:W-:Y:S01]  /*19ce0*/  ISETP.NE.U32.AND P0, PT, RZ, UR4, PT ;  /* 0x00000004ff007c0c */ /* 0x000fe2000bf05070 */
[----:B------:R-:W-:-:S03]  /*19cf0*/  ULDC.64 UR6, c[0x0][0xa10] ;  /* 0x0002840000067ab9 */ /* 0x000fc60000000a00 */
[----:B------:R-:W-:Y:S02]  /*19d00*/  ISETP.NE.AND.EX P0, PT, RZ, UR5, PT, P0 ;  /* 0x00000005ff007c0c */ /* 0x000fe4000bf05300 */
[----:B------:R-:W-:Y:S02]  /*19d10*/  MOV R5, RZ ;  /* 0x000000ff00057202 */ /* 0x000fe40000000f00 */
[----:B--2---:R-:W-:Y:S01]  /*19d20*/  SHF.R.S32.HI R4, RZ, 0x1f, R11 ;  /* 0x0000001fff047819 */ /* 0x004fe2000001140b */
[----:B------:R-:W-:Y:S08]  /*19d30*/  STL [R1+0x20], R11 ;  /* 0x0000200b01007387 */ /* 0x000ff00000100800 */
        /* <DEDUP_REMOVED lines=10> */
[----:B------:R-:W-:Y:S01]  /*19de0*/  ISETP.NE.U32.AND P1, PT, RZ, UR4, PT ;  /* 0x00000004ff007c0c */ /* 0x000fe2000bf25070 */
[----:B------:R-:W-:Y:S01]  /*19df0*/  IMAD.MOV.U32 R10, RZ, RZ, RZ ;  /* 0x000000ffff0a7224 */ /* 0x000fe200078e00ff */
[C---:B------:R-:W-:Y:S02]  /*19e00*/  SHF.L.U64.HI R4, R11.reuse, 0x2, R4 ;  /* 0x000000020b047819 */ /* 0x040fe40000010204 */
[----:B------:R-:W-:Y:S01]  /*19e10*/  ISETP.NE.AND.EX P1, PT, RZ, UR5, PT, P1 ;  /* 0x00000005ff007c0c */ /* 0x000fe2000bf25310 */
[----:B--2---:R0:W-:Y:S02]  /*19e20*/  STL [R1+0x38], R5 ;  /* 0x0000380501007387 */ /* 0x0041e40000100800 */
[----:B0-----:R-:W-:-:S10]  /*19e30*/  IMAD.SHL.U32 R5, R11, 0x4, RZ ;  /* 0x000000040b057824 */ /* 0x001fd400078e00ff */
[C---:B------:R-:W-:Y:S01]  /*19e40*/  @P1 IADD3 R8, P0, R5.reuse, UR4, RZ ;  /* 0x0000000405081c10 */ /* 0x040fe2000ff1e0ff */
[----:B------:R0:W-:Y:S03]  /*19e50*/  STL [R1+0x28], R5 ;  /* 0x0000280501007387 */ /* 0x0001e60000100800 */
[C---:B------:R-:W-:Y:S01]  /*19e60*/  @P1 IADD3.X R9, R4.reuse, UR5, RZ, P0, !PT ;  /* 0x0000000504091c10 */ /* 0x040fe200087fe4ff */
[----:B------:R-:W-:Y:S01]  /*19e70*/  ULDC.64 UR4, c[0x0][0xa08] ;  /* 0x0002820000047ab9 */ /* 0x000fe20000000a00 */
[----:B------:R1:W-:Y:S01]  /*19e80*/  STL [R1+0x2c], R4 ;  /* 0x00002c0401007387 */ /* 0x0003e20000100800 */
[----:B------:R-:W-:Y:S02]  /*19e90*/  IADD3 R2, P0, R5, UR4, RZ ;  /* 0x0000000405027c10 */ /* 0x000fe4000ff1e0ff */
[----:B------:R-:W-:Y:S02]  /*19ea0*/  ISETP.NE.U32.AND P2, PT, RZ, UR4, PT ;  /* 0x00000004ff007c0c */ /* 0x000fe4000bf45070 */
[----:B------:R-:W-:-:S02]  /*19eb0*/  IADD3.X R3, R4, UR5, RZ, P0, !PT ;  /* 0x0000000504037c10 */ /* 0x000fc400087fe4ff */
[----:B------:R-:W-:Y:S01]  /*19ec0*/  ISETP.NE.AND.EX P2, PT, RZ, UR5, PT, P2 ;  /* 0x00000005ff007c0c */ /* 0x000fe2000bf45320 */
[----:B------:R-:W-:Y:S01]  /*19ed0*/  ULDC.64 UR4, c[0x0][0x3f8] ;  /* 0x0000fe0000047ab9 */ /* 0x000fe20000000a00 */
[----:B------:R-:W-:Y:S01]  /*19ee0*/  IADD3 R6, P0, R5, UR6, RZ ;  /* 0x0000000605067c10 */ /* 0x000fe2000ff1e0ff */
[----:B------:R-:W-:-:S03]  /*19ef0*/  UISETP.NE.U32.AND UP0, UPT, UR4, URZ, UPT ;  /* 0x0000003f0400728c */ /* 0x000fc6000bf05070 */
[----:B------:R-:W-:Y:S01]  /*19f00*/  ULDC UR4, c[0x0][0x404] ;  /* 0x0001010000047ab9 */ /* 0x000fe20000000800 */
[----:B------:R-:W-:Y:S01]  /*19f10*/  UISETP.NE.AND.EX UP0, UPT, UR5, URZ, UPT, UP0 ;  /* 0x0000003f0500728c */ /* 0x000fe2000bf05300 */
[----:B------:R-:W-:Y:S02]  /*19f20*/  IADD3.X R7, R4, UR7, RZ, P0, !PT ;  /* 0x0000000704077c10 */ /* 0x000fe400087fe4ff */
[----:B------:R-:W-:Y:S01]  /*19f30*/  ULDC UR5, c[0x0][0x2e0] ;  /* 0x0000b80000057ab9 */ /* 0x000fe20000000800 */
[----:B------:R-:W-:Y:S02]  /*19f40*/  USEL UR4, UR4, 0x1, UP0 ;  /* 0x0000000104047887 */ /* 0x000fe40008000000 */
[----:B------:R2:W5:Y:S02]  /*19f50*/  @P2 LDG.E R10, desc[UR36][R2.64] ;  /* 0x00000024020a2981 */ /* 0x000564000c1e1900 */
[----:B------:R-:W-:-:S06]  /*19f60*/  UIMAD UR4, UR4, UR5, URZ ;  /* 0x00000005040472a4 */ /* 0x000fcc000f8e023f */
[----:B0-----:R-:W-:-:S06]  /*19f70*/  IMAD.U32 R5, RZ, RZ, UR4 ;  /* 0x00000004ff057e24 */ /* 0x001fcc000f8e00ff */
[----:B------:R2:W5:Y:S01]  /*19f80*/  @P1 LDG.E R5, desc[UR36][R8.64] ;  /* 0x0000002408051981 */ /* 0x000562000c1e1900 */
[----:B------:R-:W-:Y:S01]  /*19f90*/  ISETP.NE.U32.AND P0, PT, RZ, UR6, PT ;  /* 0x00000006ff007c0c */ /* 0x000fe2000bf05070 */
[----:B------:R-:W-:Y:S02]  /*19fa0*/  ULDC UR4, c[0x0][0x338] ;  /* 0x0000ce0000047ab9 */ /* 0x000fe40000000800 */
[----:B-1----:R-:W-:Y:S01]  /*19fb0*/  IMAD.U32 R4, RZ, RZ, UR4 ;  /* 0x00000004ff047e24 */ /* 0x002fe2000f8e00ff */
[----:B------:R-:W-:Y:S01]  /*19fc0*/  ISETP.NE.AND.EX P0, PT, RZ, UR7, PT, P0 ;  /* 0x00000007ff007c0c */ /* 0x000fe2000bf05300 */
[----:B------:R-:W-:-:S12]  /*19fd0*/  @P1 BRA `(.L_x_668) ;  /* 0x0000000000101947 */ /* 0x000fd80003800000 */
[----:B------:R-:W-:Y:S05]  /*19fe0*/  @!P2 BRA `(.L_x_668) ;  /* 0x00000000000ca947 */ /* 0x000fea0003800000 */
[----:B-----5:R-:W3:Y:S04]  /*19ff0*/  LDG.E R5, desc[UR36][R2.64] ;  /* 0x0000002402057981 */ /* 0x020ee8000c1e1900 */
[----:B--2---:R-:W3:Y:S02]  /*1a000*/  LDG.E R2, desc[UR36][R2.64+0x4] ;  /* 0x0000042402027981 */ /* 0x004ee4000c1e1900 */
[----:B---3--:R-:W-:-:S07]  /*1a010*/  IMAD.IADD R5, R2, 0x1, -R5 ;  /* 0x0000000102057824 */ /* 0x008fce00078e0a05 */
.L_x_668:
[----:B--2---:R-:W2:Y:S04]  /*1a020*/  @P0 LDG.E R2, desc[UR36][R6.64] ;  /* 0x0000002406020981 */ /* 0x004ea8000c1e1900 */
[----:B------:R-:W2:Y:S01]  /*1a030*/  @P0 LDG.E R3, desc[UR36][R6.64+0x4] ;  /* 0x0000042406030981 */ /* 0x000ea2000c1e1900 */
[----:B-----5:R-:W-:Y:S02]  /*1a040*/  IMAD.IADD R5, R5, 0x1, -R0 ;  /* 0x0000000105057824 */ /* 0x020fe400078e0a00 */
[----:B--2---:R-:W-:-:S04]  /*1a050*/  @P0 IMAD.IADD R4, R3, 0x1, -R2 ;  /* 0x0000000103040824 */ /* 0x004fc800078e0a02 */
[----:B------:R-:W-:-:S04]  /*1a060*/  IMAD.IADD R8, R5, 0x1, R4 ;  /* 0x0000000105087824 */ /* 0x000fc800078e0204 */
[----:B------:R-:W-:Y:S01]  /*1a070*/  VIADD R2, R8, 0x7f ;  /* 0x0000007f08027836 */ /* 0x000fe20000000000 */
[----:B------:R0:W-:Y:S04]  /*1a080*/  STL [R1+0x34], R8 ;  /* 0x0000340801007387 */ /* 0x0001e80000100800 */
[----:B------:R-:W-:-:S04]  /*1a090*/  SHF.R.S32.HI R3, RZ, 0x1f, R2 ;  /* 0x0000001fff037819 */ /* 0x000fc80000011402 */
[----:B------:R-:W-:Y:S01]  /*1a0a0*/  LEA.HI R2, R3, R2, RZ, 0x7 ;  /* 0x0000000203027211 */ /* 0x000fe200078f38ff */
[----:B0-----:R-:W-:-:S03]  /*1a0b0*/  IMAD.MOV.U32 R8, RZ, RZ, RZ ;  /* 0x000000ffff087224 */ /* 0x001fc600078e00ff */
[----:B------:R-:W-:-:S03]  /*1a0c0*/  LOP3.LUT R3, R2, 0xffffff80, RZ, 0xc0, !PT ;  /* 0xffffff8002037812 */ /* 0x000fc600078ec0ff */
[----:B------:R0:W5:Y:S01]  /*1a0d0*/  @P0 LDG.E R8, desc[UR36][R6.64] ;  /* 0x0000002406080981 */ /* 0x000162000c1e1900 */
[----:B------:R-:W-:Y:S01]  /*1a0e0*/  VIADDMNMX R4, R3, -R5, R4, PT ;  /* 0x8000000503047246 */ /* 0x000fe20003800104 */
[----:B------:R-:W-:-:S05]  /*1a0f0*/  IMAD.MOV R5, RZ, RZ, -R5 ;  /* 0x000000ffff057224 */ /* 0x000fca00078e0a05 */
[----:B------:R-:W-:-:S04]  /*1a100*/  VIMNMX R5, RZ, R5, !PT ;  /* 0x00000005ff057248 */ /* 0x000fc80007fe0100 */
[----:B------:R-:W-:-:S13]  /*1a110*/  ISETP.GT.AND P1, PT, R4, R5, PT ;  /* 0x000000050400720c */ /* 0x000fda0003f24270 */
[----:B------:R-:W-:Y:S01]  /*1a120*/  @P1 VIADD R3, R4, 0x7f ;  /* 0x0000007f04031836 */ /* 0x000fe20000000000 */
[----:B------:R-:W-:-:S04]  /*1a130*/  SHF.R.U32.HI R4, RZ, 0x7, R5 ;  /* 0x00000007ff047819 */ /* 0x000fc80000011605 */
[----:B------:R-:W-:-:S04]  /*1a140*/  @P1 SHF.R.S32.HI R5, RZ, 0x1f, R3 ;  /* 0x0000001fff051819 */ /* 0x000fc80000011403 */
[----:B------:R-:W-:Y:S01]  /*1a150*/  @P1 LEA.HI R5, R5, R3, RZ, 0x7 ;  /* 0x0000000305051211 */ /* 0x000fe200078f38ff */
[----:B------:R-:W-:-:S03]  /*1a160*/  IMAD.MOV.U32 R3, RZ, RZ, R4 ;  /* 0x000000ffff037224 */ /* 0x000fc600078e0004 */
[----:B------:R-:W-:Y:S01]  /*1a170*/  @P1 SHF.R.S32.HI R3, RZ, 0x7, R5 ;  /* 0x00000007ff031819 */ /* 0x000fe20000011405 */
[----:B------:R-:W-:Y:S01]  /*1a180*/  IMAD.IADD R5, R10, 0x1, R0 ;  /* 0x000000010a057824 */ /* 0x000fe200078e0200 */
[----:B------:R-:W-:-:S04]  /*1a190*/  SHF.R.S32.HI R0, RZ, 0x7, R2 ;  /* 0x00000007ff007819 */ /* 0x000fc80000011402 */
[----:B------:R0:W-:Y:S04]  /*1a1a0*/  STL [R1+0x8], R5 ;  /* 0x0000080501007387 */ /* 0x0001e80000100800 */
[----:B------:R0:W-:Y:S01]  /*1a1b0*/  STL [R1+0x24], R0 ;  /* 0x0000240001007387 */ /* 0x0001e20000100800 */
[----:B------:R-:W-:Y:S01]  /*1a1c0*/  ISETP.GT.AND P1, PT, R3, R4, PT ;  /* 0x000000040300720c */ /* 0x000fe20003f24270 */
[----:B------:R-:W-:Y:S01]  /*1a1d0*/  BSSY B0, `(.L_x_669) ;  /* 0x00000dd000007945 */ /* 0x000fe20003800000 */
[----:B------:R-:W-:-:S11]  /*1a1e0*/  PLOP3.LUT P2, PT, PT, PT, PT, 0x80, 0x0 ;  /* 0x000000000000781c */ /* 0x000fd60003f4f070 */
[----:B0-----:R-:W-:Y:S05]  /*1a1f0*/  @!P1 BRA `(.L_x_670) ;  /* 0x0000000c00689947 */ /* 0x001fea0003800000 */
[----:B------:R-:W0:Y:S01]  /*1a200*/  LDC R0, c[0x0][0x428] ;  /* 0x00010a00ff007b82 */ /* 0x000e220000000800 */
[----:B------:R-:W-:Y:S01]  /*1a210*/  UMOV UR4, 0xffffffff ;  /* 0xffffffff00047882 */ /* 0x000fe20000000000 */
[----:B------:R-:W-:Y:S01]  /*1a220*/  IMAD.MOV.U32 R2, RZ, RZ, R18 ;  /* 0x000000ffff027224 */ /* 0x000fe200078e0012 */
[----:B0-----:R-:W-:-:S13]  /*1a230*/  ISETP.NE.AND P1, PT, R0, 0x1, PT ;  /* 0x000000010000780c */ /* 0x001fda0003f25270 */
[----:B------:R-:W0:Y:S08]  /*1a240*/  @P1 LDC R0, c[0x0][0x42c] ;  /* 0x00010b00ff001b82 */ /* 0x000e300000000800 */
[----:B------:R-:W1:Y:S01]  /*1a250*/  @P1 LDC R5, c[0x0][0x430] ;  /* 0x00010c00ff051b82 */ /* 0x000e620000000800 */
[----:B0-----:R-:W-:-:S05]  /*1a260*/  @P1 IMAD.HI.U32 R0, R18, R0, RZ ;  /* 0x0000000012001227 */ /* 0x001fca00078e00ff */
[----:B-1----:R-:W-:Y:S02]  /*1a270*/  @P1 SHF.R.U32.HI R2, RZ, R5, R0 ;  /* 0x00000005ff021219 */ /* 0x002fe40000011600 */
[----:B------:R-:W-:Y:S01]  /*1a280*/  SEL R0, R11, RZ, !P0 ;  /* 0x000000ff0b007207 */ /* 0x000fe20004000000 */
[----:B------:R-:W-:Y:S06]  /*1a290*/  BRA.DIV UR4, `(.L_x_671) ;  /* 0x0000005204e07947 */ /* 0x000fec000b800000 */
.L_x_794:
[----:B------:R-:W-:-:S03]  /*1a2a0*/  UMOV UR4, 0xffffffff ;  /* 0xffffffff00047882 */ /* 0x000fc60000000000 */
[----:B------:R-:W-:Y:S05]  /*1a2b0*/  BRA.DIV UR4, `(.L_x_672) ;  /* 0x00000056040c7947 */ /* 0x000fea000b800000 */
[----:B------:R-:W-:-:S13]  /*1a2c0*/  ELECT P6, URZ, PT ;  /* 0x00000000003f782f */ /* 0x000fda00038c0000 */
.L_x_797:
[----:B------:R-:W2:Y:S01]  /*1a2d0*/  LDL R5, [R1+0x30] ;  /* 0x0000300001057983 */ /* 0x000ea20000100800 */
[----:B------:R-:W-:Y:S01]  /*1a2e0*/  MOV R7, 0x400 ;  /* 0x0000040000077802 */ /* 0x000fe20000000f00 */
[----:B------:R-:W-:Y:S01]  /*1a2f0*/  BSSY B1, `(.L_x_673) ;  /* 0x000000a000017945 */ /* 0x000fe20003800000 */
[----:B--2---:R-:W-:-:S05]  /*1a300*/  VIADD R5, R5, 0x1 ;  /* 0x0000000105057836 */ /* 0x004fca0000000000 */
[----:B------:R-:W-:-:S04]  /*1a310*/  LEA.HI R6, R5, R5, RZ, 0x1 ;  /* 0x0000000505067211 */ /* 0x000fc800078f08ff */
[----:B------:R-:W-:-:S05]  /*1a320*/  LOP3.LUT R6, R6, 0xfffffffe, RZ, 0xc0, !PT ;  /* 0xfffffffe06067812 */ /* 0x000fca00078ec0ff */
[----:B------:R-:W-:Y:S02]  /*1a330*/  IMAD.IADD R6, R5, 0x1, -R6 ;  /* 0x0000000105067824 */ /* 0x000fe400078e0a06 */
[----:B------:R-:W0:Y:S03]  /*1a340*/  S2R R5, SR_CgaCtaId ;  /* 0x0000000000057919 */ /* 0x000e260000008800 */
[----:B------:R-:W-:Y:S02]  /*1a350*/  SHF.L.U32 R6, R6, 0x1f, RZ ;  /* 0x0000001f06067819 */ /* 0x000fe400000006ff */
[----:B0-----:R-:W-:-:S04]  /*1a360*/  LEA R5, R5, R7, 0x18 ;  /* 0x0000000705057211 */ /* 0x001fc800078ec0ff */
[----:B------:R-:W0:Y:S02]  /*1a370*/  SYNCS.PHASECHK.TRANS64.TRYWAIT P0, [R5+URZ+0x34820], R6 ;  /* 0x03482006050075a7 */ /* 0x000e24000800017f */
[----:B0-----:R-:W-:Y:S05]  /*1a380*/  @!P0 BRA `(.L_x_674) ;  /* 0x0000005000f88947 */ /* 0x001fea0003800000 */
.L_x_798:
[----:B------:R-:W-:Y:S05]  /*1a390*/  BSYNC B1 ;  /* 0x0000000000017941 */ /* 0x000fea0003800000 */
.L_x_673:
[----:B------:R-:W-:Y:S04]  /*1a3a0*/  BSSY B1, `(.L_x_675) ;  /* 0x0000053000017945 */ /* 0x000fe80003800000 */
[----:B------:R-:W-:Y:S05]  /*1a3b0*/  @!P6 BRA `(.L_x_676) ;  /* 0x000000040044e947 */ /* 0x000fea0003800000 */
[----:B------:R-:W0:Y:S04]  /*1a3c0*/  LDL R9, [R1+0x4] ;  /* 0x0000040001097983 */ /* 0x000e280000100800 */
[----:B------:R-:W2:Y:S01]  /*1a3d0*/  LDL R7, [R1+0x14] ;  /* 0x0000140001077983 */ /* 0x000ea20000100800 */
[----:B0-----:R-:W-:Y:S01]  /*1a3e0*/  IMAD R6, R9, 0x8, R5 ;  /* 0x0000000809067824 */ /* 0x001fe200078e0205 */
[----:B--2---:R-:W-:-:S04]  /*1a3f0*/  SHF.L.U32 R9, R7, 0x1f, RZ ;  /* 0x0000001f07097819 */ /* 0x004fc800000006ff */
[----:B------:R-:W0:Y:S02]  /*1a400*/  SYNCS.PHASECHK.TRANS64.TRYWAIT P0, [R6+URZ+0x348a0], R9 ;  /* 0x0348a009060075a7 */ /* 0x000e24000800017f */
[----:B0-----:R-:W-:Y:S05]  /*1a410*/  @!P0 BRA `(.L_x_677) ;  /* 0x0000005000e88947 */ /* 0x001fea0003800000 */
.L_x_799:
[----:B------:R-:W1:Y:S02]  /*1a420*/  S2R R7, SR_TID.X ;  /* 0x0000000000077919 */ /* 0x000e640000002100 */
[----:B-1----:R-:W-:-:S04]  /*1a430*/  LOP3.LUT R7, R7, 0x7f, RZ, 0xc0, !PT ;  /* 0x0000007f07077812 */ /* 0x002fc800078ec0ff */
[----:B------:R-:W-:-:S13]  /*1a440*/  ISETP.NE.AND P1, PT, R7, RZ, PT ;  /* 0x000000ff0700720c */ /* 0x000fda0003f25270 */
[----:B------:R-:W-:Y:S05]  /*1a450*/  @P1 BRA `(.L_x_678) ;  /* 0x00000000001c1947 */ /* 0x000fea0003800000 */
[----:B------:R-:W1:Y:S02]  /*1a460*/  S2R R7, SR_TID.X ;  /* 0x0000000000077919 */ /* 0x000e640000002100 */
[----:B-1----:R-:W-:-:S04]  /*1a470*/  LOP3.LUT R7, R7, 0x1f, RZ, 0xc0, !PT ;  /* 0x0000001f07077812 */ /* 0x002fc800078ec0ff */
[----:B------:R-:W-:Y:S02]  /*1a480*/  ISETP.NE.AND P0, PT, R7, RZ, PT ;  /* 0x000000ff0700720c */ /* 0x000fe40003f05270 */
[----:B------:R-:W-:-:S04]  /*1a490*/  MOV R7, 0xc000 ;  /* 0x0000c00000077802 */ /* 0x000fc80000000f00 */
[----:B------:R1:W-:Y:S07]  /*1a4a0*/  SYNCS.ARRIVE.TRANS64 RZ, [R6+URZ+0x34890], R7 ;  /* 0x0348900706ff79a7 */ /* 0x0003ee000800003f */
[----:B------:R-:W-:Y:S05]  /*1a4b0*/  @!P0 BRA `(.L_x_678) ;  /* 0x0000000000048947 */ /* 0x000fea0003800000 */
[----:B------:R-:W-:Y:S01]  /*1a4c0*/  BPT.TRAP 0x1 ;  /* 0x000000040000795c */ /* 0x000fe20000300000 */
.L_x_678:
[----:B-1----:R-:W2:Y:S01]  /*1a4d0*/  LDL R7, [R1+0x4] ;  /* 0x0000040001077983 */ /* 0x002ea20000100800 */
[----:B------:R-:W-:Y:S01]  /*1a4e0*/  R2UR UR9, R6 ;  /* 0x00000000060972ca */ /* 0x000fe200000e0000 */
[----:B------:R-:W-:Y:S01]  /*1a4f0*/  UIADD3 UR4, UP0, UR38, 0x570, URZ ;  /* 0x0000057026047890 */ /* 0x000fe2000ff1e03f */
[----:B------:R-:W-:Y:S01]  /*1a500*/  R2UR UR12, R2 ;  /* 0x00000000020c72ca */ /* 0x000fe200000e0000 */
[----:B------:R-:W-:Y:S01]  /*1a510*/  UMOV UR10, URZ ;  /* 0x0000003f000a7c82 */ /* 0x000fe20008000000 */
[----:B------:R-:W-:Y:S01]  /*1a520*/  R2UR UR13, R0 ;  /* 0x00000000000d72ca */ /* 0x000fe200000e0000 */
[----:B------:R-:W-:Y:S01]  /*1a530*/  UIADD3.X UR5, URZ, UR39, URZ, UP0, !UPT ;  /* 0x000000273f057290 */ /* 0x000fe200087fe43f */
[----:B------:R-:W-:Y:S01]  /*1a540*/  UMOV UR6, 0x0 ;  /* 0x0000000000067882 */ /* 0x000fe20000000000 */
[----:B------:R-:W-:Y:S01]  /*1a550*/  UMOV UR7, 0x12f00000 ;  /* 0x12f0000000077882 */ /* 0x000fe20000000000 */
[----:B------:R-:W-:-:S05]  /*1a560*/  UMOV UR17, 0x40 ;  /* 0x0000004000117882 */ /* 0x000fca0000000000 */
[----:B------:R-:W-:Y:S01]  /*1a570*/  UIADD3 UR9, UR9, 0x34890, URZ ;  /* 0x0003489009097890 */ /* 0x000fe2000fffe03f */
[----:B--2---:R-:W-:-:S05]  /*1a580*/  IMAD R7, R7, 0xc000, R5 ;  /* 0x0000c00007077824 */ /* 0x004fca00078e0205 */
[----:B------:R-:W-:Y:S01]  /*1a590*/  R2UR UR8, R7 ;  /* 0x00000000070872ca */ /* 0x000fe200000e0000 */
[----:B-----5:R-:W-:-:S04]  /*1a5a0*/  IMAD R7, R3, 0x80, R8 ;  /* 0x0000008003077824 */ /* 0x020fc800078e0208 */
[----:B------:R-:W-:-:S05]  /*1a5b0*/  VIADD R7, R7, 0xffffff80 ;  /* 0xffffff8007077836 */ /* 0x000fca0000000000 */
[----:B------:R-:W-:-:S03]  /*1a5c0*/  R2UR UR11, R7 ;  /* 0x00000000070b72ca */ /* 0x000fc600000e0000 */
[----:B------:R-:W-:Y:S02]  /*1a5d0*/  UIADD3 UR14, UR8, 0x1c400, URZ ;  /* 0x0001c400080e7890 */ /* 0x000fe4000fffe03f */
[----:B------:R-:W-:Y:S02]  /*1a5e0*/  UIADD3 UR15, UR8, 0x20400, URZ ;  /* 0x00020400080f7890 */ /* 0x000fe4000fffe03f */
[----:B------:R-:W-:-:S03]  /*1a5f0*/  UIADD3 UR16, UR8, 0x24400, URZ ;  /* 0x0002440008107890 */ /* 0x000fc6000fffe03f */
[----:B------:R-:W-:Y:S01]  /*1a600*/  UMOV UR8, UR14 ;  /* 0x0000000e00087c82 */ /* 0x000fe20008000000 */
[----:B------:R-:W-:Y:S02]  /*1a610*/  UMOV UR14, 0x80 ;  /* 0x00000080000e7882 */ /* 0x000fe40000000000 */
        /* <DEDUP_REMOVED lines=9> */
.L_x_800:
[----:B------:R-:W-:Y:S05]  /*1a6b0*/  @P1 BRA `(.L_x_680) ;  /* 0x00000000001c1947 */ /* 0x000fea0003800000 */
[----:B------:R-:W2:Y:S01]  /*1a6c0*/  S2R R10, SR_TID.X ;  /* 0x00000000000a7919 */ /* 0x000ea20000002100 */
[----:B01----:R-:W-:-:S04]  /*1a6d0*/  IMAD.MOV.U32 R9, RZ, RZ, 0x8000 ;  /* 0x00008000ff097424 */ /* 0x003fc800078e00ff */
[----:B------:R3:W-:Y:S01]  /*1a6e0*/  SYNCS.ARRIVE.TRANS64 RZ, [R6+URZ+0x348b0], R9 ;  /* 0x0348b00906ff79a7 */ /* 0x0007e2000800003f */
[----:B--2---:R-:W-:-:S04]  /*1a6f0*/  LOP3.LUT R10, R10, 0x1f, RZ, 0xc0, !PT ;  /* 0x0000001f0a0a7812 */ /* 0x004fc800078ec0ff */
[----:B------:R-:W-:-:S13]  /*1a700*/  ISETP.NE.AND P0, PT, R10, RZ, PT ;  /* 0x000000ff0a00720c */ /* 0x000fda0003f05270 */
[----:B---3--:R-:W-:Y:S05]  /*1a710*/  @!P0 BRA `(.L_x_680) ;  /* 0x0000000000048947 */ /* 0x008fea0003800000 */
[----:B------:R-:W-:Y:S01]  /*1a720*/  BPT.TRAP 0x1 ;  /* 0x000000040000795c */ /* 0x000fe20000300000 */
.L_x_680:
[----:B01----:R-:W2:Y:S01]  /*1a730*/  LDL R9, [R1+0x4] ;  /* 0x0000040001097983 */ /* 0x003ea20000100800 */
[----:B------:R-:W-:Y:S01]  /*1a740*/  R2UR UR11, R7 ;  /* 0x00000000070b72ca */ /* 0x000fe200000e0000 */
[----:B------:R-:W-:Y:S01]  /*1a750*/  VIADD R7, R5, 0x400 ;  /* 0x0000040005077836 */ /* 0x000fe20000000000 */
[----:B------:R-:W-:Y:S01]  /*1a760*/  R2UR UR9, R6 ;  /* 0x00000000060972ca */ /* 0x000fe200000e0000 */
[----:B------:R-:W-:Y:S01]  /*1a770*/  UIADD3 UR4, UP0, UR38, 0x670, URZ ;  /* 0x0000067026047890 */ /* 0x000fe2000ff1e03f */
[----:B------:R-:W-:Y:S01]  /*1a780*/  R2UR UR12, R2 ;  /* 0x00000000020c72ca */ /* 0x000fe200000e0000 */
[----:B------:R-:W-:Y:S01]  /*1a790*/  UMOV UR10, URZ ;  /* 0x0000003f000a7c82 */ /* 0x000fe20008000000 */
[----:B------:R-:W-:Y:S01]  /*1a7a0*/  R2UR UR15, R7 ;  /* 0x00000000070f72ca */ /* 0x000fe200000e0000 */
[----:B------:R-:W-:Y:S01]  /*1a7b0*/  UIADD3.X UR5, URZ, UR39, URZ, UP0, !UPT ;  /* 0x000000273f057290 */ /* 0x000fe200087fe43f */
[----:B------:R-:W-:Y:S01]  /*1a7c0*/  R2UR UR13, R0 ;  /* 0x00000000000d72ca */ /* 0x000fe200000e0000 */
[----:B------:R-:W-:Y:S01]  /*1a7d0*/  UMOV UR6, 0x0 ;  /* 0x0000000000067882 */ /* 0x000fe20000000000 */
[----:B------:R-:W-:-:S05]  /*1a7e0*/  UMOV UR7, 0x12f00000 ;  /* 0x12f0000000077882 */ /* 0x000fca0000000000 */
[----:B------:R-:W-:Y:S01]  /*1a7f0*/  UIADD3 UR9, UR9, 0x348b0, URZ ;  /* 0x000348b009097890 */ /* 0x000fe2000fffe03f */
[----:B--2---:R-:W-:-:S05]  /*1a800*/  IMAD R6, R9, 0x8000, R7 ;  /* 0x0000800009067824 */ /* 0x004fca00078e0207 */
[----:B------:R-:W-:Y:S01]  /*1a810*/  R2UR UR8, R6 ;  /* 0x00000000060872ca */ /* 0x000fe200000e0000 */
[----:B------:R-:W-:-:S04]  /*1a820*/  IMAD.MOV.U32 R6, RZ, RZ, 0x6000 ;  /* 0x00006000ff067424 */ /* 0x000fc800078e00ff */
[----:B------:R-:W-:-:S04]  /*1a830*/  IMAD R6, R9, R6, 0x2000 ;  /* 0x0000200009067424 */ /* 0x000fc800078e0206 */
[----:B------:R-:W-:-:S04]  /*1a840*/  IMAD R6, R9, -0x2000, R6 ;  /* 0xffffe00009067824 */ /* 0x000fc800078e0206 */
[----:B------:R0:W-:Y:S01]  /*1a850*/  UTMALDG.4D [UR8], [UR4], desc[UR6] ;  /* 0x00000608040075b4 */ /* 0x0001e20008019000 */
[----:B------:R-:W-:-:S13]  /*1a860*/  R2UR UR14, R6 ;  /* 0x00000000060e72ca */ /* 0x000fda00000e0000 */
[----:B------:R-:W-:-:S03]  /*1a870*/  ULEA UR14, UR14, UR15, 0x1 ;  /* 0x0000000f0e0e7291 */ /* 0x000fc6000f8e083f */
[----:B------:R-:W-:Y:S02]  /*1a880*/  UMOV UR15, 0x40 ;  /* 0x00000040000f7882 */ /* 0x000fe40000000000 */
[----:B0-----:R-:W-:Y:S02]  /*1a890*/  UMOV UR10, UR15 ;  /* 0x0000000f000a7c82 */ /* 0x001fe40008000000 */
[----:B------:R-:W-:Y:S02]  /*1a8a0*/  UMOV UR8, UR14 ;  /* 0x0000000e00087c82 */ /* 0x000fe40008000000 */
[----:B------:R1:W-:Y:S02]  /*1a8b0*/  UTMALDG.4D [UR8], [UR4], desc[UR6] ;  /* 0x00000608040075b4 */ /* 0x0003e40008019000 */
[----:B-1----:R-:W-:Y:S01]  /*1a8c0*/  NOP ;  /* 0x0000000000007918 */ /* 0x002fe20000000000 */
.L_x_676:
[----:B------:R-:W-:Y:S05]  /*1a8d0*/  BSYNC B1 ;  /* 0x0000000000017941 */ /* 0x000fea0003800000 */
.L_x_675:
[----:B0-----:R-:W2:Y:S04]  /*1a8e0*/  LDL.LU R6, [R1+0x4] ;  /* 0x0000040001067983 */ /* 0x001ea80000300800 */
[----:B------:R-:W3:Y:S01]  /*1a8f0*/  LDL.LU R9, [R1+0x14] ;  /* 0x0000140001097983 */ /* 0x000ee20000300800 */
[----:B------:R-:W-:Y:S01]  /*1a900*/  PLOP3.LUT P2, PT, PT, PT, PT, 0x8, 0x0 ;  /* 0x000000000000781c */ /* 0x000fe20003f4e170 */
[----:B--2---:R-:W-:-:S05]  /*1a910*/  VIADD R6, R6, 0x1 ;  /* 0x0000000106067836 */ /* 0x004fca0000000000 */
[----:B------:R-:W-:-:S04]  /*1a920*/  ISETP.NE.AND P0, PT, R6, 0x2, PT ;  /* 0x000000020600780c */ /* 0x000fc80003f05270 */
[----:B------:R-:W-:Y:S02]  /*1a930*/  SEL R7, RZ, 0x1, P0 ;  /* 0x00000001ff077807 */ /* 0x000fe40000000000 */
[----:B------:R-:W-:Y:S01]  /*1a940*/  SEL R10, R6, RZ, P0 ;  /* 0x000000ff060a7207 */ /* 0x000fe20000000000 */
[----:B------:R-:W-:Y:S01]  /*1a950*/  VIADD R6, R3, 0xfffffffe ;  /* 0xfffffffe03067836 */ /* 0x000fe20000000000 */
[----:B---3--:R-:W-:-:S03]  /*1a960*/  LOP3.LUT R9, R9, R7, RZ, 0x3c, !PT ;  /* 0x0000000709097212 */ /* 0x008fc600078e3cff */
[----:B------:R0:W-:Y:S01]  /*1a970*/  STL [R1+0x4], R10 ;  /* 0x0000040a01007387 */ /* 0x0001e20000100800 */
[----:B------:R-:W-:-:S03]  /*1a980*/  ISETP.GE.AND P0, PT, R6, R4, PT ;  /* 0x000000040600720c */ /* 0x000fc60003f06270 */
[----:B------:R0:W-:Y:S10]  /*1a990*/  STL [R1+0x14], R9 ;  /* 0x0000140901007387 */ /* 0x0001f40000100800 */
[----:B0-----:R-:W-:Y:S05]  /*1a9a0*/  @!P0 BRA `(.L_x_670) ;  /* 0x00000004007c8947 */ /* 0x001fea0003800000 */
[C---:B-----5:R-:W-:Y:S02]  /*1a9b0*/  IMAD R6, R3.reuse, 0x80, R8 ;  /* 0x0000008003067824 */ /* 0x060fe400078e0208 */
[----:B------:R-:W-:Y:S02]  /*1a9c0*/  VIADD R3, R3, 0xffffffff ;  /* 0xffffffff03037836 */ /* 0x000fe40000000000 */
[----:B------:R-:W-:-:S07]  /*1a9d0*/  VIADD R6, R6, 0xffffff00 ;  /* 0xffffff0006067836 */ /* 0x000fce0000000000 */
.L_x_687:
[----:B------:R-:W-:Y:S05]  /*1a9e0*/  YIELD ;  /* 0x0000000000007946 */ /* 0x000fea0003800000 */
[----:B------:R-:W-:Y:S04]  /*1a9f0*/  BSSY B1, `(.L_x_681) ;  /* 0x000004d000017945 */ /* 0x000fe80003800000 */
[----:B0-----:R-:W-:Y:S05]  /*1aa00*/  @!P6 BRA `(.L_x_682) ;  /* 0x00000004002ce947 */ /* 0x001fea0003800000 */
[----:B------:R-:W2:Y:S04]  /*1aa10*/  LDL R7, [R1+0x4] ;  /* 0x0000040001077983 */ /* 0x000ea80000100800 */
[----:B------:R-:W3:Y:S01]  /*1aa20*/  LDL R8, [R1+0x14] ;  /* 0x0000140001087983 */ /* 0x000ee20000100800 */
[----:B--2---:R-:W-:Y:S01]  /*1aa30*/  IMAD R7, R7, 0x8, R5 ;  /* 0x0000000807077824 */ /* 0x004fe200078e0205 */
[----:B---3--:R-:W-:-:S04]  /*1aa40*/  SHF.L.U32 R8, R8, 0x1f, RZ ;  /* 0x0000001f08087819 */ /* 0x008fc800000006ff */
[----:B------:R-:W0:Y:S02]  /*1aa50*/  SYNCS.PHASECHK.TRANS64.TRYWAIT P0, [R7+URZ+0x348a0], R8 ;  /* 0x0348a008070075a7 */ /* 0x000e24000800017f */
[----:B0-----:R-:W-:Y:S05]  /*1aa60*/  @!P0 BRA `(.L_x_683) ;  /* 0x0000004c007c8947 */ /* 0x001fea0003800000 */
.L_x_801:
[----:B------:R-:W1:Y:S02]  /*1aa70*/  S2R R9, SR_TID.X ;  /* 0x0000000000097919 */ /* 0x000e640000002100 */
[----:B-1----:R-:W-:-:S04]  /*1aa80*/  LOP3.LUT R9, R9, 0x7f, RZ, 0xc0, !PT ;  /* 0x0000007f09097812 */ /* 0x002fc800078ec0ff */
[----:B------:R-:W-:-:S13]  /*1aa90*/  ISETP.NE.AND P0, PT, R9, RZ, PT ;  /* 0x000000ff0900720c */ /* 0x000fda0003f05270 */
        /* <DEDUP_REMOVED lines=8> */
.L_x_684:
[----:B-1----:R-:W2:Y:S01]  /*1ab20*/  LDL R9, [R1+0x4] ;  /* 0x0000040001097983 */ /* 0x002ea20000100800 */
        /* <DEDUP_REMOVED lines=9> */
[----:B------:R-:W-:-:S04]  /*1abc0*/  UMOV UR17, 0x40 ;  /* 0x0000004000117882 */ /* 0x000fc80000000000 */
[----:B------:R-:W-:Y:S01]  /*1abd0*/  UIADD3 UR9, UR9, 0x34890, URZ ;  /* 0x0003489009097890 */ /* 0x000fe2000fffe03f */
[----:B--2---:R-:W-:-:S05]  /*1abe0*/  IMAD R9, R9, 0xc000, R5 ;  /* 0x0000c00009097824 */ /* 0x004fca00078e0205 */
[----:B------:R-:W-:-:S13]  /*1abf0*/  R2UR UR8, R9 ;  /* 0x00000000090872ca */ /* 0x000fda00000e0000 */
[----:B------:R-:W-:Y:S02]  /*1ac00*/  UIADD3 UR14, UR8, 0x1c400, URZ ;  /* 0x0001c400080e7890 */ /* 0x000fe4000fffe03f */
[----:B------:R-:W-:Y:S02]  /*1ac10*/  UIADD3 UR15, UR8, 0x20400, URZ ;  /* 0x00020400080f7890 */ /* 0x000fe4000fffe03f */
[----:B------:R-:W-:-:S03]  /*1ac20*/  UIADD3 UR16, UR8, 0x24400, URZ ;  /* 0x0002440008107890 */ /* 0x000fc6000fffe03f */
[----:B------:R-:W-:Y:S01]  /*1ac30*/  UMOV UR8, UR14 ;  /* 0x0000000e00087c82 */ /* 0x000fe20008000000 */
[----:B------:R-:W-:Y:S01]  /*1ac40*/  UMOV UR14, 0x80 ;  /* 0x00000080000e7882 */ /* 0x000fe20000000000 */
        /* <DEDUP_REMOVED lines=9> */
.L_x_802:
        /* <DEDUP_REMOVED lines=8> */
.L_x_686:
[----:B01----:R-:W2:Y:S01]  /*1ad60*/  LDL R8, [R1+0x4] ;  /* 0x0000040001087983 */ /* 0x003ea20000100800 */
        /* <DEDUP_REMOVED lines=9> */
[----:B------:R-:W-:-:S04]  /*1ae00*/  UMOV UR15, 0x40 ;  /* 0x00000040000f7882 */ /* 0x000fc80000000000 */
[----:B------:R-:W-:Y:S02]  /*1ae10*/  UIADD3 UR8, UR8, 0x400, URZ ;  /* 0x0000040008087890 */ /* 0x000fe4000fffe03f */
[----:B------:R-:W-:Y:S01]  /*1ae20*/  UIADD3 UR9, UR9, 0x348b0, URZ ;  /* 0x000348b009097890 */ /* 0x000fe2000fffe03f */
[----:B--2---:R-:W-:-:S13]  /*1ae30*/  R2UR UR5, R8 ;  /* 0x00000000080572ca */ /* 0x004fda00000e0000 */
[----:B------:R-:W-:Y:S02]  /*1ae40*/  ULEA UR8, UR5, UR8, 0xf ;  /* 0x0000000805087291 */ /* 0x000fe4000f8e783f */
[----:B------:R-:W-:Y:S02]  /*1ae50*/  UIADD3.X UR5, URZ, UR39, URZ, UP0, !UPT ;  /* 0x000000273f057290 */ /* 0x000fe400087fe43f */
[----:B------:R-:W-:-:S07]  /*1ae60*/  UIADD3 UR14, UR8, 0x4000, URZ ;  /* 0x00004000080e7890 */ /* 0x000fce000fffe03f */
[----:B------:R0:W-:Y:S02]  /*1ae70*/  UTMALDG.4D [UR8], [UR4], desc[UR6] ;  /* 0x00000608040075b4 */ /* 0x0001e40008019000 */
[----:B0-----:R-:W-:Y:S01]  /*1ae80*/  UMOV UR8, UR14 ;  /* 0x0000000e00087c82 */ /* 0x001fe20008000000 */
[----:B------:R-:W-:Y:S02]  /*1ae90*/  UMOV UR10, UR15 ;  /* 0x0000000f000a7c82 */ /* 0x000fe40008000000 */
[----:B------:R0:W-:Y:S02]  /*1aea0*/  UTMALDG.4D [UR8], [UR4], desc[UR6] ;  /* 0x00000608040075b4 */ /* 0x0001e40008019000 */
[----:B0-----:R-:W-:Y:S01]  /*1aeb0*/  NOP ;  /* 0x0000000000007918 */ /* 0x001fe20000000000 */
.L_x_682:
[----:B------:R-:W-:Y:S05]  /*1aec0*/  BSYNC B1 ;  /* 0x0000000000017941 */ /* 0x000fea0003800000 */
.L_x_681:
[----:B------:R-:W2:Y:S04]  /*1aed0*/  LDL.LU R7, [R1+0x4] ;  /* 0x0000040001077983 */ /* 0x000ea80000300800 */
[----:B------:R-:W3:Y:S01]  /*1aee0*/  LDL.LU R8, [R1+0x14] ;  /* 0x0000140001087983 */ /* 0x000ee20000300800 */
[----:B------:R-:W-:Y:S02]  /*1aef0*/  VIADD R3, R3, 0xffffffff ;  /* 0xffffffff03037836 */ /* 0x000fe40000000000 */
[----:B------:R-:W-:Y:S02]  /*1af00*/  VIADD R6, R6, 0xffffff80 ;  /* 0xffffff8006067836 */ /* 0x000fe40000000000 */
[----:B--2---:R-:W-:-:S05]  /*1af10*/  VIADD R7, R7, 0x1 ;  /* 0x0000000107077836 */ /* 0x004fca0000000000 */
[----:B------:R-:W-:-:S04]  /*1af20*/  ISETP.NE.AND P0, PT, R7, 0x2, PT ;  /* 0x000000020700780c */ /* 0x000fc80003f05270 */
[----:B------:R-:W-:Y:S02]  /*1af30*/  SEL R9, R7, RZ, P0 ;  /* 0x000000ff07097207 */ /* 0x000fe40000000000 */
[----:B------:R-:W-:Y:S02]  /*1af40*/  SEL R7, RZ, 0x1, P0 ;  /* 0x00000001ff077807 */ /* 0x000fe40000000000 */
[----:B------:R-:W-:Y:S01]  /*1af50*/  ISETP.GT.AND P0, PT, R3, R4, PT ;  /* 0x000000040300720c */ /* 0x000fe20003f04270 */
[----:B------:R0:W-:Y:S01]  /*1af60*/  STL [R1+0x4], R9 ;  /* 0x0000040901007387 */ /* 0x0001e20000100800 */
[----:B---3--:R-:W-:-:S05]  /*1af70*/  LOP3.LUT R8, R8, R7, RZ, 0x3c, !PT ;  /* 0x0000000708087212 */ /* 0x008fca00078e3cff */
[----:B------:R0:W-:Y:S06]  /*1af80*/  STL [R1+0x14], R8 ;  /* 0x0000140801007387 */ /* 0x0001ec0000100800 */
[----:B------:R-:W-:Y:S05]  /*1af90*/  @P0 BRA `(.L_x_687) ;  /* 0xfffffff800900947 */ /* 0x000fea000383ffff */
.L_x_670:
[----:B------:R-:W-:Y:S05]  /*1afa0*/  BSYNC B0 ;  /* 0x0000000000007941 */ /* 0x000fea0003800000 */
.L_x_669:
[----:B------:R-:W2:Y:S01]  /*1afb0*/  LDL R7, [R1+0x34] ;  /* 0x0000340001077983 */ /* 0x000ea20000100800 */
[----:B------:R-:W-:Y:S05]  /*1afc0*/  @!P2 WARPSYNC.ALL ;  /* 0x000000000000a948 */ /* 0x000fea0003800000 */
[----:B------:R-:W-:Y:S01]  /*1afd0*/  BSSY B6, `(.L_x_688) ;  /* 0x0000309000067945 */ /* 0x000fe20003800000 */
[----:B------:R-:W-:Y:S01]  /*1afe0*/  @!P2 BAR.SYNC.DEFER_BLOCKING 0xc, 0x120 ;  /* 0x030480000000ab1d */ /* 0x000fe20000010000 */
[----:B--2---:R-:W-:-:S13]  /*1aff0*/  ISETP.GT.AND P0, PT, R7, RZ, PT ;  /* 0x000000ff0700720c */ /* 0x004fda0003f04270 */
        /* <DEDUP_REMOVED lines=8> */
[----:B------:R-:W1:Y:S08]  /*1b080*/  FLO.U32 R0, UR4 ;  /* 0x0000000400007d00 */ /* 0x000e7000080e0000 */
[----:B------:R-:W2:Y:S01]  /*1b090*/  POPC R5, UR4 ;  /* 0x0000000400057d09 */ /* 0x000ea20008000000 */
[----:B-1----:R-:W-:-:S13]  /*1b0a0*/  ISETP.EQ.U32.AND P0, PT, R0, R7, PT ;  /* 0x000000070000720c */ /* 0x002fda0003f02070 */
[----:B--2---:R-:W2:Y:S01]  /*1b0b0*/  @P0 ATOMG.E.ADD.STRONG.GPU PT, R3, desc[UR36][R2.64], R5 ;  /* 0x00000005020309a8 */ /* 0x004ea200081ee1e4 */
[----:B------:R-:W1:Y:S02]  /*1b0c0*/  S2R R4, SR_LTMASK ;  /* 0x0000000000047919 */ /* 0x000e640000003900 */
[----:B-1----:R-:W-:-:S04]  /*1b0d0*/  LOP3.LUT R4, R4, UR4, RZ, 0xc0, !PT ;  /* 0x0000000404047c12 */ /* 0x002fc8000f8ec0ff */
[----:B------:R-:W1:Y:S01]  /*1b0e0*/  POPC R7, R4 ;  /* 0x0000000400077309 */ /* 0x000e620000000000 */
[----:B--2---:R-:W1:Y:S02]  /*1b0f0*/  SHFL.IDX PT, R0, R3, R0, 0x1f ;  /* 0x00001f0003007589 */ /* 0x004e6400000e0000 */
[----:B-1----:R-:W-:Y:S01]  /*1b100*/  IADD3 R16, R0, UR40, R7 ;  /* 0x0000002800107c10 */ /* 0x002fe2000fffe007 */
[----:B------:R-:W-:Y:S06]  /*1b110*/  BRA `(.L_x_690) ;  /* 0x0000002c00d07947 */ /* 0x000fec0003800000 */
.L_x_689:
[----:B------:R-:W1:Y:S01]  /*1b120*/  S2R R0, SR_CgaCtaId ;  /* 0x0000000000007919 */ /* 0x000e620000008800 */
[----:B------:R-:W-:-:S04]  /*1b130*/  MOV R2, 0x400 ;  /* 0x0000040000027802 */ /* 0x000fc80000000f00 */
[----:B-1----:R-:W-:-:S04]  /*1b140*/  LEA R3, R0, R2, 0x18 ;  /* 0x0000000200037211 */ /* 0x002fc800078ec0ff */
[----:B------:R-:W-:Y:S01]  /*1b150*/  IADD3 R0, R3, 0x1c400, RZ ;  /* 0x0001c40003007810 */ /* 0x000fe20007ffe0ff */
[----:B------:R1:W-:Y:S03]  /*1b160*/  STL [R1+0x18], R3 ;  /* 0x0000180301007387 */ /* 0x0003e60000100800 */
[----:B------:R-:W-:-:S13]  /*1b170*/  LOP3.LUT P0, RZ, R0, 0x3ff, RZ, 0xc0, !PT ;  /* 0x000003ff00ff7812 */ /* 0x000fda000780c0ff */
[----:B-1----:R-:W-:Y:S05]  /*1b180*/  @!P0 BRA `(.L_x_691) ;  /* 0x0000000000408947 */ /* 0x002fea0003800000 */
[----:B------:R-:W-:Y:S01]  /*1b190*/  MOV R2, 0x0 ;  /* 0x0000000000027802 */ /* 0x000fe20000000f00 */
[----:B------:R-:W-:Y:S01]  /*1b1a0*/  ULDC.64 UR6, c[0x4][0xb8] ;  /* 0x01002e0000067ab9 */ /* 0x000fe20000000a00 */
[----:B------:R-:W-:Y:S01]  /*1b1b0*/  ULDC.64 UR8, c[0x4][0xc0] ;  /* 0x0100300000087ab9 */ /* 0x000fe20000000a00 */
[----:B------:R-:W-:Y:S01]  /*1b1c0*/  ULDC.64 UR4, c[0x4][0x8] ;  /* 0x0100020000047ab9 */ /* 0x000fe20000000a00 */
[----:B------:R-:W-:Y:S02]  /*1b1d0*/  IMAD.U32 R4, RZ, RZ, UR6 ;  /* 0x00000006ff047e24 */ /* 0x000fe4000f8e00ff */
[----:B------:R-:W1:Y:S01]  /*1b1e0*/  LDC.64 R2, c[0x4][R2] ;  /* 0x0100000002027b82 */ /* 0x000e620000000a00 */
[----:B------:R-:W-:Y:S02]  /*1b1f0*/  IMAD.U32 R5, RZ, RZ, UR7 ;  /* 0x00000007ff057e24 */ /* 0x000fe4000f8e00ff */
[----:B------:R-:W-:Y:S02]  /*1b200*/  IMAD.U32 R6, RZ, RZ, UR8 ;  /* 0x00000008ff067e24 */ /* 0x000fe4000f8e00ff */
[----:B------:R-:W-:-:S02]  /*1b210*/  IMAD.U32 R7, RZ, RZ, UR9 ;  /* 0x00000009ff077e24 */ /* 0x000fc4000f8e00ff */
[----:B------:R-:W-:Y:S02]  /*1b220*/  IMAD.U32 R10, RZ, RZ, UR4 ;  /* 0x00000004ff0a7e24 */ /* 0x000fe4000f8e00ff */
[----:B------:R-:W-:Y:S02]  /*1b230*/  IMAD.U32 R11, RZ, RZ, UR5 ;  /* 0x00000005ff0b7e24 */ /* 0x000fe4000f8e00ff */
[----:B0----5:R-:W-:Y:S02]  /*1b240*/  IMAD.MOV.U32 R8, RZ, RZ, 0x70 ;  /* 0x00000070ff087424 */ /* 0x021fe400078e00ff */
[----:B------:R-:W-:Y:S02]  /*1b250*/  IMAD.MOV.U32 R12, RZ, RZ, 0x1 ;  /* 0x00000001ff0c7424 */ /* 0x000fe400078e00ff */
[----:B------:R-:W-:-:S07]  /*1b260*/  IMAD.MOV.U32 R13, RZ, RZ, RZ ;  /* 0x000000ffff0d7224 */ /* 0x000fce00078e00ff */
[----:B------:R-:W-:-:S07]  /*1b270*/  LEPC R20, `(.L_x_691) ;  /* 0x000000001014794e */ /* 0x000fce0000000000 */
[----:B-1----:R-:W-:Y:S05]  /*1b280*/  CALL.ABS.NOINC R2 ;  /* 0x0000000002007343 */ /* 0x002fea0003c00000 */
.L_x_691:
        /* <DEDUP_REMOVED lines=10> */
[----:B------:R-:W-:Y:S01]  /*1b330*/  MOV R12, 0x1 ;  /* 0x00000001000c7802 */ /* 0x000fe20000000f00 */
[----:B------:R-:W-:Y:S02]  /*1b340*/  IMAD.U32 R5, RZ, RZ, UR7 ;  /* 0x00000007ff057e24 */ /* 0x000fe4000f8e00ff */
[----:B------:R-:W-:Y:S02]  /*1b350*/  IMAD.U32 R6, RZ, RZ, UR8 ;  /* 0x00000008ff067e24 */ /* 0x000fe4000f8e00ff */
[----:B------:R-:W-:-:S02]  /*1b360*/  IMAD.U32 R7, RZ, RZ, UR9 ;  /* 0x00000009ff077e24 */ /* 0x000fc4000f8e00ff */
[----:B------:R-:W-:Y:S02]  /*1b370*/  IMAD.U32 R10, RZ, RZ, UR4 ;  /* 0x00000004ff0a7e24 */ /* 0x000fe4000f8e00ff */
[----:B------:R-:W-:Y:S02]  /*1b380*/  IMAD.U32 R11, RZ, RZ, UR5 ;  /* 0x00000005ff0b7e24 */ /* 0x000fe4000f8e00ff */
[----:B0----5:R-:W-:Y:S02]  /*1b390*/  IMAD.MOV.U32 R8, RZ, RZ, 0x70 ;  /* 0x00000070ff087424 */ /* 0x021fe400078e00ff */
[----:B-1----:R-:W-:-:S07]  /*1b3a0*/  IMAD.MOV.U32 R13, RZ, RZ, RZ ;  /* 0x000000ffff0d7224 */ /* 0x002fce00078e00ff */
[----:B------:R-:W-:-:S07]  /*1b3b0*/  LEPC R20, `(.L_x_693) ;  /* 0x000000001014794e */ /* 0x000fce0000000000 */
[----:B--2---:R-:W-:Y:S05]  /*1b3c0*/  CALL.ABS.NOINC R2 ;  /* 0x0000000002007343 */ /* 0x004fea0003c00000 */
.L_x_693:
[----:B------:R-:W-:Y:S01]  /*1b3d0*/  MOV R2, 0x0 ;  /* 0x0000000000027802 */ /* 0x000fe20000000f00 */
[----:B------:R-:W-:Y:S01]  /*1b3e0*/  ULDC.64 UR4, c[0x4][0xb8] ;  /* 0x01002e0000047ab9 */ /* 0x000fe20000000a00 */
[----:B------:R-:W-:Y:S01]  /*1b3f0*/  ULDC.64 UR6, c[0x4][0xc0] ;  /* 0x0100300000067ab9 */ /* 0x000fe20000000a00 */
[----:B------:R-:W-:Y:S01]  /*1b400*/  ULDC.64 UR8, c[0x4][0x18] ;  /* 0x0100060000087ab9 */ /* 0x000fe20000000a00 */
[----:B------:R-:W-:Y:S02]  /*1b410*/  IMAD.U32 R4, RZ, RZ, UR4 ;  /* 0x00000004ff047e24 */ /* 0x000fe4000f8e00ff */
[----:B------:R-:W0:Y:S01]  /*1b420*/  LDC.64 R2, c[0x4][R2] ;  /* 0x0100000002027b82 */ /* 0x000e220000000a00 */
[----:B------:R-:W-:Y:S02]  /*1b430*/  IMAD.U32 R5, RZ, RZ, UR5 ;  /* 0x00000005ff057e24 */ /* 0x000fe4000f8e00ff */
[----:B------:R-:W-:Y:S02]  /*1b440*/  IMAD.U32 R6, RZ, RZ, UR6 ;  /* 0x00000006ff067e24 */ /* 0x000fe4000f8e00ff */
[----:B------:R-:W-:-:S02]  /*1b450*/  IMAD.U32 R7, RZ, RZ, UR7 ;  /* 0x00000007ff077e24 */ /* 0x000fc4000f8e00ff */
[----:B------:R-:W-:Y:S02]  /*1b460*/  IMAD.U32 R10, RZ, RZ, UR8 ;  /* 0x00000008ff0a7e24 */ /* 0x000fe4000f8e00ff */
[----:B------:R-:W-:Y:S02]  /*1b470*/  IMAD.U32 R11, RZ, RZ, UR9 ;  /* 0x00000009ff0b7e24 */ /* 0x000fe4000f8e00ff */
[----:B------:R-:W-:Y:S02]  /*1b480*/  IMAD.MOV.U32 R8, RZ, RZ, 0x70 ;  /* 0x00000070ff087424 */ /* 0x000fe400078e00ff */
[----:B------:R-:W-:Y:S02]  /*1b490*/  IMAD.MOV.U32 R12, RZ, RZ, 0x1 ;  /* 0x00000001ff0c7424 */ /* 0x000fe400078e00ff */
[----:B------:R-:W-:-:S07]  /*1b4a0*/  IMAD.MOV.U32 R13, RZ, RZ, RZ ;  /* 0x000000ffff0d7224 */ /* 0x000fce00078e00ff */
[----:B------:R-:W-:-:S07]  /*1b4b0*/  LEPC R20, `(.L_x_692) ;  /* 0x000000001014794e */ /* 0x000fce0000000000 */
[----:B0-----:R-:W-:Y:S05]  /*1b4c0*/  CALL.ABS.NOINC R2 ;  /* 0x0000000002007343 */ /* 0x001fea0003c00000 */
.L_x_692:
[----:B------:R-:W2:Y:S01]  /*1b4d0*/  LDL.LU R2, [R1+0x28] ;  /* 0x0000280001027983 */ /* 0x000ea20000300800 */
[----:B------:R-:W-:-:S03]  /*1b4e0*/  ULDC.64 UR4, c[0x0][0x9f8] ;  /* 0x00027e0000047ab9 */ /* 0x000fc60000000a00 */
[----:B------:R-:W3:Y:S04]  /*1b4f0*/  LDL.LU R0, [R1+0x2c] ;  /* 0x00002c0001007983 */ /* 0x000ee80000300800 */
[----:B------:R-:W4:Y:S04]  /*1b500*/  LDL.LU R4, [R1+0x38] ;  /* 0x0000380001047983 */ /* 0x000f280000300800 */
[----:B------:R-:W4:Y:S01]  /*1b510*/  LDL.LU R5, [R1+0x20] ;  /* 0x0000200001057983 */ /* 0x000f220000300800 */
[----:B------:R-:W-:-:S04]  /*1b520*/  ISETP.NE.U32.AND P0, PT, RZ, UR4, PT ;  /* 0x00000004ff007c0c */ /* 0x000fc8000bf05070 */
[----:B------:R-:W-:Y:S01]  /*1b530*/  ISETP.NE.AND.EX P0, PT, RZ, UR5, PT, P0 ;  /* 0x00000005ff007c0c */ /* 0x000fe2000bf05300 */
[----:B------:R-:W1:Y:S02]  /*1b540*/  S2R R6, SR_TID.X ;  /* 0x0000000000067919 */ /* 0x000e640000002100 */
[----:B-1----:R-:W-:-:S04]  /*1b550*/  LOP3.LUT R6, R6, 0x1f, RZ, 0xc0, !PT ;  /* 0x0000001f06067812 */ /* 0x002fc800078ec0ff */
        /* <DEDUP_REMOVED lines=9> */
[----:B------:R-:W1:Y:S01]  /*1b5f0*/  LDC R4, c[0x0][0x428] ;  /* 0x00010a00ff047b82 */ /* 0x000e620000000800 */
[----:B------:R-:W-:-:S06]  /*1b600*/  IMAD.MOV.U32 R0, RZ, RZ, R5 ;  /* 0x000000ffff007224 */ /* 0x000fcc00078e0005 */
[----:B------:R2:W5:Y:S01]  /*1b610*/  @P0 LDG.E R0, desc[UR36][R2.64] ;  /* 0x0000002402000981 */ /* 0x000562000c1e1900 */
[----:B------:R-:W-:Y:S02]  /*1b620*/  PLOP3.LUT P1, PT, P6, PT, PT, 0x8, 0x0 ;  /* 0x000000000000781c */ /* 0x000fe4000372e170 */
[----:B-1----:R-:W-:Y:S01]  /*1b630*/  ISETP.NE.AND P0, PT, R4, 0x1, PT ;  /* 0x000000010400780c */ /* 0x002fe20003f05270 */
[----:B------:R-:W-:-:S12]  /*1b640*/  IMAD.MOV.U32 R4, RZ, RZ, R18 ;  /* 0x000000ffff047224 */ /* 0x000fd800078e0012 */
[----:B--2---:R-:W1:Y:S08]  /*1b650*/  @P0 LDC R3, c[0x0][0x42c] ;  /* 0x00010b00ff030b82 */ /* 0x004e700000000800 */
[----:B------:R-:W2:Y:S01]  /*1b660*/  @P0 LDC R2, c[0x0][0x430] ;  /* 0x00010c00ff020b82 */ /* 0x000ea20000000800 */
[----:B-1----:R-:W-:-:S05]  /*1b670*/  @P0 IMAD.HI.U32 R3, R18, R3, RZ ;  /* 0x0000000312030227 */ /* 0x002fca00078e00ff */
[----:B--2---:R-:W-:Y:S02]  /*1b680*/  @P0 SHF.R.U32.HI R4, RZ, R2, R3 ;  /* 0x00000002ff040219 */ /* 0x004fe40000011603 */
[----:B------:R-:W-:-:S04]  /*1b690*/  ISETP.NE.U32.AND P0, PT, RZ, UR4, PT ;  /* 0x00000004ff007c0c */ /* 0x000fc8000bf05070 */
[----:B------:R-:W-:-:S04]  /*1b6a0*/  ISETP.NE.AND.EX P0, PT, RZ, UR5, PT, P0 ;  /* 0x00000005ff007c0c */ /* 0x000fc8000bf05300 */
[----:B------:R-:W-:-:S09]  /*1b6b0*/  SEL R2, R5, RZ, !P0 ;  /* 0x000000ff05027207 */ /* 0x000fd20004000000 */
.L_x_694:
        /* <DEDUP_REMOVED lines=9> */
[----:B-1----:R-:W-:Y:S05]  /*1b750*/  @P1 BRA.U.ANY `(.L_x_694) ;  /* 0xfffffffd00d81947 */ /* 0x002fea000393ffff */
[----:B------:R-:W1:Y:S01]  /*1b760*/  S2R R3, SR_TID.X ;  /* 0x0000000000037919 */ /* 0x000e620000002100 */
[----:B------:R-:W-:Y:S01]  /*1b770*/  UMOV UR4, 0x40 ;  /* 0x0000004000047882 */ /* 0x000fe20000000000 */
[----:B-1----:R-:W-:-:S04]  /*1b780*/  LOP3.LUT R3, R3, 0x1f, RZ, 0xc0, !PT ;  /* 0x0000001f03037812 */ /* 0x002fc800078ec0ff */
[----:B------:R-:W-:-:S04]  /*1b790*/  ISETP.NE.AND P2, PT, R3, RZ, PT ;  /* 0x000000ff0300720c */ /* 0x000fc80003f45270 */
[----:B------:R-:W-:-:S09]  /*1b7a0*/  PLOP3.LUT P1, PT, P2, PT, PT, 0x8, 0x0 ;  /* 0x000000000000781c */ /* 0x000fd2000172e170 */
[----:B------:R-:W-:-:S05]  /*1b7b0*/  VOTEU.ALL UP0, P2 ;  /* 0x00000000003f7886 */ /* 0x000fca0001000000 */
.L_x_695:
        /* <DEDUP_REMOVED lines=15> */
.L_x_696:
        /* <DEDUP_REMOVED lines=9> */
[----:B0----5:R-:W0:Y:S01]  /*1b940*/  LDC.64 R8, c[0x0][0x3f8] ;  /* 0x0000fe00ff087b82 */ /* 0x021e220000000a00 */
[----:B------:R-:W-:Y:S02]  /*1b950*/  ULDC.64 UR4, c[0x0][0xa08] ;  /* 0x0002820000047ab9 */ /* 0x000fe40000000a00 */
[----:B0-----:R-:W-:Y:S01]  /*1b960*/  LOP3.LUT P0, RZ, R8, UR4, RZ, 0xfc, !PT ;  /* 0x0000000408ff7c12 */ /* 0x001fe2000f80fcff */
[----:B------:R-:W-:-:S03]  /*1b970*/  UMOV UR4, 0xffffffff ;  /* 0xffffffff00047882 */ /* 0x000fc60000000000 */
[----:B------:R-:W-:-:S04]  /*1b980*/  LOP3.LUT P0, RZ, R9, UR5, RZ, 0xfc, P0 ;  /* 0x0000000509ff7c12 */ /* 0x000fc8000800fcff */
[----:B------:R-:W-:Y:S01]  /*1b990*/  SEL R5, R0, RZ, !P0 ;  /* 0x000000ff00057207 */ /* 0x000fe20004000000 */
[----:B------:R-:W-:Y:S08]  /*1b9a0*/  BRA.DIV UR4, `(.L_x_697) ;  /* 0x0000003e04d47947 */ /* 0x000ff0000b800000 */
.L_x_805:
[----:B------:R-:W2:Y:S01]  /*1b9b0*/  LDL R3, [R1+0x24] ;  /* 0x0000240001037983 */ /* 0x000ea20000100800 */
[----:B------:R-:W-:Y:S01]  /*1b9c0*/  UMOV UR4, 0xffffffff ;  /* 0xffffffff00047882 */ /* 0x000fe20000000000 */
[----:B------:R-:W-:Y:S01]  /*1b9d0*/  SHF.R.S32.HI R12, RZ, 0x1f, R0 ;  /* 0x0000001fff0c7819 */ /* 0x000fe20000011400 */
[----:B--2---:R-:W-:Y:S01]  /*1b9e0*/  VIADD R3, R3, 0xffffffff ;  /* 0xffffffff03037836 */ /* 0x004fe20000000000 */
[----:B------:R-:W-:Y:S06]  /*1b9f0*/  BRA.DIV UR4, `(.L_x_698) ;  /* 0x0000003e04f47947 */ /* 0x000fec000b800000 */
[----:B------:R-:W-:-:S13]  /*1ba00*/  ELECT P6, URZ, PT ;  /* 0x00000000003f782f */ /* 0x000fda00038c0000 */
.L_x_808:
        /* <DEDUP_REMOVED lines=16> */
[----:B------:R-:W-:Y:S02]  /*1bb10*/  IMAD R10, R0, UR5, R6 ;  /* 0x00000005000a7c24 */ /* 0x000fe4000f8e0206 */
[--C-:B------:R-:W-:Y:S01]  /*1bb20*/  IMAD.MOV.U32 R6, RZ, RZ, R5.reuse ;  /* 0x000000ffff067224 */ /* 0x100fe200078e0005 */
[----:B0-----:R-:W-:-:S03]  /*1bb30*/  SHF.R.S32.HI R7, RZ, 0x1f, R5 ;  /* 0x0000001fff077819 */ /* 0x001fc60000011405 */
[----:B------:R-:W-:-:S05]  /*1bb40*/  IMAD.WIDE.U32 R6, R0, UR4, R6 ;  /* 0x0000000400067c25 */ /* 0x000fca000f8e0006 */
[----:B------:R-:W-:Y:S02]  /*1bb50*/  IADD3 R5, R7, R10, RZ ;  /* 0x0000000a07057210 */ /* 0x000fe40007ffe0ff */
[----:B------:R-:W-:-:S04]  /*1bb60*/  LEA R10, P0, R6, R8, 0x2 ;  /* 0x00000008060a7211 */ /* 0x000fc800078010ff */
[----:B------:R-:W-:-:S05]  /*1bb70*/  LEA.HI.X R11, R6, R9, R5, 0x2, P0 ;  /* 0x00000009060b7211 */ /* 0x000fca00000f1405 */
[----:B------:R0:W5:Y:S04]  /*1bb80*/  LDG.E R5, desc[UR36][R10.64] ;  /* 0x000000240a057981 */ /* 0x000168000c1e1900 */
.L_x_700:
        /* <DEDUP_REMOVED lines=9> */
.L_x_809:
        /* <DEDUP_REMOVED lines=11> */
.L_x_702:
        /* <DEDUP_REMOVED lines=34> */
.L_x_699:
        /* <DEDUP_REMOVED lines=47> */
.L_x_810:
[----:B------:R-:W-:Y:S05]  /*1c1e0*/  BSYNC B0 ;  /* 0x0000000000007941 */ /* 0x000fea0003800000 */
.L_x_703:
[----:B0-----:R-:W2:Y:S01]  /*1c1f0*/  LDL.LU R6, [R1+0x34] ;  /* 0x0000340001067983 */ /* 0x001ea20000300800 */
[----:B------:R-:W-:Y:S01]  /*1c200*/  BSSY B0, `(.L_x_705) ;  /* 0x0000197000007945 */ /* 0x000fe20003800000 */
[----:B--2---:R-:W-:-:S13]  /*1c210*/  ISETP.GE.AND P0, PT, R6, 0x81, PT ;  /* 0x000000810600780c */ /* 0x004fda0003f06270 */
[----:B------:R-:W-:Y:S05]  /*1c220*/  @!P0 BRA `(.L_x_706) ;  /* 0x0000001800508947 */ /* 0x000fea0003800000 */
[----:B------:R-:W2:Y:S01]  /*1c230*/  LDL R6, [R1+0x24] ;  /* 0x0000240001067983 */ /* 0x000ea20000100800 */
[----:B------:R-:W-:Y:S01]  /*1c240*/  IMAD.MOV.U32 R2, RZ, RZ, 0x1 ;  /* 0x00000001ff027424 */ /* 0x000fe200078e00ff */
[----:B------:R-:W-:Y:S01]  /*1c250*/  BSSY B1, `(.L_x_707) ;  /* 0x000008f000017945 */ /* 0x000fe20003800000 */
[----:B--2---:R-:W-:-:S05]  /*1c260*/  IMAD.MOV R13, RZ, RZ, -R6 ;  /* 0x000000ffff0d7224 */ /* 0x004fca00078e0a06 */
[----:B------:R-:W-:-:S05]  /*1c270*/  VIADDMNMX R13, R13, R2, 0xffffffff, !PT ;  /* 0xffffffff0d0d7446 */ /* 0x000fca0007800102 */
[C---:B------:R-:W-:Y:S02]  /*1c280*/  IMAD.IADD R2, R6.reuse, 0x1, R13 ;  /* 0x0000000106027824 */ /* 0x040fe400078e020d */
[----:B------:R-:W-:-:S03]  /*1c290*/  VIADD R6, R6, 0xfffffffe ;  /* 0xfffffffe06067836 */ /* 0x000fc60000000000 */
[----:B------:R-:W-:-:S04]  /*1c2a0*/  LOP3.LUT R2, R2, 0x1, RZ, 0xc0, !PT ;  /* 0x0000000102027812 */ /* 0x000fc800078ec0ff */
[----:B------:R-:W-:-:S13]  /*1c2b0*/  ISETP.NE.U32.AND P0, PT, R2, 0x1, PT ;  /* 0x000000010200780c */ /* 0x000fda0003f05070 */
        /* <DEDUP_REMOVED lines=15> */
[----:B------:R-:W-:Y:S01]  /*1c3b0*/  IMAD.MOV.U32 R2, RZ, RZ, R6 ;  /* 0x000000ffff027224 */ /* 0x000fe200078e0006 */
[----:B------:R-:W-:Y:S01]  /*1c3c0*/  ULDC.64 UR4, c[0x0][0x408] ;  /* 0x0001020000047ab9 */ /* 0x000fe20000000a00 */
[----:B0-----:R-:W-:-:S13]  /*1c3d0*/  ISETP.NE.AND P0, PT, R17, 0x1, PT ;  /* 0x000000011100780c */ /* 0x001fda0003f05270 */
[----:B------:R-:W0:Y:S02]  /*1c3e0*/  @P0 LDC.64 R10, c[0x0][0x420] ;  /* 0x00010800ff0a0b82 */ /* 0x000e240000000a00 */
[----:B0-----:R-:W-:-:S05]  /*1c3f0*/  @P0 IMAD.HI.U32 R10, R6, R10, RZ ;  /* 0x0000000a060a0227 */ /* 0x001fca00078e00ff */
[----:B------:R-:W-:Y:S01]  /*1c400*/  @P0 SHF.R.U32.HI R2, RZ, R11, R10 ;  /* 0x0000000bff020219 */ /* 0x000fe2000001160a */
[----:B------:R-:W-:-:S03]  /*1c410*/  IMAD R10, R12, UR4, RZ ;  /* 0x000000040c0a7c24 */ /* 0x000fc6000f8e02ff */
[----:B------:R-:W-:Y:S01]  /*1c420*/  SHF.R.S32.HI R11, RZ, 0x1f, R2 ;  /* 0x0000001fff0b7819 */ /* 0x000fe20000011402 */
[C---:B------:R-:W-:Y:S02]  /*1c430*/  IMAD R15, R0.reuse, UR5, R10 ;  /* 0x00000005000f7c24 */ /* 0x040fe4000f8e020a */
[--C-:B------:R-:W-:Y:S02]  /*1c440*/  IMAD.MOV.U32 R10, RZ, RZ, R2.reuse ;  /* 0x000000ffff0a7224 */ /* 0x100fe400078e0002 */
[----:B------:R-:W-:Y:S02]  /*1c450*/  IMAD.MOV R2, RZ, RZ, -R2 ;  /* 0x000000ffff027224 */ /* 0x000fe400078e0a02 */
[----:B------:R-:W-:-:S04]  /*1c460*/  IMAD.WIDE.U32 R10, R0, UR4, R10 ;  /* 0x00000004000a7c25 */ /* 0x000fc8000f8e000a */
[----:B------:R-:W-:Y:S01]  /*1c470*/  IMAD.IADD R15, R15, 0x1, R11 ;  /* 0x000000010f0f7824 */ /* 0x000fe200078e020b */
[----:B------:R-:W-:Y:S01]  /*1c480*/  LEA R8, P0, R10, R8, 0x2 ;  /* 0x000000080a087211 */ /* 0x000fe200078010ff */
[----:B------:R-:W-:-:S03]  /*1c490*/  IMAD R6, R17, R2, R6 ;  /* 0x0000000211067224 */ /* 0x000fc600078e0206 */
[----:B------:R-:W-:-:S05]  /*1c4a0*/  LEA.HI.X R9, R10, R9, R15, 0x2, P0 ;  /* 0x000000090a097211 */ /* 0x000fca00000f140f */
[----:B------:R0:W5:Y:S04]  /*1c4b0*/  LDG.E R2, desc[UR36][R8.64] ;  /* 0x0000002408027981 */ /* 0x000168000c1e1900 */
.L_x_711:
[----:B0-----:R-:W0:Y:S01]  /*1c4c0*/  S2R R9, SR_CgaCtaId ;  /* 0x0000000000097919 */ /* 0x001e220000008800 */
[----:B------:R-:W-:-:S04]  /*1c4d0*/  MOV R8, 0x400 ;  /* 0x0000040000087802 */ /* 0x000fc80000000f00 */
[----:B0-----:R-:W-:Y:S02]  /*1c4e0*/  LEA R8, R9, R8, 0x18 ;  /* 0x0000000809087211 */ /* 0x001fe400078ec0ff */
[----:B------:R-:W-:-:S03]  /*1c4f0*/  SHF.L.U32 R9, R14, 0x1f, RZ ;  /* 0x0000001f0e097819 */ /* 0x000fc600000006ff */
[----:B------:R-:W-:-:S04]  /*1c500*/  IMAD R8, R7, 0x8, R8 ;  /* 0x0000000807087824 */ /* 0x000fc800078e0208 */
[----:B------:R-:W0:Y:S02]  /*1c510*/  SYNCS.PHASECHK.TRANS64.TRYWAIT P0, [R8+URZ+0x34840], R9 ;  /* 0x03484009080075a7 */ /* 0x000e24000800017f */
[----:B0-----:R-:W-:Y:S05]  /*1c520*/  @!P0 BRA `(.L_x_712) ;  /* 0x00000034007c8947 */ /* 0x001fea0003800000 */
.L_x_811:
        /* <DEDUP_REMOVED lines=11> */
.L_x_713:
        /* <DEDUP_REMOVED lines=37> */
.L_x_812:
[----:B------:R-:W-:Y:S05]  /*1c830*/  @P1 BRA `(.L_x_715) ;  /* 0x0000000000301947 */ /* 0x000fea0003800000 */
[----:B------:R-:W2:Y:S01]  /*1c840*/  LDL R10, [R1] ;  /* 0x00000000010a7983 */ /* 0x000ea20000100800 */
[----:B------:R-:W-:Y:S01]  /*1c850*/  MOV R11, 0x400 ;  /* 0x00000400000b7802 */ /* 0x000fe20000000f00 */
[----:B------:R-:W1:Y:S01]  /*1c860*/  S2R R17, SR_TID.X ;  /* 0x0000000000117919 */ /* 0x000e620000002100 */
[----:B------:R-:W3:Y:S01]  /*1c870*/  S2R R15, SR_CgaCtaId ;  /* 0x00000000000f7919 */ /* 0x000ee20000008800 */
[----:B0-----:R-:W-:Y:S01]  /*1c880*/  IMAD.MOV.U32 R9, RZ, RZ, 0x8000 ;  /* 0x00008000ff097424 */ /* 0x001fe200078e00ff */
[----:B-1----:R-:W-:-:S04]  /*1c890*/  LOP3.LUT R17, R17, 0x1f, RZ, 0xc0, !PT ;  /* 0x0000001f11117812 */ /* 0x002fc800078ec0ff */
[----:B------:R-:W-:Y:S02]  /*1c8a0*/  ISETP.NE.AND P0, PT, R17, RZ, PT ;  /* 0x000000ff1100720c */ /* 0x000fe40003f05270 */
[----:B---3--:R-:W-:-:S05]  /*1c8b0*/  LEA R11, R15, R11, 0x18 ;  /* 0x0000000b0f0b7211 */ /* 0x008fca00078ec0ff */
[----:B--2---:R-:W-:-:S04]  /*1c8c0*/  IMAD R8, R10, 0x8, R11 ;  /* 0x000000080a087824 */ /* 0x004fc800078e020b */
[----:B------:R1:W-:Y:S02]  /*1c8d0*/  SYNCS.ARRIVE.TRANS64 RZ, [R8+URZ+0x34850], R9 ;  /* 0x0348500908ff79a7 */ /* 0x0003e4000800003f */
[----:B------:R-:W-:Y:S05]  /*1c8e0*/  @!P0 BRA `(.L_x_715) ;  /* 0x0000000000048947 */ /* 0x000fea0003800000 */
[----:B------:R-:W-:Y:S01]  /*1c8f0*/  BPT.TRAP 0x1 ;  /* 0x000000040000795c */ /* 0x000fe20000300000 */
.L_x_715:
        /* <DEDUP_REMOVED lines=31> */
.L_x_710:
[----:B------:R-:W-:Y:S05]  /*1caf0*/  BSYNC B2 ;  /* 0x0000000000027941 */ /* 0x000fea0003800000 */
.L_x_709:
[----:B------:R-:W2:Y:S04]  /*1cb00*/  LDL.LU R2, [R1+0x24] ;  /* 0x0000240001027983 */ /* 0x000ea80000300800 */
[----:B------:R0:W-:Y:S04]  /*1cb10*/  STL [R1], R7 ;  /* 0x0000000701007387 */ /* 0x0001e80000100800 */
[----:B------:R0:W-:Y:S02]  /*1cb20*/  STL [R1+0xc], R14 ;  /* 0x00000c0e01007387 */ /* 0x0001e40000100800 */
[----:B0-2---:R-:W-:-:S07]  /*1cb30*/  VIADD R6, R2, 0xfffffffd ;  /* 0xfffffffd02067836 */ /* 0x005fce0000000000 */
.L_x_708:
[----:B------:R-:W-:Y:S05]  /*1cb40*/  BSYNC B1 ;  /* 0x0000000000017941 */ /* 0x000fea0003800000 */
.L_x_707:
[----:B------:R-:W-:-:S05]  /*1cb50*/  IMAD.MOV R2, RZ, RZ, -R13 ;  /* 0x000000ffff027224 */ /* 0x000fca00078e0a0d */
[----:B------:R-:W-:-:S13]  /*1cb60*/  ISETP.NE.AND P0, PT, R3, R2, PT ;  /* 0x000000020300720c */ /* 0x000fda0003f05270 */
[----:B------:R-:W-:Y:S05]  /*1cb70*/  @!P0 BRA `(.L_x_706) ;  /* 0x0000000c00fc8947 */ /* 0x000fea0003800000 */
[----:B------:R-:W-:-:S07]  /*1cb80*/  IMAD.MOV.U32 R10, RZ, RZ, R5 ;  /* 0x000000ffff0a7224 */ /* 0x000fce00078e0005 */
.L_x_730:
[----:B------:R-:W2:Y:S04]  /*1cb90*/  LDL R3, [R1] ;  /* 0x0000000001037983 */ /* 0x000ea80000100800 */
[----:B------:R-:W3:Y:S01]  /*1cba0*/  LDL R2, [R1+0xc] ;  /* 0x00000c0001027983 */ /* 0x000ee20000100800 */
[----:B------:R-:W-:Y:S05]  /*1cbb0*/  YIELD ;  /* 0x0000000000007946 */ /* 0x000fea0003800000 */
[----:B------:R-:W-:Y:S01]  /*1cbc0*/  BSSY B1, `(.L_x_716) ;  /* 0x000007a000017945 */ /* 0x000fe20003800000 */
[----:B--2---:R-:W-:-:S05]  /*1cbd0*/  VIADD R7, R3, 0x1 ;  /* 0x0000000103077836 */ /* 0x004fca0000000000 */
        /* <DEDUP_REMOVED lines=12> */
[----:B0-----:R-:W-:-:S13]  /*1cca0*/  ISETP.NE.AND P0, PT, R10, 0x1, PT ;  /* 0x000000010a00780c */ /* 0x001fda0003f05270 */
[----:B------:R-:W0:Y:S02]  /*1ccb0*/  @P0 LDC.64 R2, c[0x0][0x420] ;  /* 0x00010800ff020b82 */ /* 0x000e240000000a00 */
[----:B0-----:R-:W-:-:S04]  /*1ccc0*/  @P0 IMAD.HI.U32 R9, R6, R2, RZ ;  /* 0x0000000206090227 */ /* 0x001fc800078e00ff */
[----:B------:R-:W-:Y:S01]  /*1ccd0*/  IMAD.MOV.U32 R2, RZ, RZ, R6 ;  /* 0x000000ffff027224 */ /* 0x000fe200078e0006 */
[----:B------:R-:W-:-:S04]  /*1cce0*/  @P0 SHF.R.U32.HI R2, RZ, R3, R9 ;  /* 0x00000003ff020219 */ /* 0x000fc80000011609 */
[--C-:B------:R-:W-:Y:S01]  /*1ccf0*/  SHF.R.S32.HI R3, RZ, 0x1f, R2.reuse ;  /* 0x0000001fff037819 */ /* 0x100fe20000011402 */
[----:B------:R-:W-:-:S04]  /*1cd00*/  IMAD.MOV R9, RZ, RZ, -R2 ;  /* 0x000000ffff097224 */ /* 0x000fc800078e0a02 */
[----:B------:R-:W-:Y:S02]  /*1cd10*/  IMAD R9, R10, R9, R6 ;  /* 0x000000090a097224 */ /* 0x000fe400078e0206 */
[----:B------:R-:W-:Y:S02]  /*1cd20*/  IMAD R10, R12, UR6, RZ ;  /* 0x000000060c0a7c24 */ /* 0x000fe4000f8e02ff */
[----:B------:R-:W-:-:S04]  /*1cd30*/  IMAD.WIDE.U32 R2, R0, UR6, R2 ;  /* 0x0000000600027c25 */ /* 0x000fc8000f8e0002 */
[----:B------:R-:W-:-:S04]  /*1cd40*/  IMAD R10, R0, UR7, R10 ;  /* 0x00000007000a7c24 */ /* 0x000fc8000f8e020a */
[----:B------:R-:W-:Y:S01]  /*1cd50*/  IMAD.IADD R3, R10, 0x1, R3 ;  /* 0x000000010a037824 */ /* 0x000fe200078e0203 */
[----:B------:R-:W-:-:S04]  /*1cd60*/  LEA R10, P0, R2, UR4, 0x2 ;  /* 0x00000004020a7c11 */ /* 0x000fc8000f8010ff */
[----:B------:R-:W-:-:S05]  /*1cd70*/  LEA.HI.X R11, R2, UR5, R3, 0x2, P0 ;  /* 0x00000005020b7c11 */ /* 0x000fca00080f1403 */
[----:B------:R0:W5:Y:S04]  /*1cd80*/  LDG.E R10, desc[UR36][R10.64] ;  /* 0x000000240a0a7981 */ /* 0x000168000c1e1900 */
.L_x_718:
[----:B------:R-:W1:Y:S01]  /*1cd90*/  S2R R3, SR_CgaCtaId ;  /* 0x0000000000037919 */ /* 0x000e620000008800 */
[----:B------:R-:W-:-:S04]  /*1cda0*/  MOV R2, 0x400 ;  /* 0x0000040000027802 */ /* 0x000fc80000000f00 */
[----:B-1----:R-:W-:Y:S02]  /*1cdb0*/  LEA R2, R3, R2, 0x18 ;  /* 0x0000000203027211 */ /* 0x002fe400078ec0ff */
[----:B------:R-:W-:-:S03]  /*1cdc0*/  SHF.L.U32 R3, R8, 0x1f, RZ ;  /* 0x0000001f08037819 */ /* 0x000fc600000006ff */
[----:B------:R-:W-:-:S04]  /*1cdd0*/  IMAD R2, R7, 0x8, R2 ;  /* 0x0000000807027824 */ /* 0x000fc800078e0202 */
[----:B------:R-:W1:Y:S02]  /*1cde0*/  SYNCS.PHASECHK.TRANS64.TRYWAIT P0, [R2+URZ+0x34840], R3 ;  /* 0x03484003020075a7 */ /* 0x000e64000800017f */
[----:B-1----:R-:W-:Y:S05]  /*1cdf0*/  @!P0 BRA `(.L_x_719) ;  /* 0x0000002c00708947 */ /* 0x002fea0003800000 */
.L_x_813:
        /* <DEDUP_REMOVED lines=11> */
.L_x_720:
[----:B------:R-:W2:Y:S04]  /*1ceb0*/  LDL R15, [R1+0x8] ;  /* 0x00000800010f7983 */ /* 0x000ea80000100800 */
[----:B------:R-:W3:Y:S01]  /*1cec0*/  LDL.LU R14, [R1+0xc] ;  /* 0x00000c00010e7983 */ /* 0x000ee20000300800 */
[----:B-1----:R-:W-:-:S03]  /*1ced0*/  MOV R3, 0x400 ;  /* 0x0000040000037802 */ /* 0x002fc60000000f00 */
        /* <DEDUP_REMOVED lines=23> */
[----:B---3--:R-:W-:Y:S02]  /*1d050*/  SHF.L.U32 R2, R14, 0x1f, RZ ;  /* 0x0000001f0e027819 */ /* 0x008fe400000006ff */
[----:B----4-:R-:W-:-:S06]  /*1d060*/  LEA R3, R11, R3, 0x3 ;  /* 0x000000030b037211 */ /* 0x010fcc00078e18ff */
        /* <DEDUP_REMOVED lines=9> */
.L_x_814:
        /* <DEDUP_REMOVED lines=8> */
.L_x_722:
        /* <DEDUP_REMOVED lines=30> */
.L_x_717:
[----:B------:R-:W-:Y:S05]  /*1d360*/  BSYNC B1 ;  /* 0x0000000000017941 */ /* 0x000fea0003800000 */
.L_x_716:
        /* <DEDUP_REMOVED lines=16> */
[----:B-1----:R-:W-:-:S13]  /*1d470*/  ISETP.NE.AND P0, PT, R11, 0x1, PT ;  /* 0x000000010b00780c */ /* 0x002fda0003f05270 */
[----:B------:R-:W1:Y:S02]  /*1d480*/  @P0 LDC.64 R2, c[0x0][0x420] ;  /* 0x00010800ff020b82 */ /* 0x000e640000000a00 */
[----:B-1----:R-:W-:-:S04]  /*1d490*/  @P0 IMAD.HI.U32 R10, R9, R2, RZ ;  /* 0x00000002090a0227 */ /* 0x002fc800078e00ff */
        /* <DEDUP_REMOVED lines=12> */
.L_x_725:
[----:B------:R-:W2:Y:S01]  /*1d560*/  S2R R3, SR_CgaCtaId ;  /* 0x0000000000037919 */ /* 0x000ea20000008800 */
[----:B------:R-:W-:-:S04]  /*1d570*/  MOV R2, 0x400 ;  /* 0x0000040000027802 */ /* 0x000fc80000000f00 */
[----:B--2---:R-:W-:Y:S02]  /*1d580*/  LEA R2, R3, R2, 0x18 ;  /* 0x0000000203027211 */ /* 0x004fe400078ec0ff */
[----:B------:R-:W-:-:S03]  /*1d590*/  SHF.L.U32 R3, R13, 0x1f, RZ ;  /* 0x0000001f0d037819 */ /* 0x000fc600000006ff */
[----:B------:R-:W-:-:S04]  /*1d5a0*/  IMAD R2, R14, 0x8, R2 ;  /* 0x000000080e027824 */ /* 0x000fc800078e0202 */
[----:B------:R-:W2:Y:S02]  /*1d5b0*/  SYNCS.PHASECHK.TRANS64.TRYWAIT P0, [R2+URZ+0x34840], R3 ;  /* 0x03484003020075a7 */ /* 0x000ea4000800017f */
[----:B--2---:R-:W-:Y:S05]  /*1d5c0*/  @!P0 BRA `(.L_x_726) ;  /* 0x0000002400a48947 */ /* 0x004fea0003800000 */
.L_x_815:
        /* <DEDUP_REMOVED lines=11> */
.L_x_727:
        /* <DEDUP_REMOVED lines=29> */
[----:B------:R-:W-:Y:S01]  /*1d850*/  IMAD R2, R7, 0x8, R2 ;  /* 0x0000000807027824 */ /* 0x000fe200078e0202 */
        /* <DEDUP_REMOVED lines=8> */
.L_x_816:
        /* <DEDUP_REMOVED lines=8> */
.L_x_729:
        /* <DEDUP_REMOVED lines=29> */
.L_x_724:
[----:B------:R-:W-:Y:S05]  /*1db30*/  BSYNC B1 ;  /* 0x0000000000017941 */ /* 0x000fea0003800000 */
.L_x_723:
[C---:B------:R-:W-:Y:S01]  /*1db40*/  ISETP.GT.AND P0, PT, R6.reuse, 0x1, PT ;  /* 0x000000010600780c */ /* 0x040fe20003f04270 */
[----:B------:R-:W-:-:S12]  /*1db50*/  VIADD R6, R6, 0xfffffffe ;  /* 0xfffffffe06067836 */ /* 0x000fd80000000000 */
[----:B------:R-:W-:Y:S05]  /*1db60*/  @P0 BRA `(.L_x_730) ;  /* 0xfffffff000080947 */ /* 0x000fea000383ffff */
.L_x_706:
[----:B------:R-:W-:Y:S05]  /*1db70*/  BSYNC B0 ;  /* 0x0000000000007941 */ /* 0x000fea0003800000 */
.L_x_705:
[----:B------:R-:W1:Y:S01]  /*1db80*/  S2R R2, SR_TID.X ;  /* 0x0000000000027919 */ /* 0x000e620000002100 */
[----:B------:R-:W-:Y:S01]  /*1db90*/  BSSY B0, `(.L_x_731) ;  /* 0x0000010000007945 */ /* 0x000fe20003800000 */
[----:B-1----:R-:W-:-:S04]  /*1dba0*/  LOP3.LUT R2, R2, 0x1f, RZ, 0xc0, !PT ;  /* 0x0000001f02027812 */ /* 0x002fc800078ec0ff */
[----:B------:R-:W-:-:S13]  /*1dbb0*/  ISETP.NE.AND P0, PT, R2, RZ, PT ;  /* 0x000000ff0200720c */ /* 0x000fda0003f05270 */
[----:B------:R-:W-:Y:S05]  /*1dbc0*/  @P0 BRA `(.L_x_732) ;  /* 0x0000000000300947 */ /* 0x000fea0003800000 */
[----:B------:R-:W1:Y:S01]  /*1dbd0*/  S2R R3, SR_LANEID ;  /* 0x0000000000037919 */ /* 0x000e620000000000 */
[----:B------:R-:W-:Y:S02]  /*1dbe0*/  VOTEU.ANY UR4, UPT, PT ;  /* 0x0000000000047886 */ /* 0x000fe400038e0100 */
[----:B------:R-:W1:Y:S08]  /*1dbf0*/  FLO.U32 R0, UR4 ;  /* 0x0000000400007d00 */ /* 0x000e7000080e0000 */
[----:B------:R-:W2:Y:S01]  /*1dc00*/  POPC R7, UR4 ;  /* 0x0000000400077d09 */ /* 0x000ea20008000000 */
[----:B-1----:R-:W-:-:S02]  /*1dc10*/  ISETP.EQ.U32.AND P0, PT, R0, R3, PT ;  /* 0x000000030000720c */ /* 0x002fc40003f02070 */
[----:B------:R-:W2:Y:S11]  /*1dc20*/  LDC.64 R2, c[0x0][0xc38] ;  /* 0x00030e00ff027b82 */ /* 0x000eb60000000a00 */
[----:B--2---:R-:W2:Y:S01]  /*1dc30*/  @P0 ATOMG.E.ADD.STRONG.GPU PT, R3, desc[UR36][R2.64], R7 ;  /* 0x00000007020309a8 */ /* 0x004ea200081ee1e4 */
[----:B------:R-:W1:Y:S02]  /*1dc40*/  S2R R6, SR_LTMASK ;  /* 0x0000000000067919 */ /* 0x000e640000003900 */
[----:B-1----:R-:W-:-:S04]  /*1dc50*/  LOP3.LUT R6, R6, UR4, RZ, 0xc0, !PT ;  /* 0x0000000406067c12 */ /* 0x002fc8000f8ec0ff */
[----:B------:R-:W1:Y:S01]  /*1dc60*/  POPC R9, R6 ;  /* 0x0000000600097309 */ /* 0x000e620000000000 */
[----:B--2---:R-:W1:Y:S02]  /*1dc70*/  SHFL.IDX PT, R0, R3, R0, 0x1f ;  /* 0x00001f0003007589 */ /* 0x004e6400000e0000 */
[----:B-1----:R-:W-:-:S07]  /*1dc80*/  IADD3 R16, R0, UR40, R9 ;  /* 0x0000002800107c10 */ /* 0x002fce000fffe009 */
.L_x_732:
[----:B------:R-:W-:Y:S05]  /*1dc90*/  BSYNC B0 ;  /* 0x0000000000007941 */ /* 0x000fea0003800000 */
.L_x_731:
[----:B------:R-:W-:Y:S04]  /*1dca0*/  BSSY B0, `(.L_x_733) ;  /* 0x0000032000007945 */ /* 0x000fe80003800000 */
[----:B------:R-:W-:Y:S05]  /*1dcb0*/  @!P6 BRA `(.L_x_734) ;  /* 0x0000000000c0e947 */ /* 0x000fea0003800000 */
[----:B------:R-:W2:Y:S01]  /*1dcc0*/  LDL R2, [R1] ;  /* 0x0000000001027983 */ /* 0x000ea20000100800 */
[----:B------:R-:W-:-:S03]  /*1dcd0*/  MOV R3, 0x400 ;  /* 0x0000040000037802 */ /* 0x000fc60000000f00 */
[----:B------:R-:W3:Y:S01]  /*1dce0*/  LDL R0, [R1+0xc] ;  /* 0x00000c0001007983 */ /* 0x000ee20000100800 */
[----:B------:R-:W1:Y:S02]  /*1dcf0*/  S2R R6, SR_CgaCtaId ;  /* 0x0000000000067919 */ /* 0x000e640000008800 */
[----:B-1----:R-:W-:-:S04]  /*1dd00*/  LEA R3, R6, R3, 0x18 ;  /* 0x0000000306037211 */ /* 0x002fc800078ec0ff */
[----:B--2---:R-:W-:Y:S02]  /*1dd10*/  LEA R3, R2, R3, 0x3 ;  /* 0x0000000302037211 */ /* 0x004fe400078e18ff */
[----:B---3--:R-:W-:-:S04]  /*1dd20*/  SHF.L.U32 R0, R0, 0x1f, RZ ;  /* 0x0000001f00007819 */ /* 0x008fc800000006ff */
[----:B------:R-:W1:Y:S02]  /*1dd30*/  SYNCS.PHASECHK.TRANS64.TRYWAIT P0, [R3+URZ+0x34860], R0 ;  /* 0x03486000030075a7 */ /* 0x000e64000800017f */
[----:B-1----:R-:W-:Y:S05]  /*1dd40*/  @!P0 BRA `(.L_x_735) ;  /* 0x0000001c00ec8947 */ /* 0x002fea0003800000 */
.L_x_817:
        /* <DEDUP_REMOVED lines=11> */
.L_x_736:
        /* <DEDUP_REMOVED lines=28> */
.L_x_734:
[----:B------:R-:W-:Y:S05]  /*1dfc0*/  BSYNC B0 ;  /* 0x0000000000007941 */ /* 0x000fea0003800000 */
.L_x_733:
        /* <DEDUP_REMOVED lines=9> */
.L_x_690:
[----:B------:R-:W-:Y:S05]  /*1e060*/  BSYNC B6 ;  /* 0x0000000000067941 */ /* 0x000fea0003800000 */
.L_x_688:
[----:B------:R-:W-:-:S03]  /*1e070*/  UMOV UR4, 0xffffffff ;  /* 0xffffffff00047882 */ /* 0x000fc60000000000 */
[----:B------:R-:W-:Y:S05]  /*1e080*/  BRA.DIV UR4, `(.L_x_737) ;  /* 0x0000001e04307947 */ /* 0x000fea000b800000 */
[----:B------:R2:W3:Y:S04]  /*1e090*/  SHFL.IDX PT, R4, R16, RZ, 0x1f ;  /* 0x00001fff10047589 */ /* 0x0004e800000e0000 */
[----:B------:R2:W4:Y:S02]  /*1e0a0*/  SHFL.IDX PT, R6, R16, 0x1, 0x1f ;  /* 0x00201f0010067f89 */ /* 0x00052400000e0000 */
.L_x_821:
[----:B0----5:R-:W0:Y:S01]  /*1e0b0*/  S2R R8, SR_TID.X ;  /* 0x0000000000087919 */ /* 0x021e220000002100 */
[----:B------:R-:W-:Y:S01]  /*1e0c0*/  ULDC UR4, c[0x0][0xc14] ;  /* 0x0003050000047ab9 */ /* 0x000fe20000000800 */
[----:B------:R-:W-:Y:S01]  /*1e0d0*/  BSSY B0, `(.L_x_738) ;  /* 0x000000b000007945 */ /* 0x000fe20003800000 */
[----:B-1----:R-:W-:Y:S02]  /*1e0e0*/  IMAD.U32 R0, RZ, RZ, UR4 ;  /* 0x00000004ff007e24 */ /* 0x002fe4000f8e00ff */
[----:B------:R-:W-:Y:S01]  /*1e0f0*/  IMAD.MOV.U32 R17, RZ, RZ, RZ ;  /* 0x000000ffff117224 */ /* 0x000fe200078e00ff */
[----:B0-----:R-:W-:-:S04]  /*1e100*/  LOP3.LUT R8, R8, 0x1f, RZ, 0xc0, !PT ;  /* 0x0000001f08087812 */ /* 0x001fc800078ec0ff */
[C---:B------:R-:W-:Y:S01]  /*1e110*/  ISETP.NE.AND P0, PT, R8.reuse, 0x1f, PT ;  /* 0x0000001f0800780c */ /* 0x040fe20003f05270 */
[----:B------:R-:W-:-:S05]  /*1e120*/  IMAD.IADD R5, R8, 0x1, R19 ;  /* 0x0000000108057824 */ /* 0x000fca00078e0213 */
[----:B------:R-:W-:-:S13]  /*1e130*/  ISETP.GE.OR P0, PT, R5, R0, !P0 ;  /* 0x000000000500720c */ /* 0x000fda0004706670 */
[----:B------:R-:W-:Y:S05]  /*1e140*/  @P0 BRA `(.L_x_739) ;  /* 0x00000000000c0947 */ /* 0x000fea0003800000 */
[----:B------:R-:W0:Y:S02]  /*1e150*/  LDC.64 R2, c[0x0][0xc58] ;  /* 0x00031600ff027b82 */ /* 0x000e240000000a00 */
[----:B0-----:R-:W-:-:S05]  /*1e160*/  IMAD.WIDE R2, R5, 0x4, R2 ;  /* 0x0000000405027825 */ /* 0x001fca00078e0202 */
[----:B------:R0:W5:Y:S02]  /*1e170*/  LDG.E R17, desc[UR36][R2.64] ;  /* 0x0000002402117981 */ /* 0x000164000c1e1900 */
.L_x_739:
[----:B------:R-:W-:Y:S05]  /*1e180*/  BSYNC B0 ;  /* 0x0000000000007941 */ /* 0x000fea0003800000 */
.L_x_738:
        /* <DEDUP_REMOVED lines=8> */
[----:B------:R-:W1:Y:S02]  /*1e210*/  SHFL.UP PT, R14, R13, 0x2, RZ ;  /* 0x044000000d0e7989 */ /* 0x000e6400000e00ff */
[----:B-1----:R-:W-:Y:S02]  /*1e220*/  SEL R14, R14, RZ, P1 ;  /* 0x000000ff0e0e7207 */ /* 0x002fe40000800000 */
[----:B------:R-:W-:-:S03]  /*1e230*/  ISETP.GE.U32.AND P1, PT, R8, 0x8, PT ;  /* 0x000000080800780c */ /* 0x000fc60003f26070 */
[----:B0-----:R-:W-:-:S05]  /*1e240*/  IMAD.IADD R3, R13, 0x1, R14 ;  /* 0x000000010d037824 */ /* 0x001fca00078e020e */
        /* <DEDUP_REMOVED lines=11> */
.L_x_829:
[----:B------:R-:W-:Y:S02]  /*1e300*/  ULDC UR4, c[0x0][0xc10] ;  /* 0x0003040000047ab9 */ /* 0x000fe40000000800 */
[----:B--2---:R-:W-:-:S04]  /*1e310*/  IMAD.U32 R16, RZ, RZ, UR4 ;  /* 0x00000004ff107e24 */ /* 0x004fc8000f8e00ff */
[----:B-1----:R-:W-:-:S04]  /*1e320*/  IMAD R3, R14, R16, RZ ;  /* 0x000000100e037224 */ /* 0x002fc800078e02ff */
[----:B----4-:R-:W-:-:S05]  /*1e330*/  IMAD.IADD R6, R6, 0x1, R3 ;  /* 0x0000000106067824 */ /* 0x010fca00078e0203 */
[----:B---3--:R-:W-:-:S13]  /*1e340*/  ISETP.GT.AND P0, PT, R6, R4, PT ;  /* 0x000000040600720c */ /* 0x008fda0003f04270 */
[----:B------:R-:W-:Y:S05]  /*1e350*/  @P0 BRA `(.L_x_741) ;  /* 0x0000000000b40947 */ /* 0x000fea0003800000 */
[----:B------:R-:W1:Y:S02]  /*1e360*/  LDC R0, c[0x0][0xc14] ;  /* 0x00030500ff007b82 */ /* 0x000e640000000800 */
.L_x_746:
[----:B------:R-:W-:-:S05]  /*1e370*/  VIADD R19, R19, 0x1f ;  /* 0x0000001f13137836 */ /* 0x000fca0000000000 */
[----:B-1----:R-:W-:-:S13]  /*1e380*/  ISETP.GE.AND P0, PT, R19, R0, PT ;  /* 0x000000001300720c */ /* 0x002fda0003f06270 */
[----:B------:R-:W-:Y:S05]  /*1e390*/  @P0 BRA `(.L_x_742) ;  /* 0x00000004005c0947 */ /* 0x000fea0003800000 */
[----:B------:R-:W1:Y:S01]  /*1e3a0*/  S2R R8, SR_TID.X ;  /* 0x0000000000087919 */ /* 0x000e620000002100 */
[----:B------:R-:W-:Y:S01]  /*1e3b0*/  BSSY B0, `(.L_x_743) ;  /* 0x000000a000007945 */ /* 0x000fe20003800000 */
[----:B------:R-:W-:Y:S01]  /*1e3c0*/  IMAD.MOV.U32 R17, RZ, RZ, RZ ;  /* 0x000000ffff117224 */ /* 0x000fe200078e00ff */
[----:B-1----:R-:W-:-:S04]  /*1e3d0*/  LOP3.LUT R8, R8, 0x1f, RZ, 0xc0, !PT ;  /* 0x0000001f08087812 */ /* 0x002fc800078ec0ff */
[C---:B------:R-:W-:Y:S01]  /*1e3e0*/  ISETP.NE.AND P1, PT, R8.reuse, 0x1f, PT ;  /* 0x0000001f0800780c */ /* 0x040fe20003f25270 */
[----:B------:R-:W-:-:S05]  /*1e3f0*/  IMAD.IADD R5, R8, 0x1, R19 ;  /* 0x0000000108057824 */ /* 0x000fca00078e0213 */
[----:B------:R-:W-:-:S13]  /*1e400*/  ISETP.GE.OR P0, PT, R5, R0, !P1 ;  /* 0x000000000500720c */ /* 0x000fda0004f06670 */
[----:B------:R-:W-:Y:S05]  /*1e410*/  @P0 BRA `(.L_x_744) ;  /* 0x00000000000c0947 */ /* 0x000fea0003800000 */
[----:B0-----:R-:W0:Y:S02]  /*1e420*/  LDC.64 R2, c[0x0][0xc58] ;  /* 0x00031600ff027b82 */ /* 0x001e240000000a00 */
[----:B0-----:R-:W-:-:S05]  /*1e430*/  IMAD.WIDE R2, R5, 0x4, R2 ;  /* 0x0000000405027825 */ /* 0x001fca00078e0202 */
[----:B------:R1:W5:Y:S02]  /*1e440*/  LDG.E R17, desc[UR36][R2.64] ;  /* 0x0000002402117981 */ /* 0x000364000c1e1900 */
.L_x_744:
[----:B------:R-:W-:Y:S05]  /*1e450*/  BSYNC B0 ;  /* 0x0000000000007941 */ /* 0x000fea0003800000 */
.L_x_743:
[----:B------:R-:W-:-:S03]  /*1e460*/  UMOV UR4, 0xffffffff ;  /* 0xffffffff00047882 */ /* 0x000fc60000000000 */
[----:B------:R-:W-:Y:S05]  /*1e470*/  BRA.DIV UR4, `(.L_x_745) ;  /* 0x0000001e04507947 */ /* 0x000fea000b800000 */
[----:B-----5:R-:W2:Y:S01]  /*1e480*/  SHFL.UP PT, R14, R17, 0x1, RZ ;  /* 0x04200000110e7989 */ /* 0x020ea200000e00ff */
[C---:B------:R-:W-:Y:S02]  /*1e490*/  ISETP.NE.AND P0, PT, R8.reuse, RZ, PT ;  /* 0x000000ff0800720c */ /* 0x040fe40003f05270 */
[----:B------:R-:W-:Y:S02]  /*1e4a0*/  ISETP.GE.U32.AND P1, PT, R8, 0x2, PT ;  /* 0x000000020800780c */ /* 0x000fe40003f26070 */
[----:B--2---:R-:W-:Y:S02]  /*1e4b0*/  SEL R14, R14, RZ, P0 ;  /* 0x000000ff0e0e7207 */ /* 0x004fe40000000000 */
[----:B------:R-:W-:-:S03]  /*1e4c0*/  ISETP.GE.U32.AND P0, PT, R8, 0x4, PT ;  /* 0x000000040800780c */ /* 0x000fc60003f06070 */
[----:B------:R-:W-:-:S05]  /*1e4d0*/  IMAD.IADD R13, R17, 0x1, R14 ;  /* 0x00000001110d7824 */ /* 0x000fca00078e020e */
[----:B------:R-:W2:Y:S02]  /*1e4e0*/  SHFL.UP PT, R14, R13, 0x2, RZ ;  /* 0x044000000d0e7989 */ /* 0x000ea400000e00ff */
[----:B--2---:R-:W-:Y:S02]  /*1e4f0*/  SEL R14, R14, RZ, P1 ;  /* 0x000000ff0e0e7207 */ /* 0x004fe40000800000 */
[----:B------:R-:W-:Y:S02]  /*1e500*/  ISETP.GE.U32.AND P1, PT, R8, 0x8, PT ;  /* 0x000000080800780c */ /* 0x000fe40003f26070 */
[----:B-1----:R-:W-:-:S05]  /*1e510*/  IADD3 R3, R13, R14, RZ ;  /* 0x0000000e0d037210 */ /* 0x002fca0007ffe0ff */
[----:B------:R-:W1:Y:S02]  /*1e520*/  SHFL.UP PT, R14, R3, 0x4, RZ ;  /* 0x04800000030e7989 */ /* 0x000e6400000e00ff */
[----:B-1----:R-:W-:Y:S02]  /*1e530*/  SEL R14, R14, RZ, P0 ;  /* 0x000000ff0e0e7207 */ /* 0x002fe40000000000 */
[----:B------:R-:W-:-:S03]  /*1e540*/  ISETP.GE.U32.AND P0, PT, R8, 0x10, PT ;  /* 0x000000100800780c */ /* 0x000fc60003f06070 */
[----:B------:R-:W-:-:S05]  /*1e550*/  IMAD.IADD R5, R3, 0x1, R14 ;  /* 0x0000000103057824 */ /* 0x000fca00078e020e */
[----:B------:R-:W1:Y:S02]  /*1e560*/  SHFL.UP PT, R14, R5, 0x8, RZ ;  /* 0x05000000050e7989 */ /* 0x000e6400000e00ff */
[----:B-1----:R-:W-:-:S05]  /*1e570*/  SEL R14, R14, RZ, P1 ;  /* 0x000000ff0e0e7207 */ /* 0x002fca0000800000 */
[----:B------:R-:W-:-:S05]  /*1e580*/  IMAD.IADD R7, R5, 0x1, R14 ;  /* 0x0000000105077824 */ /* 0x000fca00078e020e */
[----:B------:R-:W0:Y:S02]  /*1e590*/  SHFL.UP PT, R14, R7, 0x10, RZ ;  /* 0x06000000070e7989 */ /* 0x000e2400000e00ff */
[----:B0-----:R-:W-:-:S05]  /*1e5a0*/  SEL R2, R14, RZ, P0 ;  /* 0x000000ff0e027207 */ /* 0x001fca0000000000 */
[----:B------:R-:W-:-:S05]  /*1e5b0*/  IMAD.IADD R2, R7, 0x1, R2 ;  /* 0x0000000107027824 */ /* 0x000fca00078e0202 */
[----:B------:R0:W1:Y:S02]  /*1e5c0*/  SHFL.IDX PT, R14, R2, 0x1f, 0x1f ;  /* 0x03e01f00020e7f89 */ /* 0x00006400000e0000 */
.L_x_837:
[----:B------:R-:W-:Y:S02]  /*1e5d0*/  ULDC UR4, c[0x0][0xc10] ;  /* 0x0003040000047ab9 */ /* 0x000fe40000000800 */
[----:B------:R-:W-:-:S04]  /*1e5e0*/  IMAD.U32 R16, RZ, RZ, UR4 ;  /* 0x00000004ff107e24 */ /* 0x000fc8000f8e00ff */
[----:B-1----:R-:W-:-:S04]  /*1e5f0*/  IMAD R3, R14, R16, RZ ;  /* 0x000000100e037224 */ /* 0x002fc800078e02ff */
[----:B------:R-:W-:-:S05]  /*1e600*/  IMAD.IADD R6, R3, 0x1, R6 ;  /* 0x0000000103067824 */ /* 0x000fca00078e0206 */
[----:B------:R-:W-:-:S13]  /*1e610*/  ISETP.GT.AND P0, PT, R6, R4, PT ;  /* 0x000000040600720c */ /* 0x000fda0003f04270 */
[----:B------:R-:W-:Y:S05]  /*1e620*/  @!P0 BRA `(.L_x_746) ;  /* 0xfffffffc00508947 */ /* 0x000fea000383ffff */
.L_x_741:
        /* <DEDUP_REMOVED lines=8> */
.L_x_841:
[----:B------:R-:W-:Y:S01]  /*1e6b0*/  ISETP.NE.AND P0, PT, R3, RZ, PT ;  /* 0x000000ff0300720c */ /* 0x000fe20003f05270 */
[----:B------:R-:W-:-:S12]  /*1e6c0*/  IMAD.MOV.U32 R14, RZ, RZ, RZ ;  /* 0x000000ffff0e7224 */ /* 0x000fd800078e00ff */
[----:B------:R-:W-:Y:S05]  /*1e6d0*/  @!P0 BRA `(.L_x_748) ;  /* 0x0000000000108947 */ /* 0x000fea0003800000 */
[----:B------:R-:W-:Y:S01]  /*1e6e0*/  UMOV UR4, 0xffffffff ;  /* 0xffffffff00047882 */ /* 0x000fe20000000000 */
[----:B------:R-:W-:Y:S02]  /*1e6f0*/  VIADD R12, R5, 0xffffffff ;  /* 0xffffffff050c7836 */ /* 0x000fe40000000000 */
[----:B------:R-:W-:Y:S05]  /*1e700*/  BRA.DIV UR4, `(.L_x_749) ;  /* 0x0000001e04c47947 */ /* 0x000fea000b800000 */
[----:B------:R3:W4:Y:S02]  /*1e710*/  SHFL.IDX PT, R14, R2, R12, 0x1f ;  /* 0x00001f0c020e7589 */ /* 0x00072400000e0000 */
.L_x_748:
[----:B----4-:R-:W-:Y:S01]  /*1e720*/  IMAD R16, R14, R16, R6 ;  /* 0x000000100e107224 */ /* 0x010fe200078e0206 */
[----:B--2---:R-:W-:Y:S01]  /*1e730*/  IABS R6, R17 ;  /* 0x0000001100067213 */ /* 0x004fe20000000000 */
[----:B0--3--:R-:W-:Y:S02]  /*1e740*/  IMAD.MOV.U32 R2, RZ, RZ, RZ ;  /* 0x000000ffff027224 */ /* 0x009fe400078e00ff */
[----:B------:R-:W-:Y:S01]  /*1e750*/  IMAD.IADD R19, R5, 0x1, R19 ;  /* 0x0000000105137824 */ /* 0x000fe200078e0213 */
[----:B------:R-:W0:Y:S08]  /*1e760*/  I2F.RP R7, R6 ;  /* 0x0000000600077306 */ /* 0x000e300000209400 */
[----:B0-----:R-:W0:Y:S02]  /*1e770*/  MUFU.RCP R7, R7 ;  /* 0x0000000700077308 */ /* 0x001e240000001000 */
[----:B0-----:R-:W-:-:S06]  /*1e780*/  VIADD R8, R7, 0xffffffe ;  /* 0x0ffffffe07087836 */ /* 0x001fcc0000000000 */
[----:B------:R-:W0:Y:S02]  /*1e790*/  F2I.FTZ.U32.TRUNC.NTZ R3, R8 ;  /* 0x0000000800037305 */ /* 0x000e24000021f000 */
[----:B0-----:R-:W-:-:S04]  /*1e7a0*/  IMAD.MOV R9, RZ, RZ, -R3 ;  /* 0x000000ffff097224 */ /* 0x001fc800078e0a03 */
[----:B------:R-:W-:-:S04]  /*1e7b0*/  IMAD R9, R9, R6, RZ ;  /* 0x0000000609097224 */ /* 0x000fc800078e02ff */
[----:B------:R-:W-:Y:S01]  /*1e7c0*/  IMAD.HI.U32 R3, R3, R9, R2 ;  /* 0x0000000903037227 */ /* 0x000fe200078e0002 */
[----:B------:R-:W-:-:S03]  /*1e7d0*/  IABS R9, R17 ;  /* 0x0000001100097213 */ /* 0x000fc60000000000 */
[----:B------:R-:W-:Y:S02]  /*1e7e0*/  IMAD.IADD R2, R4, 0x1, -R16 ;  /* 0x0000000104027824 */ /* 0x000fe400078e0a10 */
[----:B------:R-:W-:-:S03]  /*1e7f0*/  IMAD.MOV R7, RZ, RZ, -R9 ;  /* 0x000000ffff077224 */ /* 0x000fc600078e0a09 */
[----:B------:R-:W-:-:S05]  /*1e800*/  IABS R4, R2 ;  /* 0x0000000200047213 */ /* 0x000fca0000000000 */
[----:B------:R-:W-:-:S04]  /*1e810*/  IMAD.HI.U32 R3, R3, R4, RZ ;  /* 0x0000000403037227 */ /* 0x000fc800078e00ff */
[----:B------:R-:W-:Y:S01]  /*1e820*/  IMAD R7, R3, R7, R4 ;  /* 0x0000000703077224 */ /* 0x000fe200078e0204 */
[----:B------:R-:W-:-:S04]  /*1e830*/  LOP3.LUT R4, R2, R17, RZ, 0x3c, !PT ;  /* 0x0000001102047212 */ /* 0x000fc800078e3cff */
[----:B------:R-:W-:-:S13]  /*1e840*/  ISETP.GT.U32.AND P0, PT, R6, R7, PT ;  /* 0x000000070600720c */ /* 0x000fda0003f04070 */
[----:B------:R-:W-:Y:S02]  /*1e850*/  @!P0 IMAD.IADD R7, R7, 0x1, -R6 ;  /* 0x0000000107078824 */ /* 0x000fe400078e0a06 */
[----:B------:R-:W-:-:S03]  /*1e860*/  @!P0 VIADD R3, R3, 0x1 ;  /* 0x0000000103038836 */ /* 0x000fc60000000000 */
[----:B------:R-:W-:-:S13]  /*1e870*/  ISETP.GE.U32.AND P0, PT, R7, R6, PT ;  /* 0x000000060700720c */ /* 0x000fda0003f06070 */
        /* <DEDUP_REMOVED lines=9> */
.L_x_742:
[----:B------:R-:W-:Y:S01]  /*1e910*/  UMOV UR4, URZ ;  /* 0x0000003f00047c82 */ /* 0x000fe20008000000 */
[----:B------:R-:W-:Y:S01]  /*1e920*/  UMOV UR5, URZ ;  /* 0x0000003f00057c82 */ /* 0x000fe20008000000 */
[----:B------:R-:W-:Y:S01]  /*1e930*/  ULDC UR6, c[0x0][0xc14] ;  /* 0x0003050000067ab9 */ /* 0x000fe20000000800 */
[----:B------:R-:W-:Y:S02]  /*1e940*/  IMAD.MOV.U32 R16, RZ, RZ, R4 ;  /* 0x000000ffff107224 */ /* 0x000fe400078e0004 */
[----:B------:R-:W-:Y:S02]  /*1e950*/  IMAD.U32 R17, RZ, RZ, UR4 ;  /* 0x00000004ff117e24 */ /* 0x000fe4000f8e00ff */
[----:B------:R-:W-:Y:S02]  /*1e960*/  IMAD.U32 R18, RZ, RZ, UR5 ;  /* 0x00000005ff127e24 */ /* 0x000fe4000f8e00ff */
[----:B------:R-:W-:-:S07]  /*1e970*/  IMAD.U32 R19, RZ, RZ, UR6 ;  /* 0x00000006ff137e24 */ /* 0x000fce000f8e00ff */
.L_x_750:
        /* <DEDUP_REMOVED lines=12> */
.L_x_667:
[----:B0-----:R-:W3:Y:S01]  /*1ea40*/  LDL.LU R0, [R1+0x30] ;  /* 0x0000300001007983 */ /* 0x001ee20000300800 */
[----:B------:R-:W-:Y:S01]  /*1ea50*/  BSSY B0, `(.L_x_752) ;  /* 0x000000b000007945 */ /* 0x000fe20003800000 */
[----:B-1----:R-:W0:Y:S01]  /*1ea60*/  S2R R5, SR_CgaCtaId ;  /* 0x0000000000057919 */ /* 0x002e220000008800 */
[----:B---3--:R-:W-:-:S05]  /*1ea70*/  VIADD R0, R0, 0x1 ;  /* 0x0000000100007836 */ /* 0x008fca0000000000 */
[----:B--2---:R-:W-:-:S04]  /*1ea80*/  LEA.HI R2, R0, R0, RZ, 0x1 ;  /* 0x0000000000027211 */ /* 0x004fc800078f08ff */
[----:B------:R-:W-:-:S05]  /*1ea90*/  LOP3.LUT R3, R2, 0xfffffffe, RZ, 0xc0, !PT ;  /* 0xfffffffe02037812 */ /* 0x000fca00078ec0ff */
[----:B------:R-:W-:Y:S01]  /*1eaa0*/  IMAD.IADD R3, R0, 0x1, -R3 ;  /* 0x0000000100037824 */ /* 0x000fe200078e0a03 */
[----:B------:R-:W-:-:S04]  /*1eab0*/  MOV R0, 0x400 ;  /* 0x0000040000007802 */ /* 0x000fc80000000f00 */
[----:B0-----:R-:W-:Y:S02]  /*1eac0*/  LEA R0, R5, R0, 0x18 ;  /* 0x0000000005007211 */ /* 0x001fe400078ec0ff */
[----:B------:R-:W-:-:S04]  /*1ead0*/  SHF.L.U32 R3, R3, 0x1f, RZ ;  /* 0x0000001f03037819 */ /* 0x000fc800000006ff */
[----:B------:R-:W0:Y:S02]  /*1eae0*/  SYNCS.PHASECHK.TRANS64.TRYWAIT P0, [R0+URZ+0x34820], R3 ;  /* 0x03482003000075a7 */ /* 0x000e24000800017f */
[----:B0-----:R-:W-:Y:S05]  /*1eaf0*/  @!P0 BRA `(.L_x_753) ;  /* 0x0000001800ec8947 */ /* 0x001fea0003800000 */
.L_x_844:
[----:B------:R-:W-:Y:S05]  /*1eb00*/  BSYNC B0 ;  /* 0x0000000000007941 */ /* 0x000fea0003800000 */
.L_x_752:
[----:B------:R-:W-:-:S03]  /*1eb10*/  UMOV UR4, 0xffffffff ;  /* 0xffffffff00047882 */ /* 0x000fc60000000000 */
[----:B------:R-:W-:Y:S05]  /*1eb20*/  BRA.DIV UR4, `(.L_x_754) ;  /* 0x0000001a04f47947 */ /* 0x000fea000b800000 */
[----:B------:R-:W1:Y:S02]  /*1eb30*/  S2R R2, SR_TID.X ;  /* 0x0000000000027919 */ /* 0x000e640000002100 */
[----:B-1----:R-:W-:-:S04]  /*1eb40*/  SHF.R.U32.HI R2, RZ, 0x5, R2 ;  /* 0x00000005ff027819 */ /* 0x002fc80000011602 */
[----:B------:R-:W-:-:S05]  /*1eb50*/  LOP3.LUT R2, R2, 0x3, RZ, 0xc0, !PT ;  /* 0x0000000302027812 */ /* 0x000fca00078ec0ff */
[----:B------:R1:W2:Y:S02]  /*1eb60*/  SHFL.IDX PT, R14, R2, RZ, 0x1f ;  /* 0x00001fff020e7589 */ /* 0x0002a400000e0000 */
.L_x_847:
[----:B--2---:R-:W-:-:S13]  /*1eb70*/  ISETP.NE.AND P0, PT, R14, RZ, PT ;  /* 0x000000ff0e00720c */ /* 0x004fda0003f05270 */
[----:B------:R-:W-:Y:S05]  /*1eb80*/  @P0 BRA `(.L_x_448) ;  /* 0x0000000000940947 */ /* 0x000fea0003800000 */
[----:B------:R-:W-:-:S03]  /*1eb90*/  UMOV UR4, 0xffffffff ;  /* 0xffffffff00047882 */ /* 0x000fc60000000000 */
[----:B------:R-:W-:Y:S05]  /*1eba0*/  BRA.DIV UR4, `(.L_x_755) ;  /* 0x0000001e04087947 */ /* 0x000fea000b800000 */
[----:B------:R-:W-:-:S13]  /*1ebb0*/  ELECT P6, URZ, PT ;  /* 0x00000000003f782f */ /* 0x000fda00038c0000 */
.L_x_850:
[----:B------:R-:W-:Y:S05]  /*1ebc0*/  @!P6 BRA `(.L_x_448) ;  /* 0x000000000084e947 */ /* 0x000fea0003800000 */
[----:B-1----:R-:W2:Y:S02]  /*1ebd0*/  LDL.LU R2, [R1+0x3c] ;  /* 0x00003c0001027983 */ /* 0x002ea40000300800 */
[----:B--2---:R-:W-:-:S04]  /*1ebe0*/  LOP3.LUT R2, R2, 0x2, RZ, 0xfc, !PT ;  /* 0x0000000202027812 */ /* 0x004fc800078efcff */
[----:B------:R-:W-:-:S13]  /*1ebf0*/  ISETP.NE.AND P2, PT, R2, 0x3, PT ;  /* 0x000000030200780c */ /* 0x000fda0003f45270 */
[----:B------:R-:W-:Y:S05]  /*1ec00*/  @!P2 BRA `(.L_x_756) ;  /* 0x000000000004a947 */ /* 0x000fea0003800000 */
[----:B------:R-:W-:Y:S01]  /*1ec10*/  BPT.TRAP 0x1 ;  /* 0x000000040000795c */ /* 0x000fe20000300000 */
.L_x_756:
        /* <DEDUP_REMOVED lines=14> */
.L_x_851:
[----:B------:R-:W1:Y:S02]  /*1ed00*/  SYNCS.PHASECHK.TRANS64.TRYWAIT P0, [R7+URZ], R2 ;  /* 0x00000002070075a7 */ /* 0x000e64000800017f */
[----:B-1----:R-:W-:Y:S05]  /*1ed10*/  @!P0 BRA `(.L_x_758) ;  /* 0x0000001800e08947 */ /* 0x002fea0003800000 */
.L_x_852:
[----:B------:R-:W-:Y:S05]  /*1ed20*/  @!P2 BRA `(.L_x_759) ;  /* 0x000000000004a947 */ /* 0x000fea0003800000 */
[----:B------:R-:W-:Y:S01]  /*1ed30*/  BPT.TRAP 0x1 ;  /* 0x000000040000795c */ /* 0x000fe20000300000 */
.L_x_759:
[----:B------:R-:W2:Y:S01]  /*1ed40*/  LDL.LU R4, [R1] ;  /* 0x0000000001047983 */ /* 0x000ea20000300800 */
[----:B------:R-:W-:-:S04]  /*1ed50*/  VIADD R0, R0, 0x34860 ;  /* 0x0003486000007836 */ /* 0x000fc80000000000 */
[----:B--2---:R-:W-:-:S04]  /*1ed60*/  IMAD R4, R4, 0x8, R0 ;  /* 0x0000000804047824 */ /* 0x004fc800078e0200 */
[----:B------:R-:W2:Y:S02]  /*1ed70*/  SYNCS.PHASECHK.TRANS64.TRYWAIT P0, [R4+URZ], R5 ;  /* 0x00000005040075a7 */ /* 0x000ea4000800017f */
[----:B--2---:R-:W-:Y:S05]  /*1ed80*/  @!P0 BRA `(.L_x_760) ;  /* 0x0000001800d88947 */ /* 0x004fea0003800000 */
.L_x_853:
[----:B------:R-:W-:-:S07]  /*1ed90*/  IMAD R3, R3, 0x8, R0 ;  /* 0x0000000803037824 */ /* 0x000fce00078e0200 */
.L_x_761:
[----:B---3--:R3:W4:Y:S02]  /*1eda0*/  SYNCS.PHASECHK.TRANS64.TRYWAIT P0, [R3+URZ], R2 ;  /* 0x00000002030075a7 */ /* 0x008724000800017f */
[----:B----4-:R-:W-:Y:S05]  /*1edb0*/  @!P0 NANOSLEEP.SYNCS 0x989680 ;  /* 0x009896800000895d */ /* 0x010fea0003900000 */
[----:B------:R-:W4:Y:S02]  /*1edc0*/  @!P0 SYNCS.PHASECHK.TRANS64 P0, [R3+URZ], R2 ;  /* 0x00000002030085a7 */ /* 0x000f24000800007f */
[----:B----4-:R-:W-:Y:S05]  /*1edd0*/  @!P0 BRA `(.L_x_761) ;  /* 0xfffffffc00f08947 */ /* 0x010fea000383ffff */
.L_x_448:
[----:B------:R-:W-:Y:S05]  /*1ede0*/  BSYNC B7 ;  /* 0x0000000000077941 */ /* 0x000fea0003800000 */
.L_x_445:
[----:B------:R-:W-:Y:S05]  /*1edf0*/  EXIT ;  /* 0x000000000000794d */ /* 0x000fea0003800000 */
.L_x_466:
[----:B0-----:R0:W1:Y:S02]  /*1ee00*/  SYNCS.PHASECHK.TRANS64.TRYWAIT P5, [R3+URZ+0x34890], R0 ;  /* 0x03489000030075a7 */ /* 0x00106400080a017f */
[----:B-1----:R-:W-:Y:S05]  /*1ee10*/  @!P5 NANOSLEEP.SYNCS 0x989680 ;  /* 0x009896800000d95d */ /* 0x002fea0003900000 */
[----:B------:R-:W1:Y:S02]  /*1ee20*/  @!P5 SYNCS.PHASECHK.TRANS64 P5, [R3+URZ+0x34890], R0 ;  /* 0x034890000300d5a7 */ /* 0x000e6400080a007f */
[----:B-1----:R-:W-:Y:S05]  /*1ee30*/  @!P5 BRA `(.L_x_466) ;  /* 0xfffffffc00f0d947 */ /* 0x002fea000383ffff */
[----:B------:R-:W-:Y:S05]  /*1ee40*/  BRA `(.L_x_762) ;  /* 0xfffffe4800187947 */ /* 0x000fea000383ffff */
.L_x_520:
[----:B-1----:R1:W3:Y:S02]  /*1ee50*/  SYNCS.PHASECHK.TRANS64.TRYWAIT P5, [R3+URZ+0x34890], R0 ;  /* 0x03489000030075a7 */ /* 0x0022e400080a017f */
[----:B---3--:R-:W-:Y:S05]  /*1ee60*/  @!P5 NANOSLEEP.SYNCS 0x989680 ;  /* 0x009896800000d95d */ /* 0x008fea0003900000 */
[----:B------:R-:W3:Y:S02]  /*1ee70*/  @!P5 SYNCS.PHASECHK.TRANS64 P5, [R3+URZ+0x34890], R0 ;  /* 0x034890000300d5a7 */ /* 0x000ee400080a007f */
[----:B---3--:R-:W-:Y:S05]  /*1ee80*/  @!P5 BRA `(.L_x_520) ;  /* 0xfffffffc00f0d947 */ /* 0x008fea000383ffff */
[----:B------:R-:W-:Y:S05]  /*1ee90*/  BRA `(.L_x_763) ;  /* 0xfffffe7c00bc7947 */ /* 0x000fea000383ffff */
.L_x_545:
[----:B0-----:R0:W1:Y:S02]  /*1eea0*/  SYNCS.PHASECHK.TRANS64.TRYWAIT P4, [R3+URZ+0x34890], R0 ;  /* 0x03489000030075a7 */ /* 0x001064000808017f */
[----:B-1----:R-:W-:Y:S05]  /*1eeb0*/  @!P4 NANOSLEEP.SYNCS 0x989680 ;  /* 0x009896800000c95d */ /* 0x002fea0003900000 */
[----:B------:R-:W1:Y:S02]  /*1eec0*/  @!P4 SYNCS.PHASECHK.TRANS64 P4, [R3+URZ+0x34890], R0 ;  /* 0x034890000300c5a7 */ /* 0x000e64000808007f */
[----:B-1----:R-:W-:Y:S05]  /*1eed0*/  @!P4 BRA `(.L_x_545) ;  /* 0xfffffffc00f0c947 */ /* 0x002fea000383ffff */
[----:B------:R-:W-:Y:S05]  /*1eee0*/  BRA `(.L_x_764) ;  /* 0xfffffeb000307947 */ /* 0x000fea000383ffff */
.L_x_551:
[----:B--2---:R2:W3:Y:S02]  /*1eef0*/  SYNCS.PHASECHK.TRANS64.TRYWAIT P4, [R3+URZ+0x348b0], R0 ;  /* 0x0348b000030075a7 */ /* 0x0044e4000808017f */
[----:B---3--:R-:W-:Y:S05]  /*1ef00*/  @!P4 NANOSLEEP.SYNCS 0x989680 ;  /* 0x009896800000c95d */ /* 0x008fea0003900000 */
[----:B------:R-:W3:Y:S02]  /*1ef10*/  @!P4 SYNCS.PHASECHK.TRANS64 P4, [R3+URZ+0x348b0], R0 ;  /* 0x0348b0000300c5a7 */ /* 0x000ee4000808007f */
[----:B---3--:R-:W-:Y:S05]  /*1ef20*/  @!P4 BRA `(.L_x_551) ;  /* 0xfffffffc00f0c947 */ /* 0x008fea000383ffff */
[----:B------:R-:W-:Y:S05]  /*1ef30*/  BRA `(.L_x_765) ;  /* 0xfffffeb400307947 */ /* 0x000fea000383ffff */
.L_x_571:
[----:B------:R-:W-:Y:S01]  /*1ef40*/  BSSY B1, `(.L_x_766) ;  /* 0x0000008000017945 */ /* 0x000fe20003800000 */
[----:B------:R-:W-:Y:S01]  /*1ef50*/  IMAD.MOV.U32 R13, RZ, RZ, R38 ;  /* 0x000000ffff0d7224 */ /* 0x000fe200078e0026 */
[----:B------:R-:W-:Y:S01]  /*1ef60*/  MOV R11, 0x1c1f ;  /* 0x00001c1f000b7802 */ /* 0x000fe20000000f00 */
[----:B------:R-:W-:Y:S02]  /*1ef70*/  IMAD.MOV.U32 R12, RZ, RZ, RZ ;  /* 0x000000ffff0c7224 */ /* 0x000fe400078e00ff */
[----:B------:R-:W-:-:S07]  /*1ef80*/  IMAD.MOV.U32 R15, RZ, RZ, -0x1 ;  /* 0xffffffffff0f7424 */ /* 0x000fce00078e00ff */
[----:B------:R-:W-:Y:S05]  /*1ef90*/  WARPSYNC.COLLECTIVE R15, `(.L_x_767) ;  /* 0x000000000f087348 */ /* 0x000fea0003c00000 */
[----:B------:R0:W1:Y:S02]  /*1efa0*/  SHFL.IDX P6, R14, R13, R12, R11 ;  /* 0x0000000c0d0e7389 */ /* 0x00006400000c000b */
[----:B01----:R-:W-:Y:S01]  /*1efb0*/  ENDCOLLECTIVE ;  /* 0x000000000000791b */ /* 0x003fe20003800000 */
.L_x_767:
[----:B------:R-:W-:Y:S05]  /*1efc0*/  BSYNC B1 ;  /* 0x0000000000017941 */ /* 0x000fea0003800000 */
.L_x_766:
[----:B------:R-:W-:Y:S05]  /*1efd0*/  BRA `(.L_x_768) ;  /* 0xfffffec800607947 */ /* 0x000fea000383ffff */
.L_x_572:
[----:B------:R-:W-:Y:S01]  /*1efe0*/  BSSY B1, `(.L_x_769) ;  /* 0x0000008000017945 */ /* 0x000fe20003800000 */
[----:B------:R-:W-:Y:S02]  /*1eff0*/  IMAD.MOV.U32 R13, RZ, RZ, R36 ;  /* 0x000000ffff0d7224 */ /* 0x000fe400078e0024 */
[----:B------:R-:W-:Y:S02]  /*1f000*/  IMAD.MOV.U32 R12, RZ, RZ, RZ ;  /* 0x000000ffff0c7224 */ /* 0x000fe400078e00ff */
[----:B------:R-:W-:Y:S02]  /*1f010*/  IMAD.MOV.U32 R11, RZ, RZ, 0x1c1f ;  /* 0x00001c1fff0b7424 */ /* 0x000fe400078e00ff */
[----:B------:R-:W-:-:S07]  /*1f020*/  IMAD.MOV.U32 R15, RZ, RZ, -0x1 ;  /* 0xffffffffff0f7424 */ /* 0x000fce00078e00ff */
[----:B------:R-:W-:Y:S05]  /*1f030*/  WARPSYNC.COLLECTIVE R15, `(.L_x_770) ;  /* 0x000000000f087348 */ /* 0x000fea0003c00000 */
[----:B------:R0:W1:Y:S02]  /*1f040*/  SHFL.IDX P6, R14, R13, R12, R11 ;  /* 0x0000000c0d0e7389 */ /* 0x00006400000c000b */
[----:B01----:R-:W-:Y:S01]  /*1f050*/  ENDCOLLECTIVE ;  /* 0x000000000000791b */ /* 0x003fe20003800000 */
.L_x_770:
[----:B------:R-:W-:Y:S05]  /*1f060*/  BSYNC B1 ;  /* 0x0000000000017941 */ /* 0x000fea0003800000 */
.L_x_769:
[----:B------:R-:W-:Y:S05]  /*1f070*/  BRA `(.L_x_771) ;  /* 0xfffffec800447947 */ /* 0x000fea000383ffff */
.L_x_573:
        /* <DEDUP_REMOVED lines=8> */
.L_x_773:
[----:B------:R-:W-:Y:S05]  /*1f100*/  BSYNC B1 ;  /* 0x0000000000017941 */ /* 0x000fea0003800000 */
.L_x_772:
[----:B------:R-:W-:Y:S05]  /*1f110*/  BRA `(.L_x_774) ;  /* 0xfffffec800287947 */ /* 0x000fea000383ffff */
.L_x_574:
        /* <DEDUP_REMOVED lines=8> */
.L_x_776:
[----:B------:R-:W-:Y:S05]  /*1f1a0*/  BSYNC B1 ;  /* 0x0000000000017941 */ /* 0x000fea0003800000 */
.L_x_775:
[----:B------:R-:W-:Y:S05]  /*1f1b0*/  BRA `(.L_x_777) ;  /* 0xfffffec8000c7947 */ /* 0x000fea000383ffff */
.L_x_576:
[----:B0-----:R0:W1:Y:S02]  /*1f1c0*/  SYNCS.PHASECHK.TRANS64.TRYWAIT P1, [R2+URZ+0x34800], R5 ;  /* 0x03480005020075a7 */ /* 0x001064000802017f */
[----:B-1----:R-:W-:Y:S05]  /*1f1d0*/  @!P1 NANOSLEEP.SYNCS 0x989680 ;  /* 0x009896800000995d */ /* 0x002fea0003900000 */
[----:B------:R-:W1:Y:S02]  /*1f1e0*/  @!P1 SYNCS.PHASECHK.TRANS64 P1, [R2+URZ+0x34800], R5 ;  /* 0x03480005020095a7 */ /* 0x000e64000802007f */
[----:B-1----:R-:W-:Y:S05]  /*1f1f0*/  @!P1 BRA `(.L_x_576) ;  /* 0xfffffffc00f09947 */ /* 0x002fea000383ffff */
[----:B------:R-:W-:Y:S05]  /*1f200*/  BRA `(.L_x_778) ;  /* 0xfffffec800507947 */ /* 0x000fea000383ffff */
.L_x_602:
        /* <DEDUP_REMOVED lines=8> */
.L_x_780:
[----:B------:R-:W-:Y:S05]  /*1f290*/  BSYNC B1 ;  /* 0x0000000000017941 */ /* 0x000fea0003800000 */
.L_x_779:
[----:B------:R-:W-:Y:S05]  /*1f2a0*/  BRA `(.L_x_781) ;  /* 0xfffffeec00d07947 */ /* 0x000fea000383ffff */
.L_x_603:
[----:B------:R-:W-:Y:S01]  /*1f2b0*/  BSSY B1, `(.L_x_782) ;  /* 0x0000008000017945 */ /* 0x000fe20003800000 */
[----:B------:R-:W-:Y:S01]  /*1f2c0*/  MOV R13, R36 ;  /* 0x00000024000d7202 */ /* 0x000fe20000000f00 */
[----:B------:R-:W-:Y:S02]  /*1f2d0*/  IMAD.MOV.U32 R12, RZ, RZ, RZ ;  /* 0x000000ffff0c7224 */ /* 0x000fe400078e00ff */
[----:B------:R-:W-:Y:S02]  /*1f2e0*/  IMAD.MOV.U32 R11, RZ, RZ, 0x1c1f ;  /* 0x00001c1fff0b7424 */ /* 0x000fe400078e00ff */
[----:B------:R-:W-:-:S07]  /*1f2f0*/  IMAD.MOV.U32 R15, RZ, RZ, -0x1 ;  /* 0xffffffffff0f7424 */ /* 0x000fce00078e00ff */
[----:B------:R-:W-:Y:S05]  /*1f300*/  WARPSYNC.COLLECTIVE R15, `(.L_x_783) ;  /* 0x000000000f087348 */ /* 0x000fea0003c00000 */
[----:B------:R0:W1:Y:S02]  /*1f310*/  SHFL.IDX P6, R14, R13, R12, R11 ;  /* 0x0000000c0d0e7389 */ /* 0x00006400000c000b */
[----:B01----:R-:W-:Y:S01]  /*1f320*/  ENDCOLLECTIVE ;  /* 0x000000000000791b */ /* 0x003fe20003800000 */
.L_x_783:
[----:B------:R-:W-:Y:S05]  /*1f330*/  BSYNC B1 ;  /* 0x0000000000017941 */ /* 0x000fea0003800000 */
.L_x_782:
[----:B------:R-:W-:Y:S05]  /*1f340*/  BRA `(.L_x_784) ;  /* 0xfffffeec00b47947 */ /* 0x000fea000383ffff */
.L_x_604:
        /* <DEDUP_REMOVED lines=8> */
.L_x_786:
[----:B------:R-:W-:Y:S05]  /*1f3d0*/  BSYNC B1 ;  /* 0x0000000000017941 */ /* 0x000fea0003800000 */
.L_x_785:
[----:B------:R-:W-:Y:S05]  /*1f3e0*/  BRA `(.L_x_787) ;  /* 0xfffffeec00987947 */ /* 0x000fea000383ffff */
.L_x_605:
        /* <DEDUP_REMOVED lines=8> */
.L_x_789:
[----:B------:R-:W-:Y:S05]  /*1f470*/  BSYNC B1 ;  /* 0x0000000000017941 */ /* 0x000fea0003800000 */
.L_x_788:
[----:B------:R-:W-:Y:S05]  /*1f480*/  BRA `(.L_x_790) ;  /* 0xfffffeec007c7947 */ /* 0x000fea000383ffff */
.L_x_607:
[----:B0-----:R0:W1:Y:S02]  /*1f490*/  SYNCS.PHASECHK.TRANS64.TRYWAIT P0, [R2+URZ+0x34800], R3 ;  /* 0x03480003020075a7 */ /* 0x001064000800017f */
[----:B-1----:R-:W-:Y:S05]  /*1f4a0*/  @!P0 NANOSLEEP.SYNCS 0x989680 ;  /* 0x009896800000895d */ /* 0x002fea0003900000 */
[----:B------:R-:W1:Y:S02]  /*1f4b0*/  @!P0 SYNCS.PHASECHK.TRANS64 P0, [R2+URZ+0x34800], R3 ;  /* 0x03480003020085a7 */ /* 0x000e64000800007f */
[----:B-1----:R-:W-:Y:S05]  /*1f4c0*/  @!P0 BRA `(.L_x_607) ;  /* 0xfffffffc00f08947 */ /* 0x002fea000383ffff */
[----:B------:R-:W-:Y:S05]  /*1f4d0*/  BRA `(.L_x_791) ;  /* 0xfffffeec00bc7947 */ /* 0x000fea000383ffff */
.L_x_621:
[----:B-1----:R1:W2:Y:S02]  /*1f4e0*/  SYNCS.PHASECHK.TRANS64.TRYWAIT P2, [R0+URZ+0x34830], R3 ;  /* 0x03483003000075a7 */ /* 0x0022a4000804017f */
[----:B--2---:R-:W-:Y:S05]  /*1f4f0*/  @!P2 NANOSLEEP.SYNCS 0x989680 ;  /* 0x009896800000a95d */ /* 0x004fea0003900000 */
[----:B------:R-:W2:Y:S02]  /*1f500*/  @!P2 SYNCS.PHASECHK.TRANS64 P2, [R0+URZ+0x34830], R3 ;  /* 0x034830030000a5a7 */ /* 0x000ea4000804007f */
[----:B--2---:R-:W-:Y:S05]  /*1f510*/  @!P2 BRA `(.L_x_621) ;  /* 0xfffffffc00f0a947 */ /* 0x004fea000383ffff */
[----:B------:R-:W-:Y:S05]  /*1f520*/  BRA `(.L_x_620) ;  /* 0xffffff1000ac7947 */ /* 0x000fea000383ffff */
.L_x_628:
[----:B-1----:R1:W2:Y:S02]  /*1f530*/  SYNCS.PHASECHK.TRANS64.TRYWAIT P2, [R14+URZ+0x34830], R11 ;  /* 0x0348300b0e0075a7 */ /* 0x0022a4000804017f */
[----:B--2---:R-:W-:Y:S05]  /*1f540*/  @!P2 NANOSLEEP.SYNCS 0x989680 ;  /* 0x009896800000a95d */ /* 0x004fea0003900000 */
[----:B------:R-:W2:Y:S02]  /*1f550*/  @!P2 SYNCS.PHASECHK.TRANS64 P2, [R14+URZ+0x34830], R11 ;  /* 0x0348300b0e00a5a7 */ /* 0x000ea4000804007f */
[----:B--2---:R-:W-:Y:S05]  /*1f560*/  @!P2 BRA `(.L_x_628) ;  /* 0xfffffffc00f0a947 */ /* 0x004fea000383ffff */
[----:B------:R-:W-:Y:S05]  /*1f570*/  BRA `(.L_x_627) ;  /* 0xffffff4400187947 */ /* 0x000fea000383ffff */
.L_x_633:
[----:B-1----:R1:W2:Y:S02]  /*1f580*/  SYNCS.PHASECHK.TRANS64.TRYWAIT P2, [R15+URZ+0x34850], R4 ;  /* 0x034850040f0075a7 */ /* 0x0022a4000804017f */
[----:B--2---:R-:W-:Y:S05]  /*1f590*/  @!P2 NANOSLEEP.SYNCS 0x989680 ;  /* 0x009896800000a95d */ /* 0x004fea0003900000 */
[----:B------:R-:W2:Y:S02]  /*1f5a0*/  @!P2 SYNCS.PHASECHK.TRANS64 P2, [R15+URZ+0x34850], R4 ;  /* 0x034850040f00a5a7 */ /* 0x000ea4000804007f */
[----:B--2---:R-:W-:Y:S05]  /*1f5b0*/  @!P2 BRA `(.L_x_633) ;  /* 0xfffffffc00f0a947 */ /* 0x004fea000383ffff */
[----:B------:R-:W-:Y:S05]  /*1f5c0*/  BRA `(.L_x_632) ;  /* 0xffffff4c00f87947 */ /* 0x000fea000383ffff */
.L_x_639:
[----:B-1----:R1:W2:Y:S02]  /*1f5d0*/  SYNCS.PHASECHK.TRANS64.TRYWAIT P0, [R12+URZ+0x34850], R5 ;  /* 0x034850050c0075a7 */ /* 0x0022a4000800017f */
[----:B--2---:R-:W-:Y:S05]  /*1f5e0*/  @!P0 NANOSLEEP.SYNCS 0x989680 ;  /* 0x009896800000895d */ /* 0x004fea0003900000 */
[----:B------:R-:W2:Y:S02]  /*1f5f0*/  @!P0 SYNCS.PHASECHK.TRANS64 P0, [R12+URZ+0x34850], R5 ;  /* 0x034850050c0085a7 */ /* 0x000ea4000800007f */
[----:B--2---:R-:W-:Y:S05]  /*1f600*/  @!P0 BRA `(.L_x_639) ;  /* 0xfffffffc00f08947 */ /* 0x004fea000383ffff */
[----:B------:R-:W-:Y:S05]  /*1f610*/  BRA `(.L_x_638) ;  /* 0xffffff7400187947 */ /* 0x000fea000383ffff */
.L_x_671:
[----:B------:R-:W0:Y:S01]  /*1f620*/  S2R R9, SR_TID.X ;  /* 0x0000000000097919 */ /* 0x000e220000002100 */
[----:B------:R-:W-:Y:S01]  /*1f630*/  BSSY B1, `(.L_x_792) ;  /* 0x000000a000017945 */ /* 0x000fe20003800000 */
[----:B------:R-:W-:Y:S02]  /*1f640*/  IMAD.MOV.U32 R12, RZ, RZ, RZ ;  /* 0x000000ffff0c7224 */ /* 0x000fe400078e00ff */
[----:B------:R-:W-:Y:S02]  /*1f650*/  IMAD.MOV.U32 R11, RZ, RZ, 0x1f ;  /* 0x0000001fff0b7424 */ /* 0x000fe400078e00ff */
[----:B------:R-:W-:Y:S01]  /*1f660*/  IMAD.MOV.U32 R15, RZ, RZ, -0x1 ;  /* 0xffffffffff0f7424 */ /* 0x000fe200078e00ff */
[----:B0-----:R-:W-:-:S04]  /*1f670*/  SHF.R.U32.HI R9, RZ, 0x5, R9 ;  /* 0x00000005ff097819 */ /* 0x001fc80000011609 */
[----:B------:R-:W-:-:S05]  /*1f680*/  LOP3.LUT R9, R9, 0x3, RZ, 0xc0, !PT ;  /* 0x0000000309097812 */ /* 0x000fca00078ec0ff */
[----:B------:R-:W-:-:S07]  /*1f690*/  IMAD.MOV.U32 R13, RZ, RZ, R9 ;  /* 0x000000ffff0d7224 */ /* 0x000fce00078e0009 */
[----:B-----5:R-:W-:Y:S05]  /*1f6a0*/  WARPSYNC.COLLECTIVE R15, `(.L_x_793) ;  /* 0x000000000f087348 */ /* 0x020fea0003c00000 */
[----:B------:R0:W1:Y:S02]  /*1f6b0*/  SHFL.IDX P6, R14, R13, R12, R11 ;  /* 0x0000000c0d0e7389 */ /* 0x00006400000c000b */
[----:B01---5:R-:W-:Y:S01]  /*1f6c0*/  ENDCOLLECTIVE ;  /* 0x000000000000791b */ /* 0x023fe20003800000 */
.L_x_793:
[----:B------:R-:W-:Y:S05]  /*1f6d0*/  BSYNC B1 ;  /* 0x0000000000017941 */ /* 0x000fea0003800000 */
.L_x_792:
[----:B------:R-:W-:Y:S05]  /*1f6e0*/  BRA `(.L_x_794) ;  /* 0xffffffa800ec7947 */ /* 0x000fea000383ffff */
.L_x_672:
[----:B------:R-:W-:Y:S01]  /*1f6f0*/  BSSY B1, `(.L_x_795) ;  /* 0x0000006000017945 */ /* 0x000fe20003800000 */
[----:B------:R-:W-:-:S07]  /*1f700*/  IMAD.MOV.U32 R15, RZ, RZ, -0x1 ;  /* 0xffffffffff0f7424 */ /* 0x000fce00078e00ff */
[----:B-----5:R-:W-:Y:S05]  /*1f710*/  WARPSYNC.COLLECTIVE R15, `(.L_x_796) ;  /* 0x000000000f0c7348 */ /* 0x020fea0003c00000 */
[----:B------:R-:W-:Y:S02]  /*1f720*/  ELECT P6, UR62, PT ;  /* 0x00000000003e782f */ /* 0x000fe400038c0000 */
[----:B------:R-:W-:Y:S01]  /*1f730*/  MOV R14, UR62 ;  /* 0x0000003e000e7c02 */ /* 0x000fe20008000f00 */
[----:B-----5:R-:W-:Y:S10]  /*1f740*/  ENDCOLLECTIVE ;  /* 0x000000000000791b */ /* 0x020ff40003800000 */
.L_x_796:
[----:B------:R-:W-:Y:S05]  /*1f750*/  BSYNC B1 ;  /* 0x0000000000017941 */ /* 0x000fea0003800000 */
.L_x_795:
[----:B------:R-:W-:Y:S05]  /*1f760*/  BRA `(.L_x_797) ;  /* 0xffffffa800d87947 */ /* 0x000fea000383ffff */
.L_x_674:
[----:B0-----:R0:W1:Y:S02]  /*1f770*/  SYNCS.PHASECHK.TRANS64.TRYWAIT P0, [R5+URZ+0x34820], R6 ;  /* 0x03482006050075a7 */ /* 0x001064000800017f */
[----:B-1----:R-:W-:Y:S05]  /*1f780*/  @!P0 NANOSLEEP.SYNCS 0x989680 ;  /* 0x009896800000895d */ /* 0x002fea0003900000 */
[----:B------:R-:W1:Y:S02]  /*1f790*/  @!P0 SYNCS.PHASECHK.TRANS64 P0, [R5+URZ+0x34820], R6 ;  /* 0x03482006050085a7 */ /* 0x000e64000800007f */
[----:B-1----:R-:W-:Y:S05]  /*1f7a0*/  @!P0 BRA `(.L_x_674) ;  /* 0xfffffffc00f08947 */ /* 0x002fea000383ffff */
[----:B------:R-:W-:Y:S05]  /*1f7b0*/  BRA `(.L_x_798) ;  /* 0xffffffa800f47947 */ /* 0x000fea000383ffff */
.L_x_677:
[----:B0-----:R0:W1:Y:S02]  /*1f7c0*/  SYNCS.PHASECHK.TRANS64.TRYWAIT P0, [R6+URZ+0x348a0], R9 ;  /* 0x0348a009060075a7 */ /* 0x001064000800017f */
[----:B-1----:R-:W-:Y:S05]  /*1f7d0*/  @!P0 NANOSLEEP.SYNCS 0x989680 ;  /* 0x009896800000895d */ /* 0x002fea0003900000 */
[----:B------:R-:W1:Y:S02]  /*1f7e0*/  @!P0 SYNCS.PHASECHK.TRANS64 P0, [R6+URZ+0x348a0], R9 ;  /* 0x0348a009060085a7 */ /* 0x000e64000800007f */
[----:B-1----:R-:W-:Y:S05]  /*1f7f0*/  @!P0 BRA `(.L_x_677) ;  /* 0xfffffffc00f08947 */ /* 0x002fea000383ffff */
[----:B------:R-:W-:Y:S05]  /*1f800*/  BRA `(.L_x_799) ;  /* 0xffffffac00047947 */ /* 0x000fea000383ffff */
.L_x_679:
[----:B-1----:R1:W2:Y:S02]  /*1f810*/  SYNCS.PHASECHK.TRANS64.TRYWAIT P0, [R6+URZ+0x348c0], R9 ;  /* 0x0348c009060075a7 */ /* 0x0022a4000800017f */
[----:B--2---:R-:W-:Y:S05]  /*1f820*/  @!P0 NANOSLEEP.SYNCS 0x989680 ;  /* 0x009896800000895d */ /* 0x004fea0003900000 */
[----:B------:R-:W2:Y:S02]  /*1f830*/  @!P0 SYNCS.PHASECHK.TRANS64 P0, [R6+URZ+0x348c0], R9 ;  /* 0x0348c009060085a7 */ /* 0x000ea4000800007f */
[----:B--2---:R-:W-:Y:S05]  /*1f840*/  @!P0 BRA `(.L_x_679) ;  /* 0xfffffffc00f08947 */ /* 0x004fea000383ffff */
[----:B------:R-:W-:Y:S05]  /*1f850*/  BRA `(.L_x_800) ;  /* 0xffffffac00947947 */ /* 0x000fea000383ffff */
.L_x_683:
[----:B0-----:R0:W1:Y:S02]  /*1f860*/  SYNCS.PHASECHK.TRANS64.TRYWAIT P0, [R7+URZ+0x348a0], R8 ;  /* 0x0348a008070075a7 */ /* 0x001064000800017f */
[----:B-1----:R-:W-:Y:S05]  /*1f870*/  @!P0 NANOSLEEP.SYNCS 0x989680 ;  /* 0x009896800000895d */ /* 0x002fea0003900000 */
[----:B------:R-:W1:Y:S02]  /*1f880*/  @!P0 SYNCS.PHASECHK.TRANS64 P0, [R7+URZ+0x348a0], R8 ;  /* 0x0348a008070085a7 */ /* 0x000e64000800007f */
[----:B-1----:R-:W-:Y:S05]  /*1f890*/  @!P0 BRA `(.L_x_683) ;  /* 0xfffffffc00f08947 */ /* 0x002fea000383ffff */
[----:B------:R-:W-:Y:S05]  /*1f8a0*/  BRA `(.L_x_801) ;  /* 0xffffffb000707947 */ /* 0x000fea000383ffff */
.L_x_685:
[----:B-1----:R1:W2:Y:S02]  /*1f8b0*/  SYNCS.PHASECHK.TRANS64.TRYWAIT P1, [R7+URZ+0x348c0], R8 ;  /* 0x0348c008070075a7 */ /* 0x0022a4000802017f */
[----:B--2---:R-:W-:Y:S05]  /*1f8c0*/  @!P1 NANOSLEEP.SYNCS 0x989680 ;  /* 0x009896800000995d */ /* 0x004fea0003900000 */
[----:B------:R-:W2:Y:S02]  /*1f8d0*/  @!P1 SYNCS.PHASECHK.TRANS64 P1, [R7+URZ+0x348c0], R8 ;  /* 0x0348c008070095a7 */ /* 0x000ea4000802007f */
[----:B--2---:R-:W-:Y:S05]  /*1f8e0*/  @!P1 BRA `(.L_x_685) ;  /* 0xfffffffc00f09947 */ /* 0x004fea000383ffff */
[----:B------:R-:W-:Y:S05]  /*1f8f0*/  BRA `(.L_x_802) ;  /* 0xffffffb000f87947 */ /* 0x000fea000383ffff */
.L_x_697:
[----:B------:R-:W0:Y:S01]  /*1f900*/  S2R R3, SR_TID.X ;  /* 0x0000000000037919 */ /* 0x000e220000002100 */
[----:B------:R-:W-:Y:S01]  /*1f910*/  BSSY B0, `(.L_x_803) ;  /* 0x000000a000007945 */ /* 0x000fe20003800000 */
[----:B------:R-:W-:Y:S01]  /*1f920*/  MOV R12, RZ ;  /* 0x000000ff000c7202 */ /* 0x000fe20000000f00 */
[----:B------:R-:W-:Y:S02]  /*1f930*/  IMAD.MOV.U32 R11, RZ, RZ, 0x1f ;  /* 0x0000001fff0b7424 */ /* 0x000fe400078e00ff */
[----:B------:R-:W-:Y:S01]  /*1f940*/  IMAD.MOV.U32 R15, RZ, RZ, -0x1 ;  /* 0xffffffffff0f7424 */ /* 0x000fe200078e00ff */
[----:B0-----:R-:W-:-:S04]  /*1f950*/  SHF.R.U32.HI R3, RZ, 0x5, R3 ;  /* 0x00000005ff037819 */ /* 0x001fc80000011603 */
[----:B------:R-:W-:-:S05]  /*1f960*/  LOP3.LUT R3, R3, 0x3, RZ, 0xc0, !PT ;  /* 0x0000000303037812 */ /* 0x000fca00078ec0ff */
[----:B------:R-:W-:-:S07]  /*1f970*/  IMAD.MOV.U32 R13, RZ, RZ, R3 ;  /* 0x000000ffff0d7224 */ /* 0x000fce00078e0003 */
[----:B------:R-:W-:Y:S05]  /*1f980*/  WARPSYNC.COLLECTIVE R15, `(.L_x_804) ;  /* 0x000000000f087348 */ /* 0x000fea0003c00000 */
[----:B------:R0:W1:Y:S02]  /*1f990*/  SHFL.IDX P6, R14, R13, R12, R11 ;  /* 0x0000000c0d0e7389 */ /* 0x00006400000c000b */
[----:B01----:R-:W-:Y:S01]  /*1f9a0*/  ENDCOLLECTIVE ;  /* 0x000000000000791b */ /* 0x003fe20003800000 */
.L_x_804:
[----:B------:R-:W-:Y:S05]  /*1f9b0*/  BSYNC B0 ;  /* 0x0000000000007941 */ /* 0x000fea0003800000 */
.L_x_803:
[----:B------:R-:W-:Y:S05]  /*1f9c0*/  BRA `(.L_x_805) ;  /* 0xffffffbc00f87947 */ /* 0x000fea000383ffff */
.L_x_698:
[----:B------:R-:W-:Y:S01]  /*1f9d0*/  BSSY B0, `(.L_x_806) ;  /* 0x0000006000007945 */ /* 0x000fe20003800000 */
[----:B------:R-:W-:-:S07]  /*1f9e0*/  IMAD.MOV.U32 R15, RZ, RZ, -0x1 ;  /* 0xffffffffff0f7424 */ /* 0x000fce00078e00ff */
[----:B------:R-:W-:Y:S05]  /*1f9f0*/  WARPSYNC.COLLECTIVE R15, `(.L_x_807) ;  /* 0x000000000f0c7348 */ /* 0x000fea0003c00000 */
[----:B------:R-:W-:Y:S02]  /*1fa00*/  ELECT P6, UR62, PT ;  /* 0x00000000003e782f */ /* 0x000fe400038c0000 */
[----:B------:R-:W-:Y:S01]  /*1fa10*/  MOV R14, UR62 ;  /* 0x0000003e000e7c02 */ /* 0x000fe20008000f00 */
[----:B------:R-:W-:Y:S10]  /*1fa20*/  ENDCOLLECTIVE ;  /* 0x000000000000791b */ /* 0x000ff40003800000 */
.L_x_807:
[----:B------:R-:W-:Y:S05]  /*1fa30*/  BSYNC B0 ;  /* 0x0000000000007941 */ /* 0x000fea0003800000 */
.L_x_806:
[----:B------:R-:W-:Y:S05]  /*1fa40*/  BRA `(.L_x_808) ;  /* 0xffffffbc00f07947 */ /* 0x000fea000383ffff */
.L_x_701:
[----:B0-----:R0:W1:Y:S02]  /*1fa50*/  SYNCS.PHASECHK.TRANS64.TRYWAIT P0, [R6+URZ+0x34840], R7 ;  /* 0x03484007060075a7 */ /* 0x001064000800017f */
[----:B-1----:R-:W-:Y:S05]  /*1fa60*/  @!P0 NANOSLEEP.SYNCS 0x989680 ;  /* 0x009896800000895d */ /* 0x002fea0003900000 */
[----:B------:R-:W1:Y:S02]  /*1fa70*/  @!P0 SYNCS.PHASECHK.TRANS64 P0, [R6+URZ+0x34840], R7 ;  /* 0x03484007060085a7 */ /* 0x000e64000800007f */
[----:B-1----:R-:W-:Y:S05]  /*1fa80*/  @!P0 BRA `(.L_x_701) ;  /* 0xfffffffc00f08947 */ /* 0x002fea000383ffff */
[----:B------:R-:W-:Y:S05]  /*1fa90*/  BRA `(.L_x_809) ;  /* 0xffffffc000607947 */ /* 0x000fea000383ffff */
.L_x_704:
        /* <DEDUP_REMOVED lines=8> */
.L_x_712:
[----:B0-----:R0:W1:Y:S02]  /*1fb20*/  SYNCS.PHASECHK.TRANS64.TRYWAIT P0, [R8+URZ+0x34840], R9 ;  /* 0x03484009080075a7 */ /* 0x001064000800017f */
[----:B-1----:R-:W-:Y:S05]  /*1fb30*/  @!P0 NANOSLEEP.SYNCS 0x989680 ;  /* 0x009896800000895d */ /* 0x002fea0003900000 */
[----:B------:R-:W1:Y:S02]  /*1fb40*/  @!P0 SYNCS.PHASECHK.TRANS64 P0, [R8+URZ+0x34840], R9 ;  /* 0x03484009080085a7 */ /* 0x000e64000800007f */
[----:B-1----:R-:W-:Y:S05]  /*1fb50*/  @!P0 BRA `(.L_x_712) ;  /* 0xfffffffc00f08947 */ /* 0x002fea000383ffff */
[----:B------:R-:W-:Y:S05]  /*1fb60*/  BRA `(.L_x_811) ;  /* 0xffffffc800707947 */ /* 0x000fea000383ffff */
.L_x_714:
[----:B0-----:R0:W1:Y:S02]  /*1fb70*/  SYNCS.PHASECHK.TRANS64.TRYWAIT P0, [R9+URZ+0x60], R8 ;  /* 0x00006008090075a7 */ /* 0x001064000800017f */
[----:B-1----:R-:W-:Y:S05]  /*1fb80*/  @!P0 NANOSLEEP.SYNCS 0x989680 ;  /* 0x009896800000895d */ /* 0x002fea0003900000 */
[----:B------:R-:W1:Y:S02]  /*1fb90*/  @!P0 SYNCS.PHASECHK.TRANS64 P0, [R9+URZ+0x60], R8 ;  /* 0x00006008090085a7 */ /* 0x000e64000800007f */
[----:B-1----:R-:W-:Y:S05]  /*1fba0*/  @!P0 BRA `(.L_x_714) ;  /* 0xfffffffc00f08947 */ /* 0x002fea000383ffff */
[----:B------:R-:W-:Y:S05]  /*1fbb0*/  BRA `(.L_x_812) ;  /* 0xffffffcc001c7947 */ /* 0x000fea000383ffff */
.L_x_719:
[----:B-1----:R1:W2:Y:S02]  /*1fbc0*/  SYNCS.PHASECHK.TRANS64.TRYWAIT P0, [R2+URZ+0x34840], R3 ;  /* 0x03484003020075a7 */ /* 0x0022a4000800017f */
[----:B--2---:R-:W-:Y:S05]  /*1fbd0*/  @!P0 NANOSLEEP.SYNCS 0x989680 ;  /* 0x009896800000895d */ /* 0x004fea0003900000 */
[----:B------:R-:W2:Y:S02]  /*1fbe0*/  @!P0 SYNCS.PHASECHK.TRANS64 P0, [R2+URZ+0x34840], R3 ;  /* 0x03484003020085a7 */ /* 0x000ea4000800007f */
[----:B--2---:R-:W-:Y:S05]  /*1fbf0*/  @!P0 BRA `(.L_x_719) ;  /* 0xfffffffc00f08947 */ /* 0x004fea000383ffff */
[----:B------:R-:W-:Y:S05]  /*1fc00*/  BRA `(.L_x_813) ;  /* 0xffffffd0007c7947 */ /* 0x000fea000383ffff */
.L_x_721:
[----:B0-----:R0:W1:Y:S02]  /*1fc10*/  SYNCS.PHASECHK.TRANS64.TRYWAIT P1, [R3+URZ+0x60], R2 ;  /* 0x00006002030075a7 */ /* 0x001064000802017f */
[----:B-1----:R-:W-:Y:S05]  /*1fc20*/  @!P1 NANOSLEEP.SYNCS 0x989680 ;  /* 0x009896800000995d */ /* 0x002fea0003900000 */
[----:B------:R-:W1:Y:S02]  /*1fc30*/  @!P1 SYNCS.PHASECHK.TRANS64 P1, [R3+URZ+0x60], R2 ;  /* 0x00006002030095a7 */ /* 0x000e64000802007f */
[----:B-1----:R-:W-:Y:S05]  /*1fc40*/  @!P1 BRA `(.L_x_721) ;  /* 0xfffffffc00f09947 */ /* 0x002fea000383ffff */
[----:B------:R-:W-:Y:S05]  /*1fc50*/  BRA `(.L_x_814) ;  /* 0xffffffd400287947 */ /* 0x000fea000383ffff */
.L_x_726:
[----:B--2---:R2:W3:Y:S02]  /*1fc60*/  SYNCS.PHASECHK.TRANS64.TRYWAIT P0, [R2+URZ+0x34840], R3 ;  /* 0x03484003020075a7 */ /* 0x0044e4000800017f */
[----:B---3--:R-:W-:Y:S05]  /*1fc70*/  @!P0 NANOSLEEP.SYNCS 0x989680 ;  /* 0x009896800000895d */ /* 0x008fea0003900000 */
[----:B------:R-:W3:Y:S02]  /*1fc80*/  @!P0 SYNCS.PHASECHK.TRANS64 P0, [R2+URZ+0x34840], R3 ;  /* 0x03484003020085a7 */ /* 0x000ee4000800007f */
[----:B---3--:R-:W-:Y:S05]  /*1fc90*/  @!P0 BRA `(.L_x_726) ;  /* 0xfffffffc00f08947 */ /* 0x008fea000383ffff */
[----:B------:R-:W-:Y:S05]  /*1fca0*/  BRA `(.L_x_815) ;  /* 0xffffffd800487947 */ /* 0x000fea000383ffff */
.L_x_728:
[----:B0-----:R0:W1:Y:S02]  /*1fcb0*/  SYNCS.PHASECHK.TRANS64.TRYWAIT P1, [R2+URZ+0x60], R8 ;  /* 0x00006008020075a7 */ /* 0x001064000802017f */
[----:B-1----:R-:W-:Y:S05]  /*1fcc0*/  @!P1 NANOSLEEP.SYNCS 0x989680 ;  /* 0x009896800000995d */ /* 0x002fea0003900000 */
[----:B------:R-:W1:Y:S02]  /*1fcd0*/  @!P1 SYNCS.PHASECHK.TRANS64 P1, [R2+URZ+0x60], R8 ;  /* 0x00006008020095a7 */ /* 0x000e64000802007f */
[----:B-1----:R-:W-:Y:S05]  /*1fce0*/  @!P1 BRA `(.L_x_728) ;  /* 0xfffffffc00f09947 */ /* 0x002fea000383ffff */
[----:B------:R-:W-:Y:S05]  /*1fcf0*/  BRA `(.L_x_816) ;  /* 0xffffffd800f87947 */ /* 0x000fea000383ffff */
.L_x_735:
[----:B-1----:R1:W2:Y:S02]  /*1fd00*/  SYNCS.PHASECHK.TRANS64.TRYWAIT P0, [R3+URZ+0x34860], R0 ;  /* 0x03486000030075a7 */ /* 0x0022a4000800017f */
[----:B--2---:R-:W-:Y:S05]  /*1fd10*/  @!P0 NANOSLEEP.SYNCS 0x989680 ;  /* 0x009896800000895d */ /* 0x004fea0003900000 */
[----:B------:R-:W2:Y:S02]  /*1fd20*/  @!P0 SYNCS.PHASECHK.TRANS64 P0, [R3+URZ+0x34860], R0 ;  /* 0x03486000030085a7 */ /* 0x000ea4000800007f */
[----:B--2---:R-:W-:Y:S05]  /*1fd30*/  @!P0 BRA `(.L_x_735) ;  /* 0xfffffffc00f08947 */ /* 0x004fea000383ffff */
[----:B------:R-:W-:Y:S05]  /*1fd40*/  BRA `(.L_x_817) ;  /* 0xffffffe000007947 */ /* 0x000fea000383ffff */
.L_x_737:
[----:B------:R-:W-:Y:S01]  /*1fd50*/  BSSY B0, `(.L_x_818) ;  /* 0x0000008000007945 */ /* 0x000fe20003800000 */
[----:B0-----:R-:W-:Y:S02]  /*1fd60*/  IMAD.MOV.U32 R13, RZ, RZ, R16 ;  /* 0x000000ffff0d7224 */ /* 0x001fe400078e0010 */
[----:B------:R-:W-:Y:S02]  /*1fd70*/  IMAD.MOV.U32 R12, RZ, RZ, RZ ;  /* 0x000000ffff0c7224 */ /* 0x000fe400078e00ff */
[----:B------:R-:W-:Y:S02]  /*1fd80*/  IMAD.MOV.U32 R11, RZ, RZ, 0x1f ;  /* 0x0000001fff0b7424 */ /* 0x000fe400078e00ff */
[----:B------:R-:W-:-:S07]  /*1fd90*/  IMAD.MOV.U32 R15, RZ, RZ, -0x1 ;  /* 0xffffffffff0f7424 */ /* 0x000fce00078e00ff */
[----:B-1---5:R-:W-:Y:S05]  /*1fda0*/  WARPSYNC.COLLECTIVE R15, `(.L_x_819) ;  /* 0x000000000f087348 */ /* 0x022fea0003c00000 */
[----:B------:R0:W2:Y:S02]  /*1fdb0*/  SHFL.IDX P6, R14, R13, R12, R11 ;  /* 0x0000000c0d0e7389 */ /* 0x0000a400000c000b */
[----:B012--5:R-:W-:Y:S01]  /*1fdc0*/  ENDCOLLECTIVE ;  /* 0x000000000000791b */ /* 0x027fe20003800000 */
.L_x_819:
[----:B------:R-:W-:Y:S05]  /*1fdd0*/  BSYNC B0 ;  /* 0x0000000000007941 */ /* 0x000fea0003800000 */
.L_x_818:
[----:B------:R-:W-:Y:S02]  /*1fde0*/  IMAD.MOV.U32 R13, RZ, RZ, R16 ;  /* 0x000000ffff0d7224 */ /* 0x000fe400078e0010 */
[----:B------:R-:W-:Y:S02]  /*1fdf0*/  IMAD.MOV.U32 R12, RZ, RZ, 0x1 ;  /* 0x00000001ff0c7424 */ /* 0x000fe400078e00ff */
[----:B------:R-:W-:Y:S02]  /*1fe00*/  IMAD.MOV.U32 R11, RZ, RZ, 0x1f ;  /* 0x0000001fff0b7424 */ /* 0x000fe400078e00ff */
[----:B------:R-:W-:Y:S02]  /*1fe10*/  IMAD.MOV.U32 R15, RZ, RZ, -0x1 ;  /* 0xffffffffff0f7424 */ /* 0x000fe400078e00ff */
[----:B------:R-:W-:-:S07]  /*1fe20*/  IMAD.MOV.U32 R4, RZ, RZ, R14 ;  /* 0x000000ffff047224 */ /* 0x000fce00078e000e */
[----:B------:R-:W-:Y:S05]  /*1fe30*/  WARPSYNC.COLLECTIVE R15, `(.L_x_820) ;  /* 0x000000000f087348 */ /* 0x000fea0003c00000 */
[----:B------:R0:W1:Y:S02]  /*1fe40*/  SHFL.IDX P6, R14, R13, R12, R11 ;  /* 0x0000000c0d0e7389 */ /* 0x00006400000c000b */
[----:B01----:R-:W-:Y:S01]  /*1fe50*/  ENDCOLLECTIVE ;  /* 0x000000000000791b */ /* 0x003fe20003800000 */
.L_x_820:
[----:B------:R-:W-:Y:S01]  /*1fe60*/  IMAD.MOV.U32 R6, RZ, RZ, R14 ;  /* 0x000000ffff067224 */ /* 0x000fe200078e000e */
[----:B------:R-:W-:Y:S06]  /*1fe70*/  BRA `(.L_x_821) ;  /* 0xffffffe0008c7947 */ /* 0x000fec000383ffff */
.L_x_740:
[----:B------:R-:W-:Y:S01]  /*1fe80*/  BSSY B0, `(.L_x_822) ;  /* 0x0000008000007945 */ /* 0x000fe20003800000 */
[----:B-----5:R-:W-:Y:S02]  /*1fe90*/  IMAD.MOV.U32 R13, RZ, RZ, R17 ;  /* 0x000000ffff0d7224 */ /* 0x020fe400078e0011 */
[----:B------:R-:W-:Y:S02]  /*1fea0*/  IMAD.MOV.U32 R12, RZ, RZ, 0x1 ;  /* 0x00000001ff0c7424 */ /* 0x000fe400078e00ff */
[----:B------:R-:W-:Y:S02]  /*1feb0*/  IMAD.MOV.U32 R11, RZ, RZ, RZ ;  /* 0x000000ffff0b7224 */ /* 0x000fe400078e00ff */
[----:B------:R-:W-:-:S07]  /*1fec0*/  IMAD.MOV.U32 R15, RZ, RZ, -0x1 ;  /* 0xffffffffff0f7424 */ /* 0x000fce00078e00ff */
[----:B0-234-:R-:W-:Y:S05]  /*1fed0*/  WARPSYNC.COLLECTIVE R15, `(.L_x_823) ;  /* 0x000000000f087348 */ /* 0x01dfea0003c00000 */
[----:B------:R1:W0:Y:S02]  /*1fee0*/  SHFL.UP P6, R14, R13, R12, R11 ;  /* 0x0400000c0d0e7389 */ /* 0x00022400000c000b */
[----:B01234-:R-:W-:Y:S01]  /*1fef0*/  ENDCOLLECTIVE ;  /* 0x000000000000791b */ /* 0x01ffe20003800000 */
.L_x_823:
[----:B------:R-:W-:Y:S05]  /*1ff00*/  BSYNC B0 ;  /* 0x0000000000007941 */ /* 0x000fea0003800000 */
.L_x_822:
[----:B------:R-:W-:Y:S01]  /*1ff10*/  ISETP.NE.AND P0, PT, R8, RZ, PT ;  /* 0x000000ff0800720c */ /* 0x000fe20003f05270 */
[----:B------:R-:W-:Y:S02]  /*1ff20*/  IMAD.MOV.U32 R12, RZ, RZ, 0x2 ;  /* 0x00000002ff0c7424 */ /* 0x000fe400078e00ff */
[----:B------:R-:W-:Y:S01]  /*1ff30*/  IMAD.MOV.U32 R11, RZ, RZ, RZ ;  /* 0x000000ffff0b7224 */ /* 0x000fe200078e00ff */
[----:B------:R-:W-:Y:S01]  /*1ff40*/  SEL R14, R14, RZ, P0 ;  /* 0x000000ff0e0e7207 */ /* 0x000fe20000000000 */
[----:B------:R-:W-:Y:S01]  /*1ff50*/  IMAD.MOV.U32 R15, RZ, RZ, -0x1 ;  /* 0xffffffffff0f7424 */ /* 0x000fe200078e00ff */
[----:B------:R-:W-:Y:S02]  /*1ff60*/  ISETP.GE.U32.AND P0, PT, R8, 0x2, PT ;  /* 0x000000020800780c */ /* 0x000fe40003f06070 */
[----:B------:R-:W-:-:S11]  /*1ff70*/  IADD3 R13, R17, R14, RZ ;  /* 0x0000000e110d7210 */ /* 0x000fd60007ffe0ff */
[----:B------:R-:W-:Y:S05]  /*1ff80*/  WARPSYNC.COLLECTIVE R15, `(.L_x_824) ;  /* 0x000000000f087348 */ /* 0x000fea0003c00000 */
[----:B------:R0:W1:Y:S02]  /*1ff90*/  SHFL.UP P6, R14, R13, R12, R11 ;  /* 0x0400000c0d0e7389 */ /* 0x00006400000c000b */
[----:B01----:R-:W-:Y:S01]  /*1ffa0*/  ENDCOLLECTIVE ;  /* 0x000000000000791b */ /* 0x003fe20003800000 */
.L_x_824:
        /* <DEDUP_REMOVED lines=8> */
.L_x_825:
        /* <DEDUP_REMOVED lines=8> */
.L_x_826:
        /* <DEDUP_REMOVED lines=8> */
.L_x_827:
        /* <DEDUP_REMOVED lines=8> */
.L_x_828:
[----:B------:R-:W-:Y:S05]  /*201b0*/  BRA `(.L_x_829) ;  /* 0xffffffe000507947 */ /* 0x000fea000383ffff */
.L_x_745:
[----:B------:R-:W-:Y:S01]  /*201c0*/  BSSY B0, `(.L_x_830) ;  /* 0x0000008000007945 */ /* 0x000fe20003800000 */
[----:B-----5:R-:W-:Y:S01]  /*201d0*/  IMAD.MOV.U32 R13, RZ, RZ, R17 ;  /* 0x000000ffff0d7224 */ /* 0x020fe200078e0011 */
[----:B------:R-:W-:Y:S01]  /*201e0*/  MOV R12, 0x1 ;  /* 0x00000001000c7802 */ /* 0x000fe20000000f00 */
[----:B------:R-:W-:Y:S02]  /*201f0*/  IMAD.MOV.U32 R11, RZ, RZ, RZ ;  /* 0x000000ffff0b7224 */ /* 0x000fe400078e00ff */
[----:B------:R-:W-:-:S07]  /*20200*/  IMAD.MOV.U32 R15, RZ, RZ, -0x1 ;  /* 0xffffffffff0f7424 */ /* 0x000fce00078e00ff */
[----:B01----:R-:W-:Y:S05]  /*20210*/  WARPSYNC.COLLECTIVE R15, `(.L_x_831) ;  /* 0x000000000f087348 */ /* 0x003fea0003c00000 */
[----:B------:R2:W3:Y:S02]  /*20220*/  SHFL.UP P6, R14, R13, R12, R11 ;  /* 0x0400000c0d0e7389 */ /* 0x0004e400000c000b */
[----:B0123--:R-:W-:Y:S01]  /*20230*/  ENDCOLLECTIVE ;  /* 0x000000000000791b */ /* 0x00ffe20003800000 */
.L_x_831:
[----:B------:R-:W-:Y:S05]  /*20240*/  BSYNC B0 ;  /* 0x0000000000007941 */ /* 0x000fea0003800000 */
.L_x_830:
        /* <DEDUP_REMOVED lines=10> */
.L_x_832:
        /* <DEDUP_REMOVED lines=8> */
.L_x_833:
        /* <DEDUP_REMOVED lines=8> */
.L_x_834:
        /* <DEDUP_REMOVED lines=8> */
.L_x_835:
[----:B------:R-:W-:Y:S01]  /*20470*/  MOV R12, 0x1f ;  /* 0x0000001f000c7802 */ /* 0x000fe20000000f00 */
[----:B------:R-:W-:Y:S01]  /*20480*/  IMAD.MOV.U32 R11, RZ, RZ, 0x1f ;  /* 0x0000001fff0b7424 */ /* 0x000fe200078e00ff */
[----:B------:R-:W-:-:S05]  /*20490*/  SEL R2, R14, RZ, P0 ;  /* 0x000000ff0e027207 */ /* 0x000fca0000000000 */
[----:B------:R-:W-:-:S04]  /*204a0*/  IMAD.IADD R2, R7, 0x1, R2 ;  /* 0x0000000107027824 */ /* 0x000fc800078e0202 */
[----:B------:R-:W-:-:S07]  /*204b0*/  IMAD.MOV.U32 R13, RZ, RZ, R2 ;  /* 0x000000ffff0d7224 */ /* 0x000fce00078e0002 */
[----:B------:R-:W-:Y:S05]  /*204c0*/  WARPSYNC.COLLECTIVE R15, `(.L_x_836) ;  /* 0x000000000f087348 */ /* 0x000fea0003c00000 */
[----:B------:R0:W1:Y:S02]  /*204d0*/  SHFL.IDX P6, R14, R13, R12, R11 ;  /* 0x0000000c0d0e7389 */ /* 0x00006400000c000b */
[----:B01----:R-:W-:Y:S01]  /*204e0*/  ENDCOLLECTIVE ;  /* 0x000000000000791b */ /* 0x003fe20003800000 */
.L_x_836:
[----:B------:R-:W-:Y:S05]  /*204f0*/  BRA `(.L_x_837) ;  /* 0xffffffe000347947 */ /* 0x000fea000383ffff */
.L_x_747:
[----:B------:R-:W-:Y:S01]  /*20500*/  BSSY B0, `(.L_x_838) ;  /* 0x0000006000007945 */ /* 0x000fe20003800000 */
[----:B------:R-:W-:Y:S01]  /*20510*/  PLOP3.LUT P6, PT, P6, PT, PT, 0x8, 0x0 ;  /* 0x000000000000781c */ /* 0x000fe200037ce170 */
[----:B------:R-:W-:-:S12]  /*20520*/  IMAD.MOV.U32 R15, RZ, RZ, -0x1 ;  /* 0xffffffffff0f7424 */ /* 0x000fd800078e00ff */
[----:B0-----:R-:W-:Y:S05]  /*20530*/  WARPSYNC.COLLECTIVE R15, `(.L_x_839) ;  /* 0x000000000f087348 */ /* 0x001fea0003c00000 */
[----:B------:R-:W-:Y:S01]  /*20540*/  VOTE.ANY R14, PT, P6 ;  /* 0x00000000000e7806 */ /* 0x000fe200030e0100 */
[----:B0-----:R-:W-:Y:S06]  /*20550*/  ENDCOLLECTIVE ;  /* 0x000000000000791b */ /* 0x001fec0003800000 */
.L_x_839:
[----:B------:R-:W-:Y:S05]  /*20560*/  BSYNC B0 ;  /* 0x0000000000007941 */ /* 0x000fea0003800000 */
.L_x_838:
[----:B------:R-:W-:Y:S02]  /*20570*/  IMAD.MOV.U32 R3, RZ, RZ, R14 ;  /* 0x000000ffff037224 */ /* 0x000fe400078e000e */
[----:B------:R-:W-:Y:S02]  /*20580*/  IMAD.MOV.U32 R13, RZ, RZ, R17 ;  /* 0x000000ffff0d7224 */ /* 0x000fe400078e0011 */
[----:B------:R-:W0:Y:S01]  /*20590*/  POPC R5, R3 ;  /* 0x0000000300057309 */ /* 0x000e220000000000 */
[----:B------:R-:W-:Y:S02]  /*205a0*/  IMAD.MOV.U32 R11, RZ, RZ, 0x1f ;  /* 0x0000001fff0b7424 */ /* 0x000fe400078e00ff */
[----:B------:R-:W-:Y:S02]  /*205b0*/  IMAD.MOV.U32 R15, RZ, RZ, -0x1 ;  /* 0xffffffffff0f7424 */ /* 0x000fe400078e00ff */
[----:B0-----:R-:W-:-:S07]  /*205c0*/  IMAD.MOV.U32 R12, RZ, RZ, R5 ;  /* 0x000000ffff0c7224 */ /* 0x001fce00078e0005 */
[----:B------:R-:W-:Y:S05]  /*205d0*/  WARPSYNC.COLLECTIVE R15, `(.L_x_840) ;  /* 0x000000000f087348 */ /* 0x000fea0003c00000 */
[----:B------:R0:W1:Y:S02]  /*205e0*/  SHFL.IDX P6, R14, R13, R12, R11 ;  /* 0x0000000c0d0e7389 */ /* 0x00006400000c000b */
[----:B01----:R-:W-:Y:S01]  /*205f0*/  ENDCOLLECTIVE ;  /* 0x000000000000791b */ /* 0x003fe20003800000 */
.L_x_840:
[----:B------:R-:W-:Y:S01]  /*20600*/  IMAD.MOV.U32 R17, RZ, RZ, R14 ;  /* 0x000000ffff117224 */ /* 0x000fe200078e000e */
[----:B------:R-:W-:Y:S06]  /*20610*/  BRA `(.L_x_841) ;  /* 0xffffffe000247947 */ /* 0x000fec000383ffff */
.L_x_749:
[----:B------:R-:W-:Y:S01]  /*20620*/  BSSY B0, `(.L_x_842) ;  /* 0x0000007000007945 */ /* 0x000fe20003800000 */
[----:B------:R-:W-:Y:S02]  /*20630*/  IMAD.MOV.U32 R13, RZ, RZ, R2 ;  /* 0x000000ffff0d7224 */ /* 0x000fe400078e0002 */
[----:B------:R-:W-:Y:S02]  /*20640*/  IMAD.MOV.U32 R11, RZ, RZ, 0x1f ;  /* 0x0000001fff0b7424 */ /* 0x000fe400078e00ff */
[----:B------:R-:W-:-:S07]  /*20650*/  IMAD.MOV.U32 R15, RZ, RZ, -0x1 ;  /* 0xffffffffff0f7424 */ /* 0x000fce00078e00ff */
[----:B012---:R-:W-:Y:S05]  /*20660*/  WARPSYNC.COLLECTIVE R15, `(.L_x_843) ;  /* 0x000000000f087348 */ /* 0x007fea0003c00000 */
[----:B------:R3:W4:Y:S02]  /*20670*/  SHFL.IDX P6, R14, R13, R12, R11 ;  /* 0x0000000c0d0e7389 */ /* 0x00072400000c000b */
[----:B01234-:R-:W-:Y:S01]  /*20680*/  ENDCOLLECTIVE ;  /* 0x000000000000791b */ /* 0x01ffe20003800000 */
.L_x_843:
[----:B------:R-:W-:Y:S05]  /*20690*/  BSYNC B0 ;  /* 0x0000000000007941 */ /* 0x000fea0003800000 */
.L_x_842:
[----:B------:R-:W-:Y:S05]  /*206a0*/  BRA `(.L_x_748) ;  /* 0xffffffe0001c7947 */ /* 0x000fea000383ffff */
.L_x_753:
[----:B0-----:R0:W1:Y:S02]  /*206b0*/  SYNCS.PHASECHK.TRANS64.TRYWAIT P0, [R0+URZ+0x34820], R3 ;  /* 0x03482003000075a7 */ /* 0x001064000800017f */
[----:B-1----:R-:W-:Y:S05]  /*206c0*/  @!P0 NANOSLEEP.SYNCS 0x989680 ;  /* 0x009896800000895d */ /* 0x002fea0003900000 */
[----:B------:R-:W1:Y:S02]  /*206d0*/  @!P0 SYNCS.PHASECHK.TRANS64 P0, [R0+URZ+0x34820], R3 ;  /* 0x03482003000085a7 */ /* 0x000e64000800007f */
[----:B-1----:R-:W-:Y:S05]  /*206e0*/  @!P0 BRA `(.L_x_753) ;  /* 0xfffffffc00f08947 */ /* 0x002fea000383ffff */
[----:B------:R-:W-:Y:S05]  /*206f0*/  BRA `(.L_x_844) ;  /* 0xffffffe400007947 */ /* 0x000fea000383ffff */
.L_x_754:
        /* <DEDUP_REMOVED lines=11> */
.L_x_846:
[----:B------:R-:W-:Y:S05]  /*207b0*/  BSYNC B0 ;  /* 0x0000000000007941 */ /* 0x000fea0003800000 */
.L_x_845:
[----:B------:R-:W-:Y:S05]  /*207c0*/  BRA `(.L_x_847) ;  /* 0xffffffe000e87947 */ /* 0x000fea000383ffff */
.L_x_755:
[----:B------:R-:W-:Y:S01]  /*207d0*/  BSSY B0, `(.L_x_848) ;  /* 0x0000006000007945 */ /* 0x000fe20003800000 */
[----:B------:R-:W-:-:S07]  /*207e0*/  IMAD.MOV.U32 R15, RZ, RZ, -0x1 ;  /* 0xffffffffff0f7424 */ /* 0x000fce00078e00ff */
[----:B01----:R-:W-:Y:S05]  /*207f0*/  WARPSYNC.COLLECTIVE R15, `(.L_x_849) ;  /* 0x000000000f0c7348 */ /* 0x003fea0003c00000 */
[----:B------:R-:W-:Y:S02]  /*20800*/  ELECT P6, UR62, PT ;  /* 0x00000000003e782f */ /* 0x000fe400038c0000 */
[----:B------:R-:W-:Y:S01]  /*20810*/  MOV R14, UR62 ;  /* 0x0000003e000e7c02 */ /* 0x000fe20008000f00 */
[----:B01----:R-:W-:Y:S10]  /*20820*/  ENDCOLLECTIVE ;  /* 0x000000000000791b */ /* 0x003ff40003800000 */
.L_x_849:
[----:B------:R-:W-:Y:S05]  /*20830*/  BSYNC B0 ;  /* 0x0000000000007941 */ /* 0x000fea0003800000 */
.L_x_848:
[----:B------:R-:W-:Y:S05]  /*20840*/  BRA `(.L_x_850) ;  /* 0xffffffe000dc7947 */ /* 0x000fea000383ffff */
.L_x_757:
[----:B0-----:R0:W1:Y:S02]  /*20850*/  SYNCS.PHASECHK.TRANS64.TRYWAIT P0, [R6+URZ], R5 ;  /* 0x00000005060075a7 */ /* 0x001064000800017f */
[----:B-1----:R-:W-:Y:S05]  /*20860*/  @!P0 NANOSLEEP.SYNCS 0x989680 ;  /* 0x009896800000895d */ /* 0x002fea0003900000 */
[----:B------:R-:W1:Y:S02]  /*20870*/  @!P0 SYNCS.PHASECHK.TRANS64 P0, [R6+URZ], R5 ;  /* 0x00000005060085a7 */ /* 0x000e64000800007f */
[----:B-1----:R-:W-:Y:S05]  /*20880*/  @!P0 BRA `(.L_x_757) ;  /* 0xfffffffc00f08947 */ /* 0x002fea000383ffff */
[----:B------:R-:W-:Y:S05]  /*20890*/  BRA `(.L_x_851) ;  /* 0xffffffe400187947 */ /* 0x000fea000383ffff */
.L_x_758:
[----:B-1----:R1:W2:Y:S02]  /*208a0*/  SYNCS.PHASECHK.TRANS64.TRYWAIT P0, [R7+URZ], R2 ;  /* 0x00000002070075a7 */ /* 0x0022a4000800017f */
[----:B--2---:R-:W-:Y:S05]  /*208b0*/  @!P0 NANOSLEEP.SYNCS 0x989680 ;  /* 0x009896800000895d */ /* 0x004fea0003900000 */
[----:B------:R-:W2:Y:S02]  /*208c0*/  @!P0 SYNCS.PHASECHK.TRANS64 P0, [R7+URZ], R2 ;  /* 0x00000002070085a7 */ /* 0x000ea4000800007f */
[----:B--2---:R-:W-:Y:S05]  /*208d0*/  @!P0 BRA `(.L_x_758) ;  /* 0xfffffffc00f08947 */ /* 0x004fea000383ffff */
[----:B------:R-:W-:Y:S05]  /*208e0*/  BRA `(.L_x_852) ;  /* 0xffffffe4000c7947 */ /* 0x000fea000383ffff */
.L_x_760:
[----:B--2---:R2:W3:Y:S02]  /*208f0*/  SYNCS.PHASECHK.TRANS64.TRYWAIT P0, [R4+URZ], R5 ;  /* 0x00000005040075a7 */ /* 0x0044e4000800017f */
[----:B---3--:R-:W-:Y:S05]  /*20900*/  @!P0 NANOSLEEP.SYNCS 0x989680 ;  /* 0x009896800000895d */ /* 0x008fea0003900000 */
[----:B------:R-:W3:Y:S02]  /*20910*/  @!P0 SYNCS.PHASECHK.TRANS64 P0, [R4+URZ], R5 ;  /* 0x00000005040085a7 */ /* 0x000ee4000800007f */
[----:B---3--:R-:W-:Y:S05]  /*20920*/  @!P0 BRA `(.L_x_760) ;  /* 0xfffffffc00f08947 */ /* 0x008fea000383ffff */
[----:B------:R-:W-:Y:S05]  /*20930*/  BRA `(.L_x_853) ;  /* 0xffffffe400147947 */ /* 0x000fea000383ffff */
.L_x_854:
        /* <DEDUP_REMOVED lines=12> */
.L_x_2659:


//--------------------- .text._ZN7cutlass13device_kernelIN5flash11enable_sm90INS1_16FlashAttnFwdSm90INS1_25CollectiveMainloopFwdSm90ILi2EN4cute5tupleIJNS5_1CILi1EEES8_S8_EEENS6_IJNS7_ILi128EEENS7_ILi96EEENS7_ILi192EEEEEELi128ENS_10bfloat16_tEfNS_4arch4Sm90ELb0ELb1ELb1ELb0ELb0ELb0ELb0ELb1ELb1ELb0ELb0ELb0EEENS1_21CollectiveEpilogueFwdINS6_IJSA_SA_SB_EEES9_SE_SG_Li256ELb0ELb0ELb0ELb0EEENS1_30DynamicPersistentTileSchedulerILi256ELi32ELb0ELb0ELb1EEEEEEEEEvNT_6ParamsE --------------------------
	.section	.text._ZN7cutlass13device_kernelIN5flash11enable_sm90INS1_16FlashAttnFwdSm90INS1_25CollectiveMainloopFwdSm90ILi2EN4cute5tupleIJNS5_1CILi1EEES8_S8_EEENS6_IJNS7_ILi128EEENS7_ILi96EEENS7_ILi192EEEEEELi128ENS_10bfloat16_tEfNS_4arch4Sm90ELb0ELb1ELb1ELb0ELb0ELb0ELb0ELb1ELb1ELb0ELb0ELb0EEENS1_21CollectiveEpilogueFwdINS6_IJSA_SA_SB_EEES9_SE_SG_Li256ELb0ELb0ELb0ELb0EEENS1_30DynamicPersistentTileSchedulerILi256ELi32ELb0ELb0ELb1EEEEEEEEEvNT_6ParamsE,"ax",@progbits
	.align	128
.text._ZN7cutlass13device_kernelIN5flash11enable_sm90INS1_16FlashAttnFwdSm90INS1_25CollectiveMainloopFwdSm90ILi2EN4cute5tupleIJNS5_1CILi1EEES8_S8_EEENS6_IJNS7_ILi128EEENS7_ILi96EEENS7_ILi192EEEEEELi128ENS_10bfloat16_tEfNS_4arch4Sm90ELb0ELb1ELb1ELb0ELb0ELb0ELb0ELb1ELb1ELb0ELb0ELb0EEENS1_21CollectiveEpilogueFwdINS6_IJSA_SA_SB_EEES9_SE_SG_Li256ELb0ELb0ELb0ELb0EEENS1_30DynamicPersistentTileSchedulerILi256ELi32ELb0ELb0ELb1EEEEEEEEEvNT_6ParamsE:
        .type           _ZN7cutlass13device_kernelIN5flash11enable_sm90INS1_16FlashAttnFwdSm90INS1_25CollectiveMainloopFwdSm90ILi2EN4cute5tupleIJNS5_1CILi1EEES8_S8_EEENS6_IJNS7_ILi128EEENS7_ILi96EEENS7_ILi192EEEEEELi128ENS_10bfloat16_tEfNS_4arch4Sm90ELb0ELb1ELb1ELb0ELb0ELb0ELb0ELb1ELb1ELb0ELb0ELb0EEENS1_21CollectiveEpilogueFwdINS6_IJSA_SA_SB_EEES9_SE_SG_Li256ELb0ELb0ELb0ELb0EEENS1_30DynamicPersistentTileSchedulerILi256ELi32ELb0ELb0ELb1EEEEEEEEEvNT_6ParamsE,@function
        .size           _ZN7cutlass13device_kernelIN5flash11enable_sm90INS1_16FlashAttnFwdSm90INS1_25CollectiveMainloopFwdSm90ILi2EN4cute5tupleIJNS5_1CILi1EEES8_S8_EEENS6_IJNS7_ILi128EEENS7_ILi96EEENS7_ILi192EEEEEELi128ENS_10bfloat16_tEfNS_4arch4Sm90ELb0ELb1ELb1ELb0ELb0ELb0ELb0ELb1ELb1ELb0ELb0ELb0EEENS1_21CollectiveEpilogueFwdINS6_IJSA_SA_SB_EEES9_SE_SG_Li256ELb0ELb0ELb0ELb0EEENS1_30DynamicPersistentTileSchedulerILi256ELi32ELb0ELb0ELb1EEEEEEEEEvNT_6ParamsE,(.L_x_2660 - _ZN7cutlass13device_kernelIN5flash11enable_sm90INS1_16FlashAttnFwdSm90INS1_25CollectiveMainloopFwdSm90ILi2EN4cute5tupleIJNS5_1CILi1EEES8_S8_EEENS6_IJNS7_ILi128EEENS7_ILi96EEENS7_ILi192EEEEEELi128ENS_10bfloat16_tEfNS_4arch4Sm90ELb0ELb1ELb1ELb0ELb0ELb0ELb0ELb1ELb1ELb0ELb0ELb0EEENS1_21CollectiveEpilogueFwdINS6_IJSA_SA_SB_EEES9_SE_SG_Li256ELb0ELb0ELb0ELb0EEENS1_30DynamicPersistentTileSchedulerILi256ELi32ELb0ELb0ELb1EEEEEEEEEvNT_6ParamsE)
        .other          _ZN7cutlass13device_kernelIN5flash11enable_sm90INS1_16FlashAttnFwdSm90INS1_25CollectiveMainloopFwdSm90ILi2EN4cute5tupleIJNS5_1CILi1EEES8_S8_EEENS6_IJNS7_ILi128EEENS7_ILi96EEENS7_ILi192EEEEEELi128ENS_10bfloat16_tEfNS_4arch4Sm90ELb0ELb1ELb1ELb0ELb0ELb0ELb0ELb1ELb1ELb0ELb0ELb0EEENS1_21CollectiveEpilogueFwdINS6_IJSA_SA_SB_EEES9_SE_SG_Li256ELb0ELb0ELb0ELb0EEENS1_30DynamicPersistentTileSchedulerILi256ELi32ELb0ELb0ELb1EEEEEEEEEvNT_6ParamsE,@"STO_CUDA_ENTRY STV_DEFAULT"
_ZN7cutlass13device_kernelIN5flash11enable_sm90INS1_16FlashAttnFwdSm90INS1_25CollectiveMainloopFwdSm90ILi2EN4cute5tupleIJNS5_1CILi1EEES8_S8_EEENS6_IJNS7_ILi128EEENS7_ILi96EEENS7_ILi192EEEEEELi128ENS_10bfloat16_tEfNS_4arch4Sm90ELb0ELb1ELb1ELb0ELb0ELb0ELb0ELb1ELb1ELb0ELb0ELb0EEENS1_21CollectiveEpilogueFwdINS6_IJSA_SA_SB_EEES9_SE_SG_Li256ELb0ELb0ELb0ELb0EEENS1_30DynamicPersistentTileSchedulerILi256ELi32ELb0ELb0ELb1EEEEEEEEEvNT_6ParamsE:
        /* <DEDUP_REMOVED lines=24> */
.L_x_856:
[----:B------:R-:W-:Y:S05]  /*0180*/  BSYNC B0 ;  /* 0x0000000000007941 */ /* 0x000fea0003800000 */
.L_x_855:
[----:B------:R-:W-:Y:S01]  /*0190*/  VOTEU.ANY UP0, P0 ;  /* 0x00000000003f7886 */ /* 0x000fe20000000100 */
[----:B------:R-:W1:Y:S01]  /*01a0*/  SHFL.IDX PT, R2, R2, RZ, 0x1f ;  /* 0x00001fff02027589 */ /* 0x000e6200000e0000 */
[----:B------:R-:W-:Y:S01]  /*01b0*/  UMOV UR4, 0x1 ;  /* 0x0000000100047882 */ /* 0x000fe20000000000 */
[----:B------:R-:W-:Y:S01]  /*01c0*/  VOTEU.ANY UP1, P0 ;  /* 0x00000000003f7886 */ /* 0x000fe20000020100 */
[----:B------:R-:W-:Y:S01]  /*01d0*/  VOTEU.ANY UP2, P0 ;  /* 0x00000000003f7886 */ /* 0x000fe20000040100 */
[----:B------:R-:W2:Y:S01]  /*01e0*/  @UP0 S2UR UR7, SR_CgaCtaId ;  /* 0x00000000000709c3 */ /* 0x000ea20000008800 */
[----:B------:R-:W3:Y:S01]  /*01f0*/  SHFL.IDX PT, R3, R0, RZ, 0x1f ;  /* 0x00001fff00037589 */ /* 0x000ee200000e0000 */
[----:B------:R-:W-:Y:S01]  /*0200*/  @UP0 UMOV UR6, 0x400 ;  /* 0x0000040000060882 */ /* 0x000fe20000000000 */
[----:B------:R-:W-:-:S04]  /*0210*/  @UP0 UIADD3 UR4, -UR4, 0x100000, URZ ;  /* 0x0010000004040890 */ /* 0x000fc8000fffe13f */
[----:B------:R-:W-:Y:S02]  /*0220*/  @UP0 USHF.L.U32 UR5, UR4, 0xb, URZ ;  /* 0x0000000b04050899 */ /* 0x000fe4000800063f */
[----:B------:R-:W-:Y:S01]  /*0230*/  @UP0 USHF.L.U32 UR4, UR4, 0x1, URZ ;  /* 0x0000000104040899 */ /* 0x000fe2000800063f */
[----:B-1----:R-:W-:Y:S01]  /*0240*/  R2UR UR8, R2 ;  /* 0x00000000020872ca */ /* 0x002fe200000e0000 */
[----:B--2---:R-:W-:Y:S01]  /*0250*/  @UP0 ULEA UR6, UR7, UR6, 0x18 ;  /* 0x0000000607060291 */ /* 0x004fe2000f8ec03f */
[----:B---3--:R-:W-:-:S11]  /*0260*/  ISETP.NE.AND P1, PT, R3, RZ, PT ;  /* 0x000000ff0300720c */ /* 0x008fd60003f25270 */
[----:B------:R-:W-:Y:S01]  /*0270*/  UISETP.NE.AND UP0, UPT, UR8, URZ, UPT ;  /* 0x0000003f0800728c */ /* 0x000fe2000bf05270 */
[----:B------:R-:W1:Y:S02]  /*0280*/  FENCE.VIEW.ASYNC.S ;  /* 0x00000000000073c6 */ /* 0x000e640000000000 */
[----:B-1----:R1:W2:Y:S01]  /*0290*/  @UP1 SYNCS.EXCH.64 URZ, [UR6+0x2a800], UR4 ;  /* 0x02a80004063f15b2 */ /* 0x0022a20008000100 */
[----:B------:R1:W3:Y:S01]  /*02a0*/  @UP2 SYNCS.EXCH.64 URZ, [UR6+0x2a820], UR4 ;  /* 0x02a82004063f25b2 */ /* 0x0002e20008000100 */
[----:B------:R-:W-:Y:S06]  /*02b0*/  @P1 BRA `(.L_x_857) ;  /* 0x0000000000481947 */ /* 0x000fec0003800000 */
        /* <DEDUP_REMOVED lines=18> */
.L_x_857:
        /* <DEDUP_REMOVED lines=22> */
.L_x_858:
        /* <DEDUP_REMOVED lines=14> */
[----:B------:R4:W1:Y:S01]  /*0620*/  SYNCS.EXCH.64 URZ, [UR6+0x2a880], UR4 ;  /* 0x02a88004063f75b2 */ /* 0x0008620008000100 */
[----:B------:R4:W1:Y:S01]  /*0630*/  SYNCS.EXCH.64 URZ, [UR6+0x2a878], UR4 ;  /* 0x02a87804063f75b2 */ /* 0x0008620008000100 */
[----:B------:R4:W1:Y:S02]  /*0640*/  SYNCS.EXCH.64 URZ, [UR6+0x2a888], UR4 ;  /* 0x02a88804063f75b2 */ /* 0x0008640008000100 */
[----:B----4-:R-:W-:Y:S01]  /*0650*/  NOP ;  /* 0x0000000000007918 */ /* 0x010fe20000000000 */
.L_x_859:
        /* <DEDUP_REMOVED lines=22> */
.L_x_860:
        /* <DEDUP_REMOVED lines=22> */
.L_x_861:
[----:B-1----:R-:W-:Y:S01]  /*0920*/  UMOV UR4, 0x1 ;  /* 0x0000000100047882 */ /* 0x002fe20000000000 */
[----:B------:R-:W-:Y:S01]  /*0930*/  PLOP3.LUT P0, PT, PT, PT, UP0, 0x80, 0x0 ;  /* 0x000000000000781c */ /* 0x000fe20003f0f008 */
[----:B------:R-:W-:Y:S01]  /*0940*/  USEL UR4, UR4, 0x2, !UP0 ;  /* 0x0000000204047887 */ /* 0x000fe2000c000000 */
[----:B------:R-:W-:Y:S01]  /*0950*/  NOP ;  /* 0x0000000000007918 */ /* 0x000fe20000000000 */
[----:B------:R-:W-:-:S04]  /*0960*/  ULDC.64 UR60, c[0x0][0x208] ;  /* 0x00008200003c7ab9 */ /* 0x000fc80000000a00 */
[----:B------:R-:W-:-:S05]  /*0970*/  IMAD.U32 R2, RZ, RZ, UR4 ;  /* 0x00000004ff027e24 */ /* 0x000fca000f8e00ff */
[----:B------:R1:W-:Y:S01]  /*0980*/  STL [R1], R2 ;  /* 0x0000000201007387 */ /* 0x0003e20000100800 */
[----:B--23--:R-:W-:Y:S06]  /*0990*/  BAR.SYNC.DEFER_BLOCKING 0x0 ;  /* 0x0000000000007b1d */ /* 0x00cfec0000010000 */
[----:B------:R-:W-:Y:S05]  /*09a0*/  @!P0 BRA `(.L_x_862) ;  /* 0x000000e800c08947 */ /* 0x000fea0003800000 */
.L_x_863:
[----:B------:R-:W-:-:S08]  /*09b0*/  NOP ;  /* 0x0000000000007918 */ /* 0x000fd00000000000 */
[----:B------:R-:W2:Y:S02]  /*09c0*/  USETMAXREG.TRY_ALLOC.CTAPOOL UP0, 0xf0 ;  /* 0x000000f0000079c8 */ /* 0x000ea40008000600 */
[----:B--2---:R-:W-:-:S13]  /*09d0*/  PLOP3.LUT P0, PT, PT, PT, UP0, 0x80, 0x0 ;  /* 0x000000000000781c */ /* 0x004fda0003f0f008 */
[----:B------:R-:W-:Y:S05]  /*09e0*/  @!P0 BRA `(.L_x_863) ;  /* 0xfffffffc00f08947 */ /* 0x000fea000383ffff */
[----:B------:R-:W2:Y:S08]  /*09f0*/  S2UR UR7, SR_CTAID.X ;  /* 0x00000000000779c3 */ /* 0x000eb00000002500 */
[----:B------:R-:W-:Y:S08]  /*0a00*/  BAR.ARV 0x4, 0x120 ;  /* 0x0104800000007b1d */ /* 0x000ff00000002000 */
[----:B------:R-:W2:Y:S08]  /*0a10*/  LDC R0, c[0x0][0xda8] ;  /* 0x00036a00ff007b82 */ /* 0x000eb00000000800 */
[----:B------:R-:W-:Y:S06]  /*0a20*/  BAR.ARV 0x8, 0x120 ;  /* 0x0204800000007b1d */ /* 0x000fec0000002000 */
[----:B--2---:R-:W-:-:S13]  /*0a30*/  ISETP.LE.AND P0, PT, R0, UR7, PT ;  /* 0x0000000700007c0c */ /* 0x004fda000bf03270 */
[----:B------:R-:W-:Y:S05]  /*0a40*/  @P0 EXIT ;  /* 0x000000000000094d */ /* 0x000fea0003800000 */
[----:B------:R-:W2:Y:S01]  /*0a50*/  LDL R3, [R1] ;  /* 0x0000000001037983 */ /* 0x000ea20000100800 */
[----:B------:R-:W3:Y:S01]  /*0a60*/  S2UR UR4, SR_CgaCtaId ;  /* 0x00000000000479c3 */ /* 0x000ee20000008800 */
[----:B------:R-:W-:Y:S01]  /*0a70*/  UMOV UR37, 0x400 ;  /* 0x0000040000257882 */ /* 0x000fe20000000000 */
[----:B------:R-:W-:Y:S01]  /*0a80*/  IMAD.MOV.U32 R164, RZ, RZ, RZ ;  /* 0x000000ffffa47224 */ /* 0x000fe200078e00ff */
[----:B-1----:R-:W1:Y:S01]  /*0a90*/  S2R R2, SR_TID.X ;  /* 0x0000000000027919 */ /* 0x002e620000002100 */
[----:B------:R-:W-:Y:S01]  /*0aa0*/  UMOV UR39, URZ ;  /* 0x0000003f00277c82 */ /* 0x000fe20008000000 */
[----:B------:R-:W-:-:S03]  /*0ab0*/  UMOV UR36, URZ ;  /* 0x0000003f00247c82 */ /* 0x000fc60008000000 */
[----:B------:R-:W4:Y:S01]  /*0ac0*/  S2UR UR6, SR_SWINHI ;  /* 0x00000000000679c3 */ /* 0x000f220000002f00 */
[----:B---3--:R-:W-:-:S07]  /*0ad0*/  ULEA UR37, UR4, UR37, 0x18 ;  /* 0x0000002504257291 */ /* 0x008fce000f8ec03f */
[----:B------:R-:W-:Y:S01]  /*0ae0*/  UMOV UR4, UR37 ;  /* 0x0000002500047c82 */ /* 0x000fe20008000000 */
[----:B----4-:R-:W-:Y:S01]  /*0af0*/  UMOV UR5, UR6 ;  /* 0x0000000600057c82 */ /* 0x010fe20008000000 */
[----:B------:R-:W-:Y:S01]  /*0b00*/  IMAD.U32 R22, RZ, RZ, UR4 ;  /* 0x00000004ff167e24 */ /* 0x000fe2000f8e00ff */
[----:B------:R-:W-:Y:S01]  /*0b10*/  UMOV UR4, UR7 ;  /* 0x0000000700047c82 */ /* 0x000fe20008000000 */
[----:B-1----:R-:W-:Y:S02]  /*0b20*/  VIADD R171, R2, 0xffffff80 ;  /* 0xffffff8002ab7836 */ /* 0x002fe40000000000 */
[----:B------:R-:W-:-:S03]  /*0b30*/  IMAD.U32 R23, RZ, RZ, UR5 ;  /* 0x00000005ff177e24 */ /* 0x000fc6000f8e00ff */
[----:B------:R-:W-:-:S04]  /*0b40*/  SHF.R.S32.HI R0, RZ, 0x1f, R171 ;  /* 0x0000001fff007819 */ /* 0x000fc800000114ab */
[CC--:B------:R-:W-:Y:S02]  /*0b50*/  LEA.HI R2, R0.reuse, R171.reuse, RZ, 0x4 ;  /* 0x000000ab00027211 */ /* 0x0c0fe400078f20ff */
[----:B------:R-:W-:Y:S02]  /*0b60*/  LEA.HI R169, R0, R171, RZ, 0x5 ;  /* 0x000000ab00a97211 */ /* 0x000fe400078f28ff */
[----:B------:R-:W-:Y:S02]  /*0b70*/  SHF.R.S32.HI R5, RZ, 0x4, R2 ;  /* 0x00000004ff057819 */ /* 0x000fe40000011402 */
[----:B------:R-:W-:Y:S02]  /*0b80*/  SHF.R.S32.HI R169, RZ, 0x5, R169 ;  /* 0x00000005ffa97819 */ /* 0x000fe400000114a9 */
[C---:B------:R-:W-:Y:S02]  /*0b90*/  LEA.HI R4, R2.reuse, R5, RZ, 0x1 ;  /* 0x0000000502047211 */ /* 0x040fe400078f08ff */
[----:B------:R-:W-:-:S02]  /*0ba0*/  LOP3.LUT R2, R2, 0x3fffff0, RZ, 0xc0, !PT ;  /* 0x03fffff002027812 */ /* 0x000fc400078ec0ff */
[----:B------:R-:W-:-:S03]  /*0bb0*/  LOP3.LUT R4, R4, 0x1ffffffe, RZ, 0xc0, !PT ;  /* 0x1ffffffe04047812 */ /* 0x000fc600078ec0ff */
[----:B------:R-:W-:Y:S02]  /*0bc0*/  IMAD.IADD R2, R171, 0x1, -R2 ;  /* 0x00000001ab027824 */ /* 0x000fe400078e0a02 */
[----:B------:R-:W-:Y:S02]  /*0bd0*/  IMAD.IADD R4, R5, 0x1, -R4 ;  /* 0x0000000105047824 */ /* 0x000fe400078e0a04 */
[----:B------:R-:W-:-:S04]  /*0be0*/  IMAD R9, R169, 0x10, R2 ;  /* 0x00000010a9097824 */ /* 0x000fc800078e0202 */
[----:B------:R-:W-:Y:S01]  /*0bf0*/  IMAD R4, R9, 0x8, R4 ;  /* 0x0000000809047824 */ /* 0x000fe200078e0204 */
[----:B--2---:R-:W-:Y:S02]  /*0c00*/  R2UR UR8, R3 ;  /* 0x00000000030872ca */ /* 0x004fe400000e0000 */
[CC--:B------:R-:W-:Y:S02]  /*0c10*/  LEA.HI R3, R0.reuse, R171.reuse, RZ, 0x7 ;  /* 0x000000ab00037211 */ /* 0x0c0fe400078f38ff */
[----:B------:R-:W-:Y:S02]  /*0c20*/  LEA.HI R0, R0, R171, RZ, 0x3 ;  /* 0x000000ab00007211 */ /* 0x000fe400078f18ff */
[----:B------:R-:W-:Y:S02]  /*0c30*/  LOP3.LUT R166, R3, 0xffffff80, RZ, 0xc0, !PT ;  /* 0xffffff8003a67812 */ /* 0x000fe400078ec0ff */
[----:B------:R-:W-:Y:S02]  /*0c40*/  SHF.R.S32.HI R168, RZ, 0x7, R3 ;  /* 0x00000007ffa87819 */ /* 0x000fe40000011403 */
[----:B------:R-:W-:Y:S01]  /*0c50*/  LOP3.LUT R2, R0, 0x1ffffff8, RZ, 0xc0, !PT ;  /* 0x1ffffff800027812 */ /* 0x000fe200078ec0ff */
[----:B------:R-:W-:Y:S01]  /*0c60*/  IMAD.IADD R166, R171, 0x1, -R166 ;  /* 0x00000001aba67824 */ /* 0x000fe200078e0aa6 */
[----:B------:R-:W-:Y:S01]  /*0c70*/  LEA.HI R3, R3, R168, RZ, 0x1 ;  /* 0x000000a803037211 */ /* 0x000fe200078f08ff */
[----:B------:R-:W-:Y:S01]  /*0c80*/  ULOP3.LUT UR5, UR8, 0x1, URZ, 0xfc, !UPT ;  /* 0x0000000108057892 */ /* 0x000fe2000f8efc3f */
[----:B------:R-:W-:Y:S01]  /*0c90*/  SHF.R.S32.HI R162, RZ, 0x3, R0 ;  /* 0x00000003ffa27819 */ /* 0x000fe20000011400 */
[----:B------:R-:W-:Y:S01]  /*0ca0*/  IMAD.IADD R2, R171, 0x1, -R2 ;  /* 0x00000001ab027824 */ /* 0x000fe200078e0a02 */
[----:B------:R-:W-:-:S03]  /*0cb0*/  SHF.R.S32.HI R7, RZ, 0x1f, R166 ;  /* 0x0000001fff077819 */ /* 0x000fc600000114a6 */
[----:B------:R-:W-:Y:S01]  /*0cc0*/  IMAD.U32 R170, RZ, RZ, UR5 ;  /* 0x00000005ffaa7e24 */ /* 0x000fe2000f8e00ff */
[CC--:B------:R-:W-:Y:S01]  /*0cd0*/  LEA.HI R6, R7.reuse, R166.reuse, RZ, 0x2 ;  /* 0x000000a607067211 */ /* 0x0c0fe200078f10ff */
[----:B------:R-:W-:Y:S01]  /*0ce0*/  IMAD.SHL.U32 R160, R2, 0x8, RZ ;  /* 0x0000000802a07824 */ /* 0x000fe200078e00ff */
[----:B------:R-:W-:Y:S02]  /*0cf0*/  LEA.HI R7, R7, R166, RZ, 0x5 ;  /* 0x000000a607077211 */ /* 0x000fe400078f28ff */
[--C-:B------:R-:W-:Y:S02]  /*0d00*/  SHF.R.S32.HI R5, RZ, 0x2, R6.reuse ;  /* 0x00000002ff057819 */ /* 0x100fe40000011406 */
[----:B------:R-:W-:Y:S02]  /*0d10*/  SHF.R.S32.HI R8, RZ, 0x1f, R6 ;  /* 0x0000001fff087819 */ /* 0x000fe40000011406 */
[----:B------:R-:W-:Y:S02]  /*0d20*/  SHF.R.S32.HI R7, RZ, 0x5, R7 ;  /* 0x00000005ff077819 */ /* 0x000fe40000011407 */
[----:B------:R-:W-:-:S04]  /*0d30*/  LEA.HI R8, R8, R5, RZ, 0x3 ;  /* 0x0000000508087211 */ /* 0x000fc800078f18ff */
[----:B------:R-:W-:-:S05]  /*0d40*/  LOP3.LUT R8, R8, 0xfffffff8, RZ, 0xc0, !PT ;  /* 0xfffffff808087812 */ /* 0x000fca00078ec0ff */
[----:B------:R-:W-:Y:S01]  /*0d50*/  IMAD.IADD R8, R5, 0x1, -R8 ;  /* 0x0000000105087824 */ /* 0x000fe200078e0a08 */
[----:B------:R-:W-:Y:S01]  /*0d60*/  LOP3.LUT R5, R3, 0x3fffffe, RZ, 0xc0, !PT ;  /* 0x03fffffe03057812 */ /* 0x000fe200078ec0ff */
[----:B------:R-:W-:Y:S02]  /*0d70*/  IMAD.SHL.U32 R3, R4, 0x8, RZ ;  /* 0x0000000804037824 */ /* 0x000fe400078e00ff */
[----:B------:R-:W-:Y:S02]  /*0d80*/  IMAD R8, R7, 0x10, R8 ;  /* 0x0000001007087824 */ /* 0x000fe400078e0208 */
[----:B------:R-:W-:Y:S01]  /*0d90*/  IMAD.WIDE R22, R3, 0x2, R22 ;  /* 0x0000000203167825 */ /* 0x000fe200078e0216 */
[----:B------:R-:W-:-:S03]  /*0da0*/  LOP3.LUT R3, R6, 0x7ffffffc, RZ, 0xc0, !PT ;  /* 0x7ffffffc06037812 */ /* 0x000fc600078ec0ff */
[----:B------:R-:W-:Y:S02]  /*0db0*/  IMAD.IADD R5, R168, 0x1, -R5 ;  /* 0x00000001a8057824 */ /* 0x000fe400078e0a05 */
[----:B------:R-:W-:Y:S02]  /*0dc0*/  IMAD.IADD R16, R166, 0x1, -R3 ;  /* 0x00000001a6107824 */ /* 0x000fe400078e0a03 */
[----:B------:R-:W-:-:S07]  /*0dd0*/  IMAD R167, R5, 0x40, R8 ;  /* 0x0000004005a77824 */ /* 0x000fce00078e0208 */
.L_x_956:
[----:B------:R-:W-:Y:S01]  /*0de0*/  ULDC UR5, c[0x0][0xdd0] ;  /* 0x0003740000057ab9 */ /* 0x000fe20000000800 */
[----:B-1----:R-:W1:Y:S01]  /*0df0*/  LDC R0, c[0x0][0xde8] ;  /* 0x00037a00ff007b82 */ /* 0x002e620000000800 */
[----:B------:R-:W-:Y:S01]  /*0e00*/  UISETP.NE.AND UP0, UPT, UR5, 0x1, UPT ;  /* 0x000000010500788c */ /* 0x000fe2000bf05270 */
[----:B------:R-:W-:-:S10]  /*0e10*/  UMOV UR8, UR4 ;  /* 0x0000000400087c82 */ /* 0x000fd40008000000 */
[----:B------:R-:W-:Y:S01]  /*0e20*/  @UP0 ULDC UR6, c[0x0][0xdd4] ;  /* 0x0003750000060ab9 */ /* 0x000fe20000000800 */
[----:B------:R-:W-:Y:S01]  /*0e30*/  @UP0 ULDC UR9, c[0x0][0xdd8] ;  /* 0x0003760000090ab9 */ /* 0x000fe20000000800 */
[----:B------:R-:W-:-:S04]  /*0e40*/  UIMAD.WIDE.U32 UR6, UR4, UR6, URZ ;  /* 0x00000006040672a5 */ /* 0x000fc8000f8e003f */
[----:B------:R-:W-:-:S04]  /*0e50*/  @UP0 USHF.R.U32.HI UR8, URZ, UR9, UR7 ;  /* 0x000000093f080299 */ /* 0x000fc80008011607 */
[----:B------:R-:W-:Y:S02]  /*0e60*/  UIADD3 UR6, -UR8, URZ, URZ ;  /* 0x0000003f08067290 */ /* 0x000fe4000fffe13f */
[----:B-1----:R-:W-:Y:S02]  /*0e70*/  ISETP.LE.AND P0, PT, R0, UR8, PT ;  /* 0x0000000800007c0c */ /* 0x002fe4000bf03270 */
[----:B------:R-:W-:-:S11]  /*0e80*/  UIMAD UR7, UR5, UR6, UR4 ;  /* 0x00000006050772a4 */ /* 0x000fd6000f8e0204 */
[----:B--234-:R-:W-:Y:S05]  /*0e90*/  @!P0 BRA `(.L_x_864) ;  /* 0x0000000000208947 */ /* 0x01cfea0003800000 */
[----:B------:R-:W-:Y:S01]  /*0ea0*/  ULDC UR6, c[0x0][0xddc] ;  /* 0x0003770000067ab9 */ /* 0x000fe20000000800 */
[----:B------:R-:W-:Y:S01]  /*0eb0*/  UMOV UR46, UR7 ;  /* 0x00000007002e7c82 */ /* 0x000fe20008000000 */
[----:B------:R-:W-:-:S11]  /*0ec0*/  UISETP.NE.AND UP0, UPT, UR6, 0x1, UPT ;  /* 0x000000010600788c */ /* 0x000fd6000bf05270 */
[----:B------:R-:W-:Y:S02]  /*0ed0*/  @UP0 ULDC.64 UR10, c[0x0][0xde0] ;  /* 0x00037800000a0ab9 */ /* 0x000fe40000000a00 */
[----:B------:R-:W-:-:S04]  /*0ee0*/  UIMAD.WIDE.U32 UR4, UR7, UR10, URZ ;  /* 0x0000000a070472a5 */ /* 0x000fc8000f8e003f */
[----:B------:R-:W-:-:S04]  /*0ef0*/  @UP0 USHF.R.U32.HI UR46, URZ, UR11, UR5 ;  /* 0x0000000b3f2e0299 */ /* 0x000fc80008011605 */
[----:B------:R-:W-:Y:S01]  /*0f00*/  UIMAD UR4, UR46, UR6, URZ ;  /* 0x000000062e0472a4 */ /* 0x000fe2000f8e023f */
[----:B------:R-:W-:Y:S11]  /*0f10*/  BRA `(.L_x_865) ;  /* 0x00000000001c7947 */ /* 0x000ff60003800000 */
.L_x_864:
[----:B------:R-:W-:Y:S01]  /*0f20*/  ULDC UR6, c[0x0][0xdc4] ;  /* 0x0003710000067ab9 */ /* 0x000fe20000000800 */
[----:B------:R-:W-:Y:S01]  /*0f30*/  UMOV UR46, UR7 ;  /* 0x00000007002e7c82 */ /* 0x000fe20008000000 */
[----:B------:R-:W-:-:S11]  /*0f40*/  UISETP.NE.AND UP0, UPT, UR6, 0x1, UPT ;  /* 0x000000010600788c */ /* 0x000fd6000bf05270 */
[----:B------:R-:W-:Y:S02]  /*0f50*/  @UP0 ULDC.64 UR10, c[0x0][0xdc8] ;  /* 0x00037200000a0ab9 */ /* 0x000fe40000000a00 */
[----:B------:R-:W-:-:S04]  /*0f60*/  UIMAD.WIDE.U32 UR4, UR7, UR10, URZ ;  /* 0x0000000a070472a5 */ /* 0x000fc8000f8e003f */
[----:B------:R-:W-:-:S04]  /*0f70*/  @UP0 USHF.R.U32.HI UR46, URZ, UR11, UR5 ;  /* 0x0000000b3f2e0299 */ /* 0x000fc80008011605 */
[----:B------:R-:W-:-:S12]  /*0f80*/  UIMAD UR4, UR46, UR6, URZ ;  /* 0x000000062e0472a4 */ /* 0x000fd8000f8e023f */
.L_x_865:
[----:B------:R-:W1:Y:S01]  /*0f90*/  LDC.64 R10, c[0x0][0x9e0] ;  /* 0x00027800ff0a7b82 */ /* 0x000e620000000a00 */
[----:B------:R-:W-:Y:S01]  /*0fa0*/  ULDC UR43, c[0x0][0xdb8] ;  /* 0x00036e00002b7ab9 */ /* 0x000fe20000000800 */
[----:B------:R-:W-:Y:S02]  /*0fb0*/  ULOP3.LUT UR5, URZ, UR46, URZ, 0x33, !UPT ;  /* 0x0000002e3f057292 */ /* 0x000fe4000f8e333f */
[----:B------:R-:W-:Y:S01]  /*0fc0*/  UISETP.NE.AND UP0, UPT, UR43, 0x1, UPT ;  /* 0x000000012b00788c */ /* 0x000fe2000bf05270 */
[----:B------:R-:W-:Y:S01]  /*0fd0*/  ULDC UR6, c[0x0][0xdac] ;  /* 0x00036b0000067ab9 */ /* 0x000fe20000000800 */
[----:B------:R-:W-:Y:S02]  /*0fe0*/  UIADD3 UR4, UR7, -UR4, URZ ;  /* 0x8000000407047290 */ /* 0x000fe4000fffe03f */
[----:B------:R-:W2:Y:S01]  /*0ff0*/  LDC R17, c[0x0][0x404] ;  /* 0x00010100ff117b82 */ /* 0x000ea20000000800 */
[----:B------:R-:W-:Y:S01]  /*1000*/  UIADD3 UR5, UR5, UR6, URZ ;  /* 0x0000000605057290 */ /* 0x000fe2000fffe03f */
[----:B------:R-:W-:Y:S01]  /*1010*/  ULDC UR7, c[0x0][0xdc4] ;  /* 0x0003710000077ab9 */ /* 0x000fe20000000800 */
[----:B------:R-:W-:-:S02]  /*1020*/  ULDC.64 UR10, c[0x0][0x3f8] ;  /* 0x0000fe00000a7ab9 */ /* 0x000fc40000000a00 */
[----:B------:R-:W-:Y:S01]  /*1030*/  USHF.L.U32 UR42, UR5, 0x7, URZ ;  /* 0x00000007052a7899 */ /* 0x000fe2000800063f */
[----:B------:R-:W-:Y:S01]  /*1040*/  ISETP.NE.U32.AND P0, PT, RZ, UR10, PT ;  /* 0x0000000aff007c0c */ /* 0x000fe2000bf05070 */
[----:B------:R-:W-:Y:S01]  /*1050*/  UIMAD UR8, UR8, UR7, UR4 ;  /* 0x00000007080872a4 */ /* 0x000fe2000f8e0204 */
[----:B------:R-:W3:Y:S01]  /*1060*/  LDC R8, c[0x0][0x288] ;  /* 0x0000a200ff087b82 */ /* 0x000ee20000000800 */
[----:B------:R-:W-:Y:S01]  /*1070*/  @UP0 ULDC UR6, c[0x0][0xdc0] ;  /* 0x0003700000060ab9 */ /* 0x000fe20000000800 */
[----:B------:R-:W-:Y:S01]  /*1080*/  @UP0 ULDC UR4, c[0x0][0xdbc] ;  /* 0x00036f0000040ab9 */ /* 0x000fe20000000800 */
[----:B------:R-:W-:Y:S01]  /*1090*/  IMAD.U32 R165, RZ, RZ, UR42 ;  /* 0x0000002affa57e24 */ /* 0x000fe2000f8e00ff */
[----:B------:R-:W-:Y:S01]  /*10a0*/  UIMAD.WIDE.U32 UR4, UR8, UR4, URZ ;  /* 0x00000004080472a5 */ /* 0x000fe2000f8e003f */
[----:B------:R-:W-:Y:S01]  /*10b0*/  ISETP.NE.AND.EX P0, PT, RZ, UR11, PT, P0 ;  /* 0x0000000bff007c0c */ /* 0x000fe2000bf05300 */
[----:B------:R-:W-:Y:S02]  /*10c0*/  UMOV UR44, UR8 ;  /* 0x00000008002c7c82 */ /* 0x000fe40008000000 */
[----:B------:R-:W4:Y:S01]  /*10d0*/  LDC R6, c[0x0][0x2e0] ;  /* 0x0000b800ff067b82 */ /* 0x000f220000000800 */
[----:B-1----:R-:W-:Y:S01]  /*10e0*/  ISETP.GE.AND P1, PT, R11, 0x1, PT ;  /* 0x000000010b00780c */ /* 0x002fe20003f26270 */
[----:B------:R-:W-:-:S04]  /*10f0*/  @UP0 USHF.R.U32.HI UR44, URZ, UR6, UR5 ;  /* 0x000000063f2c0299 */ /* 0x000fc80008011605 */
[----:B------:R-:W-:Y:S01]  /*1100*/  UIADD3 UR4, -UR44, URZ, URZ ;  /* 0x0000003f2c047290 */ /* 0x000fe2000fffe13f */
[----:B--2---:R-:W-:-:S03]  /*1110*/  SEL R17, R17, 0x1, P0 ;  /* 0x0000000111117807 */ /* 0x004fc60000000000 */
[----:B------:R-:W-:Y:S01]  /*1120*/  UIMAD UR43, UR43, UR4, UR8 ;  /* 0x000000042b2b72a4 */ /* 0x000fe2000f8e0208 */
[----:B---3--:R-:W-:-:S05]  /*1130*/  IADD3 R0, R165, 0x80, -R8 ;  /* 0x00000080a5007810 */ /* 0x008fca0007ffe808 */
[CC--:B----4-:R-:W-:Y:S02]  /*1140*/  IMAD R173, R17.reuse, R6.reuse, R0 ;  /* 0x0000000611ad7224 */ /* 0x0d0fe400078e0200 */
[----:B------:R-:W-:Y:S02]  /*1150*/  IMAD R73, R17, R6, RZ ;  /* 0x0000000611497224 */ /* 0x000fe400078e02ff */
[----:B------:R-:W-:Y:S01]  /*1160*/  IMAD.IADD R0, R173, 0x1, R10 ;  /* 0x00000001ad007824 */ /* 0x000fe200078e020a */
[----:B------:R-:W-:Y:S06]  /*1170*/  @!P1 BRA `(.L_x_866) ;  /* 0x0000000000409947 */ /* 0x000fec0003800000 */
[C---:B------:R-:W-:Y:S01]  /*1180*/  ISETP.GT.AND P0, PT, R173.reuse, RZ, PT ;  /* 0x000000ffad00720c */ /* 0x040fe20003f04270 */
[----:B------:R-:W-:-:S12]  /*1190*/  VIADD R2, R173, 0xffffffff ;  /* 0xffffffffad027836 */ /* 0x000fd80000000000 */
[----:B------:R-:W-:Y:S05]  /*11a0*/  @P0 BRA `(.L_x_867) ;  /* 0x00000000001c0947 */ /* 0x000fea0003800000 */
[----:B------:R-:W-:Y:S01]  /*11b0*/  ISETP.NE.AND P0, PT, R11, 0x1, PT ;  /* 0x000000010b00780c */ /* 0x000fe20003f05270 */
[----:B------:R-:W-:-:S12]  /*11c0*/  IMAD.MOV R3, RZ, RZ, -R173 ;  /* 0x000000ffff037224 */ /* 0x000fd800078e0aad */
[----:B------:R-:W1:Y:S02]  /*11d0*/  @P0 LDC.64 R4, c[0x0][0x9e8] ;  /* 0x00027a00ff040b82 */ /* 0x000e640000000a00 */
[----:B-1----:R-:W-:-:S05]  /*11e0*/  @P0 IMAD.HI.U32 R2, R3, R4, RZ ;  /* 0x0000000403020227 */ /* 0x002fca00078e00ff */
[----:B------:R-:W-:-:S04]  /*11f0*/  @P0 SHF.R.U32.HI R3, RZ, R5, R2 ;  /* 0x00000005ff030219 */ /* 0x000fc80000011602 */
[----:B------:R-:W-:Y:S01]  /*1200*/  LOP3.LUT R2, RZ, R3, RZ, 0x33, !PT ;  /* 0x00000003ff027212 */ /* 0x000fe200078e33ff */
[----:B------:R-:W-:Y:S06]  /*1210*/  BRA `(.L_x_868) ;  /* 0x0000000000107947 */ /* 0x000fec0003800000 */
.L_x_867:
[----:B------:R-:W-:-:S13]  /*1220*/  ISETP.NE.AND P0, PT, R11, 0x1, PT ;  /* 0x000000010b00780c */ /* 0x000fda0003f05270 */
[----:B------:R-:W1:Y:S02]  /*1230*/  @P0 LDC.64 R4, c[0x0][0x9e8] ;  /* 0x00027a00ff040b82 */ /* 0x000e640000000a00 */
[----:B-1----:R-:W-:-:S05]  /*1240*/  @P0 IMAD.HI.U32 R4, R2, R4, RZ ;  /* 0x0000000402040227 */ /* 0x002fca00078e00ff */
[----:B------:R-:W-:-:S07]  /*1250*/  @P0 SHF.R.U32.HI R2, RZ, R5, R4 ;  /* 0x00000005ff020219 */ /* 0x000fce0000011604 */
.L_x_868:
[----:B------:R-:W-:-:S05]  /*1260*/  IMAD R3, R2, R11, R11 ;  /* 0x0000000b02037224 */ /* 0x000fca00078e020b */
[----:B------:R-:W-:-:S07]  /*1270*/  VIMNMX R0, R0, R3, PT ;  /* 0x0000000300007248 */ /* 0x000fce0003fe0100 */
.L_x_866:
[----:B------:R-:W-:Y:S01]  /*1280*/  VIADD R2, R0, 0x5f ;  /* 0x0000005f00027836 */ /* 0x000fe20000000000 */
[----:B------:R-:W-:Y:S01]  /*1290*/  IADD3 R4, -R8, UR42, RZ ;  /* 0x0000002a08047c10 */ /* 0x000fe2000fffe1ff */
[----:B------:R-:W-:Y:S01]  /*12a0*/  IMAD R0, R17, R6, 0x5f ;  /* 0x0000005f11007424 */ /* 0x000fe200078e0206 */
[----:B------:R-:W-:Y:S01]  /*12b0*/  ULDC UR4, c[0x0][0x9dc] ;  /* 0x0002770000047ab9 */ /* 0x000fe20000000800 */
[----:B------:R-:W-:-:S04]  /*12c0*/  IMAD.HI R2, R2, 0x2aaaaaab, RZ ;  /* 0x2aaaaaab02027827 */ /* 0x000fc800078e02ff */
[----:B------:R-:W-:Y:S01]  /*12d0*/  IMAD.HI R0, R0, 0x2aaaaaab, RZ ;  /* 0x2aaaaaab00007827 */ /* 0x000fe200078e02ff */
[----:B------:R-:W-:-:S03]  /*12e0*/  SHF.R.U32.HI R5, RZ, 0x1f, R2 ;  /* 0x0000001fff057819 */ /* 0x000fc60000011602 */
[----:B------:R-:W-:Y:S01]  /*12f0*/  IMAD R4, R17, R6, R4 ;  /* 0x0000000611047224 */ /* 0x000fe200078e0204 */
[----:B------:R-:W-:Y:S02]  /*1300*/  SHF.R.U32.HI R3, RZ, 0x1f, R0 ;  /* 0x0000001fff037819 */ /* 0x000fe40000011600 */
[----:B------:R-:W-:Y:S02]  /*1310*/  LEA.HI.SX32 R72, R2, R5, 0x1c ;  /* 0x0000000502487211 */ /* 0x000fe400078fe2ff */
[----:B------:R-:W-:Y:S01]  /*1320*/  LEA.HI.SX32 R3, R0, R3, 0x1c ;  /* 0x0000000300037211 */ /* 0x000fe200078fe2ff */
[----:B------:R-:W-:-:S03]  /*1330*/  VIADD R0, R4, -UR4 ;  /* 0x8000000404007c36 */ /* 0x000fc60008000000 */
[----:B------:R-:W-:Y:S01]  /*1340*/  VIMNMX R72, R3, R72, PT ;  /* 0x0000004803487248 */ /* 0x000fe20003fe0100 */
[----:B------:R-:W-:Y:S06]  /*1350*/  @!P1 BRA `(.L_x_869) ;  /* 0x00000000003c9947 */ /* 0x000fec0003800000 */
[----:B------:R-:W-:-:S13]  /*1360*/  ISETP.GT.AND P0, PT, R4, -0x1, PT ;  /* 0xffffffff0400780c */ /* 0x000fda0003f04270 */
[----:B------:R-:W-:Y:S05]  /*1370*/  @P0 BRA `(.L_x_870) ;  /* 0x00000000001c0947 */ /* 0x000fea0003800000 */
[----:B------:R-:W-:Y:S02]  /*1380*/  ISETP.NE.AND P0, PT, R11, 0x1, PT ;  /* 0x000000010b00780c */ /* 0x000fe40003f05270 */
[----:B------:R-:W-:-:S11]  /*1390*/  LOP3.LUT R3, RZ, R4, RZ, 0x33, !PT ;  /* 0x00000004ff037212 */ /* 0x000fd600078e33ff */
[----:B------:R-:W1:Y:S02]  /*13a0*/  @P0 LDC.64 R6, c[0x0][0x9e8] ;  /* 0x00027a00ff060b82 */ /* 0x000e640000000a00 */
[----:B-1----:R-:W-:-:S05]  /*13b0*/  @P0 IMAD.HI.U32 R2, R3, R6, RZ ;  /* 0x0000000603020227 */ /* 0x002fca00078e00ff */
[----:B------:R-:W-:-:S04]  /*13c0*/  @P0 SHF.R.U32.HI R3, RZ, R7, R2 ;  /* 0x00000007ff030219 */ /* 0x000fc80000011602 */
[----:B------:R-:W-:Y:S01]  /*13d0*/  LOP3.LUT R4, RZ, R3, RZ, 0x33, !PT ;  /* 0x00000003ff047212 */ /* 0x000fe200078e33ff */
[----:B------:R-:W-:Y:S06]  /*13e0*/  BRA `(.L_x_871) ;  /* 0x0000000000107947 */ /* 0x000fec0003800000 */
.L_x_870:
[----:B------:R-:W-:-:S13]  /*13f0*/  ISETP.NE.AND P0, PT, R11, 0x1, PT ;  /* 0x000000010b00780c */ /* 0x000fda0003f05270 */
[----:B------:R-:W1:Y:S02]  /*1400*/  @P0 LDC.64 R2, c[0x0][0x9e8] ;  /* 0x00027a00ff020b82 */ /* 0x000e640000000a00 */
[----:B-1----:R-:W-:-:S05]  /*1410*/  @P0 IMAD.HI.U32 R2, R4, R2, RZ ;  /* 0x0000000204020227 */ /* 0x002fca00078e00ff */
[----:B------:R-:W-:-:S07]  /*1420*/  @P0 SHF.R.U32.HI R4, RZ, R3, R2 ;  /* 0x00000003ff040219 */ /* 0x000fce0000011602 */
.L_x_871:
[----:B------:R-:W-:-:S05]  /*1430*/  IMAD R3, R4, R11, RZ ;  /* 0x0000000b04037224 */ /* 0x000fca00078e02ff */
[----:B------:R-:W-:-:S07]  /*1440*/  VIMNMX R0, R0, R3, !PT ;  /* 0x0000000300007248 */ /* 0x000fce0007fe0100 */
.L_x_869:
[----:B------:R-:W-:Y:S01]  /*1450*/  IMAD.HI R2, R0, 0x2aaaaaab, RZ ;  /* 0x2aaaaaab00027827 */ /* 0x000fe200078e02ff */
[----:B------:R-:W-:Y:S02]  /*1460*/  PLOP3.LUT P0, PT, PT, PT, PT, 0x80, 0x0 ;  /* 0x000000000000781c */ /* 0x000fe40003f0f070 */
[----:B------:R-:W-:Y:S02]  /*1470*/  CS2R R86, SRZ ;  /* 0x0000000000567805 */ /* 0x000fe4000001ff00 */
[----:B------:R-:W-:Y:S01]  /*1480*/  CS2R R84, SRZ ;  /* 0x0000000000547805 */ /* 0x000fe2000001ff00 */
[----:B------:R-:W-:Y:S01]  /*1490*/  IMAD.MOV.U32 R0, RZ, RZ, RZ ;  /* 0x000000ffff007224 */ /* 0x000fe200078e00ff */
[----:B------:R-:W-:Y:S02]  /*14a0*/  SHF.R.U32.HI R3, RZ, 0x1f, R2 ;  /* 0x0000001fff037819 */ /* 0x000fe40000011602 */
[----:B------:R-:W-:Y:S02]  /*14b0*/  CS2R R82, SRZ ;  /* 0x0000000000527805 */ /* 0x000fe4000001ff00 */
[----:B------:R-:W-:-:S02]  /*14c0*/  CS2R R80, SRZ ;  /* 0x0000000000507805 */ /* 0x000fc4000001ff00 */
[----:B------:R-:W-:Y:S02]  /*14d0*/  CS2R R78, SRZ ;  /* 0x00000000004e7805 */ /* 0x000fe4000001ff00 */
[----:B------:R-:W-:Y:S02]  /*14e0*/  LEA.HI.SX32 R3, R2, R3, 0x1c ;  /* 0x0000000302037211 */ /* 0x000fe400078fe2ff */
[----:B------:R-:W-:Y:S02]  /*14f0*/  CS2R R76, SRZ ;  /* 0x00000000004c7805 */ /* 0x000fe4000001ff00 */
[----:B------:R-:W-:Y:S02]  /*1500*/  CS2R R74, SRZ ;  /* 0x00000000004a7805 */ /* 0x000fe4000001ff00 */
[----:B------:R-:W-:Y:S02]  /*1510*/  CS2R R28, SRZ ;  /* 0x00000000001c7805 */ /* 0x000fe4000001ff00 */
[----:B------:R-:W-:-:S02]  /*1520*/  VIMNMX R19, RZ, R3, !PT ;  /* 0x00000003ff137248 */ /* 0x000fc40007fe0100 */
[----:B------:R-:W-:Y:S02]  /*1530*/  CS2R R70, SRZ ;  /* 0x0000000000467805 */ /* 0x000fe4000001ff00 */
[----:B------:R-:W-:Y:S02]  /*1540*/  CS2R R68, SRZ ;  /* 0x0000000000447805 */ /* 0x000fe4000001ff00 */
[----:B------:R-:W-:Y:S02]  /*1550*/  CS2R R66, SRZ ;  /* 0x0000000000427805 */ /* 0x000fe4000001ff00 */
[----:B------:R-:W-:Y:S02]  /*1560*/  ISETP.GT.AND P1, PT, R72, R19, PT ;  /* 0x000000134800720c */ /* 0x000fe40003f24270 */
        /* <DEDUP_REMOVED lines=20> */
[----:B------:R-:W-:Y:S01]  /*16b0*/  CS2R R8, SRZ ;  /* 0x0000000000087805 */ /* 0x000fe2000001ff00 */
[----:B------:R-:W-:-:S02]  /*16c0*/  IMAD.MOV.U32 R25, RZ, RZ, RZ ;  /* 0x000000ffff197224 */ /* 0x000fc400078e00ff */
[----:B------:R-:W-:Y:S01]  /*16d0*/  IMAD.MOV.U32 R10, RZ, RZ, RZ ;  /* 0x000000ffff0a7224 */ /* 0x000fe200078e00ff */
[----:B------:R-:W-:Y:S06]  /*16e0*/  @!P1 BRA `(.L_x_872) ;  /* 0x000000c800d89947 */ /* 0x000fec0003800000 */
[----:B------:R-:W1:Y:S01]  /*16f0*/  SHFL.IDX PT, R0, R168, RZ, 0x1f ;  /* 0x00001fffa8007589 */ /* 0x000e6200000e0000 */
[----:B------:R-:W-:-:S04]  /*1700*/  UIADD3 UR6, UR37, 0xc400, URZ ;  /* 0x0000c40025067890 */ /* 0x000fc8000fffe03f */
[----:B------:R-:W-:-:S06]  /*1710*/  ULOP3.LUT UP0, URZ, UR6, 0x1bf, URZ, 0xc0, !UPT ;  /* 0x000001bf063f7892 */ /* 0x000fcc000f80c03f */
[----:B------:R-:W-:Y:S02]  /*1720*/  PLOP3.LUT P0, PT, PT, PT, UP0, 0x80, 0x0 ;  /* 0x000000000000781c */ /* 0x000fe40003f0f008 */
[----:B-1----:R-:W-:-:S13]  /*1730*/  R2UR UR4, R0 ;  /* 0x00000000000472ca */ /* 0x002fda00000e0000 */
[----:B------:R-:W-:-:S04]  /*1740*/  ULEA.HI UR5, UR4, UR4, URZ, 0x1 ;  /* 0x0000000404057291 */ /* 0x000fc8000f8f083f */
        /* <DEDUP_REMOVED lines=19> */
[----:B-1----:R-:W-:-:S07]  /*1880*/  IMAD.MOV.U32 R13, RZ, RZ, RZ ;  /* 0x000000ffff0d7224 */ /* 0x002fce00078e00ff */
[----:B------:R-:W-:-:S07]  /*1890*/  LEPC R20, `(.L_x_873) ;  /* 0x000000001014794e */ /* 0x000fce0000000000 */
[----:B--2---:R-:W-:Y:S05]  /*18a0*/  CALL.ABS.NOINC R2 ;  /* 0x0000000002007343 */ /* 0x004fea0003c00000 */
.L_x_873:
[----:B------:R-:W-:Y:S02]  /*18b0*/  LEA.HI R0, R164, R164, RZ, 0x1 ;  /* 0x000000a4a4007211 */ /* 0x000fe400078f08ff */
[----:B------:R-:W-:Y:S02]  /*18c0*/  R2UR UR4, R170 ;  /* 0x00000000aa0472ca */ /* 0x000fe400000e0000 */
[----:B------:R-:W-:-:S05]  /*18d0*/  LOP3.LUT R3, R0, 0xfffffffe, RZ, 0xc0, !PT ;  /* 0xfffffffe00037812 */ /* 0x000fca00078ec0ff */
[----:B------:R-:W-:-:S05]  /*18e0*/  IMAD.IADD R0, R164, 0x1, -R3 ;  /* 0x00000001a4007824 */ /* 0x000fca00078e0a03 */
[----:B------:R-:W-:Y:S01]  /*18f0*/  SHF.L.U32 R0, R0, 0x1f, RZ ;  /* 0x0000001f00007819 */ /* 0x000fe200000006ff */
[----:B------:R-:W-:-:S03]  /*1900*/  IMAD.U32 R2, RZ, RZ, UR4 ;  /* 0x00000004ff027e24 */ /* 0x000fc6000f8e00ff */
[----:B------:R-:W1:Y:S02]  /*1910*/  SYNCS.PHASECHK.TRANS64.TRYWAIT P1, [UR37+0x2a800], R0 ;  /* 0x02a80000ff0075a7 */ /* 0x000e640008020165 */
[----:B------:R-:W-:Y:S01]  /*1920*/  ISETP.NE.AND P0, PT, R2, 0x3, PT ;  /* 0x000000030200780c */ /* 0x000fe20003f05270 */
[----:B-1----:R-:W-:-:S12]  /*1930*/  @!P1 BRA `(.L_x_874) ;  /* 0x0000010c00dc9947 */ /* 0x002fd80003800000 */
.L_x_1021:
[----:B------:R-:W-:Y:S05]  /*1940*/  @!P0 BRA `(.L_x_875) ;  /* 0x0000000000048947 */ /* 0x000fea0003800000 */
[----:B------:R-:W-:Y:S01]  /*1950*/  BPT.TRAP 0x1 ;  /* 0x000000040000795c */ /* 0x000fe20000300000 */
.L_x_875:
[----:B-1----:R-:W-:Y:S02]  /*1960*/  IMAD.U32 R3, RZ, RZ, UR36 ;  /* 0x00000024ff037e24 */ /* 0x002fe4000f8e00ff */
[----:B------:R-:W-:-:S03]  /*1970*/  IMAD.U32 R0, RZ, RZ, UR39 ;  /* 0x00000027ff007e24 */ /* 0x000fc6000f8e00ff */
[----:B------:R-:W-:Y:S02]  /*1980*/  LEA R3, R3, UR37, 0x3 ;  /* 0x0000002503037c11 */ /* 0x000fe4000f8e18ff */
[----:B------:R-:W-:-:S04]  /*1990*/  SHF.L.U32 R0, R0, 0x1f, RZ ;  /* 0x0000001f00007819 */ /* 0x000fc800000006ff */
[----:B------:R1:W2:Y:S01]  /*19a0*/  SYNCS.PHASECHK.TRANS64.TRYWAIT P1, [R3+URZ+0x2a830], R0 ;  /* 0x02a83000030075a7 */ /* 0x0002a2000802017f */
[----:B------:R-:W-:Y:S05]  /*19b0*/  @!P0 BRA `(.L_x_876) ;  /* 0x0000000000048947 */ /* 0x000fea0003800000 */
[----:B------:R-:W-:Y:S01]  /*19c0*/  BPT.TRAP 0x1 ;  /* 0x000000040000795c */ /* 0x000fe20000300000 */
.L_x_876:
[----:B------:R-:W3:Y:S01]  /*19d0*/  S2R R2, SR_TID.X ;  /* 0x0000000000027919 */ /* 0x000ee20000002100 */
[----:B------:R-:W-:Y:S02]  /*19e0*/  LOP3.LUT R18, R18, 0xffefffff, RZ, 0xc0, !PT ;  /* 0xffefffff12127812 */ /* 0x000fe400078ec0ff */
[----:B---3--:R-:W-:-:S13]  /*19f0*/  LOP3.LUT P2, RZ, R2, 0x7f, RZ, 0xc0, !PT ;  /* 0x0000007f02ff7812 */ /* 0x008fda000784c0ff */
[----:B------:R-:W-:Y:S01]  /*1a00*/  @P2 LOP3.LUT R18, R18, 0x100000, RZ, 0xfc, !PT ;  /* 0x0010000012122812 */ /* 0x000fe200078efcff */
[----:B--2---:R-:W-:Y:S06]  /*1a10*/  @P1 BRA `(.L_x_877) ;  /* 0x0000000000081947 */ /* 0x004fec0003800000 */
[----:B------:R-:W2:Y:S02]  /*1a20*/  SYNCS.PHASECHK.TRANS64.TRYWAIT P1, [R3+URZ+0x2a830], R0 ;  /* 0x02a83000030075a7 */ /* 0x000ea4000802017f */
[----:B--2---:R-:W-:Y:S05]  /*1a30*/  @!P1 BRA `(.L_x_878) ;  /* 0x0000010c00b49947 */ /* 0x004fea0003800000 */
.L_x_877:
        /* <DEDUP_REMOVED lines=10> */
[----:B------:R-:W3:Y:S01]  /*1ae0*/  S2R R82, SR_TID.X ;  /* 0x0000000000527919 */ /* 0x000ee20000002100 */
[----:B------:R-:W-:Y:S01]  /*1af0*/  UMOV UR17, 0x40000040 ;  /* 0x4000004000117882 */ /* 0x000fe20000000000 */
[----:B------:R-:W-:Y:S01]  /*1b00*/  UMOV UR19, 0x40000040 ;  /* 0x4000004000137882 */ /* 0x000fe20000000000 */
[----:B------:R-:W-:Y:S01]  /*1b10*/  ULOP3.LUT UR38, UR4, 0x10000, URZ, 0xfc, !UPT ;  /* 0x0001000004267892 */ /* 0x000fe2000f8efc3f */
[----:B-12---:R-:W1:Y:S01]  /*1b20*/  LDC R0, c[0x0][0x288] ;  /* 0x0000a200ff007b82 */ /* 0x006e620000000800 */
[----:B------:R-:W-:Y:S01]  /*1b30*/  ULOP3.LUT UR4, UR40, 0x10000, URZ, 0xfc, !UPT ;  /* 0x0001000028047892 */ /* 0x000fe2000f8efc3f */
[----:B------:R-:W-:Y:S01]  /*1b40*/  LOP3.LUT R18, R18, 0xfff7ffff, RZ, 0xc0, !PT ;  /* 0xfff7ffff12127812 */ /* 0x000fe200078ec0ff */
[----:B------:R-:W-:-:S02]  /*1b50*/  UIMAD UR5, UR36, 0x900, UR38 ;  /* 0x00000900240578a4 */ /* 0x000fc4000f8e0226 */
[----:B------:R-:W-:Y:S02]  /*1b60*/  UIADD3 UR6, UR4, 0x2, URZ ;  /* 0x0000000204067890 */ /* 0x000fe4000fffe03f */
[----:B------:R-:W-:Y:S01]  /*1b70*/  UIADD3 UR7, UR5, 0x2, URZ ;  /* 0x0000000205077890 */ /* 0x000fe2000fffe03f */
[----:B------:R-:W-:Y:S02]  /*1b80*/  UMOV UR8, UR4 ;  /* 0x0000000400087c82 */ /* 0x000fe40008000000 */
[----:B------:R-:W-:Y:S01]  /*1b90*/  UMOV UR10, UR5 ;  /* 0x00000005000a7c82 */ /* 0x000fe20008000000 */
[----:B------:R-:W-:Y:S01]  /*1ba0*/  IMAD.U32 R10, RZ, RZ, UR8 ;  /* 0x00000008ff0a7e24 */ /* 0x000fe2000f8e00ff */
[----:B------:R-:W-:Y:S01]  /*1bb0*/  HGMMA.64x96x16.F32.BF16 R24, gdesc[UR8], RZ, !UPT, gsb0 ;  /* 0x01600000081879f0 */ /* 0x000fe2000c0018ff */
[----:B------:R-:W-:Y:S01]  /*1bc0*/  UMOV UR8, UR6 ;  /* 0x0000000600087c82 */ /* 0x000fe20008000000 */
[----:B------:R-:W-:Y:S01]  /*1bd0*/  UMOV UR9, 0x40000040 ;  /* 0x4000004000097882 */ /* 0x000fe20000000000 */
[----:B------:R-:W-:Y:S01]  /*1be0*/  UMOV UR10, UR7 ;  /* 0x00000007000a7c82 */ /* 0x000fe20008000000 */
[----:B------:R-:W-:Y:S01]  /*1bf0*/  UMOV UR11, 0x40000040 ;  /* 0x40000040000b7882 */ /* 0x000fe20000000000 */
[----:B------:R-:W-:Y:S01]  /*1c00*/  UIADD3 UR6, UR4, 0x4, URZ ;  /* 0x0000000404067890 */ /* 0x000fe2000fffe03f */
[----:B------:R-:W-:Y:S01]  /*1c10*/  IMAD.U32 R8, RZ, RZ, UR8 ;  /* 0x00000008ff087e24 */ /* 0x000fe2000f8e00ff */
[----:B------:R-:W-:Y:S01]  /*1c20*/  UIADD3 UR7, UR5, 0x4, URZ ;  /* 0x0000000405077890 */ /* 0x000fe2000fffe03f */
[----:B------:R-:W-:Y:S01]  /*1c30*/  IMAD.U32 R9, RZ, RZ, UR9 ;  /* 0x00000009ff097e24 */ /* 0x000fe2000f8e00ff */
[----:B------:R-:W-:-:S02]  /*1c40*/  UIADD3 UR12, UR4, 0x400, URZ ;  /* 0x00000400040c7890 */ /* 0x000fc4000fffe03f */
[----:B------:R-:W-:Y:S02]  /*1c50*/  UIADD3 UR14, UR5, 0x300, URZ ;  /* 0x00000300050e7890 */ /* 0x000fe4000fffe03f */
[----:B------:R-:W-:Y:S02]  /*1c60*/  UIADD3 UR16, UR4, 0x402, URZ ;  /* 0x0000040204107890 */ /* 0x000fe4000fffe03f */
[----:B------:R-:W-:Y:S01]  /*1c70*/  UIADD3 UR18, UR5, 0x302, URZ ;  /* 0x0000030205127890 */ /* 0x000fe2000fffe03f */
[----:B---3--:R-:W-:Y:S01]  /*1c80*/  LOP3.LUT P1, RZ, R82, 0x7f, RZ, 0xc0, !PT ;  /* 0x0000007f52ff7812 */ /* 0x008fe2000782c0ff */
        /* <DEDUP_REMOVED lines=9> */
[----:B------:R-:W-:Y:S01]  /*1d20*/  @!P1 VIADD R3, R3, 0x2a840 ;  /* 0x0002a84003039836 */ /* 0x000fe20000000000 */
[----:B------:R-:W-:Y:S01]  /*1d30*/  UIADD3 UR30, UR5, 0x600, URZ ;  /* 0x00000600051e7890 */ /* 0x000fe2000fffe03f */
[----:B------:R-:W-:Y:S01]  /*1d40*/  UMOV UR29, 0x40000040 ;  /* 0x40000040001d7882 */ /* 0x000fe20000000000 */
[----:B------:R-:W-:Y:S01]  /*1d50*/  UMOV UR31, 0x40000040 ;  /* 0x40000040001f7882 */ /* 0x000fe20000000000 */
[----:B------:R-:W-:Y:S01]  /*1d60*/  UIADD3 UR32, UR4, 0x802, URZ ;  /* 0x0000080204207890 */ /* 0x000fe2000fffe03f */
[----:B------:R-:W-:Y:S01]  /*1d70*/  @!P1 PRMT R3, RZ, 0x654, R3 ;  /* 0x00000654ff039816 */ /* 0x000fe20000000003 */
        /* <DEDUP_REMOVED lines=11> */
[----:B------:R-:W-:Y:S02]  /*1e30*/  ULDC.64 UR40, c[0x0][0x9d8] ;  /* 0x0002760000287ab9 */ /* 0x000fe40000000a00 */
[----:B------:R-:W-:Y:S01]  /*1e40*/  ULOP3.LUT UR41, URZ, UR41, URZ, 0x33, !UPT ;  /* 0x000000293f297292 */ /* 0x000fe2000f8e333f */
[----:B------:R-:W-:-:S02]  /*1e50*/  WARPGROUP.DEPBAR.LE gsb0, 0x0 ;  /* 0x00008000000079c5 */ /* 0x000fc40000010000 */
[----:B------:R-:W-:-:S06]  /*1e60*/  WARPGROUP.ARRIVE ;  /* 0x00000000000079c5 */ /* 0x000fcc0000000000 */
[----:B------:R-:W-:Y:S01]  /*1e70*/  HGMMA.64x96x16.F32.BF16 R24, gdesc[UR8], R24, gsb0 ;  /* 0x01600000081879f0 */ /* 0x000fe20008001818 */
[----:B------:R-:W-:Y:S01]  /*1e80*/  UMOV UR8, UR6 ;  /* 0x0000000600087c82 */ /* 0x000fe20008000000 */
[----:B------:R-:W-:Y:S01]  /*1e90*/  UMOV UR9, 0x40000040 ;  /* 0x4000004000097882 */ /* 0x000fe20000000000 */
[----:B------:R-:W-:Y:S01]  /*1ea0*/  UMOV UR10, UR7 ;  /* 0x00000007000a7c82 */ /* 0x000fe20008000000 */
[----:B------:R-:W-:Y:S01]  /*1eb0*/  UMOV UR11, 0x40000040 ;  /* 0x40000040000b7882 */ /* 0x000fe20000000000 */
[----:B------:R-:W-:Y:S02]  /*1ec0*/  IMAD.U32 R6, RZ, RZ, UR8 ;  /* 0x00000008ff067e24 */ /* 0x000fe4000f8e00ff */
[----:B------:R-:W-:Y:S01]  /*1ed0*/  IMAD.U32 R7, RZ, RZ, UR9 ;  /* 0x00000009ff077e24 */ /* 0x000fe2000f8e00ff */
[----:B------:R-:W-:Y:S02]  /*1ee0*/  WARPGROUP.DEPBAR.LE gsb0, 0x0 ;  /* 0x00008000000079c5 */ /* 0x000fe40000010000 */
[----:B------:R-:W-:-:S06]  /*1ef0*/  WARPGROUP.ARRIVE ;  /* 0x00000000000079c5 */ /* 0x000fcc0000000000 */
[----:B------:R-:W-:Y:S01]  /*1f00*/  HGMMA.64x96x16.F32.BF16 R24, gdesc[UR8], R24, gsb0 ;  /* 0x01600000081879f0 */ /* 0x000fe20008001818 */
[----:B------:R-:W-:Y:S02]  /*1f10*/  UIADD3 UR8, UR4, 0x6, URZ ;  /* 0x0000000604087890 */ /* 0x000fe4000fffe03f */
[----:B------:R-:W-:Y:S01]  /*1f20*/  UIADD3 UR10, UR5, 0x6, URZ ;  /* 0x00000006050a7890 */ /* 0x000fe2000fffe03f */
[----:B------:R-:W-:Y:S01]  /*1f30*/  UMOV UR9, 0x40000040 ;  /* 0x4000004000097882 */ /* 0x000fe20000000000 */
[----:B------:R-:W-:Y:S01]  /*1f40*/  UMOV UR11, 0x40000040 ;  /* 0x40000040000b7882 */ /* 0x000fe20000000000 */
[----:B------:R-:W-:Y:S02]  /*1f50*/  WARPGROUP.DEPBAR.LE gsb0, 0x0 ;  /* 0x00008000000079c5 */ /* 0x000fe40000010000 */
[----:B------:R-:W-:-:S06]  /*1f60*/  WARPGROUP.ARRIVE ;  /* 0x00000000000079c5 */ /* 0x000fcc0000000000 */
[----:B------:R-:W-:Y:S03]  /*1f70*/  HGMMA.64x96x16.F32.BF16 R24, gdesc[UR8], R24, gsb0 ;  /* 0x01600000081879f0 */ /* 0x000fe60008001818 */
        /* <DEDUP_REMOVED lines=25> */
[----:B------:R-:W-:Y:S01]  /*2110*/  FMUL.FTZ R25, R25, UR40 ;  /* 0x0000002819197c20 */ /* 0x000fe20008410000 */
[----:B------:R-:W-:Y:S01]  /*2120*/  FMUL.FTZ R46, R46, UR40 ;  /* 0x000000282e2e7c20 */ /* 0x000fe20008410000 */
[----:B------:R-:W-:Y:S01]  /*2130*/  FMUL.FTZ R4, R24, UR40 ;  /* 0x0000002818047c20 */ /* 0x000fe20008410000 */
[----:B------:R-:W-:Y:S01]  /*2140*/  FMUL.FTZ R53, R53, UR40 ;  /* 0x0000002835357c20 */ /* 0x000fe20008410000 */
[----:B------:R2:W3:Y:S01]  /*2150*/  MUFU.TANH R74, R25 ;  /* 0x00000019004a7308 */ /* 0x0004e20000002400 */
[----:B------:R-:W-:Y:S01]  /*2160*/  FMUL.FTZ R62, R62, UR40 ;  /* 0x000000283e3e7c20 */ /* 0x000fe20008410000 */
[----:B------:R-:W-:Y:S01]  /*2170*/  FMUL.FTZ R2, R27, UR40 ;  /* 0x000000281b027c20 */ /* 0x000fe20008410000 */
[----:B------:R-:W-:-:S02]  /*2180*/  IMAD R27, R72, -0x60, R73 ;  /* 0xffffffa0481b7824 */ /* 0x000fc400078e0249 */
[----:B------:R-:W-:Y:S01]  /*2190*/  FMUL.FTZ R29, R29, UR40 ;  /* 0x000000281d1d7c20 */ /* 0x000fe20008410000 */
[----:B------:R1:W-:Y:S01]  /*21a0*/  @!P1 SYNCS.ARRIVE.TRANS64.RED.A1T0 RZ, [R3+URZ], RZ ;  /* 0x000000ff03ff99a7 */ /* 0x0003e2000810043f */
[----:B------:R-:W-:Y:S01]  /*21b0*/  FMUL.FTZ R5, R26, UR40 ;  /* 0x000000281a057c20 */ /* 0x000fe20008410000 */
[----:B------:R-:W-:Y:S01]  /*21c0*/  FMUL.FTZ R12, R30, UR40 ;  /* 0x000000281e0c7c20 */ /* 0x000fe20008410000 */
[----:B------:R-:W4:Y:S01]  /*21d0*/  MUFU.TANH R78, R46 ;  /* 0x0000002e004e7308 */ /* 0x000f220000002400 */
[----:B------:R-:W-:Y:S01]  /*21e0*/  FMUL.FTZ R14, R31, UR40 ;  /* 0x000000281f0e7c20 */ /* 0x000fe20008410000 */
[----:B------:R-:W-:Y:S01]  /*21f0*/  FMUL.FTZ R32, R32, UR40 ;  /* 0x0000002820207c20 */ /* 0x000fe20008410000 */
[----:B------:R-:W-:Y:S01]  /*2200*/  FMUL.FTZ R33, R33, UR40 ;  /* 0x0000002821217c20 */ /* 0x000fe20008410000 */
[----:B------:R-:W-:Y:S01]  /*2210*/  FMUL.FTZ R20, R34, UR40 ;  /* 0x0000002822147c20 */ /* 0x000fe20008410000 */
[----:B--2---:R-:W2:Y:S01]  /*2220*/  LDC.64 R24, c[0x0][0x9e0] ;  /* 0x00027800ff187b82 */ /* 0x004ea20000000a00 */
[----:B-1----:R-:W-:Y:S01]  /*2230*/  IADD3 R3, -R0, 0x61, R27 ;  /* 0x0000006100037810 */ /* 0x002fe20007ffe11b */
        /* <DEDUP_REMOVED lines=9> */
[----:B------:R5:W1:Y:S01]  /*22d0*/  MUFU.TANH R53, R62 ;  /* 0x0000003e00357308 */ /* 0x000a620000002400 */
        /* <DEDUP_REMOVED lines=8> */
[----:B-----5:R-:W5:Y:S01]  /*2360*/  LDC R62, c[0x0][0x2e0] ;  /* 0x0000b800ff3e7b82 */ /* 0x020f620000000800 */
[----:B------:R-:W-:Y:S01]  /*2370*/  FMUL.FTZ R55, R55, UR40 ;  /* 0x0000002837377c20 */ /* 0x000fe20008410000 */
        /* <DEDUP_REMOVED lines=11> */
[----:B---3--:R-:W-:-:S02]  /*2430*/  IMAD.MOV.U32 R29, RZ, RZ, -0x60 ;  /* 0xffffffa0ff1d7424 */ /* 0x008fc400078e00ff */
[----:B------:R-:W-:Y:S01]  /*2440*/  FMUL.FTZ R28, R28, UR40 ;  /* 0x000000281c1c7c20 */ /* 0x000fe20008410000 */
[----:B------:R-:W-:Y:S01]  /*2450*/  FMUL.FTZ R64, R64, UR40 ;  /* 0x0000002840407c20 */ /* 0x000fe20008410000 */
[----:B--2---:R-:W-:Y:S01]  /*2460*/  ISETP.GE.AND P1, PT, R25, 0x1, PT ;  /* 0x000000011900780c */ /* 0x004fe20003f26270 */
[----:B------:R2:W3:Y:S01]  /*2470*/  MUFU.TANH R79, R50 ;  /* 0x00000032004f7308 */ /* 0x0004e20000002400 */
[----:B------:R-:W-:Y:S01]  /*2480*/  FMUL.FTZ R42, R42, UR40 ;  /* 0x000000282a2a7c20 */ /* 0x000fe20008410000 */
[----:B------:R-:W-:Y:S01]  /*2490*/  FMUL.FTZ R54, R54, UR40 ;  /* 0x0000002836367c20 */ /* 0x000fe20008410000 */
[----:B------:R-:W-:Y:S01]  /*24a0*/  FMUL.FTZ R57, R57, UR40 ;  /* 0x0000002839397c20 */ /* 0x000fe20008410000 */
[----:B------:R-:W-:Y:S01]  /*24b0*/  FMUL.FTZ R58, R58, UR40 ;  /* 0x000000283a3a7c20 */ /* 0x000fe20008410000 */
[----:B------:R-:W-:Y:S02]  /*24c0*/  IMAD R31, R16, -0x2, R3 ;  /* 0xfffffffe101f7824 */ /* 0x000fe400078e0203 */
[----:B------:R-:W-:Y:S01]  /*24d0*/  FMUL.FTZ R38, R38, UR40 ;  /* 0x0000002826267c20 */ /* 0x000fe20008410000 */
[----:B------:R-:W-:Y:S01]  /*24e0*/  FMUL.FTZ R60, R60, UR40 ;  /* 0x000000283c3c7c20 */ /* 0x000fe20008410000 */
[----:B------:R-:W1:Y:S01]  /*24f0*/  MUFU.TANH R4, R4 ;  /* 0x0000000400047308 */ /* 0x000e620000002400 */
[----:B--2---:R-:W-:-:S02]  /*2500*/  IMAD R50, R72, R29, 0x60 ;  /* 0x0000006048327424 */ /* 0x004fc400078e021d */
[----:B------:R-:W-:Y:S01]  /*2510*/  VIADD R3, R167, UR42 ;  /* 0x0000002aa7037c36 */ /* 0x000fe20008000000 */
[----:B------:R-:W-:Y:S01]  /*2520*/  @P1 LOP3.LUT R18, R18, 0x80000, RZ, 0xfc, !PT ;  /* 0x0008000012121812 */ /* 0x000fe200078efcff */
[----:B-----5:R-:W-:-:S03]  /*2530*/  IMAD R29, R17, R62, R50 ;  /* 0x0000003e111d7224 */ /* 0x020fc600078e0232 */
[----:B------:R-:W2:Y:S08]  /*2540*/  MUFU.TANH R5, R5 ;  /* 0x0000000500057308 */ /* 0x000eb00000002400 */
[----:B------:R-:W1:Y:S08]  /*2550*/  MUFU.TANH R2, R2 ;  /* 0x0000000200027308 */ /* 0x000e700000002400 */
        /* <DEDUP_REMOVED lines=34> */
[----:B------:R5:W1:Y:S08]  /*2780*/  MUFU.TANH R80, R54 ;  /* 0x0000003600507308 */ /* 0x000a700000002400 */
[----:B------:R4:W1:Y:S01]  /*2790*/  MUFU.TANH R42, R57 ;  /* 0x00000039002a7308 */ /* 0x0008620000002400 */
[----:B-----5:R-:W-:-:S07]  /*27a0*/  IMAD R54, R16, -0x2, R29 ;  /* 0xfffffffe10367824 */ /* 0x020fce00078e021d */
[----:B------:R5:W1:Y:S01]  /*27b0*/  MUFU.TANH R81, R58 ;  /* 0x0000003a00517308 */ /* 0x000a620000002400 */
[----:B----4-:R-:W-:-:S05]  /*27c0*/  IMAD.IADD R57, R31, 0x1, R24 ;  /* 0x000000011f397824 */ /* 0x010fca00078e0218 */
[----:B------:R-:W-:Y:S02]  /*27d0*/  VIADDMNMX R30, R3, R57, R54, PT ;  /* 0x00000039031e7246 */ /* 0x000fe40003800136 */
[----:B------:R-:W4:Y:S01]  /*27e0*/  MUFU.TANH R35, R38 ;  /* 0x0000002600237308 */ /* 0x000f220000002400 */
[----:B-----5:R-:W-:-:S04]  /*27f0*/  VIADD R58, R31, UR41 ;  /* 0x000000291f3a7c36 */ /* 0x020fc80008000000 */
[----:B------:R-:W-:-:S03]  /*2800*/  IMAD.IADD R29, R58, 0x1, R3 ;  /* 0x000000013a1d7824 */ /* 0x000fc600078e0203 */
[----:B------:R5:W1:Y:S02]  /*2810*/  MUFU.TANH R38, R60 ;  /* 0x0000003c00267308 */ /* 0x000a640000002400 */
[----:B-----5:R-:W-:Y:S01]  /*2820*/  IMAD R60, R16, -0x2, R50 ;  /* 0xfffffffe103c7824 */ /* 0x020fe200078e0232 */
[----:B--234-:R-:W-:Y:S06]  /*2830*/  @!P1 BRA `(.L_x_879) ;  /* 0x0000000000509947 */ /* 0x01cfec0003800000 */
[----:B------:R-:W-:Y:S01]  /*2840*/  IMAD R31, R17, R62, R3 ;  /* 0x0000003e111f7224 */ /* 0x000fe200078e0203 */
[----:B------:R-:W-:Y:S03]  /*2850*/  BSSY B0, `(.L_x_880) ;  /* 0x000000f000007945 */ /* 0x000fe60003800000 */
[----:B------:R-:W-:-:S05]  /*2860*/  IMAD.IADD R31, R31, 0x1, -R0 ;  /* 0x000000011f1f7824 */ /* 0x000fca00078e0a00 */
[----:B------:R-:W-:-:S13]  /*2870*/  ISETP.GT.AND P1, PT, R31, -0x1, PT ;  /* 0xffffffff1f00780c */ /* 0x000fda0003f24270 */
[----:B------:R-:W-:Y:S05]  /*2880*/  @P1 BRA `(.L_x_881) ;  /* 0x00000000001c1947 */ /* 0x000fea0003800000 */
[----:B------:R-:W-:Y:S02]  /*2890*/  ISETP.NE.AND P1, PT, R25, 0x1, PT ;  /* 0x000000011900780c */ /* 0x000fe40003f25270 */
[----:B------:R-:W-:-:S11]  /*28a0*/  LOP3.LUT R31, RZ, R31, RZ, 0x33, !PT ;  /* 0x0000001fff1f7212 */ /* 0x000fd600078e33ff */
[----:B------:R-:W2:Y:S02]  /*28b0*/  @P1 LDC.64 R66, c[0x0][0x9e8] ;  /* 0x00027a00ff421b82 */ /* 0x000ea40000000a00 */
[----:B--2---:R-:W-:-:S05]  /*28c0*/  @P1 IMAD.HI.U32 R28, R31, R66, RZ ;  /* 0x000000421f1c1227 */ /* 0x004fca00078e00ff */
[----:B------:R-:W-:-:S04]  /*28d0*/  @P1 SHF.R.U32.HI R31, RZ, R67, R28 ;  /* 0x00000043ff1f1219 */ /* 0x000fc8000001161c */
[----:B------:R-:W-:Y:S01]  /*28e0*/  LOP3.LUT R31, RZ, R31, RZ, 0x33, !PT ;  /* 0x0000001fff1f7212 */ /* 0x000fe200078e33ff */
[----:B------:R-:W-:Y:S06]  /*28f0*/  BRA `(.L_x_882) ;  /* 0x0000000000107947 */ /* 0x000fec0003800000 */
.L_x_881:
[----:B------:R-:W-:-:S13]  /*2900*/  ISETP.NE.AND P1, PT, R25, 0x1, PT ;  /* 0x000000011900780c */ /* 0x000fda0003f25270 */
[----:B------:R-:W2:Y:S02]  /*2910*/  @P1 LDC.64 R66, c[0x0][0x9e8] ;  /* 0x00027a00ff421b82 */ /* 0x000ea40000000a00 */
[----:B--2---:R-:W-:-:S05]  /*2920*/  @P1 IMAD.HI.U32 R28, R31, R66, RZ ;  /* 0x000000421f1c1227 */ /* 0x004fca00078e00ff */
[----:B------:R-:W-:-:S07]  /*2930*/  @P1 SHF.R.U32.HI R31, RZ, R67, R28 ;  /* 0x00000043ff1f1219 */ /* 0x000fce000001161c */
.L_x_882:
[----:B------:R-:W-:Y:S05]  /*2940*/  BSYNC B0 ;  /* 0x0000000000007941 */ /* 0x000fea0003800000 */
.L_x_880:
[----:B------:R-:W-:-:S05]  /*2950*/  IMAD R28, R31, R25, R60 ;  /* 0x000000191f1c7224 */ /* 0x000fca00078e023c */
[----:B------:R-:W-:Y:S02]  /*2960*/  VIMNMX R29, R29, R28, !PT ;  /* 0x0000001c1d1d7248 */ /* 0x000fe40007fe0100 */
[----:B------:R-:W-:-:S07]  /*2970*/  VIADDMNMX R30, R28, R25, R30, PT ;  /* 0x000000191c1e7246 */ /* 0x000fce000380011e */
.L_x_879:
[C---:B------:R-:W-:Y:S02]  /*2980*/  ISETP.GE.AND P6, PT, R50.reuse, 0x9, PT ;  /* 0x000000093200780c */ /* 0x040fe40003fc6270 */
[----:B------:R-:W-:Y:S02]  /*2990*/  ISETP.GE.AND P1, PT, R50, 0x2, PT ;  /* 0x000000023200780c */ /* 0x000fe40003f26270 */
[C---:B------:R-:W-:Y:S02]  /*29a0*/  ISETP.GT.AND P2, PT, R29.reuse, 0x8, !P6 ;  /* 0x000000081d00780c */ /* 0x040fe40007744270 */
[----:B------:R-:W-:Y:S02]  /*29b0*/  ISETP.GT.AND P3, PT, R29, 0x1, !P1 ;  /* 0x000000011d00780c */ /* 0x000fe40004f64270 */
[----:B------:R-:W-:Y:S02]  /*29c0*/  ISETP.LT.OR P2, PT, R30, 0x9, P2 ;  /* 0x000000091e00780c */ /* 0x000fe40001741670 */
[----:B------:R-:W-:-:S02]  /*29d0*/  ISETP.GE.AND P4, PT, R50, 0xa, PT ;  /* 0x0000000a3200780c */ /* 0x000fc40003f86270 */
[----:B-1----:R-:W-:Y:S02]  /*29e0*/  FSEL R86, R75, -INF , !P2 ;  /* 0xff8000004b567808 */ /* 0x002fe40005000000 */
[----:B------:R-:W-:Y:S02]  /*29f0*/  ISETP.LT.OR P3, PT, R30, 0x2, P3 ;  /* 0x000000021e00780c */ /* 0x000fe40001f61670 */
[----:B------:R-:W-:Y:S02]  /*2a00*/  ISETP.GT.AND P2, PT, R29, 0x9, !P4 ;  /* 0x000000091d00780c */ /* 0x000fe40006744270 */
[----:B------:R-:W-:Y:S02]  /*2a10*/  FSEL R84, R74, -INF , !P3 ;  /* 0xff8000004a547808 */ /* 0x000fe40005800000 */
[----:B------:R-:W-:Y:S02]  /*2a20*/  ISETP.LT.OR P2, PT, R30, 0xa, P2 ;  /* 0x0000000a1e00780c */ /* 0x000fe40001741670 */
[----:B------:R-:W-:-:S02]  /*2a30*/  ISETP.GE.AND P3, PT, R50, 0x11, PT ;  /* 0x000000113200780c */ /* 0x000fc40003f66270 */
[----:B------:R-:W-:Y:S02]  /*2a40*/  FSEL R88, R76, -INF , !P2 ;  /* 0xff8000004c587808 */ /* 0x000fe40005000000 */
[----:B------:R-:W-:Y:S02]  /*2a50*/  ISETP.GT.AND P2, PT, R29, 0x10, !P3 ;  /* 0x000000101d00780c */ /* 0x000fe40005f44270 */
[----:B------:R-:W-:Y:S02]  /*2a60*/  P2R R66, PR, RZ, 0x8 ;  /* 0x00000008ff427803 */ /* 0x000fe40000000000 */
[----:B------:R-:W-:Y:S02]  /*2a70*/  ISETP.LT.OR P2, PT, R30, 0x11, P2 ;  /* 0x000000111e00780c */ /* 0x000fe40001741670 */
[----:B------:R-:W-:Y:S02]  /*2a80*/  ISETP.GE.AND P3, PT, R50, 0x12, PT ;  /* 0x000000123200780c */ /* 0x000fe40003f66270 */
[----:B------:R-:W-:-:S02]  /*2a90*/  FSEL R90, R32, -INF , !P2 ;  /* 0xff800000205a7808 */ /* 0x000fc40005000000 */
[----:B------:R-:W-:Y:S02]  /*2aa0*/  ISETP.GT.AND P2, PT, R29, 0x11, !P3 ;  /* 0x000000111d00780c */ /* 0x000fe40005f44270 */
[----:B------:R-:W-:Y:S02]  /*2ab0*/  P2R R67, PR, RZ, 0x8 ;  /* 0x00000008ff437803 */ /* 0x000fe40000000000 */
[----:B------:R-:W-:Y:S02]  /*2ac0*/  ISETP.LT.OR P2, PT, R30, 0x12, P2 ;  /* 0x000000121e00780c */ /* 0x000fe40001741670 */
[----:B------:R-:W-:Y:S02]  /*2ad0*/  ISETP.GE.AND P3, PT, R50, 0x19, PT ;  /* 0x000000193200780c */ /* 0x000fe40003f66270 */
[----:B------:R-:W-:Y:S02]  /*2ae0*/  FSEL R92, R33, -INF , !P2 ;  /* 0xff800000215c7808 */ /* 0x000fe40005000000 */
[----:B------:R-:W-:-:S02]  /*2af0*/  ISETP.GT.AND P2, PT, R29, 0x18, !P3 ;  /* 0x000000181d00780c */ /* 0x000fc40005f44270 */
[----:B------:R-:W-:Y:S02]  /*2b00*/  P2R R33, PR, RZ, 0x8 ;  /* 0x00000008ff217803 */ /* 0x000fe40000000000 */
[----:B------:R-:W-:Y:S02]  /*2b10*/  ISETP.LT.OR P2, PT, R30, 0x19, P2 ;  /* 0x000000191e00780c */ /* 0x000fe40001741670 */
[----:B------:R-:W-:Y:S02]  /*2b20*/  ISETP.GE.AND P3, PT, R50, 0x1a, PT ;  /* 0x0000001a3200780c */ /* 0x000fe40003f66270 */
[----:B------:R-:W-:Y:S02]  /*2b30*/  FSEL R94, R36, -INF , !P2 ;  /* 0xff800000245e7808 */ /* 0x000fe40005000000 */
[----:B------:R-:W-:Y:S02]  /*2b40*/  ISETP.GT.AND P2, PT, R29, 0x19, !P3 ;  /* 0x000000191d00780c */ /* 0x000fe40005f44270 */
[----:B------:R-:W-:-:S02]  /*2b50*/  P2R R70, PR, RZ, 0x8 ;  /* 0x00000008ff467803 */ /* 0x000fc40000000000 */
[----:B------:R-:W-:Y:S02]  /*2b60*/  ISETP.LT.OR P2, PT, R30, 0x1a, P2 ;  /* 0x0000001a1e00780c */ /* 0x000fe40001741670 */
[----:B------:R-:W-:Y:S02]  /*2b70*/  ISETP.GE.AND P3, PT, R50, 0x21, PT ;  /* 0x000000213200780c */ /* 0x000fe40003f66270 */
[----:B------:R-:W-:Y:S02]  /*2b80*/  FSEL R96, R37, -INF , !P2 ;  /* 0xff80000025607808 */ /* 0x000fe40005000000 */
[----:B------:R-:W-:Y:S02]  /*2b90*/  ISETP.GT.AND P2, PT, R29, 0x20, !P3 ;  /* 0x000000201d00780c */ /* 0x000fe40005f44270 */
[----:B------:R-:W-:Y:S02]  /*2ba0*/  P2R R37, PR, RZ, 0x8 ;  /* 0x00000008ff257803 */ /* 0x000fe40000000000 */
[----:B------:R-:W-:-:S02]  /*2bb0*/  ISETP.LT.OR P2, PT, R30, 0x21, P2 ;  /* 0x000000211e00780c */ /* 0x000fc40001741670 */
[----:B------:R-:W-:Y:S02]  /*2bc0*/  ISETP.GE.AND P3, PT, R50, 0x22, PT ;  /* 0x000000223200780c */ /* 0x000fe40003f66270 */
[----:B------:R-:W-:Y:S02]  /*2bd0*/  FSEL R98, R40, -INF , !P2 ;  /* 0xff80000028627808 */ /* 0x000fe40005000000 */
[----:B------:R-:W-:Y:S02]  /*2be0*/  ISETP.GT.AND P2, PT, R29, 0x21, !P3 ;  /* 0x000000211d00780c */ /* 0x000fe40005f44270 */
[----:B------:R-:W-:Y:S02]  /*2bf0*/  P2R R71, PR, RZ, 0x8 ;  /* 0x00000008ff477803 */ /* 0x000fe40000000000 */
        /* <DEDUP_REMOVED lines=38> */
[C---:B------:R-:W-:Y:S02]  /*2e60*/  ISETP.GT.AND P2, PT, R29.reuse, 0x41, !P3 ;  /* 0x000000411d00780c */ /* 0x040fe40005f44270 */
        /* <DEDUP_REMOVED lines=17> */
[----:B------:R-:W-:Y:S02]  /*2f80*/  P2R R64, PR, RZ, 0x10 ;  /* 0x00000010ff407803 */ /* 0x000fe40000000000 */
[----:B------:R-:W-:Y:S02]  /*2f90*/  FSEL R34, R34, -INF , !P2 ;  /* 0xff80000022227808 */ /* 0x000fe40005000000 */
[----:B------:R-:W-:-:S04]  /*2fa0*/  ISETP.GE.AND P2, PT, R50, 0x52, PT ;  /* 0x000000523200780c */ /* 0x000fc80003f46270 */
[----:B------:R-:W-:-:S04]  /*2fb0*/  ISETP.GT.AND P3, PT, R29, 0x51, !P2 ;  /* 0x000000511d00780c */ /* 0x000fc80005764270 */
[----:B------:R-:W-:-:S04]  /*2fc0*/  ISETP.LT.OR P3, PT, R30, 0x52, P3 ;  /* 0x000000521e00780c */ /* 0x000fc80001f61670 */
[----:B------:R-:W-:Y:S02]  /*2fd0*/  FSEL R32, R65, -INF , !P3 ;  /* 0xff80000041207808 */ /* 0x000fe40005800000 */
[----:B------:R-:W-:-:S04]  /*2fe0*/  ISETP.GE.AND P3, PT, R50, 0x59, PT ;  /* 0x000000593200780c */ /* 0x000fc80003f66270 */
[----:B------:R-:W-:-:S04]  /*2ff0*/  ISETP.GT.AND P4, PT, R29, 0x58, !P3 ;  /* 0x000000581d00780c */ /* 0x000fc80005f84270 */
[----:B------:R-:W-:-:S04]  /*3000*/  ISETP.LT.OR P4, PT, R30, 0x59, P4 ;  /* 0x000000591e00780c */ /* 0x000fc80002781670 */
[----:B------:R-:W-:Y:S02]  /*3010*/  FSEL R28, R68, -INF , !P4 ;  /* 0xff800000441c7808 */ /* 0x000fe40006000000 */
[----:B------:R-:W-:-:S04]  /*3020*/  ISETP.GE.AND P4, PT, R50, 0x1, PT ;  /* 0x000000013200780c */ /* 0x000fc80003f86270 */
[----:B------:R-:W-:-:S04]  /*3030*/  ISETP.GT.AND P5, PT, R29, RZ, !P4 ;  /* 0x000000ff1d00720c */ /* 0x000fc800067a4270 */
[----:B------:R-:W-:-:S04]  /*3040*/  ISETP.LT.OR P5, PT, R30, 0x1, P5 ;  /* 0x000000011e00780c */ /* 0x000fc80002fa1670 */
[----:B------:R-:W-:Y:S01]  /*3050*/  FSEL R82, R4, -INF , !P5 ;  /* 0xff80000004527808 */ /* 0x000fe20006800000 */
[----:B------:R-:W-:Y:S01]  /*3060*/  VIADD R4, R3, 0x8 ;  /* 0x0000000803047836 */ /* 0x000fe20000000000 */
[----:B------:R-:W-:-:S04]  /*3070*/  ISETP.GE.AND P5, PT, R50, 0x5a, PT ;  /* 0x0000005a3200780c */ /* 0x000fc80003fa6270 */
[----:B------:R-:W-:Y:S02]  /*3080*/  P2R R65, PR, RZ, 0x20 ;  /* 0x00000020ff417803 */ /* 0x000fe40000000000 */
[----:B------:R-:W-:Y:S01]  /*3090*/  ISETP.GT.AND P5, PT, R29, 0x59, !P5 ;  /* 0x000000591d00780c */ /* 0x000fe20006fa4270 */
[----:B------:R-:W-:Y:S01]  /*30a0*/  IMAD.IADD R29, R58, 0x1, R4 ;  /* 0x000000013a1d7824 */ /* 0x000fe200078e0204 */
[----:B------:R-:W-:Y:S02]  /*30b0*/  VIADDMNMX R50, R4, R57, R54, PT ;  /* 0x0000003904327246 */ /* 0x000fe40003800136 */
[----:B------:R-:W-:-:S04]  /*30c0*/  ISETP.LT.OR P5, PT, R30, 0x5a, P5 ;  /* 0x0000005a1e00780c */ /* 0x000fc80002fa1670 */
[----:B------:R-:W-:Y:S02]  /*30d0*/  FSEL R30, R69, -INF , !P5 ;  /* 0xff800000451e7808 */ /* 0x000fe40006800000 */
[----:B------:R-:W-:-:S13]  /*30e0*/  ISETP.GE.AND P5, PT, R25, 0x1, PT ;  /* 0x000000011900780c */ /* 0x000fda0003fa6270 */
[----:B------:R-:W-:Y:S05]  /*30f0*/  @!P5 BRA `(.L_x_883) ;  /* 0x000000000050d947 */ /* 0x000fea0003800000 */
[----:B------:R-:W-:Y:S01]  /*3100*/  IMAD R31, R17, R62, R4 ;  /* 0x0000003e111f7224 */ /* 0x000fe200078e0204 */
[----:B------:R-:W-:Y:S03]  /*3110*/  BSSY B0, `(.L_x_884) ;  /* 0x000000f000007945 */ /* 0x000fe60003800000 */
[----:B------:R-:W-:-:S05]  /*3120*/  IMAD.IADD R31, R31, 0x1, -R0 ;  /* 0x000000011f1f7824 */ /* 0x000fca00078e0a00 */
        /* <DEDUP_REMOVED lines=9> */
.L_x_885:
[----:B------:R-:W-:-:S13]  /*31c0*/  ISETP.NE.AND P5, PT, R25, 0x1, PT ;  /* 0x000000011900780c */ /* 0x000fda0003fa5270 */
[----:B------:R-:W1:Y:S02]  /*31d0*/  @P5 LDC.64 R40, c[0x0][0x9e8] ;  /* 0x00027a00ff285b82 */ /* 0x000e640000000a00 */
[----:B-1----:R-:W-:-:S05]  /*31e0*/  @P5 IMAD.HI.U32 R40, R31, R40, RZ ;  /* 0x000000281f285227 */ /* 0x002fca00078e00ff */
[----:B------:R-:W-:-:S07]  /*31f0*/  @P5 SHF.R.U32.HI R31, RZ, R41, R40 ;  /* 0x00000029ff1f5219 */ /* 0x000fce0000011628 */
.L_x_886:
[----:B------:R-:W-:Y:S05]  /*3200*/  BSYNC B0 ;  /* 0x0000000000007941 */ /* 0x000fea0003800000 */
.L_x_884:
[----:B------:R-:W-:-:S05]  /*3210*/  IMAD R40, R31, R25, R60 ;  /* 0x000000191f287224 */ /* 0x000fca00078e023c */
[----:B------:R-:W-:Y:S02]  /*3220*/  VIMNMX R29, R29, R40, !PT ;  /* 0x000000281d1d7248 */ /* 0x000fe40007fe0100 */
[----:B------:R-:W-:-:S07]  /*3230*/  VIADDMNMX R50, R40, R25, R50, PT ;  /* 0x0000001928327246 */ /* 0x000fce0003800132 */
.L_x_883:
[C---:B------:R-:W-:Y:S01]  /*3240*/  ISETP.GT.AND P1, PT, R29.reuse, 0x1, !P1 ;  /* 0x000000011d00780c */ /* 0x040fe20004f24270 */
[----:B------:R-:W-:Y:S01]  /*3250*/  ULDC UR4, c[0x0][0x988] ;  /* 0x0002620000047ab9 */ /* 0x000fe20000000800 */
[----:B------:R-:W-:Y:S02]  /*3260*/  ISETP.GT.AND P6, PT, R29, 0x8, !P6 ;  /* 0x000000081d00780c */ /* 0x000fe400077c4270 */
[C---:B------:R-:W-:Y:S02]  /*3270*/  ISETP.LT.OR P1, PT, R50.reuse, 0x2, P1 ;  /* 0x000000023200780c */ /* 0x040fe40000f21670 */
[----:B------:R-:W-:Y:S02]  /*3280*/  ISETP.LT.OR P6, PT, R50, 0x9, P6 ;  /* 0x000000093200780c */ /* 0x000fe400037c1670 */
[----:B------:R-:W-:Y:S02]  /*3290*/  FSEL R31, R2, -INF , !P1 ;  /* 0xff800000021f7808 */ /* 0x000fe40004800000 */
[----:B------:R-:W-:-:S02]  /*32a0*/  ISETP.NE.AND P1, PT, R64, RZ, PT ;  /* 0x000000ff4000720c */ /* 0x000fc40003f25270 */
[----:B------:R-:W-:Y:S02]  /*32b0*/  FSEL R54, R12, -INF , !P6 ;  /* 0xff8000000c367808 */ /* 0x000fe40007000000 */
[----:B------:R-:W-:Y:S02]  /*32c0*/  ISETP.GT.AND P1, PT, R29, 0x9, !P1 ;  /* 0x000000091d00780c */ /* 0x000fe40004f24270 */
[----:B------:R-:W-:Y:S02]  /*32d0*/  ISETP.NE.AND P6, PT, R33, RZ, PT ;  /* 0x000000ff2100720c */ /* 0x000fe40003fc5270 */
[----:B------:R-:W-:Y:S02]  /*32e0*/  ISETP.LT.OR P1, PT, R50, 0xa, P1 ;  /* 0x0000000a3200780c */ /* 0x000fe40000f21670 */
[----:B------:R-:W-:Y:S02]  /*32f0*/  ISETP.NE.AND P5, PT, R70, RZ, PT ;  /* 0x000000ff4600720c */ /* 0x000fe40003fa5270 */
[----:B------:R-:W-:-:S02]  /*3300*/  FSEL R56, R14, -INF , !P1 ;  /* 0xff8000000e387808 */ /* 0x000fc40004800000 */
[----:B------:R-:W-:Y:S02]  /*3310*/  ISETP.NE.AND P1, PT, R66, RZ, PT ;  /* 0x000000ff4200720c */ /* 0x000fe40003f25270 */
[C---:B------:R-:W-:Y:S02]  /*3320*/  ISETP.GT.AND P4, PT, R29.reuse, RZ, !P4 ;  /* 0x000000ff1d00720c */ /* 0x040fe40006784270 */
[C---:B------:R-:W-:Y:S02]  /*3330*/  ISETP.GT.AND P1, PT, R29.reuse, 0x10, !P1 ;  /* 0x000000101d00780c */ /* 0x040fe40004f24270 */
[C---:B------:R-:W-:Y:S02]  /*3340*/  ISETP.LT.OR P4, PT, R50.reuse, 0x1, P4 ;  /* 0x000000013200780c */ /* 0x040fe40002781670 */
[----:B------:R-:W-:Y:S02]  /*3350*/  ISETP.LT.OR P1, PT, R50, 0x11, P1 ;  /* 0x000000113200780c */ /* 0x000fe40000f21670 */
[----:B------:R-:W-:-:S02]  /*3360*/  ISETP.GT.AND P2, PT, R29, 0x51, !P2 ;  /* 0x000000511d00780c */ /* 0x000fc40005744270 */
[----:B------:R-:W-:Y:S02]  /*3370*/  FSEL R58, R20, -INF , !P1 ;  /* 0xff800000143a7808 */ /* 0x000fe40004800000 */
[----:B------:R-:W-:Y:S02]  /*3380*/  ISETP.NE.AND P1, PT, R67, RZ, PT ;  /* 0x000000ff4300720c */ /* 0x000fe40003f25270 */
[C---:B------:R-:W-:Y:S02]  /*3390*/  ISETP.GT.AND P3, PT, R29.reuse, 0x58, !P3 ;  /* 0x000000581d00780c */ /* 0x040fe40005f64270 */
[----:B------:R-:W-:Y:S02]  /*33a0*/  ISETP.GT.AND P1, PT, R29, 0x11, !P1 ;  /* 0x000000111d00780c */ /* 0x000fe40004f24270 */
[C---:B------:R-:W-:Y:S02]  /*33b0*/  ISETP.LT.OR P2, PT, R50.reuse, 0x52, P2 ;  /* 0x000000523200780c */ /* 0x040fe40001741670 */
[----:B------:R-:W-:-:S02]  /*33c0*/  ISETP.LT.OR P1, PT, R50, 0x12, P1 ;  /* 0x000000123200780c */ /* 0x000fc40000f21670 */
[----:B------:R-:W-:Y:S02]  /*33d0*/  ISETP.LT.OR P3, PT, R50, 0x59, P3 ;  /* 0x000000593200780c */ /* 0x000fe40001f61670 */
[----:B------:R-:W-:Y:S01]  /*33e0*/  FSEL R60, R21, -INF , !P1 ;  /* 0xff800000153c7808 */ /* 0x000fe20004800000 */
[----:B------:R-:W-:Y:S01]  /*33f0*/  IMAD.U32 R21, RZ, RZ, UR4 ;  /* 0x00000004ff157e24 */ /* 0x000fe2000f8e00ff */
[----:B------:R-:W-:Y:S02]  /*3400*/  ISETP.GT.AND P1, PT, R29, 0x18, !P6 ;  /* 0x000000181d00780c */ /* 0x000fe40007724270 */
[----:B------:R-:W-:Y:S02]  /*3410*/  ISETP.NE.AND P6, PT, R76, RZ, PT ;  /* 0x000000ff4c00720c */ /* 0x000fe40003fc5270 */
[----:B------:R-:W-:Y:S02]  /*3420*/  ISETP.LT.OR P1, PT, R50, 0x19, P1 ;  /* 0x000000193200780c */ /* 0x000fe40000f21670 */
[----:B------:R-:W-:-:S02]  /*3430*/  FSEL R26, R26, -INF , !P3 ;  /* 0xff8000001a1a7808 */ /* 0x000fc40005800000 */
[----:B------:R-:W-:Y:S02]  /*3440*/  FSEL R62, R35, -INF , !P1 ;  /* 0xff800000233e7808 */ /* 0x000fe40004800000 */
[----:B------:R-:W-:Y:S02]  /*3450*/  ISETP.GT.AND P1, PT, R29, 0x19, !P5 ;  /* 0x000000191d00780c */ /* 0x000fe40006f24270 */
[----:B------:R-:W-:Y:S02]  /*3460*/  ISETP.NE.AND P5, PT, R85, RZ, PT ;  /* 0x000000ff5500720c */ /* 0x000fe40003fa5270 */
[----:B------:R-:W-:-:S04]  /*3470*/  ISETP.LT.OR P1, PT, R50, 0x1a, P1 ;  /* 0x0000001a3200780c */ /* 0x000fc80000f21670 */
[----:B------:R-:W-:Y:S02]  /*3480*/  FSEL R64, R39, -INF , !P1 ;  /* 0xff80000027407808 */ /* 0x000fe40004800000 */
[----:B------:R-:W-:-:S04]  /*3490*/  ISETP.NE.AND P1, PT, R37, RZ, PT ;  /* 0x000000ff2500720c */ /* 0x000fc80003f25270 */
[----:B------:R-:W-:-:S04]  /*34a0*/  ISETP.GT.AND P1, PT, R29, 0x20, !P1 ;  /* 0x000000201d00780c */ /* 0x000fc80004f24270 */
        /* <DEDUP_REMOVED lines=26> */
[----:B------:R-:W-:Y:S02]  /*3650*/  ISETP.NE.AND P1, PT, R52, RZ, PT ;  /* 0x000000ff3400720c */ /* 0x000fe40003f25270 */
[----:B------:R-:W-:Y:S02]  /*3660*/  FSEL R52, R5, -INF , !P4 ;  /* 0xff80000005347808 */ /* 0x000fe40006000000 */
[----:B------:R-:W-:Y:S02]  /*3670*/  FMNMX.FTZ R5, R82, R84, !PT ;  /* 0x0000005452057209 */ /* 0x000fe40007810000 */
[----:B------:R-:W-:Y:S02]  /*3680*/  ISETP.GT.AND P1, PT, R29, 0x39, !P1 ;  /* 0x000000391d00780c */ /* 0x000fe40004f24270 */
[----:B------:R-:W-:-:S02]  /*3690*/  FMNMX.FTZ R5, R86, R5, !PT ;  /* 0x0000000556057209 */ /* 0x000fc40007810000 */
[----:B------:R-:W-:Y:S02]  /*36a0*/  ISETP.LT.OR P1, PT, R50, 0x3a, P1 ;  /* 0x0000003a3200780c */ /* 0x000fe40000f21670 */
[----:B------:R-:W-:Y:S02]  /*36b0*/  FMNMX.FTZ R5, R88, R5, !PT ;  /* 0x0000000558057209 */ /* 0x000fe40007810000 */
[----:B------:R-:W-:Y:S02]  /*36c0*/  FSEL R40, R55, -INF , !P1 ;  /* 0xff80000037287808 */ /* 0x000fe40004800000 */
[----:B------:R-:W-:Y:S02]  /*36d0*/  FMNMX.FTZ R5, R90, R5, !PT ;  /* 0x000000055a057209 */ /* 0x000fe40007810000 */
[----:B------:R-:W-:Y:S02]  /*36e0*/  ISETP.NE.AND P1, PT, R83, RZ, PT ;  /* 0x000000ff5300720c */ /* 0x000fe40003f25270 */
[----:B------:R-:W-:-:S02]  /*36f0*/  FMNMX.FTZ R5, R92, R5, !PT ;  /* 0x000000055c057209 */ /* 0x000fc40007810000 */
[----:B------:R-:W-:Y:S02]  /*3700*/  ISETP.GT.AND P1, PT, R29, 0x40, !P1 ;  /* 0x000000401d00780c */ /* 0x000fe40004f24270 */
[----:B------:R-:W-:Y:S02]  /*3710*/  FMNMX.FTZ R5, R94, R5, !PT ;  /* 0x000000055e057209 */ /* 0x000fe40007810000 */
[----:B------:R-:W-:Y:S02]  /*3720*/  ISETP.LT.OR P1, PT, R50, 0x41, P1 ;  /* 0x000000413200780c */ /* 0x000fe40000f21670 */
[----:B------:R-:W-:Y:S02]  /*3730*/  FMNMX.FTZ R5, R96, R5, !PT ;  /* 0x0000000560057209 */ /* 0x000fe40007810000 */
[----:B------:R-:W-:Y:S02]  /*3740*/  FSEL R20, R81, -INF , !P1 ;  /* 0xff80000051147808 */ /* 0x000fe40004800000 */
        /* <DEDUP_REMOVED lines=13> */
[----:B------:R-:W-:Y:S02]  /*3820*/  ISETP.NE.AND P5, PT, R87, RZ, PT ;  /* 0x000000ff5700720c */ /* 0x000fe40003fa5270 */
[----:B------:R-:W-:Y:S02]  /*3830*/  FMNMX.FTZ R5, R46, R5, !PT ;  /* 0x000000052e057209 */ /* 0x000fe40007810000 */
[----:B------:R-:W-:Y:S02]  /*3840*/  ISETP.NE.AND P6, PT, R61, RZ, PT ;  /* 0x000000ff3d00720c */ /* 0x000fe40003fc5270 */
        /* <DEDUP_REMOVED lines=8> */
[----:B------:R-:W1:Y:S02]  /*38d0*/  SHFL.BFLY PT, R14, R5, 0x2, 0x1f ;  /* 0x0c401f00050e7f89 */ /* 0x000e6400000e0000 */
[----:B-1----:R-:W-:Y:S02]  /*38e0*/  FMNMX.FTZ R33, R5, R14, !PT ;  /* 0x0000000e05217209 */ /* 0x002fe40007810000 */
[----:B------:R-:W-:-:S03]  /*38f0*/  FMNMX.FTZ R5, R52, R31, !PT ;  /* 0x0000001f34057209 */ /* 0x000fc60007810000 */
[----:B------:R-:W1:Y:S01]  /*3900*/  SHFL.BFLY PT, R14, R33, 0x1, 0x1f ;  /* 0x0c201f00210e7f89 */ /* 0x000e6200000e0000 */
[----:B------:R-:W-:-:S04]  /*3910*/  FMNMX.FTZ R5, R54, R5, !PT ;  /* 0x0000000536057209 */ /* 0x000fc80007810000 */
[----:B------:R-:W-:-:S04]  /*3920*/  FMNMX.FTZ R5, R56, R5, !PT ;  /* 0x0000000538057209 */ /* 0x000fc80007810000 */
[----:B------:R-:W-:-:S04]  /*3930*/  FMNMX.FTZ R5, R58, R5, !PT ;  /* 0x000000053a057209 */ /* 0x000fc80007810000 */
[----:B------:R-:W-:-:S04]  /*3940*/  FMNMX.FTZ R5, R60, R5, !PT ;  /* 0x000000053c057209 */ /* 0x000fc80007810000 */
[----:B------:R-:W-:-:S04]  /*3950*/  FMNMX.FTZ R5, R62, R5, !PT ;  /* 0x000000053e057209 */ /* 0x000fc80007810000 */
[----:B------:R-:W-:Y:S02]  /*3960*/  FMNMX.FTZ R5, R64, R5, !PT ;  /* 0x0000000540057209 */ /* 0x000fe40007810000 */
        /* <DEDUP_REMOVED lines=8> */
[----:B------:R-:W-:Y:S01]  /*39f0*/  ISETP.GT.AND P1, PT, R29, 0x49, !P5 ;  /* 0x000000491d00780c */ /* 0x000fe20006f24270 */
[--C-:B------:R-:W-:Y:S01]  /*3a00*/  FFMA.FTZ R33, R82, R21, -R35.reuse ;  /* 0x0000001552217223 */ /* 0x100fe20000010823 */
[----:B------:R-:W-:Y:S01]  /*3a10*/  FMNMX.FTZ R5, R76, R5, !PT ;  /* 0x000000054c057209 */ /* 0x000fe20007810000 */
[-CC-:B------:R-:W-:Y:S01]  /*3a20*/  FFMA.FTZ R37, R84, R21.reuse, -R35.reuse ;  /* 0x0000001554257223 */ /* 0x180fe20000010823 */
[----:B------:R-:W-:Y:S01]  /*3a30*/  ISETP.LT.OR P1, PT, R50, 0x4a, P1 ;  /* 0x0000004a3200780c */ /* 0x000fe20000f21670 */
[--C-:B------:R-:W-:Y:S01]  /*3a40*/  FFMA.FTZ R39, R86, R21, -R35.reuse ;  /* 0x0000001556277223 */ /* 0x100fe20000010823 */
[----:B------:R-:W-:Y:S01]  /*3a50*/  FMNMX.FTZ R5, R78, R5, !PT ;  /* 0x000000054e057209 */ /* 0x000fe20007810000 */
[----:B------:R-:W-:Y:S01]  /*3a60*/  MUFU.EX2 R33, R33 ;  /* 0x0000002100217308 */ /* 0x000fe20000000800 */
[----:B------:R-:W-:Y:S01]  /*3a70*/  FSEL R80, R63, -INF , !P1 ;  /* 0xff8000003f507808 */ /* 0x000fe20004800000 */
[--C-:B------:R-:W-:Y:S01]  /*3a80*/  FFMA.FTZ R41, R88, R21, -R35.reuse ;  /* 0x0000001558297223 */ /* 0x100fe20000010823 */
[----:B------:R-:W-:Y:S01]  /*3a90*/  FMNMX.FTZ R5, R48, R5, !PT ;  /* 0x0000000530057209 */ /* 0x000fe20007810000 */
[-CC-:B------:R-:W-:Y:S01]  /*3aa0*/  FFMA.FTZ R43, R90, R21.reuse, -R35.reuse ;  /* 0x000000155a2b7223 */ /* 0x180fe20000010823 */
[----:B------:R-:W-:Y:S01]  /*3ab0*/  ISETP.GT.AND P1, PT, R29, 0x50, !P6 ;  /* 0x000000501d00780c */ /* 0x000fe20007724270 */
[--C-:B------:R-:W-:Y:S01]  /*3ac0*/  FFMA.FTZ R30, R30, R21, -R35.reuse ;  /* 0x000000151e1e7223 */ /* 0x100fe20000010823 */
[----:B------:R-:W-:Y:S01]  /*3ad0*/  FMNMX.FTZ R5, R40, R5, !PT ;  /* 0x0000000528057209 */ /* 0x000fe20007810000 */
[----:B------:R1:W2:Y:S01]  /*3ae0*/  MUFU.EX2 R156, R37 ;  /* 0x00000025009c7308 */ /* 0x0002a20000000800 */
[----:B------:R-:W-:Y:S01]  /*3af0*/  ISETP.LT.OR P1, PT, R50, 0x51, P1 ;  /* 0x000000513200780c */ /* 0x000fe20000f21670 */
[--C-:B------:R-:W-:Y:S01]  /*3b00*/  FFMA.FTZ R45, R94, R21, -R35.reuse ;  /* 0x000000155e2d7223 */ /* 0x100fe20000010823 */
[----:B------:R-:W-:Y:S01]  /*3b10*/  FMNMX.FTZ R5, R20, R5, !PT ;  /* 0x0000000514057209 */ /* 0x000fe20007810000 */
[-CC-:B------:R-:W-:Y:S01]  /*3b20*/  FFMA.FTZ R46, R46, R21.reuse, -R35.reuse ;  /* 0x000000152e2e7223 */ /* 0x180fe20000010823 */
[----:B------:R-:W-:Y:S01]  /*3b30*/  ISETP.NE.AND P5, PT, R65, RZ, PT ;  /* 0x000000ff4100720c */ /* 0x000fe20003fa5270 */
[--C-:B------:R-:W-:Y:S01]  /*3b40*/  FFMA.FTZ R44, R44, R21, -R35.reuse ;  /* 0x000000152c2c7223 */ /* 0x100fe20000010823 */
[----:B------:R-:W-:Y:S01]  /*3b50*/  FMNMX.FTZ R5, R12, R5, !PT ;  /* 0x000000050c057209 */ /* 0x000fe20007810000 */
[----:B------:R-:W3:Y:S01]  /*3b60*/  MUFU.EX2 R39, R39 ;  /* 0x0000002700277308 */ /* 0x000ee20000000800 */
[----:B------:R-:W-:Y:S01]  /*3b70*/  FSEL R82, R15, -INF , !P1 ;  /* 0xff8000000f527808 */ /* 0x000fe20004800000 */
[--C-:B------:R-:W-:Y:S01]  /*3b80*/  FFMA.FTZ R15, R102, R21, -R35.reuse ;  /* 0x00000015660f7223 */ /* 0x100fe20000010823 */
[----:B------:R-:W-:Y:S01]  /*3b90*/  FMNMX.FTZ R5, R2, R5, !PT ;  /* 0x0000000502057209 */ /* 0x000fe20007810000 */
[-CC-:B-1----:R-:W-:Y:S01]  /*3ba0*/  FFMA.FTZ R37, R92, R21.reuse, -R35.reuse ;  /* 0x000000155c257223 */ /* 0x182fe20000010823 */
[----:B------:R-:W-:Y:S01]  /*3bb0*/  ISETP.GT.AND P4, PT, R29, 0x59, !P5 ;  /* 0x000000591d00780c */ /* 0x000fe20006f84270 */
[--C-:B------:R-:W-:Y:S01]  /*3bc0*/  FFMA.FTZ R29, R98, R21, -R35.reuse ;  /* 0x00000015621d7223 */ /* 0x100fe20000010823 */
[----:B------:R-:W-:Y:S01]  /*3bd0*/  FMNMX.FTZ R5, R80, R5, !PT ;  /* 0x0000000550057209 */ /* 0x000fe20007810000 */
[----:B------:R-:W-:Y:S01]  /*3be0*/  MUFU.EX2 R150, R15 ;  /* 0x0000000f00967308 */ /* 0x000fe20000000800 */
[----:B------:R-:W-:Y:S01]  /*3bf0*/  FSEL R84, R13, -INF , !P2 ;  /* 0xff8000000d547808 */ /* 0x000fe20005000000 */
[--C-:B------:R-:W-:Y:S01]  /*3c00*/  FFMA.FTZ R13, R100, R21, -R35.reuse ;  /* 0x00000015640d7223 */ /* 0x100fe20000010823 */
[----:B------:R-:W-:Y:S01]  /*3c10*/  FMNMX.FTZ R5, R82, R5, !PT ;  /* 0x0000000552057209 */ /* 0x000fe20007810000 */
[-CC-:B------:R-:W-:Y:S01]  /*3c20*/  FFMA.FTZ R42, R42, R21.reuse, -R35.reuse ;  /* 0x000000152a2a7223 */ /* 0x180fe20000010823 */
[----:B------:R-:W-:Y:S01]  /*3c30*/  ISETP.LT.OR P4, PT, R50, 0x5a, P4 ;  /* 0x0000005a3200780c */ /* 0x000fe20002781670 */
[--C-:B------:R-:W-:Y:S01]  /*3c40*/  FFMA.FTZ R38, R38, R21, -R35.reuse ;  /* 0x0000001526267223 */ /* 0x100fe20000010823 */
[----:B------:R-:W-:Y:S01]  /*3c50*/  FMNMX.FTZ R5, R84, R5, !PT ;  /* 0x0000000554057209 */ /* 0x000fe20007810000 */
[----:B------:R1:W-:Y:S01]  /*3c60*/  MUFU.EX2 R148, R13 ;  /* 0x0000000d00947308 */ /* 0x0003e20000000800 */
[----:B------:R-:W-:Y:S01]  /*3c70*/  FSEL R50, R27, -INF , !P4 ;  /* 0xff8000001b327808 */ /* 0x000fe20006000000 */
[--C-:B------:R-:W-:Y:S01]  /*3c80*/  FFMA.FTZ R27, R104, R21, -R35.reuse ;  /* 0x00000015681b7223 */ /* 0x100fe20000010823 */
[----:B------:R-:W-:Y:S01]  /*3c90*/  FMNMX.FTZ R5, R26, R5, !PT ;  /* 0x000000051a057209 */ /* 0x000fe20007810000 */
[-CC-:B------:R-:W-:Y:S01]  /*3ca0*/  FFMA.FTZ R36, R36, R21.reuse, -R35.reuse ;  /* 0x0000001524247223 */ /* 0x180fe20000010823 */
[-CC-:B------:R-:W-:Y:S01]  /*3cb0*/  FFMA.FTZ R34, R34, R21.reuse, -R35.reuse ;  /* 0x0000001522227223 */ /* 0x180fe20000010823 */
[--C-:B------:R-:W-:Y:S01]  /*3cc0*/  FFMA.FTZ R32, R32, R21, -R35.reuse ;  /* 0x0000001520207223 */ /* 0x100fe20000010823 */
[----:B------:R-:W-:Y:S01]  /*3cd0*/  FMNMX.FTZ R5, R50, R5, !PT ;  /* 0x0000000532057209 */ /* 0x000fe20007810000 */
[----:B------:R4:W5:Y:S01]  /*3ce0*/  MUFU.EX2 R158, R41 ;  /* 0x00000029009e7308 */ /* 0x0009620000000800 */
[-CC-:B-1----:R-:W-:Y:S01]  /*3cf0*/  FFMA.FTZ R13, R108, R21.reuse, -R35.reuse ;  /* 0x000000156c0d7223 */ /* 0x182fe20000010823 */
[-CC-:B------:R-:W-:Y:S01]  /*3d00*/  FFMA.FTZ R28, R28, R21.reuse, -R35.reuse ;  /* 0x000000151c1c7223 */ /* 0x180fe20000010823 */
[----:B------:R-:W-:Y:S01]  /*3d10*/  ISETP.GE.AND P5, PT, R25, 0x1, PT ;  /* 0x000000011900780c */ /* 0x000fe20003fa6270 */
[----:B------:R-:W1:Y:S04]  /*3d20*/  SHFL.BFLY PT, R86, R5, 0x2, 0x1f ;  /* 0x0c401f0005567f89 */ /* 0x000e6800000e0000 */
[----:B------:R-:W-:Y:S01]  /*3d30*/  MUFU.EX2 R144, R13 ;  /* 0x0000000d00907308 */ /* 0x000fe20000000800 */
[----:B----4-:R-:W-:-:S07]  /*3d40*/  FFMA.FTZ R41, R96, R21, -R35 ;  /* 0x0000001560297223 */ /* 0x010fce0000010823 */
[----:B------:R-:W4:Y:S08]  /*3d50*/  MUFU.EX2 R43, R43 ;  /* 0x0000002b002b7308 */ /* 0x000f300000000800 */
[----:B------:R2:W4:Y:S01]  /*3d60*/  MUFU.EX2 R152, R37 ;  /* 0x0000002500987308 */ /* 0x0005220000000800 */
[----:B-1----:R-:W-:-:S07]  /*3d70*/  FMNMX.FTZ R86, R5, R86, !PT ;  /* 0x0000005605567209 */ /* 0x002fce0007810000 */
[----:B------:R1:W-:Y:S01]  /*3d80*/  MUFU.EX2 R154, R41 ;  /* 0x00000029009a7308 */ /* 0x0003e20000000800 */
[----:B------:R-:W3:Y:S01]  /*3d90*/  SHFL.BFLY PT, R15, R86, 0x1, 0x1f ;  /* 0x0c201f00560f7f89 */ /* 0x000ee200000e0000 */
[----:B--2---:R-:W-:-:S06]  /*3da0*/  FFMA.FTZ R37, R106, R21, -R35 ;  /* 0x000000156a257223 */ /* 0x004fcc0000010823 */
[----:B------:R-:W2:Y:S01]  /*3db0*/  MUFU.EX2 R45, R45 ;  /* 0x0000002d002d7308 */ /* 0x000ea20000000800 */
[----:B-1----:R-:W-:-:S07]  /*3dc0*/  FFMA.FTZ R41, R110, R21, -R35 ;  /* 0x000000156e297223 */ /* 0x002fce0000010823 */
[----:B------:R1:W-:Y:S08]  /*3dd0*/  MUFU.EX2 R35, R30 ;  /* 0x0000001e00237308 */ /* 0x0003f00000000800 */
[----:B------:R-:W2:Y:S01]  /*3de0*/  MUFU.EX2 R29, R29 ;  /* 0x0000001d001d7308 */ /* 0x000ea20000000800 */
[----:B---3--:R-:W-:Y:S01]  /*3df0*/  FMNMX.FTZ R15, R86, R15, !PT ;  /* 0x0000000f560f7209 */ /* 0x008fe20007810000 */
[----:B-1----:R-:W-:Y:S01]  /*3e00*/  FADD.FTZ R30, R33, R156 ;  /* 0x0000009c211e7221 */ /* 0x002fe20000010000 */
[----:B------:R-:W-:-:S02]  /*3e10*/  F2FP.BF16.F32.PACK_AB R156, R156, R33 ;  /* 0x000000219c9c723e */ /* 0x000fc400000010ff */
[C---:B------:R-:W-:Y:S01]  /*3e20*/  FSETP.NEU.FTZ.AND P1, PT, R15.reuse, -INF , PT ;  /* 0xff8000000f00780b */ /* 0x040fe20003f3d000 */
[----:B------:R-:W-:Y:S02]  /*3e30*/  FMUL.FTZ R13, R15, R21 ;  /* 0x000000150f0d7220 */ /* 0x000fe40000410000 */
[----:B------:R1:W-:Y:S03]  /*3e40*/  MUFU.EX2 R49, R32 ;  /* 0x0000002000317308 */ /* 0x0003e60000000800 */
[----:B------:R-:W-:Y:S01]  /*3e50*/  FSEL R51, R13, RZ, P1 ;  /* 0x000000ff0d337208 */ /* 0x000fe20000800000 */
[----:B------:R-:W-:-:S04]  /*3e60*/  FADD.FTZ R13, R39, R30 ;  /* 0x0000001e270d7221 */ /* 0x000fc80000010000 */
[-CC-:B------:R-:W-:Y:S01]  /*3e70*/  FFMA.FTZ R52, R52, R21.reuse, -R51.reuse ;  /* 0x0000001534347223 */ /* 0x180fe20000010833 */
[-CC-:B------:R-:W-:Y:S01]  /*3e80*/  FFMA.FTZ R31, R31, R21.reuse, -R51.reuse ;  /* 0x000000151f1f7223 */ /* 0x180fe20000010833 */
[-CC-:B------:R-:W-:Y:S01]  /*3e90*/  FFMA.FTZ R54, R54, R21.reuse, -R51.reuse ;  /* 0x0000001536367223 */ /* 0x180fe20000010833 */
[-CC-:B------:R-:W-:Y:S01]  /*3ea0*/  FFMA.FTZ R56, R56, R21.reuse, -R51.reuse ;  /* 0x0000001538387223 */ /* 0x180fe20000010833 */
[-C--:B------:R-:W-:Y:S01]  /*3eb0*/  FFMA.FTZ R58, R58, R21.reuse, -R51 ;  /* 0x000000153a3a7223 */ /* 0x080fe20000010833 */
[----:B-----5:R-:W-:Y:S01]  /*3ec0*/  FADD.FTZ R30, R158, R13 ;  /* 0x0000000d9e1e7221 */ /* 0x020fe20000010000 */
[----:B------:R-:W-:Y:S01]  /*3ed0*/  MUFU.EX2 R52, R52 ;  /* 0x0000003400347308 */ /* 0x000fe20000000800 */
[-CC-:B------:R-:W-:Y:S01]  /*3ee0*/  FFMA.FTZ R60, R60, R21.reuse, -R51.reuse ;  /* 0x000000153c3c7223 */ /* 0x180fe20000010833 */
[-CC-:B------:R-:W-:Y:S01]  /*3ef0*/  FFMA.FTZ R62, R62, R21.reuse, -R51.reuse ;  /* 0x000000153e3e7223 */ /* 0x180fe20000010833 */
[----:B----4-:R-:W-:Y:S01]  /*3f00*/  FADD.FTZ R13, R43, R30 ;  /* 0x0000001e2b0d7221 */ /* 0x010fe20000010000 */
[-CC-:B------:R-:W-:Y:S01]  /*3f10*/  FFMA.FTZ R64, R64, R21.reuse, -R51.reuse ;  /* 0x0000001540407223 */ /* 0x180fe20000010833 */
[-CC-:B------:R-:W-:Y:S01]  /*3f20*/  FFMA.FTZ R66, R66, R21.reuse, -R51.reuse ;  /* 0x0000001542427223 */ /* 0x180fe20000010833 */
[-C--:B------:R-:W-:Y:S01]  /*3f30*/  FFMA.FTZ R68, R68, R21.reuse, -R51 ;  /* 0x0000001544447223 */ /* 0x080fe20000010833 */
[----:B------:R-:W-:Y:S01]  /*3f40*/  FADD.FTZ R30, R152, R13 ;  /* 0x0000000d981e7221 */ /* 0x000fe20000010000 */
[----:B------:R-:W3:Y:S01]  /*3f50*/  MUFU.EX2 R31, R31 ;  /* 0x0000001f001f7308 */ /* 0x000ee20000000800 */
[-CC-:B------:R-:W-:Y:S01]  /*3f60*/  FFMA.FTZ R70, R70, R21.reuse, -R51.reuse ;  /* 0x0000001546467223 */ /* 0x180fe20000010833 */
[-CC-:B------:R-:W-:Y:S01]  /*3f70*/  FFMA.FTZ R74, R74, R21.reuse, -R51.reuse ;  /* 0x000000154a4a7223 */ /* 0x180fe20000010833 */
[----:B--2---:R-:W-:Y:S01]  /*3f80*/  FADD.FTZ R53, R45, R30 ;  /* 0x0000001e2d357221 */ /* 0x004fe20000010000 */
[-CC-:B------:R-:W-:Y:S01]  /*3f90*/  FFMA.FTZ R76, R76, R21.reuse, -R51.reuse ;  /* 0x000000154c4c7223 */ /* 0x180fe20000010833 */
[-CC-:B------:R-:W-:Y:S01]  /*3fa0*/  FFMA.FTZ R78, R78, R21.reuse, -R51.reuse ;  /* 0x000000154e4e7223 */ /* 0x180fe20000010833 */
[-C--:B------:R-:W-:Y:S01]  /*3fb0*/  FFMA.FTZ R48, R48, R21.reuse, -R51 ;  /* 0x0000001530307223 */ /* 0x080fe20000010833 */
[----:B-1----:R-:W-:Y:S01]  /*3fc0*/  FADD.FTZ R32, R154, R53 ;  /* 0x000000359a207221 */ /* 0x002fe20000010000 */
[----:B------:R-:W1:Y:S01]  /*3fd0*/  MUFU.EX2 R54, R54 ;  /* 0x0000003600367308 */ /* 0x000e620000000800 */
[-CC-:B------:R-:W-:Y:S01]  /*3fe0*/  FFMA.FTZ R40, R40, R21.reuse, -R51.reuse ;  /* 0x0000001528287223 */ /* 0x180fe20000010833 */
[-CC-:B------:R-:W-:Y:S01]  /*3ff0*/  FFMA.FTZ R20, R20, R21.reuse, -R51.reuse ;  /* 0x0000001514147223 */ /* 0x180fe20000010833 */
[----:B------:R-:W-:Y:S01]  /*4000*/  FADD.FTZ R53, R29, R32 ;  /* 0x000000201d357221 */ /* 0x000fe20000010000 */
[-CC-:B------:R-:W-:Y:S01]  /*4010*/  FFMA.FTZ R12, R12, R21.reuse, -R51.reuse ;  /* 0x000000150c0c7223 */ /* 0x180fe20000010833 */
[-CC-:B------:R-:W-:Y:S01]  /*4020*/  FFMA.FTZ R2, R2, R21.reuse, -R51.reuse ;  /* 0x0000001502027223 */ /* 0x180fe20000010833 */
[-C--:B------:R-:W-:Y:S01]  /*4030*/  FFMA.FTZ R80, R80, R21.reuse, -R51 ;  /* 0x0000001550507223 */ /* 0x080fe20000010833 */
[----:B------:R-:W-:Y:S01]  /*4040*/  FADD.FTZ R53, R148, R53 ;  /* 0x0000003594357221 */ /* 0x000fe20000010000 */
[----:B------:R-:W2:Y:S01]  /*4050*/  MUFU.EX2 R159, R56 ;  /* 0x00000038009f7308 */ /* 0x000ea20000000800 */
[----:B---3--:R-:W-:Y:S01]  /*4060*/  FADD.FTZ R13, R52, R31 ;  /* 0x0000001f340d7221 */ /* 0x008fe20000010000 */
[-C--:B------:R-:W-:Y:S01]  /*4070*/  FFMA.FTZ R82, R82, R21.reuse, -R51 ;  /* 0x0000001552527223 */ /* 0x080fe20000010833 */
[----:B------:R-:W-:Y:S01]  /*4080*/  FADD.FTZ R32, R150, R53 ;  /* 0x0000003596207221 */ /* 0x000fe20000010000 */
[-CC-:B------:R-:W-:Y:S01]  /*4090*/  FFMA.FTZ R84, R84, R21.reuse, -R51.reuse ;  /* 0x0000001554547223 */ /* 0x180fe20000010833 */
[-CC-:B------:R-:W-:Y:S01]  /*40a0*/  FFMA.FTZ R26, R26, R21.reuse, -R51.reuse ;  /* 0x000000151a1a7223 */ /* 0x180fe20000010833 */
[----:B------:R-:W-:Y:S01]  /*40b0*/  FFMA.FTZ R50, R50, R21, -R51 ;  /* 0x0000001532327223 */ /* 0x000fe20000010833 */
[----:B------:R-:W-:Y:S01]  /*40c0*/  F2FP.BF16.F32.PACK_AB R158, R158, R39 ;  /* 0x000000279e9e723e */ /* 0x000fe200000010ff */
[----:B------:R-:W3:Y:S01]  /*40d0*/  MUFU.EX2 R58, R58 ;  /* 0x0000003a003a7308 */ /* 0x000ee20000000800 */
[----:B-1----:R-:W-:Y:S01]  /*40e0*/  FADD.FTZ R30, R54, R13 ;  /* 0x0000000d361e7221 */ /* 0x002fe20000010000 */
[----:B------:R-:W-:-:S02]  /*40f0*/  F2FP.BF16.F32.PACK_AB R148, R148, R29 ;  /* 0x0000001d9494723e */ /* 0x000fc400000010ff */
[----:B------:R-:W-:Y:S02]  /*4100*/  F2FP.BF16.F32.PACK_AB R152, R152, R43 ;  /* 0x0000002b9898723e */ /* 0x000fe400000010ff */
[----:B------:R-:W-:Y:S02]  /*4110*/  F2FP.BF16.F32.PACK_AB R154, R154, R45 ;  /* 0x0000002d9a9a723e */ /* 0x000fe400000010ff */
[----:B------:R-:W1:Y:S01]  /*4120*/  MUFU.EX2 R153, R60 ;  /* 0x0000003c00997308 */ /* 0x000e620000000800 */
[----:B--2---:R-:W-:Y:S01]  /*4130*/  FADD.FTZ R13, R159, R30 ;  /* 0x0000001e9f0d7221 */ /* 0x004fe20000010000 */
[----:B------:R-:W-:Y:S02]  /*4140*/  F2FP.BF16.F32.PACK_AB R157, R31, R52 ;  /* 0x000000341f9d723e */ /* 0x000fe400000010ff */
[----:B------:R-:W-:-:S04]  /*4150*/  F2FP.BF16.F32.PACK_AB R159, R159, R54 ;  /* 0x000000369f9f723e */ /* 0x000fc800000010ff */
[----:B------:R-:W2:Y:S01]  /*4160*/  MUFU.EX2 R62, R62 ;  /* 0x0000003e003e7308 */ /* 0x000ea20000000800 */
[----:B---3--:R-:W-:-:S07]  /*4170*/  FADD.FTZ R30, R58, R13 ;  /* 0x0000000d3a1e7221 */ /* 0x008fce0000010000 */
[----:B------:R-:W3:Y:S01]  /*4180*/  MUFU.EX2 R155, R64 ;  /* 0x00000040009b7308 */ /* 0x000ee20000000800 */
[C---:B-1----:R-:W-:Y:S01]  /*4190*/  FADD.FTZ R13, R153.reuse, R30 ;  /* 0x0000001e990d7221 */ /* 0x042fe20000010000 */
[----:B------:R-:W-:-:S06]  /*41a0*/  F2FP.BF16.F32.PACK_AB R153, R153, R58 ;  /* 0x0000003a9999723e */ /* 0x000fcc00000010ff */
[----:B------:R-:W1:Y:S01]  /*41b0*/  MUFU.EX2 R66, R66 ;  /* 0x0000004200427308 */ /* 0x000e620000000800 */
[----:B--2---:R-:W-:Y:S01]  /*41c0*/  FADD.FTZ R30, R62, R13 ;  /* 0x0000000d3e1e7221 */ /* 0x004fe20000010000 */
[----:B------:R-:W-:-:S06]  /*41d0*/  IMAD.IADD R13, R73, 0x1, -R0 ;  /* 0x00000001490d7824 */ /* 0x000fcc00078e0a00 */
        /* <DEDUP_REMOVED lines=14> */
[C---:B--2---:R-:W-:Y:S01]  /*42c0*/  FADD.FTZ R51, R151.reuse, R0 ;  /* 0x0000000097337221 */ /* 0x044fe20000010000 */
[----:B------:R-:W-:-:S06]  /*42d0*/  F2FP.BF16.F32.PACK_AB R151, R151, R70 ;  /* 0x000000469797723e */ /* 0x000fcc00000010ff */
[----:B------:R-:W2:Y:S01]  /*42e0*/  MUFU.EX2 R145, R78 ;  /* 0x0000004e00917308 */ /* 0x000ea20000000800 */
[----:B---3--:R-:W-:-:S04]  /*42f0*/  FADD.FTZ R55, R37, R32 ;  /* 0x0000002025377221 */ /* 0x008fc80000010000 */
[C---:B------:R-:W-:Y:S01]  /*4300*/  FADD.FTZ R30, R144.reuse, R55 ;  /* 0x00000037901e7221 */ /* 0x040fe20000010000 */
[----:B------:R-:W-:Y:S02]  /*4310*/  F2FP.BF16.F32.PACK_AB R144, R144, R37 ;  /* 0x000000259090723e */ /* 0x000fe400000010ff */
        /* <DEDUP_REMOVED lines=8> */
[----:B-1----:R-:W-:-:S07]  /*43a0*/  FADD.FTZ R0, R48, R33 ;  /* 0x0000002130007221 */ /* 0x002fce0000010000 */
[----:B------:R-:W-:Y:S01]  /*43b0*/  MUFU.EX2 R44, R44 ;  /* 0x0000002c002c7308 */ /* 0x000fe20000000800 */
[C---:B--2---:R-:W-:Y:S01]  /*43c0*/  FADD.FTZ R55, R46.reuse, R55 ;  /* 0x000000372e377221 */ /* 0x044fe20000010000 */
[----:B------:R-:W-:-:S06]  /*43d0*/  F2FP.BF16.F32.PACK_AB R146, R46, R41 ;  /* 0x000000292e92723e */ /* 0x000fcc00000010ff */
[----:B------:R-:W1:Y:S01]  /*43e0*/  MUFU.EX2 R20, R20 ;  /* 0x0000001400147308 */ /* 0x000e620000000800 */
[C---:B---3--:R-:W-:Y:S01]  /*43f0*/  FADD.FTZ R27, R147.reuse, R0 ;  /* 0x00000000931b7221 */ /* 0x048fe20000010000 */
[----:B------:R-:W-:-:S06]  /*4400*/  F2FP.BF16.F32.PACK_AB R147, R147, R48 ;  /* 0x000000309393723e */ /* 0x000fcc00000010ff */
[----:B------:R-:W2:Y:S08]  /*4410*/  MUFU.EX2 R5, R42 ;  /* 0x0000002a00057308 */ /* 0x000eb00000000800 */
[----:B------:R3:W4:Y:S01]  /*4420*/  MUFU.EX2 R141, R12 ;  /* 0x0000000c008d7308 */ /* 0x0007220000000800 */
[----:B-1----:R-:W-:-:S07]  /*4430*/  FADD.FTZ R0, R20, R27 ;  /* 0x0000001b14007221 */ /* 0x002fce0000010000 */
[----:B------:R-:W1:Y:S01]  /*4440*/  MUFU.EX2 R38, R38 ;  /* 0x0000002600267308 */ /* 0x000e620000000800 */
[----:B---3--:R-:W-:Y:S01]  /*4450*/  FADD.FTZ R12, R44, R55 ;  /* 0x000000372c0c7221 */ /* 0x008fe20000010000 */
[----:B--2---:R-:W-:-:S03]  /*4460*/  F2FP.BF16.F32.PACK_AB R140, R5, R44 ;  /* 0x0000002c058c723e */ /* 0x004fc600000010ff */
[----:B------:R-:W-:-:S03]  /*4470*/  FADD.FTZ R39, R5, R12 ;  /* 0x0000000c05277221 */ /* 0x000fc60000010000 */
[----:B------:R-:W2:Y:S01]  /*4480*/  MUFU.EX2 R2, R2 ;  /* 0x0000000200027308 */ /* 0x000ea20000000800 */
[C---:B----4-:R-:W-:Y:S01]  /*4490*/  FADD.FTZ R5, R141.reuse, R0 ;  /* 0x000000008d057221 */ /* 0x050fe20000010000 */
[----:B------:R-:W-:Y:S01]  /*44a0*/  F2FP.BF16.F32.PACK_AB R141, R141, R20 ;  /* 0x000000148d8d723e */ /* 0x000fe200000010ff */
[----:B------:R-:W-:-:S05]  /*44b0*/  VIADD R20, R72, 0xfffffffe ;  /* 0xfffffffe48147836 */ /* 0x000fca0000000000 */
        /* <DEDUP_REMOVED lines=8> */
[C---:B-1----:R-:W-:Y:S01]  /*4540*/  FADD.FTZ R5, R143.reuse, R0 ;  /* 0x000000008f057221 */ /* 0x042fe20000010000 */
[----:B------:R-:W-:-:S06]  /*4550*/  F2FP.BF16.F32.PACK_AB R143, R143, R2 ;  /* 0x000000028f8f723e */ /* 0x000fcc00000010ff */
[----:B------:R-:W1:Y:S01]  /*4560*/  MUFU.EX2 R137, R84 ;  /* 0x0000005400897308 */ /* 0x000e620000000800 */
[----:B--2---:R-:W-:Y:S01]  /*4570*/  FADD.FTZ R12, R34, R29 ;  /* 0x0000001d220c7221 */ /* 0x004fe20000010000 */
[----:B------:R-:W-:-:S03]  /*4580*/  F2FP.BF16.F32.PACK_AB R136, R49, R34 ;  /* 0x000000223188723e */ /* 0x000fc600000010ff */
[----:B------:R-:W-:-:S03]  /*4590*/  FADD.FTZ R27, R49, R12 ;  /* 0x0000000c311b7221 */ /* 0x000fc60000010000 */
[----:B------:R-:W2:Y:S01]  /*45a0*/  MUFU.EX2 R28, R28 ;  /* 0x0000001c001c7308 */ /* 0x000ea20000000800 */
[----:B---3--:R-:W-:-:S07]  /*45b0*/  FADD.FTZ R0, R82, R5 ;  /* 0x0000000552007221 */ /* 0x008fce0000010000 */
[----:B------:R-:W3:Y:S01]  /*45c0*/  MUFU.EX2 R26, R26 ;  /* 0x0000001a001a7308 */ /* 0x000ee20000000800 */
[C---:B-1----:R-:W-:Y:S01]  /*45d0*/  FADD.FTZ R5, R137.reuse, R0 ;  /* 0x0000000089057221 */ /* 0x042fe20000010000 */
[----:B------:R-:W-:-:S06]  /*45e0*/  F2FP.BF16.F32.PACK_AB R137, R137, R82 ;  /* 0x000000528989723e */ /* 0x000fcc00000010ff */
[----:B------:R-:W1:Y:S01]  /*45f0*/  MUFU.EX2 R139, R50 ;  /* 0x00000032008b7308 */ /* 0x000e620000000800 */
[----:B--2---:R-:W-:Y:S01]  /*4600*/  FADD.FTZ R12, R28, R27 ;  /* 0x0000001b1c0c7221 */ /* 0x004fe20000010000 */
[----:B------:R-:W-:Y:S01]  /*4610*/  VIADD R27, R13, UR42 ;  /* 0x0000002a0d1b7c36 */ /* 0x000fe20008000000 */
[C---:B------:R-:W-:Y:S02]  /*4620*/  F2FP.BF16.F32.PACK_AB R138, R35.reuse, R28 ;  /* 0x0000001c238a723e */ /* 0x040fe400000010ff */
[----:B------:R-:W-:Y:S01]  /*4630*/  FADD.FTZ R12, R35, R12 ;  /* 0x0000000c230c7221 */ /* 0x000fe20000010000 */
[----:B------:R-:W-:Y:S02]  /*4640*/  IMAD.IADD R24, R27, 0x1, R24 ;  /* 0x000000011b187824 */ /* 0x000fe400078e0218 */
[----:B---3--:R-:W-:-:S04]  /*4650*/  FADD.FTZ R0, R26, R5 ;  /* 0x000000051a007221 */ /* 0x008fc80000010000 */
[C---:B-1----:R-:W-:Y:S01]  /*4660*/  FADD.FTZ R5, R139.reuse, R0 ;  /* 0x000000008b057221 */ /* 0x042fe20000010000 */
[----:B------:R-:W-:Y:S01]  /*4670*/  F2FP.BF16.F32.PACK_AB R139, R139, R26 ;  /* 0x0000001a8b8b723e */ /* 0x000fe200000010ff */
        /* <DEDUP_REMOVED lines=11> */
.L_x_888:
[----:B------:R-:W-:-:S13]  /*4730*/  ISETP.NE.AND P1, PT, R25, 0x1, PT ;  /* 0x000000011900780c */ /* 0x000fda0003f25270 */
[----:B------:R-:W1:Y:S02]  /*4740*/  @P1 LDC.64 R26, c[0x0][0x9e8] ;  /* 0x00027a00ff1a1b82 */ /* 0x000e640000000a00 */
[----:B-1----:R-:W-:-:S05]  /*4750*/  @P1 IMAD.HI.U32 R2, R0, R26, RZ ;  /* 0x0000001a00021227 */ /* 0x002fca00078e00ff */
[----:B------:R-:W-:-:S07]  /*4760*/  @P1 SHF.R.U32.HI R0, RZ, R27, R2 ;  /* 0x0000001bff001219 */ /* 0x000fce0000011602 */
.L_x_889:
[----:B------:R-:W-:-:S05]  /*4770*/  IMAD R25, R0, R25, R25 ;  /* 0x0000001900197224 */ /* 0x000fca00078e0219 */
[----:B------:R-:W-:-:S07]  /*4780*/  VIMNMX R24, R24, R25, PT ;  /* 0x0000001918187248 */ /* 0x000fce0003fe0100 */
.L_x_887:
[----:B------:R-:W-:Y:S01]  /*4790*/  IMAD.HI R24, R24, 0x2aaaaaab, RZ ;  /* 0x2aaaaaab18187827 */ /* 0x000fe200078e02ff */
[----:B------:R-:W-:Y:S02]  /*47a0*/  CS2R R86, SRZ ;  /* 0x0000000000567805 */ /* 0x000fe4000001ff00 */
[----:B------:R-:W-:Y:S02]  /*47b0*/  CS2R R84, SRZ ;  /* 0x0000000000547805 */ /* 0x000fe4000001ff00 */
[----:B------:R-:W-:Y:S01]  /*47c0*/  CS2R R82, SRZ ;  /* 0x0000000000527805 */ /* 0x000fe2000001ff00 */
[----:B------:R-:W-:Y:S01]  /*47d0*/  IMAD.MOV.U32 R2, RZ, RZ, 0x3f800000 ;  /* 0x3f800000ff027424 */ /* 0x000fe200078e00ff */
[----:B------:R-:W-:Y:S01]  /*47e0*/  SHF.R.U32.HI R25, RZ, 0x1f, R24 ;  /* 0x0000001fff197819 */ /* 0x000fe20000011618 */
[----:B------:R-:W-:Y:S01]  /*47f0*/  IMAD.MOV.U32 R0, RZ, RZ, 0x3f800000 ;  /* 0x3f800000ff007424 */ /* 0x000fe200078e00ff */
[----:B------:R-:W-:Y:S02]  /*4800*/  CS2R R80, SRZ ;  /* 0x0000000000507805 */ /* 0x000fe4000001ff00 */
[----:B------:R-:W-:-:S02]  /*4810*/  CS2R R78, SRZ ;  /* 0x00000000004e7805 */ /* 0x000fc4000001ff00 */
[----:B------:R-:W-:Y:S02]  /*4820*/  LEA.HI.SX32 R24, R24, R25, 0x1c ;  /* 0x0000001918187211 */ /* 0x000fe400078fe2ff */
[----:B------:R-:W-:Y:S02]  /*4830*/  CS2R R76, SRZ ;  /* 0x00000000004c7805 */ /* 0x000fe4000001ff00 */
[----:B------:R-:W-:Y:S02]  /*4840*/  CS2R R74, SRZ ;  /* 0x00000000004a7805 */ /* 0x000fe4000001ff00 */
[----:B------:R-:W-:Y:S02]  /*4850*/  CS2R R72, SRZ ;  /* 0x0000000000487805 */ /* 0x000fe4000001ff00 */
[----:B------:R-:W-:Y:S02]  /*4860*/  VIMNMX R175, R19, R24, !PT ;  /* 0x0000001813af7248 */ /* 0x000fe40007fe0100 */
[----:B------:R-:W-:-:S02]  /*4870*/  CS2R R70, SRZ ;  /* 0x0000000000467805 */ /* 0x000fc4000001ff00 */
[----:B------:R-:W-:Y:S02]  /*4880*/  CS2R R68, SRZ ;  /* 0x0000000000447805 */ /* 0x000fe4000001ff00 */
[----:B------:R-:W-:Y:S02]  /*4890*/  CS2R R66, SRZ ;  /* 0x0000000000427805 */ /* 0x000fe4000001ff00 */
        /* <DEDUP_REMOVED lines=21> */
[----:B------:R-:W-:Y:S01]  /*49f0*/  CS2R R24, SRZ ;  /* 0x0000000000187805 */ /* 0x000fe2000001ff00 */
[----:B------:R-:W-:Y:S06]  /*4a00*/  @!P1 BRA `(.L_x_890) ;  /* 0x0000003000e09947 */ /* 0x000fec0003800000 */
[----:B------:R-:W-:Y:S01]  /*4a10*/  IMAD.IADD R172, R3, 0x1, R13 ;  /* 0x0000000103ac7824 */ /* 0x000fe200078e020d */
[----:B------:R-:W-:Y:S01]  /*4a20*/  ULDC UR45, c[0x0][0x9e4] ;  /* 0x00027900002d7ab9 */ /* 0x000fe20000000800 */
[----:B------:R-:W-:Y:S01]  /*4a30*/  IMAD.MOV.U32 R2, RZ, RZ, 0x3f800000 ;  /* 0x3f800000ff027424 */ /* 0x000fe200078e00ff */
[----:B------:R-:W-:Y:S01]  /*4a40*/  ULDC UR58, c[0x0][0x2e0] ;  /* 0x0000b800003a7ab9 */ /* 0x000fe20000000800 */
[----:B------:R-:W-:Y:S01]  /*4a50*/  IMAD.MOV.U32 R87, RZ, RZ, RZ ;  /* 0x000000ffff577224 */ /* 0x000fe200078e00ff */
[----:B------:R-:W-:Y:S01]  /*4a60*/  ULDC UR4, c[0x0][0x9d8] ;  /* 0x0002760000047ab9 */ /* 0x000fe20000000800 */
[----:B------:R-:W-:-:S05]  /*4a70*/  ULDC UR47, c[0x0][0x9e0] ;  /* 0x00027800002f7ab9 */ /* 0x000fca0000000800 */
.L_x_907:
[----:B------:R-:W-:-:S04]  /*4a80*/  UIADD3 UR5, UR36, 0x1, URZ ;  /* 0x0000000124057890 */ /* 0x000fc8000fffe03f */
[----:B------:R-:W-:-:S04]  /*4a90*/  UISETP.NE.AND UP0, UPT, UR5, 0x2, UPT ;  /* 0x000000020500788c */ /* 0x000fc8000bf05270 */
[----:B------:R-:W-:Y:S02]  /*4aa0*/  USEL UR40, URZ, 0x1, UP0 ;  /* 0x000000013f287887 */ /* 0x000fe40008000000 */
[----:B------:R-:W-:Y:S02]  /*4ab0*/  USEL UR5, UR5, URZ, UP0 ;  /* 0x0000003f05057287 */ /* 0x000fe40008000000 */
[----:B------:R-:W-:Y:S01]  /*4ac0*/  ULOP3.LUT UR40, UR39, UR40, URZ, 0x3c, !UPT ;  /* 0x0000002827287292 */ /* 0x000fe2000f8e3c3f */
[----:B------:R-:W-:Y:S11]  /*4ad0*/  @!P0 BRA `(.L_x_891) ;  /* 0x0000000000048947 */ /* 0x000ff60003800000 */
[----:B------:R-:W-:Y:S01]  /*4ae0*/  BPT.TRAP 0x1 ;  /* 0x000000040000795c */ /* 0x000fe20000300000 */
.L_x_891:
[----:B------:R-:W-:Y:S01]  /*4af0*/  ULEA UR7, UR5, UR37, 0x3 ;  /* 0x0000002505077291 */ /* 0x000fe2000f8e183f */
[----:B------:R-:W-:-:S05]  /*4b00*/  IMAD.U32 R21, RZ, RZ, UR40 ;  /* 0x00000028ff157e24 */ /* 0x000fca000f8e00ff */
[----:B------:R-:W-:-:S04]  /*4b10*/  SHF.L.U32 R21, R21, 0x1f, RZ ;  /* 0x0000001f15157819 */ /* 0x000fc800000006ff */
[----:B------:R1:W2:Y:S01]  /*4b20*/  SYNCS.PHASECHK.TRANS64.TRYWAIT P1, [UR7+0x2a830], R21 ;  /* 0x02a83015ff0075a7 */ /* 0x0002a20008020147 */
[----:B------:R-:W-:Y:S05]  /*4b30*/  @!P0 BRA `(.L_x_892) ;  /* 0x0000000000048947 */ /* 0x000fea0003800000 */
[----:B------:R-:W-:Y:S01]  /*4b40*/  BPT.TRAP 0x1 ;  /* 0x000000040000795c */ /* 0x000fe20000300000 */
.L_x_892:
[----:B--2---:R-:W-:Y:S05]  /*4b50*/  @P1 BRA `(.L_x_893) ;  /* 0x0000000000081947 */ /* 0x004fea0003800000 */
[----:B------:R-:W2:Y:S02]  /*4b60*/  SYNCS.PHASECHK.TRANS64.TRYWAIT P1, [UR7+0x2a830], R21 ;  /* 0x02a83015ff0075a7 */ /* 0x000ea40008020147 */
[----:B--2---:R-:W-:Y:S05]  /*4b70*/  @!P1 BRA `(.L_x_894) ;  /* 0x000000dc00789947 */ /* 0x004fea0003800000 */
.L_x_893:
[----:B------:R-:W-:Y:S01]  /*4b80*/  R2UR UR52, R10 ;  /* 0x000000000a3472ca */ /* 0x000fe200000e0000 */
[----:B------:R-:W-:Y:S01]  /*4b90*/  UIMAD UR6, UR5, 0x900, UR38 ;  /* 0x00000900050678a4 */ /* 0x000fe2000f8e0226 */
[----:B------:R-:W-:Y:S01]  /*4ba0*/  R2UR UR53, R11 ;  /* 0x000000000b3572ca */ /* 0x000fe200000e0000 */
[----:B--2---:R-:W-:Y:S01]  /*4bb0*/  WARPGROUP.ARRIVE ;  /* 0x00000000000079c5 */ /* 0x004fe20000000000 */
        /* <DEDUP_REMOVED lines=11> */
[----:B------:R-:W-:Y:S01]  /*4c70*/  HGMMA.64x96x16.F32.BF16 R88, gdesc[UR52], RZ, !UPT, gsb0 ;  /* 0x01600000345879f0 */ /* 0x000fe2000c0018ff */
[----:B------:R-:W-:Y:S01]  /*4c80*/  R2UR UR52, R8 ;  /* 0x00000000083472ca */ /* 0x000fe200000e0000 */
[----:B------:R-:W-:Y:S01]  /*4c90*/  UIADD3 UR54, UR6, 0x2, URZ ;  /* 0x0000000206367890 */ /* 0x000fe2000fffe03f */
[----:B------:R-:W-:Y:S01]  /*4ca0*/  R2UR UR53, R9 ;  /* 0x00000000093572ca */ /* 0x000fe200000e0000 */
        /* <DEDUP_REMOVED lines=74> */
[----:B------:R-:W-:Y:S01]  /*5150*/  HGMMA.64x96x16.F32.BF16 R88, gdesc[UR52], R88, gsb0 ;  /* 0x01600000345879f0 */ /* 0x000fe20008001858 */
[----:B------:R-:W-:Y:S01]  /*5160*/  R2UR UR52, R6 ;  /* 0x00000000063472ca */ /* 0x000fe200000e0000 */
[----:B------:R-:W-:Y:S01]  /*5170*/  UIADD3 UR54, UR6, 0x4, URZ ;  /* 0x0000000406367890 */ /* 0x000fe2000fffe03f */
[----:B------:R-:W-:Y:S01]  /*5180*/  R2UR UR53, R7 ;  /* 0x00000000073572ca */ /* 0x000fe200000e0000 */
[----:B------:R-:W-:Y:S01]  /*5190*/  UMOV UR55, 0x40000040 ;  /* 0x4000004000377882 */ /* 0x000fe20000000000 */
[----:B------:R-:W-:Y:S02]  /*51a0*/  WARPGROUP.DEPBAR.LE gsb0, 0x0 ;  /* 0x00008000000079c5 */ /* 0x000fe40000010000 */
[----:B------:R-:W-:-:S09]  /*51b0*/  WARPGROUP.ARRIVE ;  /* 0x00000000000079c5 */ /* 0x000fd20000000000 */
[----:B------:R-:W-:Y:S01]  /*51c0*/  HGMMA.64x96x16.F32.BF16 R88, gdesc[UR52], R88, gsb0 ;  /* 0x01600000345879f0 */ /* 0x000fe20008001858 */
[----:B------:R-:W-:Y:S01]  /*51d0*/  UIADD3 UR54, UR6, 0x606, URZ ;  /* 0x0000060606367890 */ /* 0x000fe2000fffe03f */
[----:B------:R-:W-:Y:S01]  /*51e0*/  UMOV UR52, UR56 ;  /* 0x0000003800347c82 */ /* 0x000fe20008000000 */
[----:B------:R-:W-:Y:S01]  /*51f0*/  UMOV UR53, UR57 ;  /* 0x0000003900357c82 */ /* 0x000fe20008000000 */
        /* <DEDUP_REMOVED lines=29> */
[----:B------:R-:W-:Y:S05]  /*53d0*/  @!P0 BRA `(.L_x_895) ;  /* 0x0000000000048947 */ /* 0x000fea0003800000 */
[----:B------:R-:W-:Y:S01]  /*53e0*/  BPT.TRAP 0x1 ;  /* 0x000000040000795c */ /* 0x000fe20000300000 */
.L_x_895:
[----:B------:R-:W-:Y:S01]  /*53f0*/  ULEA UR6, UR36, UR37, 0x3 ;  /* 0x0000002524067291 */ /* 0x000fe2000f8e183f */
[----:B------:R-:W-:-:S05]  /*5400*/  IMAD.U32 R0, RZ, RZ, UR39 ;  /* 0x00000027ff007e24 */ /* 0x000fca000f8e00ff */
[----:B------:R-:W-:-:S04]  /*5410*/  SHF.L.U32 R0, R0, 0x1f, RZ ;  /* 0x0000001f00007819 */ /* 0x000fc800000006ff */
[----:B------:R2:W3:Y:S01]  /*5420*/  SYNCS.PHASECHK.TRANS64.TRYWAIT P1, [UR6+0x2a850], R0 ;  /* 0x02a85000ff0075a7 */ /* 0x0004e20008020146 */
[----:B------:R-:W-:Y:S05]  /*5430*/  @!P0 BRA `(.L_x_896) ;  /* 0x0000000000048947 */ /* 0x000fea0003800000 */
[----:B------:R-:W-:Y:S01]  /*5440*/  BPT.TRAP 0x1 ;  /* 0x000000040000795c */ /* 0x000fe20000300000 */
.L_x_896:
[----:B---3--:R-:W-:Y:S05]  /*5450*/  @P1 BRA `(.L_x_897) ;  /* 0x0000000000081947 */ /* 0x008fea0003800000 */
[----:B------:R-:W3:Y:S02]  /*5460*/  SYNCS.PHASECHK.TRANS64.TRYWAIT P1, [UR6+0x2a850], R0 ;  /* 0x02a85000ff0075a7 */ /* 0x000ee40008020146 */
[----:B---3--:R-:W-:Y:S05]  /*5470*/  @!P1 BRA `(.L_x_898) ;  /* 0x000000d400509947 */ /* 0x008fea0003800000 */
.L_x_897:
[----:B------:R-:W-:Y:S01]  /*5480*/  UIADD3 UR10, UR37, 0x400, URZ ;  /* 0x00000400250a7890 */ /* 0x000fe2000fffe03f */
[----:B------:R-:W-:Y:S01]  /*5490*/  WARPGROUP.ARRIVE ;  /* 0x00000000000079c5 */ /* 0x000fe20000000000 */
[----:B------:R-:W-:-:S05]  /*54a0*/  UMOV UR11, 0x40000040 ;  /* 0x40000040000b7882 */ /* 0x000fca0000000000 */
[----:B------:R-:W3:Y:S01]  /*54b0*/  S2R R179, SR_TID.X ;  /* 0x0000000000b37919 */ /* 0x000ee20000002100 */
[----:B------:R-:W-:Y:S01]  /*54c0*/  USHF.R.U32.HI UR10, URZ, 0x4, UR10 ;  /* 0x000000043f0a7899 */ /* 0x000fe2000801160a */
[----:B-1----:R-:W-:Y:S01]  /*54d0*/  FMUL.FTZ R21, R88, UR4 ;  /* 0x0000000458157c20 */ /* 0x002fe20008410000 */
[----:B------:R-:W-:Y:S01]  /*54e0*/  FMUL.FTZ R88, R94, UR4 ;  /* 0x000000045e587c20 */ /* 0x000fe20008410000 */
[----:B------:R-:W-:Y:S01]  /*54f0*/  FMUL.FTZ R94, R106, UR4 ;  /* 0x000000046a5e7c20 */ /* 0x000fe20008410000 */
[----:B------:R-:W-:Y:S01]  /*5500*/  ULOP3.LUT UR10, UR10, 0x3fff, URZ, 0xc0, !UPT ;  /* 0x00003fff0a0a7892 */ /* 0x000fe2000f8ec03f */
[----:B------:R-:W-:Y:S01]  /*5510*/  FMUL.FTZ R176, R127, UR4 ;  /* 0x000000047fb07c20 */ /* 0x000fe20008410000 */
[----:B------:R-:W-:Y:S02]  /*5520*/  IMAD R127, R20, -0x60, RZ ;  /* 0xffffffa0147f7824 */ /* 0x000fe400078e02ff */
[----:B--2---:R-:W-:Y:S01]  /*5530*/  FMUL.FTZ R0, R90, UR4 ;  /* 0x000000045a007c20 */ /* 0x004fe20008410000 */
[----:B------:R-:W-:Y:S01]  /*5540*/  ULOP3.LUT UR10, UR10, 0x3000000, URZ, 0xfc, !UPT ;  /* 0x030000000a0a7892 */ /* 0x000fe2000f8efc3f */
[----:B------:R-:W-:Y:S01]  /*5550*/  FMUL.FTZ R2, R91, UR4 ;  /* 0x000000045b027c20 */ /* 0x000fe20008410000 */
[----:B------:R-:W-:Y:S01]  /*5560*/  FMUL.FTZ R90, R98, UR4 ;  /* 0x00000004625a7c20 */ /* 0x000fe20008410000 */
[----:B------:R-:W-:Y:S01]  /*5570*/  FMUL.FTZ R91, R99, UR4 ;  /* 0x00000004635b7c20 */ /* 0x000fe20008410000 */
[----:B------:R-:W-:Y:S01]  /*5580*/  UIMAD UR14, UR36, 0x600, UR10 ;  /* 0x00000600240e78a4 */ /* 0x000fe2000f8e020a */
[----:B------:R-:W-:Y:S01]  /*5590*/  FMUL.FTZ R100, R100, UR4 ;  /* 0x0000000464647c20 */ /* 0x000fe20008410000 */
[----:B------:R-:W-:Y:S01]  /*55a0*/  FMUL.FTZ R101, R101, UR4 ;  /* 0x0000000465657c20 */ /* 0x000fe20008410000 */
[----:B------:R-:W-:Y:S01]  /*55b0*/  FMUL.FTZ R98, R114, UR4 ;  /* 0x0000000472627c20 */ /* 0x000fe20008410000 */
[----:B------:R-:W-:Y:S01]  /*55c0*/  FMUL.FTZ R99, R115, UR4 ;  /* 0x0000000473637c20 */ /* 0x000fe20008410000 */
[----:B------:R-:W-:Y:S01]  /*55d0*/  FMUL.FTZ R120, R120, UR4 ;  /* 0x0000000478787c20 */ /* 0x000fe20008410000 */
[----:B------:R-:W-:Y:S01]  /*55e0*/  FMUL.FTZ R121, R121, UR4 ;  /* 0x0000000479797c20 */ /* 0x000fe20008410000 */
[----:B------:R-:W-:Y:S01]  /*55f0*/  UMOV UR10, UR14 ;  /* 0x0000000e000a7c82 */ /* 0x000fe20008000000 */
[----:B------:R-:W-:Y:S01]  /*5600*/  FMUL.FTZ R125, R125, UR4 ;  /* 0x000000047d7d7c20 */ /* 0x000fe20008410000 */
[----:B------:R-:W-:Y:S01]  /*5610*/  HGMMA.64x128x16.F32.BF16 R24, R156, gdesc[UR8].tnspB, R24, gsb0 ;  /* 0x41e000089c187df0 */ /* 0x000fe20008001818 */
[----:B------:R-:W-:Y:S01]  /*5620*/  UIADD3 UR10, UR14, 0x80, URZ ;  /* 0x000000800e0a7890 */ /* 0x000fe2000fffe03f */
[----:B------:R-:W-:Y:S01]  /*5630*/  FMUL.FTZ R174, R126, UR4 ;  /* 0x000000047eae7c20 */ /* 0x000fe20008410000 */
[----:B------:R-:W-:Y:S01]  /*5640*/  UMOV UR11, 0x40000040 ;  /* 0x40000040000b7882 */ /* 0x000fe20000000000 */
[----:B------:R-:W-:Y:S01]  /*5650*/  FMUL.FTZ R129, R129, UR4 ;  /* 0x0000000481817c20 */ /* 0x000fe20008410000 */
[----:B------:R-:W-:Y:S01]  /*5660*/  FMUL.FTZ R178, R130, UR4 ;  /* 0x0000000482b27c20 */ /* 0x000fe20008410000 */
[----:B------:R-:W-:Y:S01]  /*5670*/  FMUL.FTZ R133, R133, UR4 ;  /* 0x0000000485857c20 */ /* 0x000fe20008410000 */
[----:B------:R-:W-:Y:S01]  /*5680*/  FMUL.FTZ R124, R124, UR4 ;  /* 0x000000047c7c7c20 */ /* 0x000fe20008410000 */
[----:B------:R-:W-:Y:S01]  /*5690*/  FMUL.FTZ R128, R128, UR4 ;  /* 0x0000000480807c20 */ /* 0x000fe20008410000 */
[----:B------:R-:W-:Y:S01]  /*56a0*/  FMUL.FTZ R132, R132, UR4 ;  /* 0x0000000484847c20 */ /* 0x000fe20008410000 */
[----:B---3--:R-:W-:Y:S01]  /*56b0*/  LOP3.LUT P2, RZ, R179, 0x7f, RZ, 0xc0, !PT ;  /* 0x0000007fb3ff7812 */ /* 0x008fe2000784c0ff */
[----:B------:R-:W-:Y:S01]  /*56c0*/  FMUL.FTZ R134, R134, UR4 ;  /* 0x0000000486867c20 */ /* 0x000fe20008410000 */
[----:B------:R-:W-:Y:S01]  /*56d0*/  LOP3.LUT P1, RZ, R18, 0x80000, RZ, 0xc0, !PT ;  /* 0x0008000012ff7812 */ /* 0x000fe2000782c0ff */
[----:B------:R-:W1:Y:S08]  /*56e0*/  MUFU.TANH R21, R21 ;  /* 0x0000001500157308 */ /* 0x000e700000002400 */
[----:B------:R-:W2:Y:S08]  /*56f0*/  MUFU.TANH R0, R0 ;  /* 0x0000000000007308 */ /* 0x000eb00000002400 */
[----:B------:R-:W3:Y:S08]  /*5700*/  MUFU.TANH R2, R2 ;  /* 0x0000000200027308 */ /* 0x000ef00000002400 */
[----:B------:R-:W4:Y:S08]  /*5710*/  MUFU.TANH R88, R88 ;  /* 0x0000005800587308 */ /* 0x000f300000002400 */
        /* <DEDUP_REMOVED lines=12> */
[----:B------:R-:W1:Y:S01]  /*57e0*/  MUFU.TANH R178, R178 ;  /* 0x000000b200b27308 */ /* 0x000e620000002400 */
[----:B------:R-:W-:-:S02]  /*57f0*/  WARPGROUP.DEPBAR.LE gsb0, 0x0 ;  /* 0x00008000000079c5 */ /* 0x000fc40000010000 */
[----:B------:R-:W-:Y:S01]  /*5800*/  WARPGROUP.ARRIVE ;  /* 0x00000000000079c5 */ /* 0x000fe20000000000 */
[----:B------:R-:W-:-:S04]  /*5810*/  FMUL.FTZ R156, R123, UR4 ;  /* 0x000000047b9c7c20 */ /* 0x000fc80008410000 */
[----:B------:R1:W1:Y:S01]  /*5820*/  MUFU.TANH R123, R132 ;  /* 0x00000084007b7308 */ /* 0x0002620000002400 */
[----:B------:R-:W-:Y:S01]  /*5830*/  HGMMA.64x128x16.F32.BF16 R24, R152, gdesc[UR8].tnspB, R24, gsb0 ;  /* 0x41e0000898187df0 */ /* 0x000fe20008001818 */
[----:B------:R-:W-:Y:S01]  /*5840*/  UIADD3 UR10, UR14, 0x100, URZ ;  /* 0x000001000e0a7890 */ /* 0x000fe2000fffe03f */
[----:B------:R-:W-:-:S05]  /*5850*/  UMOV UR11, 0x40000040 ;  /* 0x40000040000b7882 */ /* 0x000fca0000000000 */
[----:B------:R-:W1:Y:S08]  /*5860*/  MUFU.TANH R156, R156 ;  /* 0x0000009c009c7308 */ /* 0x000e700000002400 */
[----:B------:R-:W1:Y:S01]  /*5870*/  MUFU.TANH R133, R133 ;  /* 0x0000008500857308 */ /* 0x000e620000002400 */
[----:B------:R-:W-:Y:S02]  /*5880*/  WARPGROUP.DEPBAR.LE gsb0, 0x0 ;  /* 0x00008000000079c5 */ /* 0x000fe40000010000 */
[----:B------:R-:W-:Y:S01]  /*5890*/  WARPGROUP.ARRIVE ;  /* 0x00000000000079c5 */ /* 0x000fe20000000000 */
[----:B------:R-:W-:-:S05]  /*58a0*/  FMUL.FTZ R154, R122, UR4 ;  /* 0x000000047a9a7c20 */ /* 0x000fca0008410000 */
[----:B------:R-:W-:Y:S01]  /*58b0*/  HGMMA.64x128x16.F32.BF16 R24, R148, gdesc[UR8].tnspB, R24, gsb0 ;  /* 0x41e0000894187df0 */ /* 0x000fe20008001818 */
[----:B------:R-:W-:Y:S01]  /*58c0*/  UIADD3 UR10, UR14, 0x180, URZ ;  /* 0x000001800e0a7890 */ /* 0x000fe2000fffe03f */
[----:B------:R-:W1:Y:S01]  /*58d0*/  MUFU.TANH R154, R154 ;  /* 0x0000009a009a7308 */ /* 0x000e620000002400 */
[----:B------:R-:W-:Y:S01]  /*58e0*/  UMOV UR11, 0x40000040 ;  /* 0x40000040000b7882 */ /* 0x000fe20000000000 */
[----:B------:R-:W-:Y:S02]  /*58f0*/  WARPGROUP.DEPBAR.LE gsb0, 0x0 ;  /* 0x00008000000079c5 */ /* 0x000fe40000010000 */
[----:B------:R-:W-:Y:S01]  /*5900*/  WARPGROUP.ARRIVE ;  /* 0x00000000000079c5 */ /* 0x000fe20000000000 */
[----:B------:R-:W-:Y:S01]  /*5910*/  FMUL.FTZ R148, R97, UR4 ;  /* 0x0000000461947c20 */ /* 0x000fe20008410000 */
[----:B------:R-:W-:Y:S01]  /*5920*/  FMUL.FTZ R97, R111, UR4 ;  /* 0x000000046f617c20 */ /* 0x000fe20008410000 */
[----:B------:R-:W-:Y:S01]  /*5930*/  FMUL.FTZ R150, R104, UR4 ;  /* 0x0000000468967c20 */ /* 0x000fe20008410000 */
[----:B------:R-:W-:Y:S01]  /*5940*/  FMUL.FTZ R111, R113, UR4 ;  /* 0x00000004716f7c20 */ /* 0x000fe20008410000 */
[----:B------:R-:W-:Y:S01]  /*5950*/  FMUL.FTZ R113, R117, UR4 ;  /* 0x0000000475717c20 */ /* 0x000fe20008410000 */
[----:B------:R-:W-:Y:S01]  /*5960*/  HGMMA.64x128x16.F32.BF16 R24, R144, gdesc[UR8].tnspB, R24, gsb0 ;  /* 0x41e0000890187df0 */ /* 0x000fe20008001818 */
[----:B------:R-:W-:Y:S01]  /*5970*/  UIADD3 UR10, UR14, 0x200, URZ ;  /* 0x000002000e0a7890 */ /* 0x000fe2000fffe03f */
[----:B------:R-:W-:Y:S01]  /*5980*/  FMUL.FTZ R104, R131, UR4 ;  /* 0x0000000483687c20 */ /* 0x000fe20008410000 */
[----:B------:R-:W-:Y:S01]  /*5990*/  UMOV UR11, 0x40000040 ;  /* 0x40000040000b7882 */ /* 0x000fe20000000000 */
        /* <DEDUP_REMOVED lines=25> */
[----:B------:R-:W-:Y:S01]  /*5b30*/  IMAD R108, R17, UR58, R127 ;  /* 0x0000003a116c7c24 */ /* 0x000fe2000f8e027f */
[----:B------:R1:W1:Y:S08]  /*5b40*/  MUFU.TANH R118, R121 ;  /* 0x0000007900767308 */ /* 0x0002700000002400 */
        /* <DEDUP_REMOVED lines=16> */
[----:B------:R-:W-:-:S02]  /*5c50*/  WARPGROUP.DEPBAR.LE gsb0, 0x0 ;  /* 0x00008000000079c5 */ /* 0x000fc40000010000 */
[----:B------:R-:W-:Y:S01]  /*5c60*/  WARPGROUP.ARRIVE ;  /* 0x00000000000079c5 */ /* 0x000fe20000000000 */
[----:B------:R-:W-:Y:S01]  /*5c70*/  FMUL.FTZ R141, R109, UR4 ;  /* 0x000000046d8d7c20 */ /* 0x000fe20008410000 */
[----:B------:R-:W-:Y:S01]  /*5c80*/  FMUL.FTZ R140, R105, UR4 ;  /* 0x00000004698c7c20 */ /* 0x000fe20008410000 */
[----:B------:R-:W5:Y:S01]  /*5c90*/  LDC R109, c[0x0][0x288] ;  /* 0x0000a200ff6d7b82 */ /* 0x000f620000000800 */
[----:B------:R-:W-:Y:S02]  /*5ca0*/  IMAD.U32 R105, RZ, RZ, UR7 ;  /* 0x00000007ff697e24 */ /* 0x000fe4000f8e00ff */
[----:B------:R-:W-:Y:S01]  /*5cb0*/  HGMMA.64x128x16.F32.BF16 R24, R136, gdesc[UR8].tnspB, R24, gsb0 ;  /* 0x41e0000888187df0 */ /* 0x000fe20008001818 */
[----:B------:R-:W1:Y:S01]  /*5cc0*/  MUFU.TANH R141, R141 ;  /* 0x0000008d008d7308 */ /* 0x000e620000002400 */
[----:B------:R-:W-:-:S05]  /*5cd0*/  @!P2 VIADD R105, R105, 0x2a840 ;  /* 0x0002a8406969a836 */ /* 0x000fca0000000000 */
[----:B------:R-:W-:Y:S02]  /*5ce0*/  @!P2 PRMT R106, RZ, 0x654, R105 ;  /* 0x00000654ff6aa816 */ /* 0x000fe40000000069 */
[----:B------:R-:W1:Y:S08]  /*5cf0*/  MUFU.TANH R140, R140 ;  /* 0x0000008c008c7308 */ /* 0x000e700000002400 */
[----:B------:R1:W1:Y:S01]  /*5d00*/  MUFU.TANH R105, R134 ;  /* 0x0000008600697308 */ /* 0x0002620000002400 */
[----:B-----5:R-:W-:-:S05]  /*5d10*/  IADD3 R109, R108, 0x1, -R109 ;  /* 0x000000016c6d7810 */ /* 0x020fca0007ffe86d */
[----:B------:R-:W-:-:S04]  /*5d20*/  IMAD R109, R16, -0x2, R109 ;  /* 0xfffffffe106d7824 */ /* 0x000fc800078e026d */
[----:B------:R-:W-:-:S04]  /*5d30*/  VIADD R131, R109, UR47 ;  /* 0x0000002f6d837c36 */ /* 0x000fc80008000000 */
[----:B------:R-:W-:Y:S01]  /*5d40*/  IMAD.IADD R115, R3, 0x1, R131 ;  /* 0x0000000103737824 */ /* 0x000fe200078e0283 */
[----:B------:R-:W-:Y:S02]  /*5d50*/  WARPGROUP.DEPBAR.LE gsb0, 0x0 ;  /* 0x00008000000079c5 */ /* 0x000fe40000010000 */
[----:B------:R5:W-:Y:S01]  /*5d60*/  @!P2 SYNCS.ARRIVE.TRANS64.RED.A1T0 RZ, [R106+URZ], RZ ;  /* 0x000000ff6affa9a7 */ /* 0x000be2000810043f */
[----:B------:R-:W-:Y:S02]  /*5d70*/  IMAD R138, R16, -0x2, R127 ;  /* 0xfffffffe108a7824 */ /* 0x000fe400078e027f */
[----:B-----5:R-:W-:Y:S01]  /*5d80*/  FMUL.FTZ R106, R135, UR4 ;  /* 0x00000004876a7c20 */ /* 0x020fe20008410000 */
[----:B------:R-:W-:-:S04]  /*5d90*/  VIADD R135, R109, UR41 ;  /* 0x000000296d877c36 */ /* 0x000fc80008000000 */
[----:B------:R-:W-:Y:S01]  /*5da0*/  IMAD.IADD R117, R3, 0x1, R135 ;  /* 0x0000000103757824 */ /* 0x000fe200078e0287 */
[----:B------:R-:W1:Y:S01]  /*5db0*/  MUFU.TANH R106, R106 ;  /* 0x0000006a006a7308 */ /* 0x000e620000002400 */
[----:B--234-:R-:W-:Y:S05]  /*5dc0*/  @!P1 BRA `(.L_x_899) ;  /* 0x0000000000589947 */ /* 0x01cfea0003800000 */
[----:B------:R-:W-:Y:S01]  /*5dd0*/  ISETP.GT.AND P1, PT, R172, -0x1, PT ;  /* 0xffffffffac00780c */ /* 0x000fe20003f24270 */
[----:B------:R-:W-:-:S12]  /*5de0*/  BSSY B0, `(.L_x_900) ;  /* 0x0000011000007945 */ /* 0x000fd80003800000 */
[----:B------:R-:W-:Y:S05]  /*5df0*/  @P1 BRA `(.L_x_901) ;  /* 0x0000000000201947 */ /* 0x000fea0003800000 */
[----:B------:R-:W-:Y:S01]  /*5e00*/  IMAD.U32 R137, RZ, RZ, UR45 ;  /* 0x0000002dff897e24 */ /* 0x000fe2000f8e00ff */
[----:B------:R-:W-:-:S04]  /*5e10*/  LOP3.LUT R119, RZ, R172, RZ, 0x33, !PT ;  /* 0x000000acff777212 */ /* 0x000fc800078e33ff */
[----:B------:R-:W-:-:S13]  /*5e20*/  ISETP.NE.AND P1, PT, R137, 0x1, PT ;  /* 0x000000018900780c */ /* 0x000fda0003f25270 */
[----:B------:R-:W2:Y:S02]  /*5e30*/  @P1 LDC.64 R108, c[0x0][0x9e8] ;  /* 0x00027a00ff6c1b82 */ /* 0x000ea40000000a00 */
[----:B--2---:R-:W-:-:S05]  /*5e40*/  @P1 IMAD.HI.U32 R108, R119, R108, RZ ;  /* 0x0000006c776c1227 */ /* 0x004fca00078e00ff */
[----:B------:R-:W-:-:S04]  /*5e50*/  @P1 SHF.R.U32.HI R119, RZ, R109, R108 ;  /* 0x0000006dff771219 */ /* 0x000fc8000001166c */
[----:B------:R-:W-:Y:S01]  /*5e60*/  LOP3.LUT R108, RZ, R119, RZ, 0x33, !PT ;  /* 0x00000077ff6c7212 */ /* 0x000fe200078e33ff */
[----:B------:R-:W-:Y:S06]  /*5e70*/  BRA `(.L_x_902) ;  /* 0x00000000001c7947 */ /* 0x000fec0003800000 */
.L_x_901:
[----:B------:R-:W-:-:S05]  /*5e80*/  IMAD.U32 R137, RZ, RZ, UR45 ;  /* 0x0000002dff897e24 */ /* 0x000fca000f8e00ff */
[----:B------:R-:W-:-:S13]  /*5e90*/  ISETP.NE.AND P1, PT, R137, 0x1, PT ;  /* 0x000000018900780c */ /* 0x000fda0003f25270 */
[----:B------:R-:W2:Y:S01]  /*5ea0*/  @P1 LDC.64 R108, c[0x0][0x9e8] ;  /* 0x00027a00ff6c1b82 */ /* 0x000ea20000000a00 */
[----:B------:R-:W-:-:S04]  /*5eb0*/  @P1 IMAD.IADD R119, R3, 0x1, R13 ;  /* 0x0000000103771824 */ /* 0x000fc800078e020d */
[----:B--2---:R-:W-:-:S04]  /*5ec0*/  @P1 IMAD.HI.U32 R114, R119, R108, RZ ;  /* 0x0000006c77721227 */ /* 0x004fc800078e00ff */
[----:B------:R-:W-:Y:S01]  /*5ed0*/  IMAD.MOV.U32 R108, RZ, RZ, R172 ;  /* 0x000000ffff6c7224 */ /* 0x000fe200078e00ac */
[----:B------:R-:W-:-:S07]  /*5ee0*/  @P1 SHF.R.U32.HI R108, RZ, R109, R114 ;  /* 0x0000006dff6c1219 */ /* 0x000fce0000011672 */
.L_x_902:
[----:B------:R-:W-:Y:S05]  /*5ef0*/  BSYNC B0 ;  /* 0x0000000000007941 */ /* 0x000fea0003800000 */
.L_x_900:
[----:B------:R-:W-:-:S05]  /*5f00*/  IMAD R108, R108, R137, R138 ;  /* 0x000000896c6c7224 */ /* 0x000fca00078e028a */
[----:B------:R-:W-:Y:S02]  /*5f10*/  VIADDMNMX R115, R108, R137, R115, PT ;  /* 0x000000896c737246 */ /* 0x000fe40003800173 */
[----:B------:R-:W-:-:S07]  /*5f20*/  VIMNMX R117, R117, R108, !PT ;  /* 0x0000006c75757248 */ /* 0x000fce0007fe0100 */
.L_x_899:
        /* <DEDUP_REMOVED lines=32> */
[----:B------:R-:W-:Y:S01]  /*6130*/  FSEL R158, R101, -INF , !P3 ;  /* 0xff800000659e7808 */ /* 0x000fe20005800000 */
[----:B------:R-:W-:Y:S01]  /*6140*/  IMAD.IADD R101, R4, 0x1, R131 ;  /* 0x0000000104657824 */ /* 0x000fe200078e0283 */
        /* <DEDUP_REMOVED lines=14> */
[----:B------:R-:W-:Y:S01]  /*6230*/  FSEL R132, R107, -INF , !P3 ;  /* 0xff8000006b847808 */ /* 0x000fe20005800000 */
[----:B------:R-:W-:Y:S01]  /*6240*/  IMAD.IADD R107, R4, 0x1, R135 ;  /* 0x00000001046b7824 */ /* 0x000fe200078e0287 */
        /* <DEDUP_REMOVED lines=58> */
[----:B------:R-:W-:Y:S02]  /*65f0*/  P2R R113, PR, RZ, 0x40 ;  /* 0x00000040ff717803 */ /* 0x000fe40000000000 */
[----:B------:R-:W-:-:S04]  /*6600*/  ISETP.GT.AND P6, PT, R117, RZ, !P6 ;  /* 0x000000ff7500720c */ /* 0x000fc800077c4270 */
[----:B------:R-:W-:-:S04]  /*6610*/  ISETP.LT.OR P6, PT, R115, 0x1, P6 ;  /* 0x000000017300780c */ /* 0x000fc800037c1670 */
[----:B------:R-:W-:Y:S02]  /*6620*/  FSEL R109, R21, -INF , !P6 ;  /* 0xff800000156d7808 */ /* 0x000fe40007000000 */
[----:B------:R-:W-:-:S04]  /*6630*/  ISETP.GE.AND P6, PT, R127, 0x5a, PT ;  /* 0x0000005a7f00780c */ /* 0x000fc80003fc6270 */
[----:B------:R-:W-:Y:S02]  /*6640*/  P2R R121, PR, RZ, 0x40 ;  /* 0x00000040ff797803 */ /* 0x000fe40000000000 */
[----:B------:R-:W-:-:S04]  /*6650*/  ISETP.GT.AND P6, PT, R117, 0x59, !P6 ;  /* 0x000000597500780c */ /* 0x000fc800077c4270 */
[----:B------:R-:W-:-:S04]  /*6660*/  ISETP.LT.OR P6, PT, R115, 0x5a, P6 ;  /* 0x0000005a7300780c */ /* 0x000fc800037c1670 */
[----:B------:R-:W-:Y:S02]  /*6670*/  FSEL R110, R133, -INF , !P6 ;  /* 0xff800000856e7808 */ /* 0x000fe40007000000 */
[----:B------:R-:W-:-:S13]  /*6680*/  LOP3.LUT P6, RZ, R18, 0x80000, RZ, 0xc0, !PT ;  /* 0x0008000012ff7812 */ /* 0x000fda00078cc0ff */
[----:B------:R-:W-:Y:S05]  /*6690*/  @!P6 BRA `(.L_x_903) ;  /* 0x000000000054e947 */ /* 0x000fea0003800000 */
[----:B------:R-:W-:Y:S01]  /*66a0*/  IMAD.IADD R21, R4, 0x1, R13 ;  /* 0x0000000104157824 */ /* 0x000fe200078e020d */
[----:B------:R-:W-:Y:S04]  /*66b0*/  BSSY B0, `(.L_x_904) ;  /* 0x0000010000007945 */ /* 0x000fe80003800000 */
[----:B------:R-:W-:-:S13]  /*66c0*/  ISETP.GT.AND P6, PT, R21, -0x1, PT ;  /* 0xffffffff1500780c */ /* 0x000fda0003fc4270 */
[----:B------:R-:W-:Y:S05]  /*66d0*/  @P6 BRA `(.L_x_905) ;  /* 0x0000000000206947 */ /* 0x000fea0003800000 */
[----:B------:R-:W-:Y:S01]  /*66e0*/  IMAD.U32 R111, RZ, RZ, UR45 ;  /* 0x0000002dff6f7e24 */ /* 0x000fe2000f8e00ff */
[----:B------:R-:W-:-:S04]  /*66f0*/  LOP3.LUT R21, RZ, R21, RZ, 0x33, !PT ;  /* 0x00000015ff157212 */ /* 0x000fc800078e33ff */
[----:B------:R-:W-:-:S13]  /*6700*/  ISETP.NE.AND P6, PT, R111, 0x1, PT ;  /* 0x000000016f00780c */ /* 0x000fda0003fc5270 */
[----:B------:R-:W1:Y:S02]  /*6710*/  @P6 LDC.64 R136, c[0x0][0x9e8] ;  /* 0x00027a00ff886b82 */ /* 0x000e640000000a00 */
[----:B-1----:R-:W-:-:S05]  /*6720*/  @P6 IMAD.HI.U32 R136, R21, R136, RZ ;  /* 0x0000008815886227 */ /* 0x002fca00078e00ff */
[----:B------:R-:W-:-:S04]  /*6730*/  @P6 SHF.R.U32.HI R21, RZ, R137, R136 ;  /* 0x00000089ff156219 */ /* 0x000fc80000011688 */
[----:B------:R-:W-:Y:S01]  /*6740*/  LOP3.LUT R21, RZ, R21, RZ, 0x33, !PT ;  /* 0x00000015ff157212 */ /* 0x000fe200078e33ff */
[----:B------:R-:W-:Y:S06]  /*6750*/  BRA `(.L_x_906) ;  /* 0x0000000000147947 */ /* 0x000fec0003800000 */
.L_x_905:
[----:B------:R-:W-:-:S05]  /*6760*/  IMAD.U32 R111, RZ, RZ, UR45 ;  /* 0x0000002dff6f7e24 */ /* 0x000fca000f8e00ff */
[----:B------:R-:W-:-:S13]  /*6770*/  ISETP.NE.AND P6, PT, R111, 0x1, PT ;  /* 0x000000016f00780c */ /* 0x000fda0003fc5270 */
[----:B------:R-:W1:Y:S02]  /*6780*/  @P6 LDC.64 R136, c[0x0][0x9e8] ;  /* 0x00027a00ff886b82 */ /* 0x000e640000000a00 */
[----:B-1----:R-:W-:-:S05]  /*6790*/  @P6 IMAD.HI.U32 R136, R21, R136, RZ ;  /* 0x0000008815886227 */ /* 0x002fca00078e00ff */
[----:B------:R-:W-:-:S07]  /*67a0*/  @P6 SHF.R.U32.HI R21, RZ, R137, R136 ;  /* 0x00000089ff156219 */ /* 0x000fce0000011688 */
.L_x_906:
[----:B------:R-:W-:Y:S05]  /*67b0*/  BSYNC B0 ;  /* 0x0000000000007941 */ /* 0x000fea0003800000 */
.L_x_904:
[----:B------:R-:W-:-:S05]  /*67c0*/  IMAD R136, R21, R111, R138 ;  /* 0x0000006f15887224 */ /* 0x000fca00078e028a */
[----:B------:R-:W-:Y:S02]  /*67d0*/  VIADDMNMX R101, R136, R111, R101, PT ;  /* 0x0000006f88657246 */ /* 0x000fe40003800165 */
[----:B------:R-:W-:-:S07]  /*67e0*/  VIMNMX R107, R107, R136, !PT ;  /* 0x000000886b6b7248 */ /* 0x000fce0007fe0100 */
.L_x_903:
[C---:B------:R-:W-:Y:S01]  /*67f0*/  ISETP.GT.AND P1, PT, R107.reuse, 0x1, !P1 ;  /* 0x000000016b00780c */ /* 0x040fe20004f24270 */
[----:B------:R-:W-:Y:S01]  /*6800*/  UMOV UR39, UR40 ;  /* 0x0000002800277c82 */ /* 0x000fe20008000000 */
[----:B------:R-:W-:Y:S01]  /*6810*/  ISETP.GT.AND P2, PT, R107, 0x8, !P2 ;  /* 0x000000086b00780c */ /* 0x000fe20005744270 */
[----:B------:R-:W-:Y:S01]  /*6820*/  UMOV UR36, UR5 ;  /* 0x0000000500247c82 */ /* 0x000fe20008000000 */
        /* <DEDUP_REMOVED lines=11> */
[----:B------:R-:W-:Y:S02]  /*68e0*/  FMNMX.FTZ R21, R109, R14, !PT ;  /* 0x0000000e6d157209 */ /* 0x000fe40007810000 */
[----:B------:R-:W-:Y:S02]  /*68f0*/  ISETP.GT.AND P1, PT, R107, 0x10, !P1 ;  /* 0x000000106b00780c */ /* 0x000fe40004f24270 */
[----:B------:R-:W-:Y:S02]  /*6900*/  FMNMX.FTZ R21, R190, R21, !PT ;  /* 0x00000015be157209 */ /* 0x000fe40007810000 */
[----:B------:R-:W-:Y:S02]  /*6910*/  ISETP.LT.OR P1, PT, R101, 0x11, P1 ;  /* 0x000000116500780c */ /* 0x000fe40000f21670 */
[----:B------:R-:W-:-:S02]  /*6920*/  FMNMX.FTZ R21, R188, R21, !PT ;  /* 0x00000015bc157209 */ /* 0x000fc40007810000 */
[----:B------:R-:W-:Y:S02]  /*6930*/  FSEL R136, R90, -INF , !P1 ;  /* 0xff8000005a887808 */ /* 0x000fe40004800000 */
[----:B------:R-:W-:Y:S02]  /*6940*/  ISETP.NE.AND P1, PT, R142, RZ, PT ;  /* 0x000000ff8e00720c */ /* 0x000fe40003f25270 */
[----:B------:R-:W-:Y:S02]  /*6950*/  FMNMX.FTZ R21, R186, R21, !PT ;  /* 0x00000015ba157209 */ /* 0x000fe40007810000 */
[----:B------:R-:W-:Y:S02]  /*6960*/  ISETP.GT.AND P1, PT, R107, 0x11, !P1 ;  /* 0x000000116b00780c */ /* 0x000fe40004f24270 */
[----:B------:R-:W-:Y:S02]  /*6970*/  FMNMX.FTZ R21, R184, R21, !PT ;  /* 0x00000015b8157209 */ /* 0x000fe40007810000 */
[----:B------:R-:W-:-:S02]  /*6980*/  ISETP.LT.OR P1, PT, R101, 0x12, P1 ;  /* 0x000000126500780c */ /* 0x000fc40000f21670 */
[----:B------:R-:W-:Y:S02]  /*6990*/  FMNMX.FTZ R21, R182, R21, !PT ;  /* 0x00000015b6157209 */ /* 0x000fe40007810000 */
[----:B------:R-:W-:Y:S02]  /*69a0*/  FSEL R144, R91, -INF , !P1 ;  /* 0xff8000005b907808 */ /* 0x000fe40004800000 */
[----:B------:R-:W-:Y:S02]  /*69b0*/  ISETP.NE.AND P1, PT, R143, RZ, PT ;  /* 0x000000ff8f00720c */ /* 0x000fe40003f25270 */
[----:B------:R-:W-:Y:S02]  /*69c0*/  FMNMX.FTZ R21, R180, R21, !PT ;  /* 0x00000015b4157209 */ /* 0x000fe40007810000 */
[----:B------:R-:W-:Y:S02]  /*69d0*/  ISETP.GT.AND P1, PT, R107, 0x18, !P1 ;  /* 0x000000186b00780c */ /* 0x000fe40004f24270 */
[----:B------:R-:W-:-:S02]  /*69e0*/  FMNMX.FTZ R21, R158, R21, !PT ;  /* 0x000000159e157209 */ /* 0x000fc40007810000 */
[----:B------:R-:W-:Y:S02]  /*69f0*/  ISETP.LT.OR P1, PT, R101, 0x19, P1 ;  /* 0x000000196500780c */ /* 0x000fe40000f21670 */
[----:B------:R-:W-:Y:S02]  /*6a00*/  FMNMX.FTZ R21, R150, R21, !PT ;  /* 0x0000001596157209 */ /* 0x000fe40007810000 */
[----:B------:R-:W-:Y:S02]  /*6a10*/  FSEL R92, R92, -INF , !P1 ;  /* 0xff8000005c5c7808 */ /* 0x000fe40004800000 */
[----:B------:R-:W-:Y:S02]  /*6a20*/  ISETP.GT.AND P1, PT, R107, 0x19, !P2 ;  /* 0x000000196b00780c */ /* 0x000fe40005724270 */
[----:B------:R-:W-:Y:S02]  /*6a30*/  ISETP.NE.AND P2, PT, R140, RZ, PT ;  /* 0x000000ff8c00720c */ /* 0x000fe40003f45270 */
[----:B------:R-:W-:-:S02]  /*6a40*/  ISETP.LT.OR P1, PT, R101, 0x1a, P1 ;  /* 0x0000001a6500780c */ /* 0x000fc40000f21670 */
[----:B------:R-:W-:Y:S02]  /*6a50*/  FMNMX.FTZ R21, R134, R21, !PT ;  /* 0x0000001586157209 */ /* 0x000fe40007810000 */
[----:B------:R-:W-:Y:S02]  /*6a60*/  FSEL R142, R93, -INF , !P1 ;  /* 0xff8000005d8e7808 */ /* 0x000fe40004800000 */
        /* <DEDUP_REMOVED lines=19> */
[----:B------:R-:W-:Y:S02]  /*6ba0*/  ISETP.NE.AND P1, PT, R151, RZ, PT ;  /* 0x000000ff9700720c */ /* 0x000fe40003f25270 */
[----:B------:R-:W-:Y:S02]  /*6bb0*/  FMNMX.FTZ R21, R116, R21, !PT ;  /* 0x0000001574157209 */ /* 0x000fe40007810000 */
[----:B------:R-:W-:-:S02]  /*6bc0*/  ISETP.GT.AND P1, PT, R107, 0x29, !P1 ;  /* 0x000000296b00780c */ /* 0x000fc40004f24270 */
[----:B------:R-:W-:Y:S02]  /*6bd0*/  FMNMX.FTZ R21, R114, R21, !PT ;  /* 0x0000001572157209 */ /* 0x000fe40007810000 */
[----:B------:R-:W-:Y:S02]  /*6be0*/  ISETP.LT.OR P1, PT, R101, 0x2a, P1 ;  /* 0x0000002a6500780c */ /* 0x000fe40000f21670 */
[----:B------:R-:W-:Y:S02]  /*6bf0*/  FMNMX.FTZ R21, R112, R21, !PT ;  /* 0x0000001570157209 */ /* 0x000fe40007810000 */
[----:B------:R-:W-:Y:S02]  /*6c00*/  FSEL R138, R97, -INF , !P1 ;  /* 0xff800000618a7808 */ /* 0x000fe40004800000 */
[----:B------:R-:W-:Y:S02]  /*6c10*/  ISETP.NE.AND P1, PT, R141, RZ, PT ;  /* 0x000000ff8d00720c */ /* 0x000fe40003f25270 */
[----:B------:R-:W-:-:S02]  /*6c20*/  FMNMX.FTZ R21, R108, R21, !PT ;  /* 0x000000156c157209 */ /* 0x000fc40007810000 */
[----:B------:R-:W-:Y:S02]  /*6c30*/  ISETP.GT.AND P1, PT, R107, 0x30, !P1 ;  /* 0x000000306b00780c */ /* 0x000fe40004f24270 */
[----:B------:R-:W-:Y:S02]  /*6c40*/  FMNMX.FTZ R21, R100, R21, !PT ;  /* 0x0000001564157209 */ /* 0x000fe40007810000 */
[----:B------:R-:W-:Y:S02]  /*6c50*/  ISETP.LT.OR P1, PT, R101, 0x31, P1 ;  /* 0x000000316500780c */ /* 0x000fe40000f21670 */
[----:B------:R-:W-:Y:S02]  /*6c60*/  FMNMX.FTZ R89, R110, R21, !PT ;  /* 0x000000156e597209 */ /* 0x000fe40007810000 */
[----:B------:R-:W-:Y:S01]  /*6c70*/  FSEL R98, R98, -INF , !P1 ;  /* 0xff80000062627808 */ /* 0x000fe20004800000 */
[----:B------:R-:W1:Y:S01]  /*6c80*/  LDC R21, c[0x0][0x988] ;  /* 0x00026200ff157b82 */ /* 0x000e620000000800 */
[----:B------:R-:W-:Y:S01]  /*6c90*/  ISETP.NE.AND P1, PT, R152, RZ, PT ;  /* 0x000000ff9800720c */ /* 0x000fe20003f25270 */
[----:B------:R-:W2:Y:S01]  /*6ca0*/  SHFL.BFLY PT, R90, R89, 0x2, 0x1f ;  /* 0x0c401f00595a7f89 */ /* 0x000ea200000e0000 */
[----:B------:R-:W-:-:S02]  /*6cb0*/  ISETP.NE.AND P6, PT, R177, RZ, PT ;  /* 0x000000ffb100720c */ /* 0x000fc40003fc5270 */
[C---:B------:R-:W-:Y:S02]  /*6cc0*/  ISETP.GT.AND P1, PT, R107.reuse, 0x31, !P1 ;  /* 0x000000316b00780c */ /* 0x040fe40004f24270 */
[----:B------:R-:W-:Y:S02]  /*6cd0*/  ISETP.GT.AND P3, PT, R107, 0x50, !P3 ;  /* 0x000000506b00780c */ /* 0x000fe40005f64270 */
[C---:B------:R-:W-:Y:S02]  /*6ce0*/  ISETP.LT.OR P1, PT, R101.reuse, 0x32, P1 ;  /* 0x000000326500780c */ /* 0x040fe40000f21670 */
[----:B------:R-:W-:Y:S02]  /*6cf0*/  ISETP.LT.OR P3, PT, R101, 0x51, P3 ;  /* 0x000000516500780c */ /* 0x000fe40001f61670 */
[----:B------:R-:W-:Y:S02]  /*6d00*/  FSEL R88, R99, -INF , !P1 ;  /* 0xff80000063587808 */ /* 0x000fe40004800000 */
[----:B------:R-:W-:-:S02]  /*6d10*/  ISETP.NE.AND P1, PT, R153, RZ, PT ;  /* 0x000000ff9900720c */ /* 0x000fc40003f25270 */
[C---:B------:R-:W-:Y:S02]  /*6d20*/  ISETP.GT.AND P4, PT, R107.reuse, 0x51, !P4 ;  /* 0x000000516b00780c */ /* 0x040fe40006784270 */
[----:B------:R-:W-:Y:S02]  /*6d30*/  ISETP.GT.AND P1, PT, R107, 0x38, !P1 ;  /* 0x000000386b00780c */ /* 0x000fe40004f24270 */
[----:B------:R-:W-:Y:S02]  /*6d40*/  FSEL R178, R178, -INF , !P3 ;  /* 0xff800000b2b27808 */ /* 0x000fe40005800000 */
[----:B------:R-:W-:Y:S02]  /*6d50*/  ISETP.LT.OR P1, PT, R101, 0x39, P1 ;  /* 0x000000396500780c */ /* 0x000fe40000f21670 */
[----:B------:R-:W-:Y:S02]  /*6d60*/  ISETP.GT.AND P5, PT, R107, 0x58, !P5 ;  /* 0x000000586b00780c */ /* 0x000fe40006fa4270 */
[----:B------:R-:W-:-:S02]  /*6d70*/  FSEL R102, R102, -INF , !P1 ;  /* 0xff80000066667808 */ /* 0x000fc40004800000 */
[----:B------:R-:W-:Y:S02]  /*6d80*/  ISETP.NE.AND P1, PT, R155, RZ, PT ;  /* 0x000000ff9b00720c */ /* 0x000fe40003f25270 */
[----:B--2---:R-:W-:Y:S02]  /*6d90*/  FMNMX.FTZ R91, R89, R90, !PT ;  /* 0x0000005a595b7209 */ /* 0x004fe40007810000 */
[----:B------:R-:W-:Y:S02]  /*6da0*/  ISETP.GT.AND P1, PT, R107, 0x39, !P1 ;  /* 0x000000396b00780c */ /* 0x000fe40004f24270 */
[C---:B------:R-:W-:Y:S01]  /*6db0*/  ISETP.LT.OR P4, PT, R101.reuse, 0x52, P4 ;  /* 0x000000526500780c */ /* 0x040fe20002781670 */
[----:B------:R-:W2:Y:S01]  /*6dc0*/  SHFL.BFLY PT, R90, R91, 0x1, 0x1f ;  /* 0x0c201f005b5a7f89 */ /* 0x000ea200000e0000 */
[C---:B------:R-:W-:Y:S02]  /*6dd0*/  ISETP.LT.OR P1, PT, R101.reuse, 0x3a, P1 ;  /* 0x0000003a6500780c */ /* 0x040fe40000f21670 */
[----:B------:R-:W-:-:S02]  /*6de0*/  ISETP.LT.OR P5, PT, R101, 0x59, P5 ;  /* 0x000000596500780c */ /* 0x000fc40002fa1670 */
[----:B------:R-:W-:Y:S02]  /*6df0*/  FSEL R152, R103, -INF , !P1 ;  /* 0xff80000067987808 */ /* 0x000fe40004800000 */
[----:B------:R-:W-:-:S04]  /*6e00*/  ISETP.NE.AND P1, PT, R157, RZ, PT ;  /* 0x000000ff9d00720c */ /* 0x000fc80003f25270 */
[----:B------:R-:W-:-:S04]  /*6e10*/  ISETP.GT.AND P1, PT, R107, 0x40, !P1 ;  /* 0x000000406b00780c */ /* 0x000fc80004f24270 */
[----:B------:R-:W-:-:S04]  /*6e20*/  ISETP.LT.OR P1, PT, R101, 0x41, P1 ;  /* 0x000000416500780c */ /* 0x000fc80000f21670 */
[----:B------:R-:W-:Y:S02]  /*6e30*/  FSEL R154, R154, -INF , !P1 ;  /* 0xff8000009a9a7808 */ /* 0x000fe40004800000 */
[----:B------:R-:W-:Y:S02]  /*6e40*/  ISETP.NE.AND P1, PT, R159, RZ, PT ;  /* 0x000000ff9f00720c */ /* 0x000fe40003f25270 */
[----:B--2---:R-:W-:Y:S02]  /*6e50*/  FMNMX.FTZ R90, R91, R90, !PT ;  /* 0x0000005a5b5a7209 */ /* 0x004fe40007810000 */
[----:B------:R-:W-:-:S04]  /*6e60*/  ISETP.GT.AND P1, PT, R107, 0x41, !P1 ;  /* 0x000000416b00780c */ /* 0x000fc80004f24270 */
[----:B------:R-:W-:-:S04]  /*6e70*/  ISETP.LT.OR P1, PT, R101, 0x42, P1 ;  /* 0x000000426500780c */ /* 0x000fc80000f21670 */
[----:B------:R-:W-:Y:S02]  /*6e80*/  FSEL R156, R156, -INF , !P1 ;  /* 0xff8000009c9c7808 */ /* 0x000fe40004800000 */
[----:B------:R-:W-:-:S04]  /*6e90*/  ISETP.GT.AND P1, PT, R107, 0x48, !P2 ;  /* 0x000000486b00780c */ /* 0x000fc80005724270 */
[----:B------:R-:W-:-:S04]  /*6ea0*/  ISETP.LT.OR P1, PT, R101, 0x49, P1 ;  /* 0x000000496500780c */ /* 0x000fc80000f21670 */
[----:B------:R-:W-:Y:S02]  /*6eb0*/  FSEL R174, R174, -INF , !P1 ;  /* 0xff800000aeae7808 */ /* 0x000fe40004800000 */
[----:B------:R-:W-:Y:S02]  /*6ec0*/  ISETP.GT.AND P1, PT, R107, 0x49, !P6 ;  /* 0x000000496b00780c */ /* 0x000fe40007724270 */
[----:B------:R-:W-:Y:S02]  /*6ed0*/  ISETP.NE.AND P6, PT, R113, RZ, PT ;  /* 0x000000ff7100720c */ /* 0x000fe40003fc5270 */
[----:B------:R-:W-:-:S04]  /*6ee0*/  ISETP.LT.OR P1, PT, R101, 0x4a, P1 ;  /* 0x0000004a6500780c */ /* 0x000fc80000f21670 */
[----:B------:R-:W-:Y:S02]  /*6ef0*/  FSEL R176, R176, -INF , !P1 ;  /* 0xff800000b0b07808 */ /* 0x000fe40004800000 */
[----:B------:R-:W-:Y:S02]  /*6f00*/  ISETP.GT.AND P1, PT, R107, RZ, !P6 ;  /* 0x000000ff6b00720c */ /* 0x000fe40007724270 */
[----:B------:R-:W-:Y:S02]  /*6f10*/  ISETP.NE.AND P6, PT, R121, RZ, PT ;  /* 0x000000ff7900720c */ /* 0x000fe40003fc5270 */
[----:B------:R-:W-:Y:S02]  /*6f20*/  ISETP.LT.OR P1, PT, R101, 0x1, P1 ;  /* 0x000000016500780c */ /* 0x000fe40000f21670 */
[----:B------:R-:W-:Y:S02]  /*6f30*/  ISETP.GT.AND P2, PT, R107, 0x59, !P6 ;  /* 0x000000596b00780c */ /* 0x000fe40007744270 */
[----:B------:R-:W-:Y:S01]  /*6f40*/  FSEL R192, R0, -INF , !P1 ;  /* 0xff80000000c07808 */ /* 0x000fe20004800000 */
[C---:B-1----:R-:W-:Y:S01]  /*6f50*/  FMUL.FTZ R0, R90.reuse, R21 ;  /* 0x000000155a007220 */ /* 0x042fe20000410000 */
[----:B------:R-:W-:-:S02]  /*6f60*/  FSETP.NEU.FTZ.AND P1, PT, R90, -INF , PT ;  /* 0xff8000005a00780b */ /* 0x000fc40003f3d000 */
[----:B------:R-:W-:Y:S02]  /*6f70*/  FMNMX.FTZ R89, R192, R15, !PT ;  /* 0x0000000fc0597209 */ /* 0x000fe40007810000 */
[----:B------:R-:W-:Y:S02]  /*6f80*/  FSEL R115, R0, RZ, P1 ;  /* 0x000000ff00737208 */ /* 0x000fe40000800000 */
[----:B------:R-:W-:Y:S02]  /*6f90*/  FMNMX.FTZ R91, R148, R89, !PT ;  /* 0x00000059945b7209 */ /* 0x000fe40007810000 */
[----:B------:R-:W-:Y:S01]  /*6fa0*/  ISETP.LT.OR P2, PT, R101, 0x5a, P2 ;  /* 0x0000005a6500780c */ /* 0x000fe20001741670 */
[--C-:B------:R-:W-:Y:S01]  /*6fb0*/  FFMA.FTZ R103, R134, R21, -R115.reuse ;  /* 0x0000001586677223 */ /* 0x100fe20000010873 */
[----:B------:R-:W-:Y:S01]  /*6fc0*/  FMNMX.FTZ R91, R2, R91, !PT ;  /* 0x0000005b025b7209 */ /* 0x000fe20007810000 */
[-CC-:B------:R-:W-:Y:S01]  /*6fd0*/  FFMA.FTZ R0, R180, R21.reuse, -R115.reuse ;  /* 0x00000015b4007223 */ /* 0x180fe20000010873 */
[----:B------:R-:W-:Y:S01]  /*6fe0*/  FSEL R134, R104, -INF , !P4 ;  /* 0xff80000068867808 */ /* 0x000fe20006000000 */
[--C-:B------:R-:W-:Y:S01]  /*6ff0*/  FFMA.FTZ R180, R158, R21, -R115.reuse ;  /* 0x000000159eb47223 */ /* 0x100fe20000010873 */
[----:B------:R-:W-:Y:S01]  /*7000*/  FMNMX.FTZ R91, R146, R91, !PT ;  /* 0x0000005b925b7209 */ /* 0x000fe20007810000 */
[-CC-:B------:R-:W-:Y:S01]  /*7010*/  FFMA.FTZ R109, R109, R21.reuse, -R115.reuse ;  /* 0x000000156d6d7223 */ /* 0x180fe20000010873 */
[----:B------:R-:W-:Y:S01]  /*7020*/  FSEL R158, R105, -INF , !P5 ;  /* 0xff800000699e7808 */ /* 0x000fe20006800000 */
[--C-:B------:R-:W-:Y:S01]  /*7030*/  FFMA.FTZ R190, R190, R21, -R115.reuse ;  /* 0x00000015bebe7223 */ /* 0x100fe20000010873 */
[----:B------:R-:W-:Y:S01]  /*7040*/  FMNMX.FTZ R91, R136, R91, !PT ;  /* 0x0000005b885b7209 */ /* 0x000fe20007810000 */
[----:B------:R1:W-:Y:S01]  /*7050*/  MUFU.EX2 R89, R109 ;  /* 0x0000006d00597308 */ /* 0x0003e20000000800 */
[----:B------:R-:W-:Y:S01]  /*7060*/  FSEL R106, R106, -INF , !P2 ;  /* 0xff8000006a6a7808 */ /* 0x000fe20005000000 */
[--C-:B------:R-:W-:Y:S01]  /*7070*/  FFMA.FTZ R188, R188, R21, -R115.reuse ;  /* 0x00000015bcbc7223 */ /* 0x100fe20000010873 */
[----:B------:R-:W-:Y:S01]  /*7080*/  FMNMX.FTZ R93, R144, R91, !PT ;  /* 0x0000005b905d7209 */ /* 0x000fe20007810000 */
[-CC-:B------:R-:W-:Y:S01]  /*7090*/  FFMA.FTZ R186, R186, R21.reuse, -R115.reuse ;  /* 0x00000015baba7223 */ /* 0x180fe20000010873 */
[----:B------:R-:W-:Y:S01]  /*70a0*/  FSEL R113, R90, RZ, P1 ;  /* 0x000000ff5a717208 */ /* 0x000fe20000800000 */
[--C-:B------:R-:W-:Y:S01]  /*70b0*/  FFMA.FTZ R184, R184, R21, -R115.reuse ;  /* 0x00000015b8b87223 */ /* 0x100fe20000010873 */
[----:B------:R-:W-:Y:S01]  /*70c0*/  FMNMX.FTZ R93, R92, R93, !PT ;  /* 0x0000005d5c5d7209 */ /* 0x000fe20007810000 */
[----:B------:R-:W-:Y:S01]  /*70d0*/  MUFU.EX2 R190, R190 ;  /* 0x000000be00be7308 */ /* 0x000fe20000000800 */
[-CC-:B-1----:R-:W-:Y:S01]  /*70e0*/  FFMA.FTZ R109, R112, R21.reuse, -R115.reuse ;  /* 0x00000015706d7223 */ /* 0x182fe20000010873 */
[--C-:B------:R-:W-:Y:S01]  /*70f0*/  FFMA.FTZ R112, R100, R21, -R115.reuse ;  /* 0x0000001564707223 */ /* 0x100fe20000010873 */
        /* <DEDUP_REMOVED lines=9> */
[-CC-:B------:R-:W-:Y:S01]  /*7190*/  FFMA.FTZ R105, R120, R21.reuse, -R115.reuse ;  /* 0x0000001578697223 */ /* 0x180fe20000010873 */
[----:B------:R-:W-:Y:S01]  /*71a0*/  LOP3.LUT P6, RZ, R179, 0x7f, RZ, 0xc0, !PT ;  /* 0x0000007fb3ff7812 */ /* 0x000fe200078cc0ff */
[--C-:B------:R-:W-:Y:S01]  /*71b0*/  FFMA.FTZ R118, R118, R21, -R115.reuse ;  /* 0x0000001576767223 */ /* 0x100fe20000010873 */
[----:B------:R-:W-:Y:S01]  /*71c0*/  FMNMX.FTZ R95, R96, R95, !PT ;  /* 0x0000005f605f7209 */ /* 0x000fe20007810000 */
[----:B------:R-:W-:Y:S01]  /*71d0*/  MUFU.EX2 R186, R186 ;  /* 0x000000ba00ba7308 */ /* 0x000fe20000000800 */
[-CC-:B------:R-:W-:Y:S01]  /*71e0*/  FFMA.FTZ R114, R114, R21.reuse, -R115.reuse ;  /* 0x0000001572727223 */ /* 0x180fe20000010873 */
[----:B------:R-:W-:Y:S01]  /*71f0*/  FFMA.FTZ R108, R108, R21, -R115 ;  /* 0x000000156c6c7223 */ /* 0x000fe20000010873 */
        /* <DEDUP_REMOVED lines=14> */
[----:B------:R1:W-:Y:S03]  /*72e0*/  MUFU.EX2 R97, R150 ;  /* 0x0000009600617308 */ /* 0x0003e60000000800 */
[----:B------:R-:W-:-:S04]  /*72f0*/  FMNMX.FTZ R99, R134, R99, !PT ;  /* 0x0000006386637209 */ /* 0x000fc80007810000 */
[----:B------:R-:W-:Y:S01]  /*7300*/  FMNMX.FTZ R99, R158, R99, !PT ;  /* 0x000000639e637209 */ /* 0x000fe20007810000 */
[----:B------:R2:W-:Y:S01]  /*7310*/  MUFU.EX2 R104, R103 ;  /* 0x0000006700687308 */ /* 0x0005e20000000800 */
[----:B-1----:R-:W-:Y:S02]  /*7320*/  FFMA.FTZ R150, R132, R21, -R115 ;  /* 0x0000001584967223 */ /* 0x002fe40000010873 */
[----:B------:R-:W-:-:S05]  /*7330*/  FMNMX.FTZ R0, R106, R99, !PT ;  /* 0x000000636a007209 */ /* 0x000fca0007810000 */
[----:B------:R-:W1:Y:S01]  /*7340*/  SHFL.BFLY PT, R107, R0, 0x2, 0x1f ;  /* 0x0c401f00006b7f89 */ /* 0x000e6200000e0000 */
[----:B------:R-:W-:Y:S01]  /*7350*/  MUFU.EX2 R150, R150 ;  /* 0x0000009600967308 */ /* 0x000fe20000000800 */
[-CC-:B--2---:R-:W-:Y:S01]  /*7360*/  FFMA.FTZ R103, R124, R21.reuse, -R115.reuse ;  /* 0x000000157c677223 */ /* 0x184fe20000010873 */
[----:B------:R-:W-:-:S06]  /*7370*/  FFMA.FTZ R124, R128, R21, -R115 ;  /* 0x00000015807c7223 */ /* 0x000fcc0000010873 */
[----:B------:R-:W-:Y:S08]  /*7380*/  MUFU.EX2 R99, R126 ;  /* 0x0000007e00637308 */ /* 0x000ff00000000800 */
[----:B------:R-:W-:Y:S01]  /*7390*/  MUFU.EX2 R101, R101 ;  /* 0x0000006500657308 */ /* 0x000fe20000000800 */
[----:B-1----:R-:W-:Y:S01]  /*73a0*/  FMNMX.FTZ R111, R0, R107, !PT ;  /* 0x0000006b006f7209 */ /* 0x002fe20007810000 */
[----:B------:R-:W-:-:S06]  /*73b0*/  FFMA.FTZ R107, R116, R21, -R115 ;  /* 0x00000015746b7223 */ /* 0x000fcc0000010873 */
[----:B------:R-:W-:Y:S01]  /*73c0*/  MUFU.EX2 R122, R122 ;  /* 0x0000007a007a7308 */ /* 0x000fe20000000800 */
[----:B------:R-:W1:Y:S07]  /*73d0*/  SHFL.BFLY PT, R0, R111, 0x1, 0x1f ;  /* 0x0c201f006f007f89 */ /* 0x000e6e00000e0000 */
[----:B------:R-:W-:Y:S08]  /*73e0*/  MUFU.EX2 R103, R103 ;  /* 0x0000006700677308 */ /* 0x000ff00000000800 */
[----:B------:R-:W-:Y:S08]  /*73f0*/  MUFU.EX2 R124, R124 ;  /* 0x0000007c007c7308 */ /* 0x000ff00000000800 */
[----:B------:R-:W-:Y:S01]  /*7400*/  MUFU.EX2 R105, R105 ;  /* 0x0000006900697308 */ /* 0x000fe20000000800 */
[----:B-1----:R-:W-:Y:S01]  /*7410*/  FMNMX.FTZ R100, R111, R0, !PT ;  /* 0x000000006f647209 */ /* 0x002fe20007810000 */
[----:B------:R-:W-:Y:S01]  /*7420*/  FADD.FTZ R0, -R113, R14 ;  /* 0x0000000e71007221 */ /* 0x000fe20000010100 */
[----:B------:R-:W-:-:S02]  /*7430*/  FFMA.FTZ R14, R110, R21, -R115 ;  /* 0x000000156e0e7223 */ /* 0x000fc40000010873 */
[C---:B------:R-:W-:Y:S01]  /*7440*/  FSETP.NEU.FTZ.AND P1, PT, R100.reuse, -INF , PT ;  /* 0xff8000006400780b */ /* 0x040fe20003f3d000 */
[-C--:B------:R-:W-:Y:S01]  /*7450*/  FMUL.FTZ R110, R100, R21.reuse ;  /* 0x00000015646e7220 */ /* 0x080fe20000410000 */
[----:B------:R-:W-:Y:S01]  /*7460*/  FMUL.FTZ R0, R0, R21 ;  /* 0x0000001500007220 */ /* 0x000fe20000410000 */
[----:B------:R1:W-:Y:S03]  /*7470*/  MUFU.EX2 R111, R112 ;  /* 0x00000070006f7308 */ /* 0x0003e60000000800 */
[----:B------:R-:W-:-:S05]  /*7480*/  FSEL R113, R110, RZ, P1 ;  /* 0x000000ff6e717208 */ /* 0x000fca0000800000 */
[-CC-:B------:R-:W-:Y:S01]  /*7490*/  FFMA.FTZ R159, R2, R21.reuse, -R113.reuse ;  /* 0x00000015029f7223 */ /* 0x180fe20000010871 */
[----:B------:R-:W-:Y:S01]  /*74a0*/  FSEL R2, R100, RZ, P1 ;  /* 0x000000ff64027208 */ /* 0x000fe20000800000 */
[----:B------:R-:W2:Y:S01]  /*74b0*/  MUFU.EX2 R0, R0 ;  /* 0x0000000000007308 */ /* 0x000ea20000000800 */
[-CC-:B------:R-:W-:Y:S01]  /*74c0*/  FFMA.FTZ R157, R192, R21.reuse, -R113.reuse ;  /* 0x00000015c09d7223 */ /* 0x180fe20000010871 */
[-CC-:B------:R-:W-:Y:S01]  /*74d0*/  FFMA.FTZ R110, R148, R21.reuse, -R113.reuse ;  /* 0x00000015946e7223 */ /* 0x180fe20000010871 */
[-C--:B-1----:R-:W-:Y:S01]  /*74e0*/  FFMA.FTZ R112, R146, R21.reuse, -R113 ;  /* 0x0000001592707223 */ /* 0x082fe20000010871 */
[----:B------:R-:W-:Y:S01]  /*74f0*/  FADD.FTZ R2, -R2, R15 ;  /* 0x0000000f02027221 */ /* 0x000fe20000010100 */
[-CC-:B------:R-:W-:Y:S01]  /*7500*/  FFMA.FTZ R153, R136, R21.reuse, -R113.reuse ;  /* 0x0000001588997223 */ /* 0x180fe20000010871 */
[-CC-:B------:R-:W-:Y:S01]  /*7510*/  FFMA.FTZ R116, R144, R21.reuse, -R113.reuse ;  /* 0x0000001590747223 */ /* 0x180fe20000010871 */
[-CC-:B------:R-:W-:Y:S01]  /*7520*/  FFMA.FTZ R155, R92, R21.reuse, -R113.reuse ;  /* 0x000000155c9b7223 */ /* 0x180fe20000010871 */
[-C--:B------:R-:W-:Y:S01]  /*7530*/  FMUL.FTZ R2, R2, R21.reuse ;  /* 0x0000001502027220 */ /* 0x080fe20000410000 */
[----:B------:R-:W-:Y:S01]  /*7540*/  MUFU.EX2 R157, R157 ;  /* 0x0000009d009d7308 */ /* 0x000fe20000000800 */
[-CC-:B------:R-:W-:Y:S01]  /*7550*/  FFMA.FTZ R92, R142, R21.reuse, -R113.reuse ;  /* 0x000000158e5c7223 */ /* 0x180fe20000010871 */
[-CC-:B------:R-:W-:Y:S01]  /*7560*/  FFMA.FTZ R145, R98, R21.reuse, -R113.reuse ;  /* 0x0000001562917223 */ /* 0x180fe20000010871 */
[-CC-:B------:R-:W-:Y:S01]  /*7570*/  FFMA.FTZ R149, R94, R21.reuse, -R113.reuse ;  /* 0x000000155e957223 */ /* 0x180fe20000010871 */
[-CC-:B------:R-:W-:Y:S01]  /*7580*/  FFMA.FTZ R94, R140, R21.reuse, -R113.reuse ;  /* 0x000000158c5e7223 */ /* 0x180fe20000010871 */
[-CC-:B------:R-:W-:Y:S01]  /*7590*/  FFMA.FTZ R151, R96, R21.reuse, -R113.reuse ;  /* 0x0000001560977223 */ /* 0x180fe20000010871 */
[-CC-:B------:R-:W-:Y:S01]  /*75a0*/  FFMA.FTZ R96, R138, R21.reuse, -R113.reuse ;  /* 0x000000158a607223 */ /* 0x180fe20000010871 */
[-C--:B------:R-:W-:Y:S01]  /*75b0*/  FFMA.FTZ R88, R88, R21.reuse, -R113 ;  /* 0x0000001558587223 */ /* 0x080fe20000010871 */
[----:B------:R-:W1:Y:S01]  /*75c0*/  MUFU.EX2 R2, R2 ;  /* 0x0000000200027308 */ /* 0x000e620000000800 */
[----:B--2---:R-:W-:Y:S01]  /*75d0*/  FFMA.FTZ R15, R0, R12, R89 ;  /* 0x0000000c000f7223 */ /* 0x004fe20000010059 */
[-CC-:B------:R-:W-:Y:S01]  /*75e0*/  FFMA.FTZ R102, R102, R21.reuse, -R113.reuse ;  /* 0x0000001566667223 */ /* 0x180fe20000010871 */
[-CC-:B------:R-:W-:Y:S01]  /*75f0*/  FFMA.FTZ R152, R152, R21.reuse, -R113.reuse ;  /* 0x0000001598987223 */ /* 0x180fe20000010871 */
[-C--:B------:R-:W-:Y:S01]  /*7600*/  FFMA.FTZ R154, R154, R21.reuse, -R113 ;  /* 0x000000159a9a7223 */ /* 0x080fe20000010871 */
[----:B------:R-:W-:Y:S01]  /*7610*/  FADD.FTZ R12, R190, R15 ;  /* 0x0000000fbe0c7221 */ /* 0x000fe20000010000 */
[-CC-:B------:R-:W-:Y:S01]  /*7620*/  FFMA.FTZ R156, R156, R21.reuse, -R113.reuse ;  /* 0x000000159c9c7223 */ /* 0x180fe20000010871 */
[-CC-:B------:R-:W-:Y:S01]  /*7630*/  FFMA.FTZ R174, R174, R21.reuse, -R113.reuse ;  /* 0x00000015aeae7223 */ /* 0x180fe20000010871 */
[----:B------:R-:W2:Y:S01]  /*7640*/  MUFU.EX2 R110, R110 ;  /* 0x0000006e006e7308 */ /* 0x000ea20000000800 */
[----:B------:R-:W-:Y:S01]  /*7650*/  FADD.FTZ R15, R91, R12 ;  /* 0x0000000c5b0f7221 */ /* 0x000fe20000010000 */
[-CC-:B------:R-:W-:Y:S01]  /*7660*/  FFMA.FTZ R176, R176, R21.reuse, -R113.reuse ;  /* 0x00000015b0b07223 */ /* 0x180fe20000010871 */
[-CC-:B------:R-:W-:Y:S01]  /*7670*/  FFMA.FTZ R178, R178, R21.reuse, -R113.reuse ;  /* 0x00000015b2b27223 */ /* 0x180fe20000010871 */
[-C--:B------:R-:W-:Y:S01]  /*7680*/  FFMA.FTZ R134, R134, R21.reuse, -R113 ;  /* 0x0000001586867223 */ /* 0x080fe20000010871 */
[----:B------:R-:W-:Y:S01]  /*7690*/  FADD.FTZ R12, R186, R15 ;  /* 0x0000000fba0c7221 */ /* 0x000fe20000010000 */
[----:B------:R-:W-:Y:S01]  /*76a0*/  FFMA.FTZ R106, R106, R21, -R113 ;  /* 0x000000156a6a7223 */ /* 0x000fe20000010871 */
[----:B------:R-:W-:Y:S01]  /*76b0*/  ISETP.GT.AND P1, PT, R20, R175, PT ;  /* 0x000000af1400720c */ /* 0x000fe20003f24270 */
[----:B------:R-:W3:Y:S01]  /*76c0*/  MUFU.EX2 R159, R159 ;  /* 0x0000009f009f7308 */ /* 0x000ee20000000800 */
[----:B-1----:R-:W-:Y:S01]  /*76d0*/  FFMA.FTZ R5, R2, R5, R157 ;  /* 0x0000000502057223 */ /* 0x002fe2000001009d */
[----:B------:R-:W-:Y:S01]  /*76e0*/  FADD.FTZ R15, R93, R12 ;  /* 0x0000000c5d0f7221 */ /* 0x000fe20000010000 */
[----:B------:R-:W-:Y:S01]  /*76f0*/  F2FP.BF16.F32.PACK_AB R148, R104, R97 ;  /* 0x000000616894723e */ /* 0x000fe200000010ff */
[----:B------:R-:W-:Y:S01]  /*7700*/  VIADD R20, R20, 0xffffffff ;  /* 0xffffffff14147836 */ /* 0x000fe20000000000 */
[----:B------:R-:W-:Y:S01]  /*7710*/  F2FP.BF16.F32.PACK_AB R144, R122, R101 ;  /* 0x000000657a90723e */ /* 0x000fe200000010ff */
[----:B------:R-:W-:Y:S01]  /*7720*/  FADD.FTZ R98, R182, R15 ;  /* 0x0000000fb6627221 */ /* 0x000fe20000010000 */
[----:B------:R-:W-:Y:S01]  /*7730*/  F2FP.BF16.F32.PACK_AB R146, R124, R103 ;  /* 0x000000677c92723e */ /* 0x000fe200000010ff */
[----:B------:R-:W1:Y:S01]  /*7740*/  MUFU.EX2 R112, R112 ;  /* 0x0000007000707308 */ /* 0x000e620000000800 */
[C---:B--2---:R-:W-:Y:S01]  /*7750*/  FADD.FTZ R12, R110.reuse, R5 ;  /* 0x000000056e0c7221 */ /* 0x044fe20000010000 */
[----:B------:R-:W-:Y:S01]  /*7760*/  FADD.FTZ R15, R95, R98 ;  /* 0x000000625f0f7221 */ /* 0x000fe20000010000 */
[----:B------:R-:W-:-:S03]  /*7770*/  F2FP.BF16.F32.PACK_AB R157, R110, R157 ;  /* 0x0000009d6e9d723e */ /* 0x000fc600000010ff */
[----:B------:R-:W-:Y:S02]  /*7780*/  FADD.FTZ R98, R180, R15 ;  /* 0x0000000fb4627221 */ /* 0x000fe40000010000 */
[----:B------:R-:W2:Y:S01]  /*7790*/  MUFU.EX2 R153, R153 ;  /* 0x0000009900997308 */ /* 0x000ea20000000800 */
[----:B---3--:R-:W-:Y:S01]  /*77a0*/  FADD.FTZ R5, R159, R12 ;  /* 0x0000000c9f057221 */ /* 0x008fe20000010000 */
[----:B------:R-:W-:Y:S01]  /*77b0*/  FADD.FTZ R15, R97, R98 ;  /* 0x00000062610f7221 */ /* 0x000fe20000010000 */
[----:B------:R-:W-:-:S03]  /*77c0*/  IMAD.U32 R98, RZ, RZ, UR6 ;  /* 0x00000006ff627e24 */ /* 0x000fc6000f8e00ff */
[----:B------:R-:W-:Y:S01]  /*77d0*/  FADD.FTZ R15, R104, R15 ;  /* 0x0000000f680f7221 */ /* 0x000fe20000010000 */
[----:B------:R-:W-:Y:S01]  /*77e0*/  @!P6 VIADD R98, R98, 0x2a860 ;  /* 0x0002a8606262e836 */ /* 0x000fe20000000000 */
[----:B------:R-:W3:Y:S01]  /*77f0*/  MUFU.EX2 R116, R116 ;  /* 0x0000007400747308 */ /* 0x000ee20000000800 */
[C---:B-1----:R-:W-:Y:S01]  /*7800*/  FADD.FTZ R12, R112.reuse, R5 ;  /* 0x00000005700c7221 */ /* 0x042fe20000010000 */
[----:B------:R-:W-:Y:S02]  /*7810*/  F2FP.BF16.F32.PACK_AB R159, R112, R159 ;  /* 0x0000009f709f723e */ /* 0x000fe400000010ff */
[----:B------:R-:W-:-:S04]  /*7820*/  @!P6 PRMT R98, RZ, 0x654, R98 ;  /* 0x00000654ff62e816 */ /* 0x000fc80000000062 */
[----:B------:R-:W1:Y:S01]  /*7830*/  MUFU.EX2 R155, R155 ;  /* 0x0000009b009b7308 */ /* 0x000e620000000800 */
[----:B--2---:R-:W-:Y:S01]  /*7840*/  FADD.FTZ R5, R153, R12 ;  /* 0x0000000c99057221 */ /* 0x004fe20000010000 */
[----:B------:R2:W-:Y:S06]  /*7850*/  @!P6 SYNCS.ARRIVE.TRANS64.RED.A1T0 RZ, [R98+URZ], RZ ;  /* 0x000000ff62ffe9a7 */ /* 0x0005ec000810043f */
[----:B------:R-:W4:Y:S01]  /*7860*/  MUFU.EX2 R92, R92 ;  /* 0x0000005c005c7308 */ /* 0x000f220000000800 */
[C---:B---3--:R-:W-:Y:S01]  /*7870*/  FADD.FTZ R12, R116.reuse, R5 ;  /* 0x00000005740c7221 */ /* 0x048fe20000010000 */
[----:B------:R-:W-:-:S06]  /*7880*/  F2FP.BF16.F32.PACK_AB R153, R116, R153 ;  /* 0x000000997499723e */ /* 0x000fcc00000010ff */
[----:B------:R-:W3:Y:S01]  /*7890*/  MUFU.EX2 R149, R149 ;  /* 0x0000009500957308 */ /* 0x000ee20000000800 */
[----:B-1----:R-:W-:-:S07]  /*78a0*/  FADD.FTZ R5, R155, R12 ;  /* 0x0000000c9b057221 */ /* 0x002fce0000010000 */
[----:B------:R-:W1:Y:S01]  /*78b0*/  MUFU.EX2 R94, R94 ;  /* 0x0000005e005e7308 */ /* 0x000e620000000800 */
[C---:B----4-:R-:W-:Y:S01]  /*78c0*/  FADD.FTZ R12, R92.reuse, R5 ;  /* 0x000000055c0c7221 */ /* 0x050fe20000010000 */
[----:B------:R-:W-:-:S06]  /*78d0*/  F2FP.BF16.F32.PACK_AB R155, R92, R155 ;  /* 0x0000009b5c9b723e */ /* 0x000fcc00000010ff */
[----:B------:R-:W4:Y:S01]  /*78e0*/  MUFU.EX2 R151, R151 ;  /* 0x0000009700977308 */ /* 0x000f220000000800 */
[----:B---3--:R-:W-:-:S07]  /*78f0*/  FADD.FTZ R5, R149, R12 ;  /* 0x0000000c95057221 */ /* 0x008fce0000010000 */
[----:B------:R3:W-:Y:S01]  /*7900*/  MUFU.EX2 R117, R88 ;  /* 0x0000005800757308 */ /* 0x0007e20000000800 */
[----:B-1----:R-:W-:Y:S01]  /*7910*/  FADD.FTZ R12, R94, R5 ;  /* 0x000000055e0c7221 */ /* 0x002fe20000010000 */
[----:B------:R-:W-:Y:S01]  /*7920*/  FFMA.FTZ R5, R158, R21, -R113 ;  /* 0x000000159e057223 */ /* 0x000fe20000010871 */
[----:B------:R-:W-:Y:S02]  /*7930*/  F2FP.BF16.F32.PACK_AB R158, R186, R91 ;  /* 0x0000005bba9e723e */ /* 0x000fe400000010ff */
[----:B------:R-:W-:-:S03]  /*7940*/  F2FP.BF16.F32.PACK_AB R149, R94, R149 ;  /* 0x000000955e95723e */ /* 0x000fc600000010ff */
[----:B------:R-:W1:Y:S01]  /*7950*/  MUFU.EX2 R96, R96 ;  /* 0x0000006000607308 */ /* 0x000e620000000800 */
[----:B---3--:R-:W-:Y:S01]  /*7960*/  FADD.FTZ R88, R150, R15 ;  /* 0x0000000f96587221 */ /* 0x008fe20000010000 */
[----:B------:R-:W-:-:S03]  /*7970*/  F2FP.BF16.F32.PACK_AB R150, R99, R150 ;  /* 0x000000966396723e */ /* 0x000fc600000010ff */
[----:B------:R-:W-:-:S03]  /*7980*/  FADD.FTZ R88, R99, R88 ;  /* 0x0000005863587221 */ /* 0x000fc60000010000 */
[----:B------:R-:W3:Y:S01]  /*7990*/  MUFU.EX2 R145, R145 ;  /* 0x0000009100917308 */ /* 0x000ee20000000800 */
[----:B------:R-:W-:-:S04]  /*79a0*/  FADD.FTZ R15, R101, R88 ;  /* 0x00000058650f7221 */ /* 0x000fc80000010000 */
[----:B------:R-:W-:Y:S01]  /*79b0*/  FADD.FTZ R88, R122, R15 ;  /* 0x0000000f7a587221 */ /* 0x000fe20000010000 */
[----:B----4-:R-:W-:Y:S02]  /*79c0*/  FADD.FTZ R15, R151, R12 ;  /* 0x0000000c970f7221 */ /* 0x010fe40000010000 */
[----:B------:R-:W4:Y:S01]  /*79d0*/  MUFU.EX2 R118, R118 ;  /* 0x0000007600767308 */ /* 0x000f220000000800 */
[----:B------:R-:W-:Y:S01]  /*79e0*/  FADD.FTZ R115, R103, R88 ;  /* 0x0000005867737221 */ /* 0x000fe20000010000 */
[C---:B-1----:R-:W-:Y:S01]  /*79f0*/  FADD.FTZ R12, R96.reuse, R15 ;  /* 0x0000000f600c7221 */ /* 0x042fe20000010000 */
[----:B------:R-:W-:Y:S02]  /*7a00*/  F2FP.BF16.F32.PACK_AB R151, R96, R151 ;  /* 0x000000976097723e */ /* 0x000fe400000010ff */
[----:B------:R-:W-:-:S03]  /*7a10*/  FADD.FTZ R88, R124, R115 ;  /* 0x000000737c587221 */ /* 0x000fc60000010000 */
[----:B------:R-:W1:Y:S01]  /*7a20*/  MUFU.EX2 R147, R102 ;  /* 0x0000006600937308 */ /* 0x000e620000000800 */
[----:B---3--:R-:W-:Y:S01]  /*7a30*/  FADD.FTZ R12, R145, R12 ;  /* 0x0000000c910c7221 */ /* 0x008fe20000010000 */
[----:B------:R-:W-:Y:S01]  /*7a40*/  FADD.FTZ R15, R105, R88 ;  /* 0x00000058690f7221 */ /* 0x000fe20000010000 */
[C---:B------:R-:W-:Y:S02]  /*7a50*/  F2FP.BF16.F32.PACK_AB R145, R117.reuse, R145 ;  /* 0x000000917591723e */ /* 0x040fe400000010ff */
[----:B------:R-:W-:-:S03]  /*7a60*/  FADD.FTZ R12, R117, R12 ;  /* 0x0000000c750c7221 */ /* 0x000fc60000010000 */
[----:B------:R-:W3:Y:S01]  /*7a70*/  MUFU.EX2 R107, R107 ;  /* 0x0000006b006b7308 */ /* 0x000ee20000000800 */
[C---:B----4-:R-:W-:Y:S01]  /*7a80*/  FADD.FTZ R88, R118.reuse, R15 ;  /* 0x0000000f76587221 */ /* 0x050fe20000010000 */
[----:B------:R-:W-:-:S06]  /*7a90*/  F2FP.BF16.F32.PACK_AB R140, R118, R105 ;  /* 0x00000069768c723e */ /* 0x000fcc00000010ff */
[----:B------:R4:W5:Y:S01]  /*7aa0*/  MUFU.EX2 R119, R152 ;  /* 0x0000009800777308 */ /* 0x0009620000000800 */
[----:B-1----:R-:W-:-:S07]  /*7ab0*/  FADD.FTZ R12, R147, R12 ;  /* 0x0000000c930c7221 */ /* 0x002fce0000010000 */
[----:B------:R-:W1:Y:S01]  /*7ac0*/  MUFU.EX2 R114, R114 ;  /* 0x0000007200727308 */ /* 0x000e620000000800 */
[----:B---3--:R-:W-:Y:S01]  /*7ad0*/  FADD.FTZ R15, R107, R88 ;  /* 0x000000586b0f7221 */ /* 0x008fe20000010000 */
[----:B----4-:R-:W-:-:S06]  /*7ae0*/  F2FP.BF16.F32.PACK_AB R152, R182, R93 ;  /* 0x0000005db698723e */ /* 0x010fcc00000010ff */
[----:B------:R3:W4:Y:S01]  /*7af0*/  MUFU.EX2 R141, R154 ;  /* 0x0000009a008d7308 */ /* 0x0007220000000800 */
[C---:B-----5:R-:W-:Y:S01]  /*7b00*/  FADD.FTZ R12, R119.reuse, R12 ;  /* 0x0000000c770c7221 */ /* 0x060fe20000010000 */
[----:B------:R-:W-:-:S06]  /*7b10*/  F2FP.BF16.F32.PACK_AB R147, R119, R147 ;  /* 0x000000937793723e */ /* 0x000fcc00000010ff */
[----:B------:R-:W5:Y:S01]  /*7b20*/  MUFU.EX2 R109, R109 ;  /* 0x0000006d006d7308 */ /* 0x000f620000000800 */
[----:B-1----:R-:W-:Y:S01]  /*7b30*/  FADD.FTZ R88, R114, R15 ;  /* 0x0000000f72587221 */ /* 0x002fe20000010000 */
[----:B---3--:R-:W-:Y:S02]  /*7b40*/  F2FP.BF16.F32.PACK_AB R154, R180, R95 ;  /* 0x0000005fb49a723e */ /* 0x008fe400000010ff */
[----:B------:R-:W-:-:S04]  /*7b50*/  F2FP.BF16.F32.PACK_AB R142, R114, R107 ;  /* 0x0000006b728e723e */ /* 0x000fc800000010ff */
[----:B--2---:R1:W2:Y:S01]  /*7b60*/  MUFU.EX2 R98, R156 ;  /* 0x0000009c00627308 */ /* 0x0042a20000000800 */
[----:B----4-:R-:W-:-:S07]  /*7b70*/  FADD.FTZ R12, R141, R12 ;  /* 0x0000000c8d0c7221 */ /* 0x010fce0000010000 */
[----:B------:R-:W3:Y:S01]  /*7b80*/  MUFU.EX2 R108, R108 ;  /* 0x0000006c006c7308 */ /* 0x000ee20000000800 */
[----:B-----5:R-:W-:Y:S01]  /*7b90*/  FADD.FTZ R15, R109, R88 ;  /* 0x000000586d0f7221 */ /* 0x020fe20000010000 */
[----:B-1----:R-:W-:-:S06]  /*7ba0*/  F2FP.BF16.F32.PACK_AB R156, R190, R89 ;  /* 0x00000059be9c723e */ /* 0x002fcc00000010ff */
[----:B------:R-:W1:Y:S01]  /*7bb0*/  MUFU.EX2 R143, R174 ;  /* 0x000000ae008f7308 */ /* 0x000e620000000800 */
[C---:B--2---:R-:W-:Y:S01]  /*7bc0*/  FADD.FTZ R12, R98.reuse, R12 ;  /* 0x0000000c620c7221 */ /* 0x044fe20000010000 */
[----:B------:R-:W-:-:S06]  /*7bd0*/  F2FP.BF16.F32.PACK_AB R141, R98, R141 ;  /* 0x0000008d628d723e */ /* 0x000fcc00000010ff */
[----:B------:R-:W2:Y:S01]  /*7be0*/  MUFU.EX2 R176, R176 ;  /* 0x000000b000b07308 */ /* 0x000ea20000000800 */
[C---:B---3--:R-:W-:Y:S01]  /*7bf0*/  FADD.FTZ R88, R108.reuse, R15 ;  /* 0x0000000f6c587221 */ /* 0x048fe20000010000 */
[----:B------:R-:W-:-:S03]  /*7c00*/  F2FP.BF16.F32.PACK_AB R136, R108, R109 ;  /* 0x0000006d6c88723e */ /* 0x000fc600000010ff */
[----:B------:R-:W-:-:S03]  /*7c10*/  FADD.FTZ R89, R111, R88 ;  /* 0x000000586f597221 */ /* 0x000fc60000010000 */
        /* <DEDUP_REMOVED lines=13> */
[----:B------:R-:W-:Y:S01]  /*7cf0*/  F2FP.BF16.F32.PACK_AB R138, R14, R111 ;  /* 0x0000006f0e8a723e */ /* 0x000fe200000010ff */
[----:B------:R-:W-:Y:S02]  /*7d00*/  IMAD.MOV.U32 R14, RZ, RZ, R90 ;  /* 0x000000ffff0e7224 */ /* 0x000fe400078e005a */
[C---:B-1----:R-:W-:Y:S01]  /*7d10*/  FADD.FTZ R5, R106.reuse, R15 ;  /* 0x0000000f6a057221 */ /* 0x042fe20000010000 */
[----:B------:R-:W-:Y:S01]  /*7d20*/  F2FP.BF16.F32.PACK_AB R139, R106, R102 ;  /* 0x000000666a8b723e */ /* 0x000fe200000010ff */
[----:B------:R-:W-:Y:S01]  /*7d30*/  IMAD.MOV.U32 R15, RZ, RZ, R100 ;  /* 0x000000ffff0f7224 */ /* 0x000fe200078e0064 */
[----:B------:R-:W-:Y:S06]  /*7d40*/  @P1 BRA `(.L_x_907) ;  /* 0xffffffcc004c1947 */ /* 0x000fec000383ffff */
[----:B------:R-:W-:Y:S01]  /*7d50*/  IMAD.MOV.U32 R15, RZ, RZ, R100 ;  /* 0x000000ffff0f7224 */ /* 0x000fe200078e0064 */
[----:B------:R-:W-:Y:S01]  /*7d60*/  UMOV UR36, UR5 ;  /* 0x0000000500247c82 */ /* 0x000fe20008000000 */
[----:B------:R-:W-:Y:S01]  /*7d70*/  IMAD.MOV.U32 R14, RZ, RZ, R90 ;  /* 0x000000ffff0e7224 */ /* 0x000fe200078e005a */
[----:B------:R-:W-:-:S06]  /*7d80*/  UMOV UR39, UR40 ;  /* 0x0000002800277c82 */ /* 0x000fcc0008000000 */
.L_x_890:
[----:B------:R-:W1:Y:S01]  /*7d90*/  LDC R172, c[0x0][0x9e4] ;  /* 0x00027900ffac7b82 */ /* 0x000e620000000800 */
[----:B------:R-:W-:Y:S02]  /*7da0*/  ULDC UR4, c[0x0][0x9dc] ;  /* 0x0002770000047ab9 */ /* 0x000fe40000000800 */
[----:B------:R-:W-:Y:S01]  /*7db0*/  VIADD R88, R173, -UR4 ;  /* 0x80000004ad587c36 */ /* 0x000fe20008000000 */
[----:B-1----:R-:W-:-:S13]  /*7dc0*/  ISETP.GE.AND P1, PT, R172, 0x1, PT ;  /* 0x00000001ac00780c */ /* 0x002fda0003f26270 */
[----:B------:R-:W-:Y:S05]  /*7dd0*/  @!P1 BRA `(.L_x_908) ;  /* 0x00000000003c9947 */ /* 0x000fea0003800000 */
        /* <DEDUP_REMOVED lines=9> */
.L_x_909:
[----:B------:R-:W-:-:S13]  /*7e70*/  ISETP.NE.AND P1, PT, R172, 0x1, PT ;  /* 0x00000001ac00780c */ /* 0x000fda0003f25270 */
[----:B------:R-:W1:Y:S02]  /*7e80*/  @P1 LDC.64 R90, c[0x0][0x9e8] ;  /* 0x00027a00ff5a1b82 */ /* 0x000e640000000a00 */
[----:B-1----:R-:W-:-:S05]  /*7e90*/  @P1 IMAD.HI.U32 R90, R173, R90, RZ ;  /* 0x0000005aad5a1227 */ /* 0x002fca00078e00ff */
[----:B------:R-:W-:-:S07]  /*7ea0*/  @P1 SHF.R.U32.HI R173, RZ, R91, R90 ;  /* 0x0000005bffad1219 */ /* 0x000fce000001165a */
.L_x_910:
[----:B------:R-:W-:-:S05]  /*7eb0*/  IMAD R173, R173, R172, RZ ;  /* 0x000000acadad7224 */ /* 0x000fca00078e02ff */
[----:B------:R-:W-:-:S07]  /*7ec0*/  VIMNMX R88, R88, R173, !PT ;  /* 0x000000ad58587248 */ /* 0x000fce0007fe0100 */
.L_x_908:
[----:B------:R-:W-:-:S04]  /*7ed0*/  VIADD R88, R88, 0x5f ;  /* 0x0000005f58587836 */ /* 0x000fc80000000000 */
[----:B------:R-:W-:-:S05]  /*7ee0*/  IMAD.HI R88, R88, 0x2aaaaaab, RZ ;  /* 0x2aaaaaab58587827 */ /* 0x000fca00078e02ff */
[----:B------:R-:W-:-:S04]  /*7ef0*/  SHF.R.U32.HI R89, RZ, 0x1f, R88 ;  /* 0x0000001fff597819 */ /* 0x000fc80000011658 */
[----:B------:R-:W-:-:S04]  /*7f00*/  LEA.HI.SX32 R88, R88, R89, 0x1c ;  /* 0x0000005958587211 */ /* 0x000fc800078fe2ff */
[----:B------:R-:W-:-:S04]  /*7f10*/  VIMNMX R173, R19, R88, !PT ;  /* 0x0000005813ad7248 */ /* 0x000fc80007fe0100 */
[----:B------:R-:W-:-:S13]  /*7f20*/  ISETP.GE.AND P1, PT, R20, R173, PT ;  /* 0x000000ad1400720c */ /* 0x000fda0003f26270 */
[----:B------:R-:W-:Y:S05]  /*7f30*/  @!P1 BRA `(.L_x_911) ;  /* 0x0000002000909947 */ /* 0x000fea0003800000 */
[----:B------:R-:W-:Y:S01]  /*7f40*/  IMAD.MOV.U32 R174, RZ, RZ, R15 ;  /* 0x000000ffffae7224 */ /* 0x000fe200078e000f */
[----:B------:R-:W-:Y:S01]  /*7f50*/  UMOV UR7, UR39 ;  /* 0x0000002700077c82 */ /* 0x000fe20008000000 */
[----:B------:R-:W-:Y:S01]  /*7f60*/  IMAD.MOV.U32 R175, RZ, RZ, R14 ;  /* 0x000000ffffaf7224 */ /* 0x000fe200078e000e */
[----:B------:R-:W-:Y:S01]  /*7f70*/  UMOV UR4, UR36 ;  /* 0x0000002400047c82 */ /* 0x000fe20008000000 */
[----:B------:R-:W-:-:S05]  /*7f80*/  ULDC UR5, c[0x0][0x9d8] ;  /* 0x0002760000057ab9 */ /* 0x000fca0000000800 */
.L_x_920:
[----:B------:R-:W-:-:S04]  /*7f90*/  UIADD3 UR36, UR4, 0x1, URZ ;  /* 0x0000000104247890 */ /* 0x000fc8000fffe03f */
[----:B------:R-:W-:-:S04]  /*7fa0*/  UISETP.NE.AND UP0, UPT, UR36, 0x2, UPT ;  /* 0x000000022400788c */ /* 0x000fc8000bf05270 */
[----:B------:R-:W-:Y:S02]  /*7fb0*/  USEL UR39, URZ, 0x1, UP0 ;  /* 0x000000013f277887 */ /* 0x000fe40008000000 */
[----:B------:R-:W-:Y:S02]  /*7fc0*/  USEL UR36, UR36, URZ, UP0 ;  /* 0x0000003f24247287 */ /* 0x000fe40008000000 */
[----:B------:R-:W-:Y:S01]  /*7fd0*/  ULOP3.LUT UR39, UR7, UR39, URZ, 0x3c, !UPT ;  /* 0x0000002707277292 */ /* 0x000fe2000f8e3c3f */
[----:B------:R-:W-:Y:S11]  /*7fe0*/  @!P0 BRA `(.L_x_912) ;  /* 0x0000000000048947 */ /* 0x000ff60003800000 */
[----:B------:R-:W-:Y:S01]  /*7ff0*/  BPT.TRAP 0x1 ;  /* 0x000000040000795c */ /* 0x000fe20000300000 */
.L_x_912:
[----:B------:R-:W-:Y:S01]  /*8000*/  ULEA UR6, UR36, UR37, 0x3 ;  /* 0x0000002524067291 */ /* 0x000fe2000f8e183f */
[----:B------:R-:W-:-:S05]  /*8010*/  IMAD.U32 R14, RZ, RZ, UR39 ;  /* 0x00000027ff0e7e24 */ /* 0x000fca000f8e00ff */
[----:B------:R-:W-:-:S04]  /*8020*/  SHF.L.U32 R14, R14, 0x1f, RZ ;  /* 0x0000001f0e0e7819 */ /* 0x000fc800000006ff */
[----:B------:R1:W2:Y:S01]  /*8030*/  SYNCS.PHASECHK.TRANS64.TRYWAIT P1, [UR6+0x2a830], R14 ;  /* 0x02a8300eff0075a7 */ /* 0x0002a20008020146 */
[----:B------:R-:W-:Y:S05]  /*8040*/  @!P0 BRA `(.L_x_913) ;  /* 0x0000000000048947 */ /* 0x000fea0003800000 */
[----:B------:R-:W-:Y:S01]  /*8050*/  BPT.TRAP 0x1 ;  /* 0x000000040000795c */ /* 0x000fe20000300000 */
.L_x_913:
[----:B--2---:R-:W-:Y:S05]  /*8060*/  @P1 BRA `(.L_x_914) ;  /* 0x0000000000081947 */ /* 0x004fea0003800000 */
[----:B------:R-:W2:Y:S02]  /*8070*/  SYNCS.PHASECHK.TRANS64.TRYWAIT P1, [UR6+0x2a830], R14 ;  /* 0x02a8300eff0075a7 */ /* 0x000ea40008020146 */
[----:B--2---:R-:W-:Y:S05]  /*8080*/  @!P1 BRA `(.L_x_915) ;  /* 0x000000a800649947 */ /* 0x004fea0003800000 */
.L_x_914:
        /* <DEDUP_REMOVED lines=135> */
.L_x_916:
[----:B------:R-:W-:Y:S01]  /*8900*/  ULEA UR10, UR4, UR37, 0x3 ;  /* 0x00000025040a7291 */ /* 0x000fe2000f8e183f */
[----:B------:R-:W-:-:S05]  /*8910*/  IMAD.U32 R0, RZ, RZ, UR7 ;  /* 0x00000007ff007e24 */ /* 0x000fca000f8e00ff */
[----:B------:R-:W-:-:S04]  /*8920*/  SHF.L.U32 R0, R0, 0x1f, RZ ;  /* 0x0000001f00007819 */ /* 0x000fc800000006ff */
[----:B------:R3:W4:Y:S01]  /*8930*/  SYNCS.PHASECHK.TRANS64.TRYWAIT P1, [UR10+0x2a850], R0 ;  /* 0x02a85000ff0075a7 */ /* 0x000722000802014a */
[----:B------:R-:W-:Y:S05]  /*8940*/  @!P0 BRA `(.L_x_917) ;  /* 0x0000000000048947 */ /* 0x000fea0003800000 */
[----:B------:R-:W-:Y:S01]  /*8950*/  BPT.TRAP 0x1 ;  /* 0x000000040000795c */ /* 0x000fe20000300000 */
.L_x_917:
[----:B----4-:R-:W-:Y:S05]  /*8960*/  @P1 BRA `(.L_x_918) ;  /* 0x0000000000081947 */ /* 0x010fea0003800000 */
[----:B------:R-:W4:Y:S02]  /*8970*/  SYNCS.PHASECHK.TRANS64.TRYWAIT P1, [UR10+0x2a850], R0 ;  /* 0x02a85000ff0075a7 */ /* 0x000f24000802014a */
[----:B----4-:R-:W-:Y:S05]  /*8980*/  @!P1 BRA `(.L_x_919) ;  /* 0x000000a0003c9947 */ /* 0x010fea0003800000 */
.L_x_918:
[----:B------:R-:W-:Y:S01]  /*8990*/  UIADD3 UR6, UR37, 0x400, URZ ;  /* 0x0000040025067890 */ /* 0x000fe2000fffe03f */
[----:B------:R-:W-:Y:S01]  /*89a0*/  WARPGROUP.ARRIVE ;  /* 0x00000000000079c5 */ /* 0x000fe20000000000 */
[----:B------:R-:W-:Y:S01]  /*89b0*/  UMOV UR7, 0x40000040 ;  /* 0x4000004000077882 */ /* 0x000fe20000000000 */
[----:B------:R-:W-:Y:S01]  /*89c0*/  FMUL.FTZ R2, R88, UR5 ;  /* 0x0000000558027c20 */ /* 0x000fe20008410000 */
        /* <DEDUP_REMOVED lines=12> */
[----:B------:R-:W-:Y:S01]  /*8a90*/  UIMAD UR4, UR4, 0x600, UR6 ;  /* 0x00000600040478a4 */ /* 0x000fe2000f8e0206 */
[----:B------:R-:W4:Y:S01]  /*8aa0*/  MUFU.TANH R176, R176 ;  /* 0x000000b000b07308 */ /* 0x000f220000002400 */
        /* <DEDUP_REMOVED lines=9> */
[----:B------:R-:W5:Y:S01]  /*8b40*/  MUFU.TANH R178, R178 ;  /* 0x000000b200b27308 */ /* 0x000f620000002400 */
[----:B------:R-:W-:Y:S01]  /*8b50*/  UMOV UR7, 0x40000040 ;  /* 0x4000004000077882 */ /* 0x000fe20000000000 */
[----:B--2---:R-:W-:Y:S01]  /*8b60*/  FMNMX.FTZ R15, R2, R175, !PT ;  /* 0x000000af020f7209 */ /* 0x004fe20007810000 */
[----:B------:R-:W-:Y:S01]  /*8b70*/  FMUL.FTZ R120, R120, UR5 ;  /* 0x0000000578787c20 */ /* 0x000fe20008410000 */
[----:B------:R-:W-:Y:S01]  /*8b80*/  FMUL.FTZ R124, R124, UR5 ;  /* 0x000000057c7c7c20 */ /* 0x000fe20008410000 */
[----:B------:R-:W-:Y:S01]  /*8b90*/  FMUL.FTZ R128, R128, UR5 ;  /* 0x0000000580807c20 */ /* 0x000fe20008410000 */
[----:B------:R-:W-:Y:S01]  /*8ba0*/  FMUL.FTZ R196, R129, UR5 ;  /* 0x0000000581c47c20 */ /* 0x000fe20008410000 */
[----:B----4-:R-:W-:Y:S01]  /*8bb0*/  FMNMX.FTZ R15, R176, R15, !PT ;  /* 0x0000000fb00f7209 */ /* 0x010fe20007810000 */
        /* <DEDUP_REMOVED lines=9> */
[----:B-----5:R-:W-:Y:S01]  /*8c50*/  FMNMX.FTZ R15, R178, R15, !PT ;  /* 0x0000000fb20f7209 */ /* 0x020fe20007810000 */
[----:B------:R-:W-:Y:S01]  /*8c60*/  FMUL.FTZ R98, R99, UR5 ;  /* 0x0000000563627c20 */ /* 0x000fe20008410000 */
[----:B------:R-:W-:Y:S01]  /*8c70*/  FMUL.FTZ R104, R106, UR5 ;  /* 0x000000056a687c20 */ /* 0x000fe20008410000 */
[----:B------:R-:W-:Y:S01]  /*8c80*/  FMUL.FTZ R106, R107, UR5 ;  /* 0x000000056b6a7c20 */ /* 0x000fe20008410000 */
[----:B------:R-:W-:Y:S01]  /*8c90*/  FMUL.FTZ R200, R111, UR5 ;  /* 0x000000056fc87c20 */ /* 0x000fe20008410000 */
[----:B------:R-:W-:Y:S01]  /*8ca0*/  FMUL.FTZ R114, R114, UR5 ;  /* 0x0000000572727c20 */ /* 0x000fe20008410000 */
[----:B------:R-:W-:Y:S01]  /*8cb0*/  FMUL.FTZ R202, R115, UR5 ;  /* 0x0000000573ca7c20 */ /* 0x000fe20008410000 */
[----:B------:R-:W-:Y:S01]  /*8cc0*/  MUFU.TANH R184, R184 ;  /* 0x000000b800b87308 */ /* 0x000fe20000002400 */
[----:B--2---:R-:W-:Y:S01]  /*8cd0*/  FMNMX.FTZ R15, R180, R15, !PT ;  /* 0x0000000fb40f7209 */ /* 0x004fe20007810000 */
[----:B------:R-:W-:Y:S01]  /*8ce0*/  FMUL.FTZ R118, R118, UR5 ;  /* 0x0000000576767c20 */ /* 0x000fe20008410000 */
[----:B------:R-:W-:Y:S01]  /*8cf0*/  FMUL.FTZ R204, R119, UR5 ;  /* 0x0000000577cc7c20 */ /* 0x000fe20008410000 */
[----:B------:R-:W-:Y:S01]  /*8d00*/  FMUL.FTZ R122, R122, UR5 ;  /* 0x000000057a7a7c20 */ /* 0x000fe20008410000 */
[----:B------:R-:W-:Y:S01]  /*8d10*/  FMUL.FTZ R126, R126, UR5 ;  /* 0x000000057e7e7c20 */ /* 0x000fe20008410000 */
[----:B------:R-:W-:Y:S01]  /*8d20*/  FMUL.FTZ R130, R130, UR5 ;  /* 0x0000000582827c20 */ /* 0x000fe20008410000 */
[----:B------:R-:W-:Y:S01]  /*8d30*/  FMUL.FTZ R206, R131, UR5 ;  /* 0x0000000583ce7c20 */ /* 0x000fe20008410000 */
[----:B------:R-:W-:Y:S01]  /*8d40*/  MUFU.TANH R186, R186 ;  /* 0x000000ba00ba7308 */ /* 0x000fe20000002400 */
[----:B----4-:R-:W-:Y:S01]  /*8d50*/  FMNMX.FTZ R15, R182, R15, !PT ;  /* 0x0000000fb60f7209 */ /* 0x010fe20007810000 */
[----:B------:R-:W-:Y:S01]  /*8d60*/  FMUL.FTZ R134, R134, UR5 ;  /* 0x0000000586867c20 */ /* 0x000fe20008410000 */
[----:B------:R-:W2:Y:S01]  /*8d70*/  LDC R21, c[0x0][0x988] ;  /* 0x00026200ff157b82 */ /* 0x000ea20000000800 */
[----:B------:R-:W-:Y:S01]  /*8d80*/  FMUL.FTZ R208, R135, UR5 ;  /* 0x0000000587d07c20 */ /* 0x000fe20008410000 */
[----:B------:R-:W4:Y:S01]  /*8d90*/  S2R R177, SR_TID.X ;  /* 0x0000000000b17919 */ /* 0x000f220000002100 */
[----:B------:R-:W-:-:S02]  /*8da0*/  IMAD.U32 R115, RZ, RZ, UR10 ;  /* 0x0000000aff737e24 */ /* 0x000fc4000f8e00ff */
[----:B------:R-:W-:Y:S08]  /*8db0*/  MUFU.TANH R188, R188 ;  /* 0x000000bc00bc7308 */ /* 0x000ff00000002400 */
[----:B------:R-:W-:Y:S08]  /*8dc0*/  MUFU.TANH R190, R190 ;  /* 0x000000be00be7308 */ /* 0x000ff00000002400 */
[----:B------:R-:W-:Y:S08]  /*8dd0*/  MUFU.TANH R192, R192 ;  /* 0x000000c000c07308 */ /* 0x000ff00000002400 */
[----:B------:R-:W-:Y:S01]  /*8de0*/  MUFU.TANH R110, R110 ;  /* 0x0000006e006e7308 */ /* 0x000fe20000002400 */
[----:B----4-:R-:W-:-:S07]  /*8df0*/  LOP3.LUT P1, RZ, R177, 0x7f, RZ, 0xc0, !PT ;  /* 0x0000007fb1ff7812 */ /* 0x010fce000782c0ff */
        /* <DEDUP_REMOVED lines=14> */
[----:B------:R-:W-:Y:S01]  /*8ee0*/  FMUL.FTZ R100, R102, UR5 ;  /* 0x0000000566647c20 */ /* 0x000fe20008410000 */
[----:B------:R-:W-:Y:S01]  /*8ef0*/  FMUL.FTZ R102, R103, UR5 ;  /* 0x0000000567667c20 */ /* 0x000fe20008410000 */
[----:B------:R-:W-:Y:S01]  /*8f00*/  HGMMA.64x128x16.F32.BF16 R24, R152, gdesc[UR4].tnspB, R24, gsb0 ;  /* 0x41e0000498187df0 */ /* 0x000fe20008001818 */
[----:B------:R-:W-:Y:S01]  /*8f10*/  UIADD3 UR6, UR4, 0x100, URZ ;  /* 0x0000010004067890 */ /* 0x000fe2000fffe03f */
[----:B------:R-:W-:-:S03]  /*8f20*/  UMOV UR7, 0x40000040 ;  /* 0x4000004000077882 */ /* 0x000fc60000000000 */
[----:B------:R-:W4:Y:S08]  /*8f30*/  MUFU.TANH R156, R156 ;  /* 0x0000009c009c7308 */ /* 0x000f300000002400 */
[----:B------:R-:W5:Y:S08]  /*8f40*/  MUFU.TANH R158, R158 ;  /* 0x0000009e009e7308 */ /* 0x000f700000002400 */
[----:B------:R-:W-:Y:S01]  /*8f50*/  MUFU.TANH R90, R90 ;  /* 0x0000005a005a7308 */ /* 0x000fe20000002400 */
[----:B----4-:R-:W-:-:S07]  /*8f60*/  FMNMX.FTZ R15, R156, R15, !PT ;  /* 0x0000000f9c0f7209 */ /* 0x010fce0007810000 */
[----:B------:R-:W-:Y:S01]  /*8f70*/  MUFU.TANH R92, R92 ;  /* 0x0000005c005c7308 */ /* 0x000fe20000002400 */
[----:B-----5:R-:W-:-:S04]  /*8f80*/  FMNMX.FTZ R15, R158, R15, !PT ;  /* 0x0000000f9e0f7209 */ /* 0x020fc80007810000 */
        /* <DEDUP_REMOVED lines=14> */
[----:B------:R-:W-:-:S07]  /*9070*/  FMNMX.FTZ R15, R120, R15, !PT ;  /* 0x0000000f780f7209 */ /* 0x000fce0007810000 */
        /* <DEDUP_REMOVED lines=17> */
[----:B------:R-:W4:Y:S08]  /*9190*/  MUFU.TANH R152, R152 ;  /* 0x0000009800987308 */ /* 0x000f300000002400 */
[----:B------:R-:W5:Y:S08]  /*91a0*/  MUFU.TANH R154, R154 ;  /* 0x0000009a009a7308 */ /* 0x000f700000002400 */
[----:B------:R-:W-:Y:S01]  /*91b0*/  MUFU.TANH R130, R130 ;  /* 0x0000008200827308 */ /* 0x000fe20000002400 */
[----:B----4-:R-:W-:-:S04]  /*91c0*/  FMNMX.FTZ R15, R152, R15, !PT ;  /* 0x0000000f980f7209 */ /* 0x010fc80007810000 */
[----:B------:R-:W-:-:S03]  /*91d0*/  FMNMX.FTZ R15, R124, R15, !PT ;  /* 0x0000000f7c0f7209 */ /* 0x000fc60007810000 */
[----:B------:R-:W-:Y:S01]  /*91e0*/  MUFU.TANH R206, R206 ;  /* 0x000000ce00ce7308 */ /* 0x000fe20000002400 */
[----:B-----5:R-:W-:-:S04]  /*91f0*/  FMNMX.FTZ R15, R154, R15, !PT ;  /* 0x0000000f9a0f7209 */ /* 0x020fc80007810000 */
[----:B------:R-:W-:-:S03]  /*9200*/  FMNMX.FTZ R15, R128, R15, !PT ;  /* 0x0000000f800f7209 */ /* 0x000fc60007810000 */
[----:B------:R-:W-:Y:S01]  /*9210*/  MUFU.TANH R134, R134 ;  /* 0x0000008600867308 */ /* 0x000fe20000002400 */
[----:B------:R-:W-:-:S04]  /*9220*/  FMNMX.FTZ R15, R196, R15, !PT ;  /* 0x0000000fc40f7209 */ /* 0x000fc80007810000 */
[----:B------:R-:W-:-:S03]  /*9230*/  FMNMX.FTZ R15, R132, R15, !PT ;  /* 0x0000000f840f7209 */ /* 0x000fc60007810000 */
[----:B------:R-:W-:Y:S01]  /*9240*/  MUFU.TANH R208, R208 ;  /* 0x000000d000d07308 */ /* 0x000fe20000002400 */
[----:B------:R-:W-:-:S05]  /*9250*/  FMNMX.FTZ R15, R198, R15, !PT ;  /* 0x0000000fc60f7209 */ /* 0x000fca0007810000 */
[----:B---3--:R-:W3:Y:S02]  /*9260*/  SHFL.BFLY PT, R0, R15, 0x2, 0x1f ;  /* 0x0c401f000f007f89 */ /* 0x008ee400000e0000 */
[----:B---3--:R-:W-:-:S05]  /*9270*/  FMNMX.FTZ R0, R15, R0, !PT ;  /* 0x000000000f007209 */ /* 0x008fca0007810000 */
[----:B------:R-:W1:Y:S02]  /*9280*/  SHFL.BFLY PT, R15, R0, 0x1, 0x1f ;  /* 0x0c201f00000f7f89 */ /* 0x000e6400000e0000 */
[----:B-1----:R-:W-:Y:S02]  /*9290*/  FMNMX.FTZ R14, R0, R15, !PT ;  /* 0x0000000f000e7209 */ /* 0x002fe40007810000 */
[----:B------:R-:W-:-:S03]  /*92a0*/  FMNMX.FTZ R15, R88, R174, !PT ;  /* 0x000000ae580f7209 */ /* 0x000fc60007810000 */
[----:B--2---:R-:W-:Y:S01]  /*92b0*/  FMUL.FTZ R91, R14, R21 ;  /* 0x000000150e5b7220 */ /* 0x004fe20000410000 */
[----:B------:R-:W-:Y:S01]  /*92c0*/  FMNMX.FTZ R15, R90, R15, !PT ;  /* 0x0000000f5a0f7209 */ /* 0x000fe20007810000 */
[----:B------:R-:W-:Y:S01]  /*92d0*/  FADD.FTZ R0, -R14, R175 ;  /* 0x000000af0e007221 */ /* 0x000fe20000010100 */
[----:B------:R-:W-:Y:S02]  /*92e0*/  IMAD.MOV.U32 R175, RZ, RZ, R14 ;  /* 0x000000ffffaf7224 */ /* 0x000fe400078e000e */
        /* <DEDUP_REMOVED lines=27> */
[----:B------:R-:W-:-:S02]  /*94a0*/  WARPGROUP.DEPBAR.LE gsb0, 0x0 ;  /* 0x00008000000079c5 */ /* 0x000fc40000010000 */
[----:B------:R-:W-:Y:S01]  /*94b0*/  WARPGROUP.ARRIVE ;  /* 0x00000000000079c5 */ /* 0x000fe20000000000 */
[----:B------:R-:W-:Y:S01]  /*94c0*/  FMNMX.FTZ R15, R106, R15, !PT ;  /* 0x0000000f6a0f7209 */ /* 0x000fe20007810000 */
[----:B------:R-:W-:Y:S01]  /*94d0*/  FMUL.FTZ R148, R123, UR5 ;  /* 0x000000057b947c20 */ /* 0x000fe20008410000 */
[----:B------:R-:W-:Y:S01]  /*94e0*/  FMUL.FTZ R150, R127, UR5 ;  /* 0x000000057f967c20 */ /* 0x000fe20008410000 */
[--C-:B------:R-:W-:Y:S01]  /*94f0*/  FFMA.FTZ R113, R132, R21, -R91.reuse ;  /* 0x0000001584717223 */ /* 0x100fe2000001085b */
[----:B------:R-:W-:Y:S01]  /*9500*/  FMNMX.FTZ R15, R108, R15, !PT ;  /* 0x0000000f6c0f7209 */ /* 0x000fe20007810000 */
[----:B------:R-:W-:Y:S01]  /*9510*/  HGMMA.64x128x16.F32.BF16 R24, R144, gdesc[UR4].tnspB, R24, gsb0 ;  /* 0x41e0000490187df0 */ /* 0x000fe20008001818 */
[----:B------:R-:W-:Y:S01]  /*9520*/  UIADD3 UR6, UR4, 0x200, URZ ;  /* 0x0000020004067890 */ /* 0x000fe2000fffe03f */
[----:B------:R-:W1:Y:S01]  /*9530*/  MUFU.TANH R148, R148 ;  /* 0x0000009400947308 */ /* 0x000e620000002400 */
[----:B------:R-:W-:Y:S01]  /*9540*/  UMOV UR7, 0x40000040 ;  /* 0x4000004000077882 */ /* 0x000fe20000000000 */
[----:B------:R-:W-:Y:S01]  /*9550*/  FMNMX.FTZ R15, R200, R15, !PT ;  /* 0x0000000fc80f7209 */ /* 0x000fe20007810000 */
[----:B------:R-:W-:Y:S01]  /*9560*/  UIADD3 UR4, UR4, 0x280, URZ ;  /* 0x0000028004047890 */ /* 0x000fe2000fffe03f */
[-C--:B------:R-:W-:Y:S01]  /*9570*/  FFMA.FTZ R128, R198, R21.reuse, -R91 ;  /* 0x00000015c6807223 */ /* 0x080fe2000001085b */
[----:B------:R-:W-:Y:S01]  /*9580*/  FMUL.FTZ R0, R0, R21 ;  /* 0x0000001500007220 */ /* 0x000fe20000410000 */
[----:B------:R-:W-:-:S02]  /*9590*/  FMNMX.FTZ R15, R114, R15, !PT ;  /* 0x0000000f720f7209 */ /* 0x000fc40007810000 */
[----:B------:R-:W2:Y:S02]  /*95a0*/  MUFU.TANH R150, R150 ;  /* 0x0000009600967308 */ /* 0x000ea40000002400 */
[----:B------:R-:W-:-:S04]  /*95b0*/  FMNMX.FTZ R15, R202, R15, !PT ;  /* 0x0000000fca0f7209 */ /* 0x000fc80007810000 */
[----:B------:R-:W-:Y:S02]  /*95c0*/  FMNMX.FTZ R15, R118, R15, !PT ;  /* 0x0000000f760f7209 */ /* 0x000fe40007810000 */
[----:B------:R-:W-:Y:S02]  /*95d0*/  MUFU.EX2 R0, R0 ;  /* 0x0000000000007308 */ /* 0x000fe40000000800 */
[----:B------:R-:W-:-:S04]  /*95e0*/  FMNMX.FTZ R15, R204, R15, !PT ;  /* 0x0000000fcc0f7209 */ /* 0x000fc80007810000 */
[----:B------:R-:W-:Y:S02]  /*95f0*/  FMNMX.FTZ R15, R122, R15, !PT ;  /* 0x0000000f7a0f7209 */ /* 0x000fe40007810000 */
[----:B------:R-:W-:Y:S02]  /*9600*/  MUFU.EX2 R89, R89 ;  /* 0x0000005900597308 */ /* 0x000fe40000000800 */
[----:B-1----:R-:W-:-:S04]  /*9610*/  FMNMX.FTZ R15, R148, R15, !PT ;  /* 0x0000000f940f7209 */ /* 0x002fc80007810000 */
[----:B------:R-:W-:Y:S02]  /*9620*/  FMNMX.FTZ R15, R126, R15, !PT ;  /* 0x0000000f7e0f7209 */ /* 0x000fe40007810000 */
[----:B------:R-:W-:Y:S02]  /*9630*/  MUFU.EX2 R176, R176 ;  /* 0x000000b000b07308 */ /* 0x000fe40000000800 */
[----:B--2---:R-:W-:-:S04]  /*9640*/  FMNMX.FTZ R15, R150, R15, !PT ;  /* 0x0000000f960f7209 */ /* 0x004fc80007810000 */
[----:B------:R-:W-:Y:S02]  /*9650*/  FMNMX.FTZ R15, R130, R15, !PT ;  /* 0x0000000f820f7209 */ /* 0x000fe40007810000 */
[----:B------:R-:W-:Y:S02]  /*9660*/  MUFU.EX2 R93, R93 ;  /* 0x0000005d005d7308 */ /* 0x000fe40000000800 */
[----:B------:R-:W-:-:S04]  /*9670*/  FMNMX.FTZ R15, R206, R15, !PT ;  /* 0x0000000fce0f7209 */ /* 0x000fc80007810000 */
[----:B------:R-:W-:Y:S02]  /*9680*/  FMNMX.FTZ R15, R134, R15, !PT ;  /* 0x0000000f860f7209 */ /* 0x000fe40007810000 */
[----:B------:R-:W1:Y:S02]  /*9690*/  MUFU.EX2 R178, R178 ;  /* 0x000000b200b27308 */ /* 0x000e640000000800 */
[----:B------:R-:W-:-:S05]  /*96a0*/  FMNMX.FTZ R15, R208, R15, !PT ;  /* 0x0000000fd00f7209 */ /* 0x000fca0007810000 */
[----:B------:R-:W2:Y:S01]  /*96b0*/  SHFL.BFLY PT, R2, R15, 0x2, 0x1f ;  /* 0x0c401f000f027f89 */ /* 0x000ea200000e0000 */
[----:B------:R-:W-:Y:S08]  /*96c0*/  MUFU.EX2 R95, R95 ;  /* 0x0000005f005f7308 */ /* 0x000ff00000000800 */
[----:B------:R-:W-:Y:S01]  /*96d0*/  MUFU.EX2 R97, R97 ;  /* 0x0000006100617308 */ /* 0x000fe20000000800 */
[----:B-1----:R-:W-:-:S07]  /*96e0*/  F2FP.BF16.F32.PACK_AB R158, R178, R93 ;  /* 0x0000005db29e723e */ /* 0x002fce00000010ff */
[----:B------:R-:W-:Y:S01]  /*96f0*/  MUFU.EX2 R99, R99 ;  /* 0x0000006300637308 */ /* 0x000fe20000000800 */
[----:B--2---:R-:W-:-:S07]  /*9700*/  FMNMX.FTZ R2, R15, R2, !PT ;  /* 0x000000020f027209 */ /* 0x004fce0007810000 */
[----:B------:R-:W-:Y:S01]  /*9710*/  MUFU.EX2 R180, R180 ;  /* 0x000000b400b47308 */ /* 0x000fe20000000800 */
[----:B------:R-:W1:Y:S07]  /*9720*/  SHFL.BFLY PT, R15, R2, 0x1, 0x1f ;  /* 0x0c201f00020f7f89 */ /* 0x000e6e00000e0000 */
[----:B------:R-:W-:Y:S08]  /*9730*/  MUFU.EX2 R101, R101 ;  /* 0x0000006500657308 */ /* 0x000ff00000000800 */
[----:B------:R-:W-:Y:S08]  /*9740*/  MUFU.EX2 R182, R182 ;  /* 0x000000b600b67308 */ /* 0x000ff00000000800 */
[----:B------:R-:W-:Y:S01]  /*9750*/  MUFU.EX2 R103, R103 ;  /* 0x0000006700677308 */ /* 0x000fe20000000800 */
[----:B-1----:R-:W-:-:S07]  /*9760*/  FMNMX.FTZ R15, R2, R15, !PT ;  /* 0x0000000f020f7209 */ /* 0x002fce0007810000 */
[----:B------:R-:W-:Y:S01]  /*9770*/  MUFU.EX2 R110, R110 ;  /* 0x0000006e006e7308 */ /* 0x000fe20000000800 */
[----:B------:R-:W-:Y:S01]  /*9780*/  FADD.FTZ R2, -R15, R174 ;  /* 0x000000ae0f027221 */ /* 0x000fe20000010100 */
[----:B------:R-:W-:-:S03]  /*9790*/  IMAD.MOV.U32 R174, RZ, RZ, R15 ;  /* 0x000000ffffae7224 */ /* 0x000fc600078e000f */
[----:B------:R-:W-:-:S03]  /*97a0*/  FMUL.FTZ R2, R2, R21 ;  /* 0x0000001502027220 */ /* 0x000fc60000410000 */
[----:B------:R-:W-:Y:S08]  /*97b0*/  MUFU.EX2 R105, R105 ;  /* 0x0000006900697308 */ /* 0x000ff00000000800 */
[----:B------:R-:W-:Y:S08]  /*97c0*/  MUFU.EX2 R2, R2 ;  /* 0x0000000200027308 */ /* 0x000ff00000000800 */
[----:B------:R-:W-:Y:S01]  /*97d0*/  MUFU.EX2 R112, R112 ;  /* 0x0000007000707308 */ /* 0x000fe20000000800 */
[----:B------:R-:W-:-:S02]  /*97e0*/  WARPGROUP.DEPBAR.LE gsb0, 0x0 ;  /* 0x00008000000079c5 */ /* 0x000fc40000010000 */
[----:B------:R-:W-:Y:S01]  /*97f0*/  WARPGROUP.ARRIVE ;  /* 0x00000000000079c5 */ /* 0x000fe20000000000 */
[-CC-:B------:R-:W-:Y:S01]  /*9800*/  FFMA.FTZ R144, R156, R21.reuse, -R91.reuse ;  /* 0x000000159c907223 */ /* 0x180fe2000001085b */
[-C--:B------:R-:W-:Y:S01]  /*9810*/  FFMA.FTZ R146, R184, R21.reuse, -R91 ;  /* 0x00000015b8927223 */ /* 0x080fe2000001085b */
[----:B------:R-:W-:Y:S01]  /*9820*/  FMUL.FTZ R91, R15, R21 ;  /* 0x000000150f5b7220 */ /* 0x000fe20000410000 */
[----:B------:R-:W-:Y:S01]  /*9830*/  F2FP.BF16.F32.PACK_AB R156, R176, R89 ;  /* 0x00000059b09c723e */ /* 0x000fe200000010ff */
[----:B------:R-:W-:Y:S01]  /*9840*/  MUFU.EX2 R107, R107 ;  /* 0x0000006b006b7308 */ /* 0x000fe20000000800 */
[----:B------:R-:W-:Y:S01]  /*9850*/  HGMMA.64x128x16.F32.BF16 R24, R140, gdesc[UR4].tnspB, R24, gsb0 ;  /* 0x41e000048c187df0 */ /* 0x000fe20008001818 */
[----:B------:R-:W-:Y:S01]  /*9860*/  UMOV UR6, UR4 ;  /* 0x0000000400067c82 */ /* 0x000fe20008000000 */
[----:B------:R-:W-:Y:S01]  /*9870*/  UMOV UR7, 0x40000040 ;  /* 0x4000004000077882 */ /* 0x000fe20000000000 */
[-CC-:B------:R-:W-:Y:S01]  /*9880*/  FFMA.FTZ R88, R88, R21.reuse, -R91.reuse ;  /* 0x0000001558587223 */ /* 0x180fe2000001085b */
[-CC-:B------:R-:W-:Y:S01]  /*9890*/  FFMA.FTZ R90, R90, R21.reuse, -R91.reuse ;  /* 0x000000155a5a7223 */ /* 0x180fe2000001085b */
[-CC-:B------:R-:W-:Y:S01]  /*98a0*/  FFMA.FTZ R92, R92, R21.reuse, -R91.reuse ;  /* 0x000000155c5c7223 */ /* 0x180fe2000001085b */
[-CC-:B------:R-:W-:Y:S01]  /*98b0*/  FFMA.FTZ R94, R94, R21.reuse, -R91.reuse ;  /* 0x000000155e5e7223 */ /* 0x180fe2000001085b */
[----:B------:R1:W2:Y:S01]  /*98c0*/  MUFU.EX2 R157, R88 ;  /* 0x00000058009d7308 */ /* 0x0002a20000000800 */
[-CC-:B------:R-:W-:Y:S01]  /*98d0*/  FFMA.FTZ R96, R96, R21.reuse, -R91.reuse ;  /* 0x0000001560607223 */ /* 0x180fe2000001085b */
[-CC-:B------:R-:W-:Y:S01]  /*98e0*/  FFMA.FTZ R98, R98, R21.reuse, -R91.reuse ;  /* 0x0000001562627223 */ /* 0x180fe2000001085b */
[-CC-:B------:R-:W-:Y:S01]  /*98f0*/  FFMA.FTZ R100, R100, R21.reuse, -R91.reuse ;  /* 0x0000001564647223 */ /* 0x180fe2000001085b */
[-CC-:B------:R-:W-:Y:S01]  /*9900*/  FFMA.FTZ R102, R102, R21.reuse, -R91.reuse ;  /* 0x0000001566667223 */ /* 0x180fe2000001085b */
[-CC-:B------:R-:W-:Y:S01]  /*9910*/  FFMA.FTZ R104, R104, R21.reuse, -R91.reuse ;  /* 0x0000001568687223 */ /* 0x180fe2000001085b */
[-CC-:B------:R-:W-:Y:S01]  /*9920*/  FFMA.FTZ R106, R106, R21.reuse, -R91.reuse ;  /* 0x000000156a6a7223 */ /* 0x180fe2000001085b */
[----:B------:R-:W-:Y:S01]  /*9930*/  FFMA.FTZ R108, R108, R21, -R91 ;  /* 0x000000156c6c7223 */ /* 0x000fe2000001085b */
[----:B------:R-:W3:Y:S01]  /*9940*/  MUFU.EX2 R90, R90 ;  /* 0x0000005a005a7308 */ /* 0x000ee20000000800 */
[----:B-1----:R-:W-:-:S02]  /*9950*/  IMAD.U32 R88, RZ, RZ, UR36 ;  /* 0x00000024ff587e24 */ /* 0x002fc4000f8e00ff */
[-CC-:B------:R-:W-:Y:S01]  /*9960*/  FFMA.FTZ R200, R200, R21.reuse, -R91.reuse ;  /* 0x00000015c8c87223 */ /* 0x180fe2000001085b */
[-CC-:B------:R-:W-:Y:S01]  /*9970*/  FFMA.FTZ R114, R114, R21.reuse, -R91.reuse ;  /* 0x0000001572727223 */ /* 0x180fe2000001085b */
[-CC-:B------:R-:W-:Y:S01]  /*9980*/  FFMA.FTZ R202, R202, R21.reuse, -R91.reuse ;  /* 0x00000015caca7223 */ /* 0x180fe2000001085b */
[-CC-:B------:R-:W-:Y:S01]  /*9990*/  FFMA.FTZ R118, R118, R21.reuse, -R91.reuse ;  /* 0x0000001576767223 */ /* 0x180fe2000001085b */
[----:B------:R-:W-:Y:S01]  /*99a0*/  @!P1 LEA R88, R88, UR37, 0x3 ;  /* 0x0000002558589c11 */ /* 0x000fe2000f8e18ff */
[----:B------:R-:W-:Y:S01]  /*99b0*/  FFMA.FTZ R204, R204, R21, -R91 ;  /* 0x00000015cccc7223 */ /* 0x000fe2000001085b */
[----:B------:R-:W1:Y:S01]  /*99c0*/  MUFU.EX2 R92, R92 ;  /* 0x0000005c005c7308 */ /* 0x000e620000000800 */
[----:B--2---:R-:W-:Y:S01]  /*99d0*/  FFMA.FTZ R5, R2, R5, R157 ;  /* 0x0000000502057223 */ /* 0x004fe2000001009d */
[-CC-:B------:R-:W-:Y:S01]  /*99e0*/  FFMA.FTZ R122, R122, R21.reuse, -R91.reuse ;  /* 0x000000157a7a7223 */ /* 0x180fe2000001085b */
[----:B------:R-:W-:Y:S02]  /*99f0*/  @!P1 VIADD R88, R88, 0x2a840 ;  /* 0x0002a84058589836 */ /* 0x000fe40000000000 */
[-CC-:B------:R-:W-:Y:S01]  /*9a00*/  FFMA.FTZ R148, R148, R21.reuse, -R91.reuse ;  /* 0x0000001594947223 */ /* 0x180fe2000001085b */
[-CC-:B------:R-:W-:Y:S01]  /*9a10*/  FFMA.FTZ R126, R126, R21.reuse, -R91.reuse ;  /* 0x000000157e7e7223 */ /* 0x180fe2000001085b */
[-CC-:B------:R-:W-:Y:S01]  /*9a20*/  FFMA.FTZ R150, R150, R21.reuse, -R91.reuse ;  /* 0x0000001596967223 */ /* 0x180fe2000001085b */
[-C--:B------:R-:W-:Y:S01]  /*9a30*/  FFMA.FTZ R130, R130, R21.reuse, -R91 ;  /* 0x0000001582827223 */ /* 0x080fe2000001085b */
[----:B------:R-:W-:Y:S01]  /*9a40*/  @!P1 PRMT R88, RZ, 0x654, R88 ;  /* 0x00000654ff589816 */ /* 0x000fe20000000058 */
[----:B------:R-:W2:Y:S01]  /*9a50*/  MUFU.EX2 R94, R94 ;  /* 0x0000005e005e7308 */ /* 0x000ea20000000800 */
[----:B---3--:R-:W-:Y:S01]  /*9a60*/  FADD.FTZ R5, R90, R5 ;  /* 0x000000055a057221 */ /* 0x008fe20000010000 */
[-CC-:B------:R-:W-:Y:S01]  /*9a70*/  FFMA.FTZ R206, R206, R21.reuse, -R91.reuse ;  /* 0x00000015cece7223 */ /* 0x180fe2000001085b */
[-CC-:B------:R-:W-:Y:S01]  /*9a80*/  FFMA.FTZ R134, R134, R21.reuse, -R91.reuse ;  /* 0x0000001586867223 */ /* 0x180fe2000001085b */
[----:B------:R-:W-:Y:S01]  /*9a90*/  FFMA.FTZ R91, R208, R21, -R91 ;  /* 0x00000015d05b7223 */ /* 0x000fe2000001085b */
[----:B------:R-:W-:Y:S01]  /*9aa0*/  UMOV UR4, UR36 ;  /* 0x0000002400047c82 */ /* 0x000fe20008000000 */
[----:B------:R-:W-:-:S02]  /*9ab0*/  F2FP.BF16.F32.PACK_AB R157, R90, R157 ;  /* 0x0000009d5a9d723e */ /* 0x000fc400000010ff */
        /* <DEDUP_REMOVED lines=8> */
[----:B-1----:R-:W-:-:S07]  /*9b40*/  F2FP.BF16.F32.PACK_AB R152, R144, R95 ;  /* 0x0000005f9098723e */ /* 0x002fce00000010ff */
        /* <DEDUP_REMOVED lines=16> */
[----:B--2---:R-:W-:-:S07]  /*9c50*/  FADD.FTZ R5, R108, R5 ;  /* 0x000000056c057221 */ /* 0x004fce0000010000 */
[----:B------:R-:W2:Y:S01]  /*9c60*/  MUFU.EX2 R145, R202 ;  /* 0x000000ca00917308 */ /* 0x000ea20000000800 */
[C---:B---3--:R-:W-:Y:S01]  /*9c70*/  FADD.FTZ R5, R151.reuse, R5 ;  /* 0x0000000597057221 */ /* 0x048fe20000010000 */
[----:B------:R-:W-:-:S06]  /*9c80*/  F2FP.BF16.F32.PACK_AB R151, R151, R108 ;  /* 0x0000006c9797723e */ /* 0x000fcc00000010ff */
[----:B------:R-:W3:Y:S01]  /*9c90*/  MUFU.EX2 R118, R118 ;  /* 0x0000007600767308 */ /* 0x000ee20000000800 */
[----:B-1----:R-:W-:Y:S01]  /*9ca0*/  FADD.FTZ R5, R114, R5 ;  /* 0x0000000572057221 */ /* 0x002fe20000010000 */
[----:B------:R-:W-:Y:S02]  /*9cb0*/  WARPGROUP.DEPBAR.LE gsb0, 0x0 ;  /* 0x00008000000079c5 */ /* 0x000fe40000010000 */
[----:B------:R-:W-:-:S04]  /*9cc0*/  WARPGROUP.ARRIVE ;  /* 0x00000000000079c5 */ /* 0x000fc80000000000 */
[----:B------:R-:W1:Y:S01]  /*9cd0*/  MUFU.EX2 R147, R204 ;  /* 0x000000cc00937308 */ /* 0x000e620000000800 */
[C---:B--2---:R-:W-:Y:S01]  /*9ce0*/  FADD.FTZ R5, R145.reuse, R5 ;  /* 0x0000000591057221 */ /* 0x044fe20000010000 */
[----:B------:R-:W-:Y:S01]  /*9cf0*/  F2FP.BF16.F32.PACK_AB R145, R145, R114 ;  /* 0x000000729191723e */ /* 0x000fe200000010ff */
[----:B------:R-:W-:Y:S01]  /*9d00*/  HGMMA.64x128x16.F32.BF16 R24, R136, gdesc[UR4].tnspB, R24, gsb0 ;  /* 0x41e0000488187df0 */ /* 0x000fe20008001818 */
[----:B------:R-:W-:-:S04]  /*9d10*/  UMOV UR7, UR39 ;  /* 0x0000002700077c82 */ /* 0x000fc80008000000 */
[----:B------:R-:W2:Y:S01]  /*9d20*/  MUFU.EX2 R122, R122 ;  /* 0x0000007a007a7308 */ /* 0x000ea20000000800 */
[----:B---3--:R-:W-:-:S07]  /*9d30*/  FADD.FTZ R5, R118, R5 ;  /* 0x0000000576057221 */ /* 0x008fce0000010000 */
[----:B------:R-:W3:Y:S01]  /*9d40*/  MUFU.EX2 R116, R116 ;  /* 0x0000007400747308 */ /* 0x000ee20000000800 */
[C---:B-1----:R-:W-:Y:S01]  /*9d50*/  FADD.FTZ R5, R147.reuse, R5 ;  /* 0x0000000593057221 */ /* 0x042fe20000010000 */
[----:B------:R-:W-:-:S06]  /*9d60*/  F2FP.BF16.F32.PACK_AB R147, R147, R118 ;  /* 0x000000769393723e */ /* 0x000fcc00000010ff */
[----:B------:R1:W4:Y:S01]  /*9d70*/  MUFU.EX2 R141, R148 ;  /* 0x00000094008d7308 */ /* 0x0003220000000800 */
[----:B--2---:R-:W-:-:S07]  /*9d80*/  FADD.FTZ R5, R122, R5 ;  /* 0x000000057a057221 */ /* 0x004fce0000010000 */
[----:B------:R-:W-:Y:S01]  /*9d90*/  MUFU.EX2 R109, R109 ;  /* 0x0000006d006d7308 */ /* 0x000fe20000000800 */
[----:B-1----:R-:W-:Y:S02]  /*9da0*/  F2FP.BF16.F32.PACK_AB R148, R180, R99 ;  /* 0x00000063b494723e */ /* 0x002fe400000010ff */
[----:B---3--:R-:W-:-:S05]  /*9db0*/  F2FP.BF16.F32.PACK_AB R140, R116, R107 ;  /* 0x0000006b748c723e */ /* 0x008fca00000010ff */
[----:B------:R-:W1:Y:S01]  /*9dc0*/  MUFU.EX2 R126, R126 ;  /* 0x0000007e007e7308 */ /* 0x000e620000000800 */
[C---:B----4-:R-:W-:Y:S01]  /*9dd0*/  FADD.FTZ R5, R141.reuse, R5 ;  /* 0x000000058d057221 */ /* 0x050fe20000010000 */
[----:B------:R-:W-:-:S06]  /*9de0*/  F2FP.BF16.F32.PACK_AB R141, R141, R122 ;  /* 0x0000007a8d8d723e */ /* 0x000fcc00000010ff */
[----:B------:R-:W2:Y:S08]  /*9df0*/  MUFU.EX2 R120, R120 ;  /* 0x0000007800787308 */ /* 0x000eb00000000800 */
[----:B------:R3:W4:Y:S01]  /*9e00*/  MUFU.EX2 R143, R150 ;  /* 0x00000096008f7308 */ /* 0x0007220000000800 */
[----:B-1----:R-:W-:-:S07]  /*9e10*/  FADD.FTZ R5, R126, R5 ;  /* 0x000000057e057221 */ /* 0x002fce0000010000 */
[----:B------:R-:W-:Y:S01]  /*9e20*/  MUFU.EX2 R111, R111 ;  /* 0x0000006f006f7308 */ /* 0x000fe20000000800 */
[----:B---3--:R-:W-:Y:S02]  /*9e30*/  F2FP.BF16.F32.PACK_AB R150, R182, R101 ;  /* 0x00000065b696723e */ /* 0x008fe400000010ff */
[----:B--2---:R-:W-:-:S05]  /*9e40*/  F2FP.BF16.F32.PACK_AB R142, R120, R109 ;  /* 0x0000006d788e723e */ /* 0x004fca00000010ff */
[----:B------:R-:W1:Y:S01]  /*9e50*/  MUFU.EX2 R130, R130 ;  /* 0x0000008200827308 */ /* 0x000e620000000800 */
[C---:B----4-:R-:W-:Y:S01]  /*9e60*/  FADD.FTZ R5, R143.reuse, R5 ;  /* 0x000000058f057221 */ /* 0x050fe20000010000 */
[----:B------:R-:W-:-:S06]  /*9e70*/  F2FP.BF16.F32.PACK_AB R143, R143, R126 ;  /* 0x0000007e8f8f723e */ /* 0x000fcc00000010ff */
[----:B------:R-:W2:Y:S08]  /*9e80*/  MUFU.EX2 R124, R124 ;  /* 0x0000007c007c7308 */ /* 0x000eb00000000800 */
[----:B------:R-:W-:Y:S01]  /*9e90*/  MUFU.EX2 R113, R113 ;  /* 0x0000007100717308 */ /* 0x000fe20000000800 */
[----:B-1----:R-:W-:-:S07]  /*9ea0*/  FADD.FTZ R5, R130, R5 ;  /* 0x0000000582057221 */ /* 0x002fce0000010000 */
[----:B------:R-:W-:Y:S08]  /*9eb0*/  MUFU.EX2 R134, R134 ;  /* 0x0000008600867308 */ /* 0x000ff00000000800 */
[----:B------:R-:W1:Y:S08]  /*9ec0*/  MUFU.EX2 R128, R128 ;  /* 0x0000008000807308 */ /* 0x000e700000000800 */
[----:B------:R-:W3:Y:S01]  /*9ed0*/  MUFU.EX2 R91, R91 ;  /* 0x0000005b005b7308 */ /* 0x000ee20000000800 */
[----:B------:R-:W-:-:S02]  /*9ee0*/  WARPGROUP.DEPBAR.LE gsb0, 0x0 ;  /* 0x00008000000079c5 */ /* 0x000fc40000010000 */
[----:B------:R4:W-:Y:S05]  /*9ef0*/  @!P1 SYNCS.ARRIVE.TRANS64.RED.A1T0 RZ, [R88+URZ], RZ ;  /* 0x000000ff58ff99a7 */ /* 0x0009ea000810043f */
[----:B------:R-:W5:Y:S01]  /*9f00*/  MUFU.EX2 R137, R206 ;  /* 0x000000ce00897308 */ /* 0x000f620000000800 */
[----:B--2---:R-:W-:Y:S02]  /*9f10*/  F2FP.BF16.F32.PACK_AB R136, R124, R111 ;  /* 0x0000006f7c88723e */ /* 0x004fe400000010ff */
[----:B-1----:R-:W-:Y:S02]  /*9f20*/  F2FP.BF16.F32.PACK_AB R138, R128, R113 ;  /* 0x00000071808a723e */ /* 0x002fe400000010ff */
[----:B---3--:R-:W-:Y:S01]  /*9f30*/  F2FP.BF16.F32.PACK_AB R139, R91, R134 ;  /* 0x000000865b8b723e */ /* 0x008fe200000010ff */
[----:B----4-:R-:W-:-:S02]  /*9f40*/  @!P1 VIADD R88, R115, 0x2a860 ;  /* 0x0002a86073589836 */ /* 0x010fc40000000000 */
[----:B------:R-:W-:-:S04]  /*9f50*/  FFMA.FTZ R115, R0, R12, R89 ;  /* 0x0000000c00737223 */ /* 0x000fc80000010059 */
[----:B------:R-:W-:Y:S01]  /*9f60*/  FADD.FTZ R12, R176, R115 ;  /* 0x00000073b00c7221 */ /* 0x000fe20000010000 */
[----:B------:R-:W-:-:S03]  /*9f70*/  @!P1 PRMT R88, RZ, 0x654, R88 ;  /* 0x00000654ff589816 */ /* 0x000fc60000000058 */
[----:B------:R-:W-:Y:S01]  /*9f80*/  FADD.FTZ R115, R93, R12 ;  /* 0x0000000c5d737221 */ /* 0x000fe20000010000 */
[----:B------:R1:W-:Y:S01]  /*9f90*/  @!P1 SYNCS.ARRIVE.TRANS64.RED.A1T0 RZ, [R88+URZ], RZ ;  /* 0x000000ff58ff99a7 */ /* 0x0003e2000810043f */
[----:B------:R-:W-:Y:S01]  /*9fa0*/  ISETP.GT.AND P1, PT, R20, R173, PT ;  /* 0x000000ad1400720c */ /* 0x000fe20003f24270 */
[C---:B-----5:R-:W-:Y:S01]  /*9fb0*/  FADD.FTZ R5, R137.reuse, R5 ;  /* 0x0000000589057221 */ /* 0x060fe20000010000 */
[----:B------:R-:W-:Y:S01]  /*9fc0*/  FADD.FTZ R12, R178, R115 ;  /* 0x00000073b20c7221 */ /* 0x000fe20000010000 */
[----:B------:R-:W-:Y:S01]  /*9fd0*/  F2FP.BF16.F32.PACK_AB R137, R137, R130 ;  /* 0x000000828989723e */ /* 0x000fe200000010ff */
[----:B------:R-:W-:Y:S02]  /*9fe0*/  VIADD R20, R20, 0xffffffff ;  /* 0xffffffff14147836 */ /* 0x000fe40000000000 */
[----:B------:R-:W-:Y:S01]  /*9ff0*/  FADD.FTZ R5, R134, R5 ;  /* 0x0000000586057221 */ /* 0x000fe20000010000 */
[----:B------:R-:W-:-:S03]  /*a000*/  FADD.FTZ R115, R95, R12 ;  /* 0x0000000c5f737221 */ /* 0x000fc60000010000 */
[----:B------:R-:W-:Y:S01]  /*a010*/  FADD.FTZ R5, R91, R5 ;  /* 0x000000055b057221 */ /* 0x000fe20000010000 */
[----:B------:R-:W-:Y:S01]  /*a020*/  FADD.FTZ R12, R144, R115 ;  /* 0x00000073900c7221 */ /* 0x000fe20000010000 */
[----:B------:R-:W-:-:S03]  /*a030*/  F2FP.BF16.F32.PACK_AB R144, R110, R103 ;  /* 0x000000676e90723e */ /* 0x000fc600000010ff */
[----:B------:R-:W-:-:S04]  /*a040*/  FADD.FTZ R115, R97, R12 ;  /* 0x0000000c61737221 */ /* 0x000fc80000010000 */
[----:B------:R-:W-:Y:S01]  /*a050*/  FADD.FTZ R12, R146, R115 ;  /* 0x00000073920c7221 */ /* 0x000fe20000010000 */
[----:B------:R-:W-:-:S03]  /*a060*/  F2FP.BF16.F32.PACK_AB R146, R112, R105 ;  /* 0x000000697092723e */ /* 0x000fc600000010ff */
[----:B------:R-:W-:-:S04]  /*a070*/  FADD.FTZ R115, R99, R12 ;  /* 0x0000000c63737221 */ /* 0x000fc80000010000 */
        /* <DEDUP_REMOVED lines=14> */
[----:B------:R-:W-:Y:S01]  /*a160*/  FADD.FTZ R12, R128, R89 ;  /* 0x00000059800c7221 */ /* 0x000fe20000010000 */
[----:B-1----:R-:W-:Y:S06]  /*a170*/  @P1 BRA `(.L_x_920) ;  /* 0xffffffdc00841947 */ /* 0x002fec000383ffff */
.L_x_911:
[----:B------:R-:W-:-:S13]  /*a180*/  ISETP.GE.AND P1, PT, R20, R19, PT ;  /* 0x000000131400720c */ /* 0x000fda0003f26270 */
[----:B------:R-:W-:Y:S05]  /*a190*/  @!P1 BRA `(.L_x_921) ;  /* 0x0000003000dc9947 */ /* 0x000fea0003800000 */
[----:B------:R-:W-:Y:S01]  /*a1a0*/  IMAD.MOV.U32 R173, RZ, RZ, R15 ;  /* 0x000000ffffad7224 */ /* 0x000fe200078e000f */
[----:B------:R-:W-:Y:S01]  /*a1b0*/  UMOV UR7, UR39 ;  /* 0x0000002700077c82 */ /* 0x000fe20008000000 */
[----:B------:R-:W-:Y:S01]  /*a1c0*/  IMAD.MOV.U32 R175, RZ, RZ, R14 ;  /* 0x000000ffffaf7224 */ /* 0x000fe200078e000e */
[----:B------:R-:W-:Y:S01]  /*a1d0*/  UMOV UR4, UR36 ;  /* 0x0000002400047c82 */ /* 0x000fe20008000000 */
[----:B------:R-:W-:Y:S01]  /*a1e0*/  IMAD.IADD R174, R3, 0x1, R13 ;  /* 0x0000000103ae7824 */ /* 0x000fe200078e020d */
[----:B------:R-:W-:Y:S01]  /*a1f0*/  ULDC UR40, c[0x0][0x9e4] ;  /* 0x0002790000287ab9 */ /* 0x000fe20000000800 */
[----:B------:R-:W-:Y:S01]  /*a200*/  ULDC UR47, c[0x0][0x2e0] ;  /* 0x0000b800002f7ab9 */ /* 0x000fe20000000800 */
[----:B------:R-:W-:Y:S01]  /*a210*/  ULDC UR5, c[0x0][0x9d8] ;  /* 0x0002760000057ab9 */ /* 0x000fe20000000800 */
[----:B------:R-:W-:-:S05]  /*a220*/  ULDC UR45, c[0x0][0x9e0] ;  /* 0x00027800002d7ab9 */ /* 0x000fca0000000800 */
.L_x_938:
[----:B------:R-:W-:-:S04]  /*a230*/  UIADD3 UR36, UR4, 0x1, URZ ;  /* 0x0000000104247890 */ /* 0x000fc8000fffe03f */
[----:B------:R-:W-:-:S04]  /*a240*/  UISETP.NE.AND UP0, UPT, UR36, 0x2, UPT ;  /* 0x000000022400788c */ /* 0x000fc8000bf05270 */
[----:B------:R-:W-:Y:S02]  /*a250*/  USEL UR39, URZ, 0x1, UP0 ;  /* 0x000000013f277887 */ /* 0x000fe40008000000 */
[----:B------:R-:W-:Y:S02]  /*a260*/  USEL UR36, UR36, URZ, UP0 ;  /* 0x0000003f24247287 */ /* 0x000fe40008000000 */
[----:B------:R-:W-:Y:S01]  /*a270*/  ULOP3.LUT UR39, UR7, UR39, URZ, 0x3c, !UPT ;  /* 0x0000002707277292 */ /* 0x000fe2000f8e3c3f */
[----:B------:R-:W-:Y:S11]  /*a280*/  @!P0 BRA `(.L_x_922) ;  /* 0x0000000000048947 */ /* 0x000ff60003800000 */
[----:B------:R-:W-:Y:S01]  /*a290*/  BPT.TRAP 0x1 ;  /* 0x000000040000795c */ /* 0x000fe20000300000 */
.L_x_922:
[----:B------:R-:W-:Y:S01]  /*a2a0*/  ULEA UR6, UR36, UR37, 0x3 ;  /* 0x0000002524067291 */ /* 0x000fe2000f8e183f */
[----:B------:R-:W-:-:S05]  /*a2b0*/  IMAD.U32 R14, RZ, RZ, UR39 ;  /* 0x00000027ff0e7e24 */ /* 0x000fca000f8e00ff */
[----:B------:R-:W-:-:S04]  /*a2c0*/  SHF.L.U32 R14, R14, 0x1f, RZ ;  /* 0x0000001f0e0e7819 */ /* 0x000fc800000006ff */
[----:B------:R1:W2:Y:S01]  /*a2d0*/  SYNCS.PHASECHK.TRANS64.TRYWAIT P1, [UR6+0x2a830], R14 ;  /* 0x02a8300eff0075a7 */ /* 0x0002a20008020146 */
[----:B------:R-:W-:Y:S05]  /*a2e0*/  @!P0 BRA `(.L_x_923) ;  /* 0x0000000000048947 */ /* 0x000fea0003800000 */
[----:B------:R-:W-:Y:S01]  /*a2f0*/  BPT.TRAP 0x1 ;  /* 0x000000040000795c */ /* 0x000fe20000300000 */
.L_x_923:
[----:B--2---:R-:W-:Y:S05]  /*a300*/  @P1 BRA `(.L_x_924) ;  /* 0x0000000000081947 */ /* 0x004fea0003800000 */
[----:B------:R-:W2:Y:S02]  /*a310*/  SYNCS.PHASECHK.TRANS64.TRYWAIT P1, [UR6+0x2a830], R14 ;  /* 0x02a8300eff0075a7 */ /* 0x000ea40008020146 */
[----:B--2---:R-:W-:Y:S05]  /*a320*/  @!P1 BRA `(.L_x_925) ;  /* 0x0000008400ec9947 */ /* 0x004fea0003800000 */
.L_x_924:
        /* <DEDUP_REMOVED lines=135> */
.L_x_926:
[----:B------:R-:W-:Y:S01]  /*aba0*/  ULEA UR10, UR4, UR37, 0x3 ;  /* 0x00000025040a7291 */ /* 0x000fe2000f8e183f */
[----:B------:R-:W-:-:S05]  /*abb0*/  IMAD.U32 R0, RZ, RZ, UR7 ;  /* 0x00000007ff007e24 */ /* 0x000fca000f8e00ff */
[----:B------:R-:W-:-:S04]  /*abc0*/  SHF.L.U32 R0, R0, 0x1f, RZ ;  /* 0x0000001f00007819 */ /* 0x000fc800000006ff */
[----:B------:R3:W4:Y:S01]  /*abd0*/  SYNCS.PHASECHK.TRANS64.TRYWAIT P1, [UR10+0x2a850], R0 ;  /* 0x02a85000ff0075a7 */ /* 0x000722000802014a */
[----:B------:R-:W-:Y:S05]  /*abe0*/  @!P0 BRA `(.L_x_927) ;  /* 0x0000000000048947 */ /* 0x000fea0003800000 */
[----:B------:R-:W-:Y:S01]  /*abf0*/  BPT.TRAP 0x1 ;  /* 0x000000040000795c */ /* 0x000fe20000300000 */
.L_x_927:
[----:B----4-:R-:W-:Y:S05]  /*ac00*/  @P1 BRA `(.L_x_928) ;  /* 0x0000000000081947 */ /* 0x010fea0003800000 */
[----:B------:R-:W4:Y:S02]  /*ac10*/  SYNCS.PHASECHK.TRANS64.TRYWAIT P1, [UR10+0x2a850], R0 ;  /* 0x02a85000ff0075a7 */ /* 0x000f24000802014a */
[----:B----4-:R-:W-:Y:S05]  /*ac20*/  @!P1 BRA `(.L_x_929) ;  /* 0x0000007c00c49947 */ /* 0x010fea0003800000 */
.L_x_928:
[----:B------:R-:W-:Y:S01]  /*ac30*/  UIADD3 UR6, UR37, 0x400, URZ ;  /* 0x0000040025067890 */ /* 0x000fe2000fffe03f */
[----:B------:R-:W-:Y:S01]  /*ac40*/  WARPGROUP.ARRIVE ;  /* 0x00000000000079c5 */ /* 0x000fe20000000000 */
[----:B------:R-:W-:-:S05]  /*ac50*/  UMOV UR7, 0x40000040 ;  /* 0x4000004000077882 */ /* 0x000fca0000000000 */
[----:B------:R-:W4:Y:S01]  /*ac60*/  S2R R177, SR_TID.X ;  /* 0x0000000000b17919 */ /* 0x000f220000002100 */
[----:B------:R-:W-:Y:S01]  /*ac70*/  USHF.R.U32.HI UR6, URZ, 0x4, UR6 ;  /* 0x000000043f067899 */ /* 0x000fe20008011606 */
[----:B--2---:R-:W-:Y:S01]  /*ac80*/  FMUL.FTZ R15, R94, UR5 ;  /* 0x000000055e0f7c20 */ /* 0x004fe20008410000 */
[----:B------:R-:W-:Y:S01]  /*ac90*/  FMUL.FTZ R21, R95, UR5 ;  /* 0x000000055f157c20 */ /* 0x000fe20008410000 */
[----:B-1----:R-:W-:Y:S01]  /*aca0*/  FMUL.FTZ R14, R88, UR5 ;  /* 0x00000005580e7c20 */ /* 0x002fe20008410000 */
[----:B------:R-:W-:Y:S01]  /*acb0*/  ULOP3.LUT UR6, UR6, 0x3fff, URZ, 0xc0, !UPT ;  /* 0x00003fff06067892 */ /* 0x000fe2000f8ec03f */
[----:B---3--:R-:W-:Y:S01]  /*acc0*/  FMUL.FTZ R0, R90, UR5 ;  /* 0x000000055a007c20 */ /* 0x008fe20008410000 */
[----:B------:R-:W-:Y:S01]  /*acd0*/  FMUL.FTZ R2, R91, UR5 ;  /* 0x000000055b027c20 */ /* 0x000fe20008410000 */
[----:B------:R-:W-:Y:S01]  /*ace0*/  FMUL.FTZ R94, R110, UR5 ;  /* 0x000000056e5e7c20 */ /* 0x000fe20008410000 */
        /* <DEDUP_REMOVED lines=23> */
[----:B----4-:R-:W-:Y:S01]  /*ae60*/  LOP3.LUT P1, RZ, R177, 0x7f, RZ, 0xc0, !PT ;  /* 0x0000007fb1ff7812 */ /* 0x010fe2000782c0ff */
        /* <DEDUP_REMOVED lines=8> */
[----:B------:R1:W2:Y:S08]  /*aef0*/  MUFU.TANH R116, R121 ;  /* 0x0000007900747308 */ /* 0x0002b00000002400 */
        /* <DEDUP_REMOVED lines=19> */
[----:B------:R-:W-:Y:S02]  /*b030*/  FMUL.FTZ R104, R131, UR5 ;  /* 0x0000000583687c20 */ /* 0x000fe40008410000 */
[----:B------:R-:W1:Y:S01]  /*b040*/  MUFU.TANH R111, R111 ;  /* 0x0000006f006f7308 */ /* 0x000e620000002400 */
[----:B------:R-:W-:Y:S01]  /*b050*/  HGMMA.64x128x16.F32.BF16 R24, R152, gdesc[UR4].tnspB, R24, gsb0 ;  /* 0x41e0000498187df0 */ /* 0x000fe20008001818 */
[----:B------:R-:W-:Y:S01]  /*b060*/  UIADD3 UR6, UR4, 0x100, URZ ;  /* 0x0000010004067890 */ /* 0x000fe2000fffe03f */
[----:B------:R-:W-:-:S05]  /*b070*/  UMOV UR7, 0x40000040 ;  /* 0x4000004000077882 */ /* 0x000fca0000000000 */
[----:B------:R-:W1:Y:S08]  /*b080*/  MUFU.TANH R158, R158 ;  /* 0x0000009e009e7308 */ /* 0x000e700000002400 */
[----:B------:R-:W1:Y:S08]  /*b090*/  MUFU.TANH R98, R98 ;  /* 0x0000006200627308 */ /* 0x000e700000002400 */
[----:B------:R-:W1:Y:S08]  /*b0a0*/  MUFU.TANH R112, R112 ;  /* 0x0000007000707308 */ /* 0x000e700000002400 */
[----:B------:R-:W1:Y:S08]  /*b0b0*/  MUFU.TANH R113, R113 ;  /* 0x0000007100717308 */ /* 0x000e700000002400 */
[----:B------:R-:W1:Y:S08]  /*b0c0*/  MUFU.TANH R102, R102 ;  /* 0x0000006600667308 */ /* 0x000e700000002400 */
[----:B------:R-:W1:Y:S08]  /*b0d0*/  MUFU.TANH R103, R103 ;  /* 0x0000006700677308 */ /* 0x000e700000002400 */
[----:B------:R1:W1:Y:S08]  /*b0e0*/  MUFU.TANH R118, R120 ;  /* 0x0000007800767308 */ /* 0x0002700000002400 */
[----:B------:R1:W1:Y:S08]  /*b0f0*/  MUFU.TANH R114, R124 ;  /* 0x0000007c00727308 */ /* 0x0002700000002400 */
[----:B------:R-:W1:Y:S08]  /*b100*/  MUFU.TANH R125, R125 ;  /* 0x0000007d007d7308 */ /* 0x000e700000002400 */
[----:B------:R-:W1:Y:S08]  /*b110*/  MUFU.TANH R156, R156 ;  /* 0x0000009c009c7308 */ /* 0x000e700000002400 */
[----:B------:R1:W1:Y:S08]  /*b120*/  MUFU.TANH R121, R128 ;  /* 0x0000008000797308 */ /* 0x0002700000002400 */
        /* <DEDUP_REMOVED lines=8> */
[----:B------:R-:W-:Y:S02]  /*b1b0*/  IMAD R123, R20, -0x60, RZ ;  /* 0xffffffa0147b7824 */ /* 0x000fe400078e02ff */
[----:B------:R-:W-:Y:S02]  /*b1c0*/  FMUL.FTZ R154, R126, UR5 ;  /* 0x000000057e9a7c20 */ /* 0x000fe40008410000 */
[----:B------:R-:W-:Y:S01]  /*b1d0*/  HGMMA.64x128x16.F32.BF16 R24, R148, gdesc[UR4].tnspB, R24, gsb0 ;  /* 0x41e0000494187df0 */ /* 0x000fe20008001818 */
[----:B------:R-:W-:Y:S01]  /*b1e0*/  UIADD3 UR6, UR4, 0x180, URZ ;  /* 0x0000018004067890 */ /* 0x000fe2000fffe03f */
[----:B------:R-:W1:Y:S01]  /*b1f0*/  MUFU.TANH R152, R152 ;  /* 0x0000009800987308 */ /* 0x000e620000002400 */
[----:B------:R-:W-:-:S07]  /*b200*/  UMOV UR7, 0x40000040 ;  /* 0x4000004000077882 */ /* 0x000fce0000000000 */
[----:B------:R-:W1:Y:S01]  /*b210*/  MUFU.TANH R154, R154 ;  /* 0x0000009a009a7308 */ /* 0x000e620000002400 */
[----:B------:R-:W-:Y:S02]  /*b220*/  WARPGROUP.DEPBAR.LE gsb0, 0x0 ;  /* 0x00008000000079c5 */ /* 0x000fe40000010000 */
[----:B------:R-:W-:Y:S01]  /*b230*/  WARPGROUP.ARRIVE ;  /* 0x00000000000079c5 */ /* 0x000fe20000000000 */
[----:B------:R-:W-:Y:S01]  /*b240*/  FMUL.FTZ R150, R105, UR5 ;  /* 0x0000000569967c20 */ /* 0x000fe20008410000 */
[----:B------:R-:W-:Y:S02]  /*b250*/  IMAD.U32 R105, RZ, RZ, UR36 ;  /* 0x00000024ff697e24 */ /* 0x000fe4000f8e00ff */
[----:B------:R-:W-:Y:S02]  /*b260*/  FMUL.FTZ R148, R122, UR5 ;  /* 0x000000057a947c20 */ /* 0x000fe40008410000 */
[----:B------:R-:W-:Y:S01]  /*b270*/  HGMMA.64x128x16.F32.BF16 R24, R144, gdesc[UR4].tnspB, R24, gsb0 ;  /* 0x41e0000490187df0 */ /* 0x000fe20008001818 */
[----:B------:R-:W-:Y:S01]  /*b280*/  UIADD3 UR6, UR4, 0x200, URZ ;  /* 0x0000020004067890 */ /* 0x000fe2000fffe03f */
[----:B------:R-:W-:Y:S01]  /*b290*/  @!P1 LEA R105, R105, UR37, 0x3 ;  /* 0x0000002569699c11 */ /* 0x000fe2000f8e18ff */
[----:B------:R-:W-:Y:S01]  /*b2a0*/  UMOV UR7, 0x40000040 ;  /* 0x4000004000077882 */ /* 0x000fe20000000000 */
[----:B------:R-:W1:Y:S03]  /*b2b0*/  MUFU.TANH R150, R150 ;  /* 0x0000009600967308 */ /* 0x000e660000002400 */
[----:B------:R-:W-:-:S05]  /*b2c0*/  @!P1 VIADD R105, R105, 0x2a840 ;  /* 0x0002a84069699836 */ /* 0x000fca0000000000 */
[----:B------:R-:W1:Y:S01]  /*b2d0*/  MUFU.TANH R148, R148 ;  /* 0x0000009400947308 */ /* 0x000e620000002400 */
[----:B------:R-:W-:Y:S02]  /*b2e0*/  WARPGROUP.DEPBAR.LE gsb0, 0x0 ;  /* 0x00008000000079c5 */ /* 0x000fe40000010000 */
[----:B------:R-:W-:Y:S01]  /*b2f0*/  WARPGROUP.ARRIVE ;  /* 0x00000000000079c5 */ /* 0x000fe20000000000 */
[----:B------:R-:W-:Y:S01]  /*b300*/  FMUL.FTZ R145, R92, UR5 ;  /* 0x000000055c917c20 */ /* 0x000fe20008410000 */
[----:B------:R-:W-:Y:S01]  /*b310*/  FMUL.FTZ R92, R106, UR5 ;  /* 0x000000056a5c7c20 */ /* 0x000fe20008410000 */
[----:B------:R-:W-:Y:S01]  /*b320*/  @!P1 PRMT R106, RZ, 0x654, R105 ;  /* 0x00000654ff6a9816 */ /* 0x000fe20000000069 */
        /* <DEDUP_REMOVED lines=9> */
[----:B------:R-:W-:Y:S01]  /*b3c0*/  IMAD R108, R17, UR47, R123 ;  /* 0x0000002f116c7c24 */ /* 0x000fe2000f8e027b */
        /* <DEDUP_REMOVED lines=8> */
[----:B------:R1:W1:Y:S01]  /*b450*/  MUFU.TANH R105, R134 ;  /* 0x0000008600697308 */ /* 0x0002620000002400 */
[----:B------:R-:W-:-:S02]  /*b460*/  WARPGROUP.DEPBAR.LE gsb0, 0x0 ;  /* 0x00008000000079c5 */ /* 0x000fc40000010000 */
[----:B------:R-:W-:Y:S01]  /*b470*/  WARPGROUP.ARRIVE ;  /* 0x00000000000079c5 */ /* 0x000fe20000000000 */
[----:B------:R-:W-:Y:S02]  /*b480*/  FMUL.FTZ R140, R109, UR5 ;  /* 0x000000056d8c7c20 */ /* 0x000fe40008410000 */
[----:B------:R-:W5:Y:S03]  /*b490*/  LDC R109, c[0x0][0x288] ;  /* 0x0000a200ff6d7b82 */ /* 0x000f660000000800 */
[----:B------:R-:W-:Y:S01]  /*b4a0*/  HGMMA.64x128x16.F32.BF16 R24, R136, gdesc[UR4].tnspB, R24, gsb0 ;  /* 0x41e0000488187df0 */ /* 0x000fe20008001818 */
[----:B------:R-:W1:Y:S01]  /*b4b0*/  MUFU.TANH R140, R140 ;  /* 0x0000008c008c7308 */ /* 0x000e620000002400 */
[----:B-----5:R-:W-:-:S05]  /*b4c0*/  IADD3 R109, R108, 0x1, -R109 ;  /* 0x000000016c6d7810 */ /* 0x020fca0007ffe86d */
[----:B------:R-:W-:-:S04]  /*b4d0*/  IMAD R109, R16, -0x2, R109 ;  /* 0xfffffffe106d7824 */ /* 0x000fc800078e026d */
[C---:B------:R-:W-:Y:S02]  /*b4e0*/  VIADD R127, R109.reuse, UR45 ;  /* 0x0000002d6d7f7c36 */ /* 0x040fe40008000000 */
[----:B------:R-:W-:Y:S02]  /*b4f0*/  VIADD R131, R109, UR41 ;  /* 0x000000296d837c36 */ /* 0x000fe40008000000 */
[C---:B------:R-:W-:Y:S02]  /*b500*/  IMAD.IADD R115, R3.reuse, 0x1, R127 ;  /* 0x0000000103737824 */ /* 0x040fe400078e027f */
[----:B------:R-:W-:Y:S01]  /*b510*/  IMAD.IADD R117, R3, 0x1, R131 ;  /* 0x0000000103757824 */ /* 0x000fe200078e0283 */
[----:B------:R-:W-:Y:S02]  /*b520*/  WARPGROUP.DEPBAR.LE gsb0, 0x0 ;  /* 0x00008000000079c5 */ /* 0x000fe40000010000 */
[----:B------:R5:W-:Y:S01]  /*b530*/  @!P1 SYNCS.ARRIVE.TRANS64.RED.A1T0 RZ, [R106+URZ], RZ ;  /* 0x000000ff6aff99a7 */ /* 0x000be2000810043f */
[----:B------:R-:W-:Y:S01]  /*b540*/  ISETP.GE.AND P1, PT, R172, 0x1, PT ;  /* 0x00000001ac00780c */ /* 0x000fe20003f26270 */
[----:B-----5:R-:W-:Y:S01]  /*b550*/  FMUL.FTZ R106, R135, UR5 ;  /* 0x00000005876a7c20 */ /* 0x020fe20008410000 */
[----:B------:R-:W-:-:S05]  /*b560*/  IMAD R135, R16, -0x2, R123 ;  /* 0xfffffffe10877824 */ /* 0x000fca00078e027b */
[----:B------:R-:W1:Y:S06]  /*b570*/  MUFU.TANH R106, R106 ;  /* 0x0000006a006a7308 */ /* 0x000e6c0000002400 */
[----:B--234-:R-:W-:Y:S05]  /*b580*/  @!P1 BRA `(.L_x_930) ;  /* 0x0000000000589947 */ /* 0x01cfea0003800000 */
[----:B------:R-:W-:Y:S01]  /*b590*/  ISETP.GT.AND P1, PT, R174, -0x1, PT ;  /* 0xffffffffae00780c */ /* 0x000fe20003f24270 */
[----:B------:R-:W-:-:S12]  /*b5a0*/  BSSY B0, `(.L_x_931) ;  /* 0x0000011000007945 */ /* 0x000fd80003800000 */
[----:B------:R-:W-:Y:S05]  /*b5b0*/  @P1 BRA `(.L_x_932) ;  /* 0x0000000000201947 */ /* 0x000fea0003800000 */
[----:B-1----:R-:W-:Y:S01]  /*b5c0*/  IMAD.U32 R120, RZ, RZ, UR40 ;  /* 0x00000028ff787e24 */ /* 0x002fe2000f8e00ff */
[----:B------:R-:W-:-:S04]  /*b5d0*/  LOP3.LUT R119, RZ, R174, RZ, 0x33, !PT ;  /* 0x000000aeff777212 */ /* 0x000fc800078e33ff */
[----:B------:R-:W-:-:S13]  /*b5e0*/  ISETP.NE.AND P1, PT, R120, 0x1, PT ;  /* 0x000000017800780c */ /* 0x000fda0003f25270 */
[----:B------:R-:W1:Y:S02]  /*b5f0*/  @P1 LDC.64 R108, c[0x0][0x9e8] ;  /* 0x00027a00ff6c1b82 */ /* 0x000e640000000a00 */
[----:B-1----:R-:W-:-:S05]  /*b600*/  @P1 IMAD.HI.U32 R108, R119, R108, RZ ;  /* 0x0000006c776c1227 */ /* 0x002fca00078e00ff */
[----:B------:R-:W-:-:S04]  /*b610*/  @P1 SHF.R.U32.HI R119, RZ, R109, R108 ;  /* 0x0000006dff771219 */ /* 0x000fc8000001166c */
[----:B------:R-:W-:Y:S01]  /*b620*/  LOP3.LUT R108, RZ, R119, RZ, 0x33, !PT ;  /* 0x00000077ff6c7212 */ /* 0x000fe200078e33ff */
[----:B------:R-:W-:Y:S06]  /*b630*/  BRA `(.L_x_933) ;  /* 0x00000000001c7947 */ /* 0x000fec0003800000 */
.L_x_932:
[----:B-1----:R-:W-:-:S05]  /*b640*/  IMAD.U32 R120, RZ, RZ, UR40 ;  /* 0x00000028ff787e24 */ /* 0x002fca000f8e00ff */
[----:B------:R-:W-:-:S13]  /*b650*/  ISETP.NE.AND P1, PT, R120, 0x1, PT ;  /* 0x000000017800780c */ /* 0x000fda0003f25270 */
[----:B------:R-:W1:Y:S01]  /*b660*/  @P1 LDC.64 R108, c[0x0][0x9e8] ;  /* 0x00027a00ff6c1b82 */ /* 0x000e620000000a00 */
[----:B------:R-:W-:-:S04]  /*b670*/  @P1 IMAD.IADD R119, R3, 0x1, R13 ;  /* 0x0000000103771824 */ /* 0x000fc800078e020d */
[----:B-1----:R-:W-:-:S04]  /*b680*/  @P1 IMAD.HI.U32 R122, R119, R108, RZ ;  /* 0x0000006c777a1227 */ /* 0x002fc800078e00ff */
[----:B------:R-:W-:Y:S01]  /*b690*/  IMAD.MOV.U32 R108, RZ, RZ, R174 ;  /* 0x000000ffff6c7224 */ /* 0x000fe200078e00ae */
[----:B------:R-:W-:-:S07]  /*b6a0*/  @P1 SHF.R.U32.HI R108, RZ, R109, R122 ;  /* 0x0000006dff6c1219 */ /* 0x000fce000001167a */
.L_x_933:
[----:B------:R-:W-:Y:S05]  /*b6b0*/  BSYNC B0 ;  /* 0x0000000000007941 */ /* 0x000fea0003800000 */
.L_x_931:
[----:B------:R-:W-:-:S05]  /*b6c0*/  IMAD R108, R108, R120, R135 ;  /* 0x000000786c6c7224 */ /* 0x000fca00078e0287 */
[----:B------:R-:W-:Y:S02]  /*b6d0*/  VIADDMNMX R115, R108, R120, R115, PT ;  /* 0x000000786c737246 */ /* 0x000fe40003800173 */
[----:B------:R-:W-:-:S07]  /*b6e0*/  VIMNMX R117, R117, R108, !PT ;  /* 0x0000006c75757248 */ /* 0x000fce0007fe0100 */
.L_x_930:
        /* <DEDUP_REMOVED lines=117> */
[----:B------:R-:W-:-:S13]  /*be40*/  ISETP.GE.AND P6, PT, R172, 0x1, PT ;  /* 0x00000001ac00780c */ /* 0x000fda0003fc6270 */
        /* <DEDUP_REMOVED lines=13> */
.L_x_936:
[----:B------:R-:W-:-:S05]  /*bf20*/  IMAD.U32 R109, RZ, RZ, UR40 ;  /* 0x00000028ff6d7e24 */ /* 0x000fca000f8e00ff */
[----:B------:R-:W-:-:S13]  /*bf30*/  ISETP.NE.AND P6, PT, R109, 0x1, PT ;  /* 0x000000016d00780c */ /* 0x000fda0003fc5270 */
[----:B------:R-:W1:Y:S02]  /*bf40*/  @P6 LDC.64 R132, c[0x0][0x9e8] ;  /* 0x00027a00ff846b82 */ /* 0x000e640000000a00 */
[----:B-1----:R-:W-:-:S05]  /*bf50*/  @P6 IMAD.HI.U32 R132, R14, R132, RZ ;  /* 0x000000840e846227 */ /* 0x002fca00078e00ff */
[----:B------:R-:W-:-:S07]  /*bf60*/  @P6 SHF.R.U32.HI R14, RZ, R133, R132 ;  /* 0x00000085ff0e6219 */ /* 0x000fce0000011684 */
.L_x_937:
[----:B------:R-:W-:Y:S05]  /*bf70*/  BSYNC B0 ;  /* 0x0000000000007941 */ /* 0x000fea0003800000 */
.L_x_935:
[----:B------:R-:W-:-:S05]  /*bf80*/  IMAD R14, R14, R109, R135 ;  /* 0x0000006d0e0e7224 */ /* 0x000fca00078e0287 */
[----:B------:R-:W-:Y:S02]  /*bf90*/  VIADDMNMX R97, R14, R109, R97, PT ;  /* 0x0000006d0e617246 */ /* 0x000fe40003800161 */
[----:B------:R-:W-:-:S07]  /*bfa0*/  VIMNMX R101, R101, R14, !PT ;  /* 0x0000000e65657248 */ /* 0x000fce0007fe0100 */
.L_x_934:
        /* <DEDUP_REMOVED lines=14> */
[----:B------:R-:W-:Y:S01]  /*c090*/  ISETP.NE.AND P1, PT, R134, RZ, PT ;  /* 0x000000ff8600720c */ /* 0x000fe20003f25270 */
[----:B------:R-:W1:Y:S01]  /*c0a0*/  LDC R21, c[0x0][0x988] ;  /* 0x00026200ff157b82 */ /* 0x000e620000000800 */
        /* <DEDUP_REMOVED lines=21> */
[----:B------:R-:W-:Y:S02]  /*c200*/  FMNMX.FTZ R15, R150, R15, !PT ;  /* 0x0000000f960f7209 */ /* 0x000fe40007810000 */
        /* <DEDUP_REMOVED lines=30> */
[----:B------:R-:W-:-:S02]  /*c3f0*/  ISETP.NE.AND P2, PT, R155, RZ, PT ;  /* 0x000000ff9b00720c */ /* 0x000fc40003f45270 */
[----:B------:R-:W-:Y:S02]  /*c400*/  ISETP.GT.AND P1, PT, R101, 0x30, !P1 ;  /* 0x000000306500780c */ /* 0x000fe40004f24270 */
[----:B------:R-:W-:Y:S02]  /*c410*/  FMNMX.FTZ R15, R96, R15, !PT ;  /* 0x0000000f600f7209 */ /* 0x000fe40007810000 */
[----:B------:R-:W-:Y:S02]  /*c420*/  ISETP.LT.OR P1, PT, R97, 0x31, P1 ;  /* 0x000000316100780c */ /* 0x000fe40000f21670 */
[----:B------:R-:W-:Y:S02]  /*c430*/  FMNMX.FTZ R15, R108, R15, !PT ;  /* 0x0000000f6c0f7209 */ /* 0x000fe40007810000 */
[----:B------:R-:W-:Y:S02]  /*c440*/  FSEL R98, R98, -INF , !P1 ;  /* 0xff80000062627808 */ /* 0x000fe40004800000 */
        /* <DEDUP_REMOVED lines=61> */
[----:B------:R-:W-:Y:S01]  /*c820*/  FSEL R130, R106, -INF , !P2 ;  /* 0xff8000006a827808 */ /* 0x000fe20005000000 */
        /* <DEDUP_REMOVED lines=23> */
[----:B------:R-:W-:Y:S01]  /*c9a0*/  FSEL R110, R14, RZ, P1 ;  /* 0x000000ff0e6e7208 */ /* 0x000fe20000800000 */
[--C-:B------:R-:W-:Y:S01]  /*c9b0*/  FFMA.FTZ R96, R96, R21, -R111.reuse ;  /* 0x0000001560607223 */ /* 0x100fe2000001086f */
[----:B------:R-:W-:Y:S01]  /*c9c0*/  FMNMX.FTZ R15, R134, R15, !PT ;  /* 0x0000000f860f7209 */ /* 0x000fe20007810000 */
[----:B------:R-:W-:Y:S01]  /*c9d0*/  FFMA.FTZ R111, R108, R21, -R111 ;  /* 0x000000156c6f7223 */ /* 0x000fe2000001086f */
[----:B------:R-:W-:Y:S01]  /*c9e0*/  MUFU.EX2 R89, R194 ;  /* 0x000000c200597308 */ /* 0x000fe20000000800 */
[----:B------:R-:W-:Y:S01]  /*c9f0*/  FADD.FTZ R110, -R110, R175 ;  /* 0x000000af6e6e7221 */ /* 0x000fe20000010100 */
[----:B------:R-:W-:Y:S01]  /*ca00*/  FMNMX.FTZ R15, R98, R15, !PT ;  /* 0x0000000f620f7209 */ /* 0x000fe20007810000 */
[----:B------:R-:W-:Y:S01]  /*ca10*/  IMAD.MOV.U32 R175, RZ, RZ, R14 ;  /* 0x000000ffffaf7224 */ /* 0x000fe200078e000e */
[----:B------:R-:W-:-:S02]  /*ca20*/  LOP3.LUT P6, RZ, R177, 0x7f, RZ, 0xc0, !PT ;  /* 0x0000007fb1ff7812 */ /* 0x000fc400078cc0ff */
        /* <DEDUP_REMOVED lines=16> */
[----:B------:R-:W-:Y:S03]  /*cb30*/  MUFU.EX2 R95, R95 ;  /* 0x0000005f005f7308 */ /* 0x000fe60000000800 */
[----:B-1----:R-:W1:Y:S05]  /*cb40*/  SHFL.BFLY PT, R0, R15, 0x2, 0x1f ;  /* 0x0c401f000f007f89 */ /* 0x002e6a00000e0000 */
[----:B------:R-:W-:Y:S08]  /*cb50*/  MUFU.EX2 R178, R178 ;  /* 0x000000b200b27308 */ /* 0x000ff00000000800 */
[----:B------:R-:W-:Y:S08]  /*cb60*/  MUFU.EX2 R99, R99 ;  /* 0x0000006300637308 */ /* 0x000ff00000000800 */
[----:B------:R-:W-:Y:S01]  /*cb70*/  MUFU.EX2 R97, R97 ;  /* 0x0000006100617308 */ /* 0x000fe20000000800 */
[----:B-1----:R-:W-:-:S05]  /*cb80*/  FMNMX.FTZ R0, R15, R0, !PT ;  /* 0x000000000f007209 */ /* 0x002fca0007810000 */
[----:B------:R-:W1:Y:S02]  /*cb90*/  SHFL.BFLY PT, R15, R0, 0x1, 0x1f ;  /* 0x0c201f00000f7f89 */ /* 0x000e6400000e0000 */
[----:B------:R-:W-:Y:S08]  /*cba0*/  MUFU.EX2 R106, R106 ;  /* 0x0000006a006a7308 */ /* 0x000ff00000000800 */
[----:B------:R-:W-:Y:S08]  /*cbb0*/  MUFU.EX2 R101, R101 ;  /* 0x0000006500657308 */ /* 0x000ff00000000800 */
[----:B------:R-:W-:Y:S01]  /*cbc0*/  MUFU.EX2 R120, R120 ;  /* 0x0000007800787308 */ /* 0x000fe20000000800 */
[----:B-1----:R-:W-:Y:S01]  /*cbd0*/  FMNMX.FTZ R15, R0, R15, !PT ;  /* 0x0000000f000f7209 */ /* 0x002fe20007810000 */
[----:B------:R-:W-:-:S06]  /*cbe0*/  FMUL.FTZ R0, R110, R21 ;  /* 0x000000156e007220 */ /* 0x000fcc0000410000 */
[----:B------:R-:W-:Y:S01]  /*cbf0*/  MUFU.EX2 R103, R103 ;  /* 0x0000006700677308 */ /* 0x000fe20000000800 */
[C---:B------:R-:W-:Y:S01]  /*cc00*/  FSETP.NEU.FTZ.AND P1, PT, R15.reuse, -INF , PT ;  /* 0xff8000000f00780b */ /* 0x040fe20003f3d000 */
[----:B------:R-:W-:-:S05]  /*cc10*/  FMUL.FTZ R108, R15, R21 ;  /* 0x000000150f6c7220 */ /* 0x000fca0000410000 */
[----:B------:R-:W-:Y:S01]  /*cc20*/  FSEL R113, R108, RZ, P1 ;  /* 0x000000ff6c717208 */ /* 0x000fe20000800000 */
[----:B------:R-:W1:Y:S04]  /*cc30*/  MUFU.EX2 R0, R0 ;  /* 0x0000000000007308 */ /* 0x000e680000000800 */
[-CC-:B------:R-:W-:Y:S01]  /*cc40*/  FFMA.FTZ R159, R2, R21.reuse, -R113.reuse ;  /* 0x00000015029f7223 */ /* 0x180fe20000010871 */
[----:B------:R-:W-:Y:S01]  /*cc50*/  FSEL R2, R15, RZ, P1 ;  /* 0x000000ff0f027208 */ /* 0x000fe20000800000 */
[-CC-:B------:R-:W-:Y:S01]  /*cc60*/  FFMA.FTZ R157, R190, R21.reuse, -R113.reuse ;  /* 0x00000015be9d7223 */ /* 0x180fe20000010871 */
[-CC-:B------:R-:W-:Y:S01]  /*cc70*/  FFMA.FTZ R108, R144, R21.reuse, -R113.reuse ;  /* 0x00000015906c7223 */ /* 0x180fe20000010871 */
[-CC-:B------:R-:W-:Y:S01]  /*cc80*/  FFMA.FTZ R110, R142, R21.reuse, -R113.reuse ;  /* 0x000000158e6e7223 */ /* 0x180fe20000010871 */
[-C--:B------:R-:W-:Y:S01]  /*cc90*/  FFMA.FTZ R153, R132, R21.reuse, -R113 ;  /* 0x0000001584997223 */ /* 0x080fe20000010871 */
[----:B------:R-:W-:Y:S01]  /*cca0*/  FADD.FTZ R2, -R2, R173 ;  /* 0x000000ad02027221 */ /* 0x000fe20000010100 */
[----:B------:R-:W-:Y:S01]  /*ccb0*/  MUFU.EX2 R159, R159 ;  /* 0x0000009f009f7308 */ /* 0x000fe20000000800 */
[-CC-:B------:R-:W-:Y:S01]  /*ccc0*/  FFMA.FTZ R114, R140, R21.reuse, -R113.reuse ;  /* 0x000000158c727223 */ /* 0x180fe20000010871 */
[-CC-:B------:R-:W-:Y:S01]  /*ccd0*/  FFMA.FTZ R155, R90, R21.reuse, -R113.reuse ;  /* 0x000000155a9b7223 */ /* 0x180fe20000010871 */
[-C--:B------:R-:W-:Y:S01]  /*cce0*/  FMUL.FTZ R2, R2, R21.reuse ;  /* 0x0000001502027220 */ /* 0x080fe20000410000 */
[-CC-:B------:R-:W-:Y:S01]  /*ccf0*/  FFMA.FTZ R90, R138, R21.reuse, -R113.reuse ;  /* 0x000000158a5a7223 */ /* 0x180fe20000010871 */
[-C--:B------:R-:W-:Y:S01]  /*cd00*/  FFMA.FTZ R145, R98, R21.reuse, -R113 ;  /* 0x0000001562917223 */ /* 0x080fe20000010871 */
[----:B-1----:R-:W-:Y:S01]  /*cd10*/  FFMA.FTZ R115, R0, R12, R89 ;  /* 0x0000000c00737223 */ /* 0x002fe20000010059 */
[-CC-:B------:R-:W-:Y:S01]  /*cd20*/  FFMA.FTZ R149, R92, R21.reuse, -R113.reuse ;  /* 0x000000155c957223 */ /* 0x180fe20000010871 */
[----:B------:R-:W-:Y:S01]  /*cd30*/  MUFU.EX2 R157, R157 ;  /* 0x0000009d009d7308 */ /* 0x000fe20000000800 */
[-C--:B------:R-:W-:Y:S01]  /*cd40*/  FFMA.FTZ R92, R136, R21.reuse, -R113 ;  /* 0x00000015885c7223 */ /* 0x080fe20000010871 */
[----:B------:R-:W-:Y:S01]  /*cd50*/  FADD.FTZ R12, R188, R115 ;  /* 0x00000073bc0c7221 */ /* 0x000fe20000010000 */
[-CC-:B------:R-:W-:Y:S01]  /*cd60*/  FFMA.FTZ R151, R94, R21.reuse, -R113.reuse ;  /* 0x000000155e977223 */ /* 0x180fe20000010871 */
[-CC-:B------:R-:W-:Y:S01]  /*cd70*/  FFMA.FTZ R88, R88, R21.reuse, -R113.reuse ;  /* 0x0000001558587223 */ /* 0x180fe20000010871 */
[-CC-:B------:R-:W-:Y:S01]  /*cd80*/  FFMA.FTZ R94, R134, R21.reuse, -R113.reuse ;  /* 0x00000015865e7223 */ /* 0x180fe20000010871 */
[----:B------:R-:W-:Y:S01]  /*cd90*/  FADD.FTZ R115, R91, R12 ;  /* 0x0000000c5b737221 */ /* 0x000fe20000010000 */
[-CC-:B------:R-:W-:Y:S01]  /*cda0*/  FFMA.FTZ R102, R102, R21.reuse, -R113.reuse ;  /* 0x0000001566667223 */ /* 0x180fe20000010871 */
[----:B------:R-:W1:Y:S01]  /*cdb0*/  MUFU.EX2 R2, R2 ;  /* 0x0000000200027308 */ /* 0x000e620000000800 */
[-C--:B------:R-:W-:Y:S01]  /*cdc0*/  FFMA.FTZ R146, R146, R21.reuse, -R113 ;  /* 0x0000001592927223 */ /* 0x080fe20000010871 */
[----:B------:R-:W-:Y:S01]  /*cdd0*/  FADD.FTZ R12, R186, R115 ;  /* 0x00000073ba0c7221 */ /* 0x000fe20000010000 */
[-CC-:B------:R-:W-:Y:S01]  /*cde0*/  FFMA.FTZ R148, R148, R21.reuse, -R113.reuse ;  /* 0x0000001594947223 */ /* 0x180fe20000010871 */
[-CC-:B------:R-:W-:Y:S01]  /*cdf0*/  FFMA.FTZ R152, R152, R21.reuse, -R113.reuse ;  /* 0x0000001598987223 */ /* 0x180fe20000010871 */
[-CC-:B------:R-:W-:Y:S01]  /*ce00*/  FFMA.FTZ R154, R154, R21.reuse, -R113.reuse ;  /* 0x000000159a9a7223 */ /* 0x180fe20000010871 */
[----:B------:R-:W-:Y:S01]  /*ce10*/  FADD.FTZ R115, R93, R12 ;  /* 0x0000000c5d737221 */ /* 0x000fe20000010000 */
[----:B------:R-:W-:Y:S01]  /*ce20*/  FFMA.FTZ R176, R176, R21, -R113 ;  /* 0x00000015b0b07223 */ /* 0x000fe20000010871 */
[----:B------:R-:W2:Y:S01]  /*ce30*/  MUFU.EX2 R108, R108 ;  /* 0x0000006c006c7308 */ /* 0x000ea20000000800 */
[----:B------:R-:W-:Y:S01]  /*ce40*/  ISETP.GT.AND P1, PT, R20, R19, PT ;  /* 0x000000131400720c */ /* 0x000fe20003f24270 */
[----:B------:R-:W-:Y:S01]  /*ce50*/  FADD.FTZ R98, R182, R115 ;  /* 0x00000073b6627221 */ /* 0x000fe20000010000 */
[----:B------:R-:W-:Y:S01]  /*ce60*/  F2FP.BF16.F32.PACK_AB R144, R120, R101 ;  /* 0x000000657890723e */ /* 0x000fe200000010ff */
[----:B------:R-:W-:-:S02]  /*ce70*/  VIADD R20, R20, 0xffffffff ;  /* 0xffffffff14147836 */ /* 0x000fc40000000000 */
[----:B------:R-:W-:Y:S01]  /*ce80*/  FADD.FTZ R115, R95, R98 ;  /* 0x000000625f737221 */ /* 0x000fe20000010000 */
[----:B------:R-:W-:Y:S01]  /*ce90*/  IMAD.MOV.U32 R173, RZ, RZ, R15 ;  /* 0x000000ffffad7224 */ /* 0x000fe200078e000f */
[----:B------:R-:W3:Y:S01]  /*cea0*/  MUFU.EX2 R110, R110 ;  /* 0x0000006e006e7308 */ /* 0x000ee20000000800 */
[----:B-1----:R-:W-:Y:S01]  /*ceb0*/  FFMA.FTZ R5, R2, R5, R157 ;  /* 0x0000000502057223 */ /* 0x002fe2000001009d */
[----:B------:R-:W-:-:S04]  /*cec0*/  FADD.FTZ R98, R178, R115 ;  /* 0x00000073b2627221 */ /* 0x000fc80000010000 */
[----:B------:R-:W-:Y:S01]  /*ced0*/  FADD.FTZ R115, R99, R98 ;  /* 0x0000006263737221 */ /* 0x000fe20000010000 */
[----:B------:R-:W-:Y:S01]  /*cee0*/  IMAD.U32 R98, RZ, RZ, UR10 ;  /* 0x0000000aff627e24 */ /* 0x000fe2000f8e00ff */
[----:B------:R-:W1:Y:S01]  /*cef0*/  MUFU.EX2 R153, R153 ;  /* 0x0000009900997308 */ /* 0x000e620000000800 */
[C---:B--2---:R-:W-:Y:S01]  /*cf00*/  FADD.FTZ R12, R108.reuse, R5 ;  /* 0x000000056c0c7221 */ /* 0x044fe20000010000 */
[----:B------:R-:W-:Y:S01]  /*cf10*/  F2FP.BF16.F32.PACK_AB R157, R108, R157 ;  /* 0x0000009d6c9d723e */ /* 0x000fe200000010ff */
[----:B------:R-:W-:Y:S02]  /*cf20*/  @!P6 VIADD R98, R98, 0x2a860 ;  /* 0x0002a8606262e836 */ /* 0x000fe40000000000 */
[----:B------:R-:W-:-:S03]  /*cf30*/  FADD.FTZ R5, R159, R12 ;  /* 0x0000000c9f057221 */ /* 0x000fc60000010000 */
[----:B------:R-:W2:Y:S01]  /*cf40*/  MUFU.EX2 R114, R114 ;  /* 0x0000007200727308 */ /* 0x000ea20000000800 */
[C---:B---3--:R-:W-:Y:S01]  /*cf50*/  FADD.FTZ R12, R110.reuse, R5 ;  /* 0x000000056e0c7221 */ /* 0x048fe20000010000 */
[----:B------:R-:W-:Y:S02]  /*cf60*/  @!P6 PRMT R98, RZ, 0x654, R98 ;  /* 0x00000654ff62e816 */ /* 0x000fe40000000062 */
[----:B------:R-:W-:Y:S02]  /*cf70*/  F2FP.BF16.F32.PACK_AB R159, R110, R159 ;  /* 0x0000009f6e9f723e */ /* 0x000fe400000010ff */
[----:B------:R3:W-:Y:S02]  /*cf80*/  @!P6 SYNCS.ARRIVE.TRANS64.RED.A1T0 RZ, [R98+URZ], RZ ;  /* 0x000000ff62ffe9a7 */ /* 0x0007e4000810043f */
[----:B------:R-:W4:Y:S01]  /*cf90*/  MUFU.EX2 R155, R155 ;  /* 0x0000009b009b7308 */ /* 0x000f220000000800 */
[----:B-1----:R-:W-:-:S07]  /*cfa0*/  FADD.FTZ R5, R153, R12 ;  /* 0x0000000c99057221 */ /* 0x002fce0000010000 */
[----:B------:R-:W1:Y:S01]  /*cfb0*/  MUFU.EX2 R90, R90 ;  /* 0x0000005a005a7308 */ /* 0x000e620000000800 */
[C---:B--2---:R-:W-:Y:S01]  /*cfc0*/  FADD.FTZ R12, R114.reuse, R5 ;  /* 0x00000005720c7221 */ /* 0x044fe20000010000 */
[----:B------:R-:W-:-:S06]  /*cfd0*/  F2FP.BF16.F32.PACK_AB R153, R114, R153 ;  /* 0x000000997299723e */ /* 0x000fcc00000010ff */
[----:B------:R-:W2:Y:S01]  /*cfe0*/  MUFU.EX2 R149, R149 ;  /* 0x0000009500957308 */ /* 0x000ea20000000800 */
[----:B----4-:R-:W-:-:S07]  /*cff0*/  FADD.FTZ R5, R155, R12 ;  /* 0x0000000c9b057221 */ /* 0x010fce0000010000 */
[----:B------:R-:W4:Y:S01]  /*d000*/  MUFU.EX2 R92, R92 ;  /* 0x0000005c005c7308 */ /* 0x000f220000000800 */
[----:B-1----:R-:W-:Y:S01]  /*d010*/  FADD.FTZ R12, R90, R5 ;  /* 0x000000055a0c7221 */ /* 0x002fe20000010000 */
[----:B------:R-:W-:Y:S01]  /*d020*/  FFMA.FTZ R5, R156, R21, -R113 ;  /* 0x000000159c057223 */ /* 0x000fe20000010871 */
[----:B------:R-:W-:Y:S02]  /*d030*/  F2FP.BF16.F32.PACK_AB R156, R188, R89 ;  /* 0x00000059bc9c723e */ /* 0x000fe400000010ff */
[----:B------:R-:W-:-:S03]  /*d040*/  F2FP.BF16.F32.PACK_AB R155, R90, R155 ;  /* 0x0000009b5a9b723e */ /* 0x000fc600000010ff */
[----:B------:R1:W-:Y:S08]  /*d050*/  MUFU.EX2 R118, R88 ;  /* 0x0000005800767308 */ /* 0x0003f00000000800 */
[----:B------:R-:W5:Y:S01]  /*d060*/  MUFU.EX2 R151, R151 ;  /* 0x0000009700977308 */ /* 0x000f620000000800 */
[----:B-1----:R-:W-:-:S04]  /*d070*/  FADD.FTZ R88, R104, R115 ;  /* 0x0000007368587221 */ /* 0x002fc80000010000 */
[----:B------:R-:W-:-:S03]  /*d080*/  FADD.FTZ R115, R97, R88 ;  /* 0x0000005861737221 */ /* 0x000fc60000010000 */
[----:B------:R-:W1:Y:S01]  /*d090*/  MUFU.EX2 R94, R94 ;  /* 0x0000005e005e7308 */ /* 0x000e620000000800 */
[----:B------:R-:W-:Y:S01]  /*d0a0*/  FADD.FTZ R88, R106, R115 ;  /* 0x000000736a587221 */ /* 0x000fe20000010000 */
[----:B--2---:R-:W-:Y:S01]  /*d0b0*/  FADD.FTZ R115, R149, R12 ;  /* 0x0000000c95737221 */ /* 0x004fe20000010000 */
[C---:B----4-:R-:W-:Y:S02]  /*d0c0*/  F2FP.BF16.F32.PACK_AB R149, R92.reuse, R149 ;  /* 0x000000955c95723e */ /* 0x050fe400000010ff */
[----:B------:R-:W-:Y:S01]  /*d0d0*/  FADD.FTZ R117, R101, R88 ;  /* 0x0000005865757221 */ /* 0x000fe20000010000 */
[----:B---3--:R-:W-:Y:S01]  /*d0e0*/  FADD.FTZ R98, R92, R115 ;  /* 0x000000735c627221 */ /* 0x008fe20000010000 */
[----:B------:R-:W-:Y:S01]  /*d0f0*/  FFMA.FTZ R88, R158, R21, -R113 ;  /* 0x000000159e587223 */ /* 0x000fe20000010871 */
[----:B------:R-:W2:Y:S01]  /*d100*/  MUFU.EX2 R145, R145 ;  /* 0x0000009100917308 */ /* 0x000ea20000000800 */
[----:B------:R-:W-:Y:S01]  /*d110*/  FADD.FTZ R12, R120, R117 ;  /* 0x00000075780c7221 */ /* 0x000fe20000010000 */
[----:B-----5:R-:W-:Y:S01]  /*d120*/  FADD.FTZ R115, R151, R98 ;  /* 0x0000006297737221 */ /* 0x020fe20000010000 */
[----:B------:R-:W-:-:S02]  /*d130*/  F2FP.BF16.F32.PACK_AB R158, R186, R91 ;  /* 0x0000005bba9e723e */ /* 0x000fc400000010ff */
[----:B------:R-:W-:Y:S01]  /*d140*/  FADD.FTZ R117, R103, R12 ;  /* 0x0000000c67757221 */ /* 0x000fe20000010000 */
[-CC-:B------:R-:W-:Y:S01]  /*d150*/  FFMA.FTZ R12, R150, R21.reuse, -R113.reuse ;  /* 0x00000015960c7223 */ /* 0x180fe20000010871 */
[----:B------:R-:W-:Y:S01]  /*d160*/  FFMA.FTZ R113, R130, R21, -R113 ;  /* 0x0000001582717223 */ /* 0x000fe20000010871 */
[----:B------:R-:W3:Y:S01]  /*d170*/  MUFU.EX2 R122, R122 ;  /* 0x0000007a007a7308 */ /* 0x000ee20000000800 */
[----:B-1----:R-:W-:Y:S01]  /*d180*/  FADD.FTZ R98, R94, R115 ;  /* 0x000000735e627221 */ /* 0x002fe20000010000 */
[----:B------:R-:W-:Y:S02]  /*d190*/  F2FP.BF16.F32.PACK_AB R150, R106, R97 ;  /* 0x000000616a96723e */ /* 0x000fe400000010ff */
[----:B------:R-:W-:-:S04]  /*d1a0*/  F2FP.BF16.F32.PACK_AB R151, R94, R151 ;  /* 0x000000975e97723e */ /* 0x000fc800000010ff */
[----:B------:R-:W1:Y:S01]  /*d1b0*/  MUFU.EX2 R105, R105 ;  /* 0x0000006900697308 */ /* 0x000e620000000800 */
[----:B--2---:R-:W-:Y:S01]  /*d1c0*/  FADD.FTZ R98, R145, R98 ;  /* 0x0000006291627221 */ /* 0x004fe20000010000 */
[----:B------:R-:W-:-:S03]  /*d1d0*/  F2FP.BF16.F32.PACK_AB R145, R118, R145 ;  /* 0x000000917691723e */ /* 0x000fc600000010ff */
[----:B------:R-:W-:-:S03]  /*d1e0*/  FADD.FTZ R98, R118, R98 ;  /* 0x0000006276627221 */ /* 0x000fc60000010000 */
[----:B------:R3:W2:Y:S08]  /*d1f0*/  MUFU.EX2 R147, R102 ;  /* 0x0000006600937308 */ /* 0x0006b00000000800 */
[----:B------:R-:W4:Y:S01]  /*d200*/  MUFU.EX2 R116, R116 ;  /* 0x0000007400747308 */ /* 0x000f220000000800 */
[----:B---3--:R-:W-:-:S04]  /*d210*/  FADD.FTZ R102, R122, R117 ;  /* 0x000000757a667221 */ /* 0x008fc80000010000 */
[----:B-1----:R-:W-:-:S03]  /*d220*/  FADD.FTZ R115, R105, R102 ;  /* 0x0000006669737221 */ /* 0x002fc60000010000 */
[----:B------:R1:W3:Y:S01]  /*d230*/  MUFU.EX2 R119, R146 ;  /* 0x0000009200777308 */ /* 0x0002e20000000800 */
[----:B--2---:R-:W-:-:S07]  /*d240*/  FADD.FTZ R98, R147, R98 ;  /* 0x0000006293627221 */ /* 0x004fce0000010000 */
[----:B------:R-:W2:Y:S01]  /*d250*/  MUFU.EX2 R107, R107 ;  /* 0x0000006b006b7308 */ /* 0x000ea20000000800 */
[----:B----4-:R-:W-:Y:S01]  /*d260*/  FADD.FTZ R102, R116, R115 ;  /* 0x0000007374667221 */ /* 0x010fe20000010000 */
[----:B-1----:R-:W-:Y:S02]  /*d270*/  F2FP.BF16.F32.PACK_AB R146, R122, R103 ;  /* 0x000000677a92723e */ /* 0x002fe400000010ff */
[----:B------:R-:W-:-:S04]  /*d280*/  F2FP.BF16.F32.PACK_AB R140, R116, R105 ;  /* 0x00000069748c723e */ /* 0x000fc800000010ff */
[----:B------:R1:W4:Y:S01]  /*d290*/  MUFU.EX2 R141, R148 ;  /* 0x00000094008d7308 */ /* 0x0003220000000800 */
[C---:B---3--:R-:W-:Y:S01]  /*d2a0*/  FADD.FTZ R98, R119.reuse, R98 ;  /* 0x0000006277627221 */ /* 0x048fe20000010000 */
[----:B------:R-:W-:-:S06]  /*d2b0*/  F2FP.BF16.F32.PACK_AB R147, R119, R147 ;  /* 0x000000937793723e */ /* 0x000fcc00000010ff */
[----:B------:R-:W3:Y:S01]  /*d2c0*/  MUFU.EX2 R112, R112 ;  /* 0x0000007000707308 */ /* 0x000ee20000000800 */
[----:B--2---:R-:W-:Y:S01]  /*d2d0*/  FADD.FTZ R89, R107, R102 ;  /* 0x000000666b597221 */ /* 0x004fe20000010000 */
[----:B-1----:R-:W-:-:S06]  /*d2e0*/  F2FP.BF16.F32.PACK_AB R148, R104, R99 ;  /* 0x000000636894723e */ /* 0x002fcc00000010ff */
[----:B------:R1:W2:Y:S01]  /*d2f0*/  MUFU.EX2 R121, R152 ;  /* 0x0000009800797308 */ /* 0x0002a20000000800 */
[----:B----4-:R-:W-:-:S07]  /*d300*/  FADD.FTZ R98, R141, R98 ;  /* 0x000000628d627221 */ /* 0x010fce0000010000 */
[----:B------:R4:W5:Y:S01]  /*d310*/  MUFU.EX2 R143, R154 ;  /* 0x0000009a008f7308 */ /* 0x0009620000000800 */
[----:B---3--:R-:W-:Y:S01]  /*d320*/  FADD.FTZ R102, R112, R89 ;  /* 0x0000005970667221 */ /* 0x008fe20000010000 */
[----:B-1----:R-:W-:Y:S02]  /*d330*/  F2FP.BF16.F32.PACK_AB R152, R182, R93 ;  /* 0x0000005db698723e */ /* 0x002fe400000010ff */
[----:B------:R-:W-:-:S04]  /*d340*/  F2FP.BF16.F32.PACK_AB R142, R112, R107 ;  /* 0x0000006b708e723e */ /* 0x000fc800000010ff */
[----:B------:R-:W1:Y:S01]  /*d350*/  MUFU.EX2 R117, R5 ;  /* 0x0000000500757308 */ /* 0x000e620000000800 */
[C---:B--2---:R-:W-:Y:S01]  /*d360*/  FADD.FTZ R98, R121.reuse, R98 ;  /* 0x0000006279627221 */ /* 0x044fe20000010000 */
[----:B----4-:R-:W-:Y:S02]  /*d370*/  F2FP.BF16.F32.PACK_AB R154, R178, R95 ;  /* 0x0000005fb29a723e */ /* 0x010fe400000010ff */
[----:B------:R-:W-:-:S04]  /*d380*/  F2FP.BF16.F32.PACK_AB R141, R121, R141 ;  /* 0x0000008d798d723e */ /* 0x000fc800000010ff */
[----:B------:R-:W2:Y:S01]  /*d390*/  MUFU.EX2 R109, R109 ;  /* 0x0000006d006d7308 */ /* 0x000ea20000000800 */
[----:B-----5:R-:W-:-:S07]  /*d3a0*/  FADD.FTZ R98, R143, R98 ;  /* 0x000000628f627221 */ /* 0x020fce0000010000 */
[----:B------:R-:W3:Y:S01]  /*d3b0*/  MUFU.EX2 R137, R176 ;  /* 0x000000b000897308 */ /* 0x000ee20000000800 */
[C---:B-1----:R-:W-:Y:S01]  /*d3c0*/  FADD.FTZ R98, R117.reuse, R98 ;  /* 0x0000006275627221 */ /* 0x042fe20000010000 */
[----:B------:R-:W-:-:S06]  /*d3d0*/  F2FP.BF16.F32.PACK_AB R143, R117, R143 ;  /* 0x0000008f758f723e */ /* 0x000fcc00000010ff */
[----:B------:R-:W1:Y:S01]  /*d3e0*/  MUFU.EX2 R100, R100 ;  /* 0x0000006400647308 */ /* 0x000e620000000800 */
[----:B--2---:R-:W-:-:S07]  /*d3f0*/  FADD.FTZ R5, R109, R102 ;  /* 0x000000666d057221 */ /* 0x004fce0000010000 */
        /* <DEDUP_REMOVED lines=9> */
[----:B---3--:R-:W-:-:S07]  /*d490*/  FADD.FTZ R102, R96, R5 ;  /* 0x0000000560667221 */ /* 0x008fce0000010000 */
[----:B------:R-:W3:Y:S01]  /*d4a0*/  MUFU.EX2 R113, R113 ;  /* 0x0000007100717308 */ /* 0x000ee20000000800 */
[----:B-1----:R-:W-:Y:S01]  /*d4b0*/  FADD.FTZ R98, R139, R98 ;  /* 0x000000628b627221 */ /* 0x002fe20000010000 */
[C---:B--2---:R-:W-:Y:S01]  /*d4c0*/  FADD.FTZ R12, R111.reuse, R102 ;  /* 0x000000666f0c7221 */ /* 0x044fe20000010000 */
[----:B------:R-:W-:Y:S02]  /*d4d0*/  F2FP.BF16.F32.PACK_AB R138, R111, R96 ;  /* 0x000000606f8a723e */ /* 0x000fe400000010ff */
[C---:B---3--:R-:W-:Y:S01]  /*d4e0*/  FADD.FTZ R5, R113.reuse, R98 ;  /* 0x0000006271057221 */ /* 0x048fe20000010000 */
[----:B------:R-:W-:Y:S01]  /*d4f0*/  F2FP.BF16.F32.PACK_AB R139, R113, R139 ;  /* 0x0000008b718b723e */ /* 0x000fe200000010ff */
[----:B------:R-:W-:Y:S06]  /*d500*/  @P1 BRA `(.L_x_938) ;  /* 0xffffffcc00481947 */ /* 0x000fec000383ffff */
.L_x_921:
        /* <DEDUP_REMOVED lines=67> */
.L_x_939:
[----:B------:R-:W-:Y:S01]  /*d940*/  ULEA UR5, UR36, UR37, 0x3 ;  /* 0x0000002524057291 */ /* 0x000fe2000f8e183f */
[----:B------:R-:W-:-:S05]  /*d950*/  IMAD.U32 R0, RZ, RZ, UR39 ;  /* 0x00000027ff007e24 */ /* 0x000fca000f8e00ff */
[----:B------:R-:W-:-:S04]  /*d960*/  SHF.L.U32 R0, R0, 0x1f, RZ ;  /* 0x0000001f00007819 */ /* 0x000fc800000006ff */
[----:B------:R1:W2:Y:S01]  /*d970*/  SYNCS.PHASECHK.TRANS64.TRYWAIT P1, [UR5+0x2a850], R0 ;  /* 0x02a85000ff0075a7 */ /* 0x0002a20008020145 */
[----:B------:R-:W-:Y:S05]  /*d980*/  @!P0 BRA `(.L_x_940) ;  /* 0x0000000000048947 */ /* 0x000fea0003800000 */
[----:B------:R-:W-:Y:S01]  /*d990*/  BPT.TRAP 0x1 ;  /* 0x000000040000795c */ /* 0x000fe20000300000 */
.L_x_940:
[----:B--2---:R-:W-:Y:S05]  /*d9a0*/  @P1 BRA `(.L_x_941) ;  /* 0x0000000000081947 */ /* 0x004fea0003800000 */
[----:B------:R-:W2:Y:S02]  /*d9b0*/  SYNCS.PHASECHK.TRANS64.TRYWAIT P0, [UR5+0x2a850], R0 ;  /* 0x02a85000ff0075a7 */ /* 0x000ea40008000145 */
[----:B--2---:R-:W-:Y:S05]  /*d9c0*/  @!P0 BRA `(.L_x_942) ;  /* 0x0000005000748947 */ /* 0x004fea0003800000 */
.L_x_941:
[----:B------:R-:W-:Y:S01]  /*d9d0*/  UIADD3 UR37, UR37, 0x400, URZ ;  /* 0x0000040025257890 */ /* 0x000fe2000fffe03f */
[----:B------:R-:W-:Y:S01]  /*d9e0*/  WARPGROUP.ARRIVE ;  /* 0x00000000000079c5 */ /* 0x000fe20000000000 */
[----:B------:R-:W-:Y:S01]  /*d9f0*/  UMOV UR7, 0x40000040 ;  /* 0x4000004000077882 */ /* 0x000fe20000000000 */
[----:B-12---:R-:W1:Y:S01]  /*da00*/  SHFL.BFLY PT, R0, R5, 0x2, 0x1f ;  /* 0x0c401f0005007f89 */ /* 0x006e6200000e0000 */
[----:B------:R-:W-:Y:S01]  /*da10*/  USHF.R.U32.HI UR37, URZ, 0x4, UR37 ;  /* 0x000000043f257899 */ /* 0x000fe20008011625 */
[----:B------:R-:W-:Y:S02]  /*da20*/  IMAD.U32 R11, RZ, RZ, UR5 ;  /* 0x00000005ff0b7e24 */ /* 0x000fe4000f8e00ff */
[----:B------:R-:W2:Y:S01]  /*da30*/  SHFL.BFLY PT, R3, R12, 0x2, 0x1f ;  /* 0x0c401f000c037f89 */ /* 0x000ea200000e0000 */
[----:B------:R-:W-:Y:S01]  /*da40*/  ULOP3.LUT UR37, UR37, 0x3fff, URZ, 0xc0, !UPT ;  /* 0x00003fff25257892 */ /* 0x000fe2000f8ec03f */
[----:B------:R-:W-:Y:S01]  /*da50*/  VIADD R164, R164, 0x1 ;  /* 0x00000001a4a47836 */ /* 0x000fe20000000000 */
[----:B------:R-:W3:Y:S02]  /*da60*/  S2R R8, SR_TID.X ;  /* 0x0000000000087919 */ /* 0x000ee40000002100 */
[----:B------:R-:W-:-:S04]  /*da70*/  ULOP3.LUT UR4, UR37, 0x3000000, URZ, 0xfc, !UPT ;  /* 0x0300000025047892 */ /* 0x000fc8000f8efc3f */
[----:B------:R-:W-:Y:S02]  /*da80*/  UIMAD UR4, UR36, 0x600, UR4 ;  /* 0x00000600240478a4 */ /* 0x000fe4000f8e0204 */
[----:B------:R-:W-:-:S04]  /*da90*/  UIADD3 UR36, UR36, 0x1, URZ ;  /* 0x0000000124247890 */ /* 0x000fc8000fffe03f */
[----:B------:R-:W-:Y:S01]  /*daa0*/  UISETP.NE.AND UP0, UPT, UR36, 0x2, UPT ;  /* 0x000000022400788c */ /* 0x000fe2000bf05270 */
[----:B------:R-:W-:Y:S02]  /*dab0*/  UMOV UR6, UR4 ;  /* 0x0000000400067c82 */ /* 0x000fe40008000000 */
[----:B------:R-:W-:Y:S01]  /*dac0*/  HGMMA.64x128x16.F32.BF16 R24, R156, gdesc[UR4].tnspB, R24, gsb0 ;  /* 0x41e000049c187df0 */ /* 0x000fe20008001818 */
[----:B------:R-:W-:Y:S01]  /*dad0*/  UIADD3 UR6, UR4, 0x80, URZ ;  /* 0x0000008004067890 */ /* 0x000fe2000fffe03f */
[----:B-1----:R-:W-:Y:S01]  /*dae0*/  FADD.FTZ R2, R0, R5 ;  /* 0x0000000500027221 */ /* 0x002fe20000010000 */
[----:B------:R-:W-:Y:S01]  /*daf0*/  UMOV UR7, 0x40000040 ;  /* 0x4000004000077882 */ /* 0x000fe20000000000 */
[----:B------:R-:W-:Y:S01]  /*db00*/  CS2R R4, SRZ ;  /* 0x0000000000047805 */ /* 0x000fe2000001ff00 */
[----:B--2---:R-:W-:Y:S01]  /*db10*/  FADD.FTZ R3, R3, R12 ;  /* 0x0000000c03037221 */ /* 0x004fe20000010000 */
[----:B------:R-:W-:Y:S01]  /*db20*/  USEL UR36, UR36, URZ, UP0 ;  /* 0x0000003f24247287 */ /* 0x000fe20008000000 */
[----:B------:R-:W1:Y:S04]  /*db30*/  SHFL.BFLY PT, R7, R2, 0x1, 0x1f ;  /* 0x0c201f0002077f89 */ /* 0x000e6800000e0000 */
[----:B------:R-:W2:Y:S01]  /*db40*/  SHFL.BFLY PT, R0, R3, 0x1, 0x1f ;  /* 0x0c201f0003007f89 */ /* 0x000ea200000e0000 */
[----:B---3--:R-:W-:Y:S01]  /*db50*/  LOP3.LUT P2, RZ, R8, 0x7f, RZ, 0xc0, !PT ;  /* 0x0000007f08ff7812 */ /* 0x008fe2000784c0ff */
[----:B-1----:R-:W-:Y:S01]  /*db60*/  FADD.FTZ R10, R2, R7 ;  /* 0x00000007020a7221 */ /* 0x002fe20000010000 */
[----:B------:R-:W-:-:S02]  /*db70*/  IMAD.MOV.U32 R2, RZ, RZ, -0x800000 ;  /* 0xff800000ff027424 */ /* 0x000fc400078e00ff */
[----:B--2---:R-:W-:Y:S02]  /*db80*/  FADD.FTZ R9, R3, R0 ;  /* 0x0000000003097221 */ /* 0x004fe40000010000 */
[----:B------:R-:W-:Y:S01]  /*db90*/  FSETP.NE.FTZ.AND P1, PT, R10, RZ, PT ;  /* 0x000000ff0a00720b */ /* 0x000fe20003f35000 */
[----:B------:R-:W-:Y:S02]  /*dba0*/  IMAD.MOV.U32 R0, RZ, RZ, -0x800000 ;  /* 0xff800000ff007424 */ /* 0x000fe400078e00ff */
[----:B------:R-:W-:-:S10]  /*dbb0*/  FSETP.NE.FTZ.AND P0, PT, R9, RZ, PT ;  /* 0x000000ff0900720b */ /* 0x000fd40003f15000 */
[----:B------:R-:W1:Y:S03]  /*dbc0*/  @P1 MUFU.LG2 R7, R10 ;  /* 0x0000000a00071308 */ /* 0x000e660000000c00 */
[C---:B------:R-:W-:Y:S01]  /*dbd0*/  @P0 FMUL.FTZ R3, R21.reuse, 0.69314718246459960938 ;  /* 0x3f31721815030820 */ /* 0x040fe20000410000 */
[----:B------:R-:W-:-:S04]  /*dbe0*/  @P1 FMUL.FTZ R21, R21, 0.69314718246459960938 ;  /* 0x3f31721815151820 */ /* 0x000fc80000410000 */
[----:B------:R-:W2:Y:S08]  /*dbf0*/  @P0 MUFU.LG2 R6, R9 ;  /* 0x0000000900060308 */ /* 0x000eb00000000c00 */
[----:B------:R-:W3:Y:S01]  /*dc00*/  @P0 MUFU.RCP R4, R9 ;  /* 0x0000000900040308 */ /* 0x000ee20000001000 */
[----:B-1----:R-:W-:Y:S01]  /*dc10*/  @P1 FMUL.FTZ R8, R7, 0.69314718246459960938 ;  /* 0x3f31721807081820 */ /* 0x002fe20000410000 */
[----:B------:R-:W-:-:S03]  /*dc20*/  @!P2 VIADD R7, R11, 0x2a860 ;  /* 0x0002a8600b07a836 */ /* 0x000fc60000000000 */
[----:B------:R-:W-:Y:S02]  /*dc30*/  @P1 FFMA.FTZ R0, R21, R15, R8 ;  /* 0x0000000f15001223 */ /* 0x000fe40000010008 */
[----:B------:R-:W-:Y:S01]  /*dc40*/  @!P2 PRMT R7, RZ, 0x654, R7 ;  /* 0x00000654ff07a816 */ /* 0x000fe20000000007 */
[----:B------:R1:W4:Y:S01]  /*dc50*/  @P1 MUFU.RCP R5, R10 ;  /* 0x0000000a00051308 */ /* 0x0003220000001000 */
[----:B--2---:R-:W-:-:S04]  /*dc60*/  @P0 FMUL.FTZ R6, R6, 0.69314718246459960938 ;  /* 0x3f31721806060820 */ /* 0x004fc80000410000 */
[----:B------:R-:W-:Y:S01]  /*dc70*/  @P0 FFMA.FTZ R2, R3, R14, R6 ;  /* 0x0000000e03020223 */ /* 0x000fe20000010006 */
[----:B------:R-:W-:Y:S01]  /*dc80*/  PLOP3.LUT P0, PT, PT, PT, PT, 0x8, 0x0 ;  /* 0x000000000000781c */ /* 0x000fe20003f0e170 */
        /* <DEDUP_REMOVED lines=21> */
[----:B------:R-:W-:-:S04]  /*dde0*/  USEL UR4, URZ, 0x1, UP0 ;  /* 0x000000013f047887 */ /* 0x000fc80008000000 */
[----:B------:R-:W-:Y:S01]  /*ddf0*/  ULOP3.LUT UR39, UR39, UR4, URZ, 0x3c, !UPT ;  /* 0x0000000427277292 */ /* 0x000fe2000f8e3c3f */
[----:B------:R-:W-:Y:S02]  /*de00*/  WARPGROUP.DEPBAR.LE gsb0, 0x0 ;  /* 0x00008000000079c5 */ /* 0x000fe40000010000 */
[----:B------:R-:W-:-:S06]  /*de10*/  WARPGROUP.ARRIVE ;  /* 0x00000000000079c5 */ /* 0x000fcc0000000000 */
[----:B------:R-:W-:Y:S03]  /*de20*/  HGMMA.64x128x16.F32.BF16 R24, R136, gdesc[UR4].tnspB, R24, gsb0 ;  /* 0x41e0000488187df0 */ /* 0x000fe60008001818 */
[----:B------:R-:W-:Y:S02]  /*de30*/  WARPGROUP.DEPBAR.LE gsb0, 0x0 ;  /* 0x00008000000079c5 */ /* 0x000fe40000010000 */
[-C--:B---3--:R-:W-:Y:S01]  /*de40*/  FMUL.FTZ R3, R28, R4.reuse ;  /* 0x000000041c037220 */ /* 0x088fe20000410000 */
[-C--:B------:R-:W-:Y:S01]  /*de50*/  FMUL.FTZ R6, R29, R4.reuse ;  /* 0x000000041d067220 */ /* 0x080fe20000410000 */
[----:B------:R2:W-:Y:S01]  /*de60*/  @!P2 SYNCS.ARRIVE.TRANS64.RED.A1T0 RZ, [R7+URZ], RZ ;  /* 0x000000ff07ffa9a7 */ /* 0x0005e2000810043f */
[-C--:B-1----:R-:W-:Y:S01]  /*de70*/  FMUL.FTZ R10, R24, R4.reuse ;  /* 0x00000004180a7220 */ /* 0x082fe20000410000 */
        /* <DEDUP_REMOVED lines=29> */
[-C--:B----4-:R-:W-:Y:S01]  /*e050*/  FMUL.FTZ R9, R26, R5.reuse ;  /* 0x000000051a097220 */ /* 0x090fe20000410000 */
[-C--:B------:R-:W-:Y:S01]  /*e060*/  FMUL.FTZ R8, R27, R5.reuse ;  /* 0x000000051b087220 */ /* 0x080fe20000410000 */
[-C--:B------:R-:W-:Y:S01]  /*e070*/  FMUL.FTZ R30, R30, R5.reuse ;  /* 0x000000051e1e7220 */ /* 0x080fe20000410000 */
[-C--:B--2---:R-:W-:Y:S01]  /*e080*/  FMUL.FTZ R7, R31, R5.reuse ;  /* 0x000000051f077220 */ /* 0x084fe20000410000 */
        /* <DEDUP_REMOVED lines=27> */
[----:B------:R-:W-:-:S07]  /*e240*/  FMUL.FTZ R87, R87, R5 ;  /* 0x0000000557577220 */ /* 0x000fce0000410000 */
.L_x_872:
[----:B------:R-:W1:Y:S08]  /*e250*/  S2UR UR4, SR_CgaCtaId ;  /* 0x00000000000479c3 */ /* 0x000e700000008800 */
[----:B------:R-:W-:Y:S06]  /*e260*/  BAR.SYNC.DEFER_BLOCKING 0x5, 0x120 ;  /* 0x0144800000007b1d */ /* 0x000fec0000010000 */
[----:B------:R-:W-:-:S02]  /*e270*/  UMOV UR37, 0x400 ;  /* 0x0000040000257882 */ /* 0x000fc40000000000 */
[----:B-1----:R-:W-:-:S09]  /*e280*/  ULEA UR37, UR4, UR37, 0x18 ;  /* 0x0000002504257291 */ /* 0x002fd2000f8ec03f */
[----:B------:R-:W1:Y:S02]  /*e290*/  LDS R4, [UR37+0x2a8d0] ;  /* 0x02a8d025ff047984 */ /* 0x000e640008000800 */
[----:B-1----:R-:W-:Y:S01]  /*e2a0*/  R2UR UR4, R4 ;  /* 0x00000000040472ca */ /* 0x002fe200000e0000 */
[----:B------:R-:W-:Y:S06]  /*e2b0*/  BAR.ARV 0x4, 0x120 ;  /* 0x0104800000007b1d */ /* 0x000fec0000002000 */
[----:B------:R-:W-:Y:S08]  /*e2c0*/  @P0 BRA `(.L_x_943) ;  /* 0x0000000800500947 */ /* 0x000ff00003800000 */
[----:B------:R-:W-:Y:S01]  /*e2d0*/  VIADD R31, R167, UR42 ;  /* 0x0000002aa71f7c36 */ /* 0x000fe20008000000 */
[C---:B------:R-:W-:Y:S01]  /*e2e0*/  LOP3.LUT R5, R22.reuse, 0x380, RZ, 0xc0, !PT ;  /* 0x0000038016057812 */ /* 0x040fe200078ec0ff */
[----:B------:R-:W-:Y:S01]  /*e2f0*/  BAR.SYNC.DEFER_BLOCKING 0x1, 0x100 ;  /* 0x0044000000007b1d */ /* 0x000fe20000010000 */
[C---:B------:R-:W-:Y:S01]  /*e300*/  IADD3 R27, P2, R22.reuse, 0x20, RZ ;  /* 0x00000020161b7810 */ /* 0x040fe20007f5e0ff */
[----:B------:R-:W-:Y:S01]  /*e310*/  VIADD R4, R31, 0x8 ;  /* 0x000000081f047836 */ /* 0x000fe20000000000 */
[C---:B------:R-:W-:Y:S01]  /*e320*/  IADD3 R11, P6, R22.reuse, 0x40, RZ ;  /* 0x00000040160b7810 */ /* 0x040fe20007fde0ff */
[----:B------:R-:W-:Y:S01]  /*e330*/  USHF.R.S32.HI UR5, URZ, 0x1f, UR43 ;  /* 0x0000001f3f057899 */ /* 0x000fe2000801142b */
[----:B------:R-:W-:Y:S01]  /*e340*/  IADD3 R15, P4, R22, 0x4000, RZ ;  /* 0x00004000160f7810 */ /* 0x000fe20007f9e0ff */
[----:B------:R-:W-:Y:S01]  /*e350*/  ULDC UR10, c[0x0][0xa88] ;  /* 0x0002a200000a7ab9 */ /* 0x000fe20000000800 */
[----:B------:R-:W-:Y:S01]  /*e360*/  LOP3.LUT P0, RZ, R166, 0x3, RZ, 0xc0, !PT ;  /* 0x00000003a6ff7812 */ /* 0x000fe2000780c0ff */
[----:B------:R-:W1:Y:S01]  /*e370*/  LDC.64 R72, c[0x0][0xb78] ;  /* 0x0002de00ff487b82 */ /* 0x000e620000000a00 */
[----:B------:R-:W-:Y:S01]  /*e380*/  SHF.R.U64 R5, R5, 0x3, RZ ;  /* 0x0000000305057819 */ /* 0x000fe200000012ff */
[----:B------:R-:W-:Y:S01]  /*e390*/  ULDC.64 UR8, c[0x0][0xb70] ;  /* 0x0002dc0000087ab9 */ /* 0x000fe20000000a00 */
[----:B------:R-:W-:Y:S01]  /*e3a0*/  LOP3.LUT R26, R27, 0x380, RZ, 0xc0, !PT ;  /* 0x000003801b1a7812 */ /* 0x000fe200078ec0ff */
[----:B------:R-:W-:Y:S01]  /*e3b0*/  UIMAD UR5, UR5, UR8, URZ ;  /* 0x00000008050572a4 */ /* 0x000fe2000f8e023f */
[----:B------:R-:W-:Y:S01]  /*e3c0*/  LOP3.LUT R24, R11, 0x380, RZ, 0xc0, !PT ;  /* 0x000003800b187812 */ /* 0x000fe200078ec0ff */
[----:B------:R-:W-:Y:S01]  /*e3d0*/  UIMAD.WIDE.U32 UR6, UR43, UR8, URZ ;  /* 0x000000082b0672a5 */ /* 0x000fe2000f8e003f */
[----:B------:R-:W-:Y:S01]  /*e3e0*/  LOP3.LUT R14, R15, 0x380, RZ, 0xc0, !PT ;  /* 0x000003800f0e7812 */ /* 0x000fe200078ec0ff */
[----:B------:R-:W-:Y:S01]  /*e3f0*/  UIMAD UR5, UR43, UR9, UR5 ;  /* 0x000000092b0572a4 */ /* 0x000fe2000f8e0205 */
[----:B------:R-:W-:Y:S01]  /*e400*/  ISETP.GE.OR P1, PT, R4, UR10, P0 ;  /* 0x0000000a04007c0c */ /* 0x000fe20008726670 */
[----:B------:R-:W-:Y:S01]  /*e410*/  USHF.R.S32.HI UR8, URZ, 0x1f, UR44 ;  /* 0x0000001f3f087899 */ /* 0x000fe2000801142c */
[----:B------:R-:W-:Y:S01]  /*e420*/  IADD3 R21, P5, R22, 0x60, RZ ;  /* 0x0000006016157810 */ /* 0x000fe20007fbe0ff */
[----:B------:R-:W-:Y:S01]  /*e430*/  UIADD3 UR5, UR7, UR5, URZ ;  /* 0x0000000507057290 */ /* 0x000fe2000fffe03f */
[----:B------:R-:W-:Y:S01]  /*e440*/  LOP3.LUT R4, R5, R22, RZ, 0x3c, !PT ;  /* 0x0000001605047212 */ /* 0x000fe200078e3cff */
[----:B------:R-:W-:Y:S01]  /*e450*/  IMAD.MOV.U32 R5, RZ, RZ, R23 ;  /* 0x000000ffff057224 */ /* 0x000fe200078e0017 */
[----:B------:R-:W-:-:S02]  /*e460*/  SHF.R.U64 R26, R26, 0x3, RZ ;  /* 0x000000031a1a7819 */ /* 0x000fc400000012ff */
[----:B------:R-:W-:Y:S02]  /*e470*/  SHF.R.U64 R24, R24, 0x3, RZ ;  /* 0x0000000318187819 */ /* 0x000fe400000012ff */
[----:B------:R-:W-:Y:S02]  /*e480*/  SHF.R.U64 R14, R14, 0x3, RZ ;  /* 0x000000030e0e7819 */ /* 0x000fe400000012ff */
[----:B------:R-:W-:Y:S02]  /*e490*/  LOP3.LUT R20, R21, 0x380, RZ, 0xc0, !PT ;  /* 0x0000038015147812 */ /* 0x000fe400078ec0ff */
[----:B------:R-:W-:Y:S01]  /*e4a0*/  LOP3.LUT R26, R26, R27, RZ, 0x3c, !PT ;  /* 0x0000001b1a1a7212 */ /* 0x000fe200078e3cff */
[----:B------:R-:W-:Y:S01]  /*e4b0*/  IMAD.X R27, RZ, RZ, R23, P2 ;  /* 0x000000ffff1b7224 */ /* 0x000fe200010e0617 */
[----:B------:R-:W-:Y:S02]  /*e4c0*/  LOP3.LUT R24, R24, R11, RZ, 0x3c, !PT ;  /* 0x0000000b18187212 */ /* 0x000fe400078e3cff */
[----:B------:R-:W-:-:S02]  /*e4d0*/  LOP3.LUT R14, R14, R15, RZ, 0x3c, !PT ;  /* 0x0000000f0e0e7212 */ /* 0x000fc400078e3cff */
[----:B------:R-:W-:Y:S02]  /*e4e0*/  MOV R11, R4 ;  /* 0x00000004000b7202 */ /* 0x000fe40000000f00 */
[----:B------:R-:W-:Y:S02]  /*e4f0*/  IADD3 R15, P2, R22, 0x4040, RZ ;  /* 0x00004040160f7810 */ /* 0x000fe40007f5e0ff */
[----:B------:R-:W-:Y:S02]  /*e500*/  SHF.R.U64 R20, R20, 0x3, RZ ;  /* 0x0000000314147819 */ /* 0x000fe400000012ff */
[----:B------:R-:W-:Y:S01]  /*e510*/  F2FP.BF16.F32.PACK_AB R4, R25, R10 ;  /* 0x0000000a1904723e */ /* 0x000fe200000010ff */
[----:B------:R-:W-:Y:S01]  /*e520*/  IMAD.X R25, RZ, RZ, R23, P6 ;  /* 0x000000ffff197224 */ /* 0x000fe200030e0617 */
[----:B------:R-:W-:Y:S02]  /*e530*/  IADD3 R17, P6, R22, 0x4060, RZ ;  /* 0x0000406016117810 */ /* 0x000fe40007fde0ff */
[----:B------:R-:W-:-:S02]  /*e540*/  LOP3.LUT R10, R15, 0x380, RZ, 0xc0, !PT ;  /* 0x000003800f0a7812 */ /* 0x000fc400078ec0ff */
[----:B------:R-:W-:Y:S01]  /*e550*/  LOP3.LUT R20, R20, R21, RZ, 0x3c, !PT ;  /* 0x0000001514147212 */ /* 0x000fe200078e3cff */
[--C-:B------:R-:W-:Y:S01]  /*e560*/  IMAD.X R21, RZ, RZ, R23.reuse, P5 ;  /* 0x000000ffff157224 */ /* 0x100fe200028e0617 */
[----:B------:R-:W-:Y:S02]  /*e570*/  IADD3 R13, P3, R22, 0x4020, RZ ;  /* 0x00004020160d7810 */ /* 0x000fe40007f7e0ff */
[----:B------:R-:W-:Y:S01]  /*e580*/  F2FP.BF16.F32.PACK_AB R5, R8, R9 ;  /* 0x000000090805723e */ /* 0x000fe200000010ff */
[----:B------:R-:W-:Y:S01]  /*e590*/  IMAD.X R9, RZ, RZ, R23, P6 ;  /* 0x000000ffff097224 */ /* 0x000fe200030e0617 */
[----:B------:R-:W-:Y:S02]  /*e5a0*/  F2FP.BF16.F32.PACK_AB R6, R6, R3 ;  /* 0x000000030606723e */ /* 0x000fe400000010ff */
[----:B------:R-:W-:Y:S02]  /*e5b0*/  F2FP.BF16.F32.PACK_AB R7, R7, R30 ;  /* 0x0000001e0707723e */ /* 0x000fe400000010ff */
[----:B------:R-:W-:-:S02]  /*e5c0*/  LOP3.LUT R8, R17, 0x380, RZ, 0xc0, !PT ;  /* 0x0000038011087812 */ /* 0x000fc400078ec0ff */
[----:B------:R-:W-:Y:S01]  /*e5d0*/  SHF.R.U64 R10, R10, 0x3, RZ ;  /* 0x000000030a0a7819 */ /* 0x000fe200000012ff */
[----:B------:R2:W-:Y:S01]  /*e5e0*/  STSM.16.M88.4 [R11], R4 ;  /* 0x000000040b007844 */ /* 0x0005e20000000200 */
[----:B------:R-:W-:Y:S02]  /*e5f0*/  LOP3.LUT R12, R13, 0x380, RZ, 0xc0, !PT ;  /* 0x000003800d0c7812 */ /* 0x000fe400078ec0ff */
[----:B------:R-:W-:Y:S02]  /*e600*/  MOV R27, R26 ;  /* 0x0000001a001b7202 */ /* 0x000fe40000000f00 */
[----:B------:R-:W-:Y:S02]  /*e610*/  MOV R26, R24 ;  /* 0x00000018001a7202 */ /* 0x000fe40000000f00 */
[----:B------:R-:W-:Y:S02]  /*e620*/  SHF.R.U64 R8, R8, 0x3, RZ ;  /* 0x0000000308087819 */ /* 0x000fe400000012ff */
[----:B------:R-:W-:Y:S01]  /*e630*/  MOV R25, R20 ;  /* 0x0000001400197202 */ /* 0x000fe20000000f00 */
[----:B------:R-:W-:Y:S01]  /*e640*/  IMAD.U32 R21, RZ, RZ, UR7 ;  /* 0x00000007ff157e24 */ /* 0x000fe2000f8e00ff */
[----:B------:R-:W-:Y:S01]  /*e650*/  LOP3.LUT R10, R10, R15, RZ, 0x3c, !PT ;  /* 0x0000000f0a0a7212 */ /* 0x000fe200078e3cff */
[----:B------:R-:W-:Y:S01]  /*e660*/  IMAD.U32 R20, RZ, RZ, UR6 ;  /* 0x00000006ff147e24 */ /* 0x000fe2000f8e00ff */
[----:B------:R-:W-:Y:S01]  /*e670*/  SHF.R.U64 R12, R12, 0x3, RZ ;  /* 0x000000030c0c7819 */ /* 0x000fe200000012ff */
[----:B------:R-:W-:Y:S01]  /*e680*/  IMAD.U32 R21, RZ, RZ, UR5 ;  /* 0x00000005ff157e24 */ /* 0x000fe2000f8e00ff */
[----:B------:R-:W-:Y:S01]  /*e690*/  LOP3.LUT R8, R8, R17, RZ, 0x3c, !PT ;  /* 0x0000001108087212 */ /* 0x000fe200078e3cff */
[----:B--2---:R-:W-:Y:S01]  /*e6a0*/  IMAD.X R11, RZ, RZ, R23, P2 ;  /* 0x000000ffff0b7224 */ /* 0x004fe200010e0617 */
[----:B------:R-:W-:Y:S01]  /*e6b0*/  F2FP.BF16.F32.PACK_AB R4, R33, R32 ;  /* 0x000000202104723e */ /* 0x000fe200000010ff */
[C---:B-1----:R-:W-:Y:S01]  /*e6c0*/  IMAD.WIDE.U32 R20, R72.reuse, UR44, R20 ;  /* 0x0000002c48147c25 */ /* 0x042fe2000f8e0014 */
[----:B------:R-:W-:Y:S01]  /*e6d0*/  F2FP.BF16.F32.PACK_AB R5, R35, R34 ;  /* 0x000000222305723e */ /* 0x000fe200000010ff */
[----:B------:R-:W-:Y:S01]  /*e6e0*/  ULDC.64 UR6, c[0x0][0xb40] ;  /* 0x0002d00000067ab9 */ /* 0x000fe20000000a00 */
[----:B------:R-:W-:Y:S01]  /*e6f0*/  MOV R17, R10 ;  /* 0x0000000a00117202 */ /* 0x000fe20000000f00 */
[----:B------:R-:W-:Y:S01]  /*e700*/  IMAD R10, R72, UR8, RZ ;  /* 0x00000008480a7c24 */ /* 0x000fe2000f8e02ff */
[----:B------:R-:W-:Y:S01]  /*e710*/  F2FP.BF16.F32.PACK_AB R6, R37, R36 ;  /* 0x000000242506723e */ /* 0x000fe200000010ff */
[--C-:B------:R-:W-:Y:S01]  /*e720*/  IMAD.X R15, RZ, RZ, R23.reuse, P4 ;  /* 0x000000ffff0f7224 */ /* 0x100fe200020e0617 */
[----:B------:R-:W-:Y:S01]  /*e730*/  F2FP.BF16.F32.PACK_AB R7, R39, R38 ;  /* 0x000000262707723e */ /* 0x000fe200000010ff */
[----:B------:R-:W-:Y:S01]  /*e740*/  IMAD R30, R73, UR44, R10 ;  /* 0x0000002c491e7c24 */ /* 0x000fe2000f8e020a */
[----:B------:R-:W-:Y:S01]  /*e750*/  LOP3.LUT R12, R12, R13, RZ, 0x3c, !PT ;  /* 0x0000000d0c0c7212 */ /* 0x000fe200078e3cff */
[----:B------:R-:W-:Y:S01]  /*e760*/  IMAD.X R13, RZ, RZ, R23, P3 ;  /* 0x000000ffff0d7224 */ /* 0x000fe200018e0617 */
[----:B------:R-:W-:Y:S01]  /*e770*/  MOV R3, R8 ;  /* 0x0000000800037202 */ /* 0x000fe20000000f00 */
[----:B------:R1:W-:Y:S01]  /*e780*/  STSM.16.M88.4 [R27], R4 ;  /* 0x000000041b007844 */ /* 0x0003e20000000200 */
[----:B------:R-:W-:-:S02]  /*e790*/  IADD3 R20, P2, R31, R20, RZ ;  /* 0x000000141f147210 */ /* 0x000fc40007f5e0ff */
[----:B------:R-:W-:Y:S02]  /*e7a0*/  MOV R24, R14 ;  /* 0x0000000e00187202 */ /* 0x000fe40000000f00 */
[----:B------:R-:W-:Y:S02]  /*e7b0*/  MOV R19, R12 ;  /* 0x0000000c00137202 */ /* 0x000fe40000000f00 */
[----:B------:R-:W-:Y:S02]  /*e7c0*/  F2FP.BF16.F32.PACK_AB R8, R41, R40 ;  /* 0x000000282908723e */ /* 0x000fe400000010ff */
[----:B------:R-:W-:Y:S02]  /*e7d0*/  F2FP.BF16.F32.PACK_AB R9, R43, R42 ;  /* 0x0000002a2b09723e */ /* 0x000fe400000010ff */
[----:B------:R-:W-:Y:S02]  /*e7e0*/  F2FP.BF16.F32.PACK_AB R10, R45, R44 ;  /* 0x0000002c2d0a723e */ /* 0x000fe400000010ff */
[----:B------:R-:W-:-:S02]  /*e7f0*/  F2FP.BF16.F32.PACK_AB R11, R47, R46 ;  /* 0x0000002e2f0b723e */ /* 0x000fc400000010ff */
[----:B------:R-:W-:Y:S02]  /*e800*/  F2FP.BF16.F32.PACK_AB R12, R49, R48 ;  /* 0x00000030310c723e */ /* 0x000fe400000010ff */
[----:B-1----:R-:W-:Y:S01]  /*e810*/  SHF.R.S32.HI R27, RZ, 0x1f, R31 ;  /* 0x0000001fff1b7819 */ /* 0x002fe2000001141f */
[----:B------:R-:W-:Y:S01]  /*e820*/  STSM.16.M88.4 [R26], R8 ;  /* 0x000000081a007844 */ /* 0x000fe20000000200 */
[----:B------:R-:W-:Y:S02]  /*e830*/  F2FP.BF16.F32.PACK_AB R13, R51, R50 ;  /* 0x00000032330d723e */ /* 0x000fe400000010ff */
[----:B------:R-:W-:Y:S02]  /*e840*/  F2FP.BF16.F32.PACK_AB R14, R53, R52 ;  /* 0x00000034350e723e */ /* 0x000fe400000010ff */
[----:B------:R-:W-:Y:S02]  /*e850*/  F2FP.BF16.F32.PACK_AB R15, R55, R54 ;  /* 0x00000036370f723e */ /* 0x000fe400000010ff */
[----:B------:R-:W-:-:S02]  /*e860*/  F2FP.BF16.F32.PACK_AB R64, R65, R64 ;  /* 0x000000404140723e */ /* 0x000fc400000010ff */
[----:B------:R-:W-:Y:S01]  /*e870*/  F2FP.BF16.F32.PACK_AB R4, R57, R56 ;  /* 0x000000383904723e */ /* 0x000fe200000010ff */
[----:B------:R-:W-:Y:S01]  /*e880*/  STSM.16.M88.4 [R25], R12 ;  /* 0x0000000c19007844 */ /* 0x000fe20000000200 */
[----:B------:R-:W-:Y:S02]  /*e890*/  F2FP.BF16.F32.PACK_AB R5, R59, R58 ;  /* 0x0000003a3b05723e */ /* 0x000fe400000010ff */
[----:B------:R-:W-:Y:S02]  /*e8a0*/  F2FP.BF16.F32.PACK_AB R6, R61, R60 ;  /* 0x0000003c3d06723e */ /* 0x000fe400000010ff */
[----:B------:R-:W-:Y:S02]  /*e8b0*/  F2FP.BF16.F32.PACK_AB R7, R63, R62 ;  /* 0x0000003e3f07723e */ /* 0x000fe400000010ff */
[----:B------:R-:W-:Y:S02]  /*e8c0*/  F2FP.BF16.F32.PACK_AB R65, R67, R66 ;  /* 0x000000424341723e */ /* 0x000fe400000010ff */
[----:B------:R-:W-:Y:S01]  /*e8d0*/  ISETP.GE.OR P0, PT, R31, UR10, P0 ;  /* 0x0000000a1f007c0c */ /* 0x000fe20008706670 */
[----:B------:R1:W-:Y:S01]  /*e8e0*/  STSM.16.M88.4 [R24], R4 ;  /* 0x0000000418007844 */ /* 0x0003e20000000200 */
[----:B------:R-:W-:-:S02]  /*e8f0*/  IADD3.X R27, R27, R21, R30, P2, !PT ;  /* 0x000000151b1b7210 */ /* 0x000fc400017fe41e */
[----:B------:R-:W-:Y:S01]  /*e900*/  F2FP.BF16.F32.PACK_AB R66, R69, R68 ;  /* 0x000000444542723e */ /* 0x000fe200000010ff */
[----:B------:R-:W2:Y:S01]  /*e910*/  SHFL.IDX PT, R6, R169, RZ, 0x1f ;  /* 0x00001fffa9067589 */ /* 0x000ea200000e0000 */
[----:B------:R-:W-:Y:S02]  /*e920*/  F2FP.BF16.F32.PACK_AB R67, R71, R70 ;  /* 0x000000464743723e */ /* 0x000fe400000010ff */
[----:B------:R-:W-:Y:S02]  /*e930*/  F2FP.BF16.F32.PACK_AB R28, R28, R29 ;  /* 0x0000001d1c1c723e */ /* 0x000fe400000010ff */
[----:B------:R-:W-:Y:S01]  /*e940*/  F2FP.BF16.F32.PACK_AB R80, R81, R80 ;  /* 0x000000505150723e */ /* 0x000fe200000010ff */
[----:B------:R3:W-:Y:S01]  /*e950*/  STSM.16.M88.4 [R19], R64 ;  /* 0x0000004013007844 */ /* 0x0007e20000000200 */
[----:B------:R-:W-:Y:S02]  /*e960*/  F2FP.BF16.F32.PACK_AB R29, R75, R74 ;  /* 0x0000004a4b1d723e */ /* 0x000fe400000010ff */
[----:B------:R-:W-:-:S02]  /*e970*/  F2FP.BF16.F32.PACK_AB R30, R77, R76 ;  /* 0x0000004c4d1e723e */ /* 0x000fc400000010ff */
[----:B------:R-:W-:Y:S02]  /*e980*/  F2FP.BF16.F32.PACK_AB R31, R79, R78 ;  /* 0x0000004e4f1f723e */ /* 0x000fe400000010ff */
[----:B------:R-:W-:Y:S02]  /*e990*/  F2FP.BF16.F32.PACK_AB R81, R83, R82 ;  /* 0x000000525351723e */ /* 0x000fe400000010ff */
[----:B------:R-:W-:Y:S01]  /*e9a0*/  F2FP.BF16.F32.PACK_AB R82, R85, R84 ;  /* 0x000000545552723e */ /* 0x000fe200000010ff */
[----:B------:R3:W-:Y:S01]  /*e9b0*/  STSM.16.M88.4 [R17], R28 ;  /* 0x0000001c11007844 */ /* 0x0007e20000000200 */
[----:B------:R-:W-:Y:S02]  /*e9c0*/  F2FP.BF16.F32.PACK_AB R83, R87, R86 ;  /* 0x000000565753723e */ /* 0x000fe400000010ff */
[----:B-1----:R-:W-:-:S03]  /*e9d0*/  LEA R4, P2, R20, UR6, 0x2 ;  /* 0x0000000614047c11 */ /* 0x002fc6000f8410ff */
[----:B------:R3:W-:Y:S01]  /*e9e0*/  STSM.16.M88.4 [R3], R80 ;  /* 0x0000005003007844 */ /* 0x0007e20000000200 */
[----:B------:R-:W-:Y:S01]  /*e9f0*/  LEA.HI.X R5, R20, UR7, R27, 0x2, P2 ;  /* 0x0000000714057c11 */ /* 0x000fe200090f141b */
[----:B------:R-:W-:Y:S01]  /*ea00*/  @!PT LDS RZ, [RZ] ;  /* 0x00000000fffff984 */ /* 0x000fe20000000800 */
[----:B------:R-:W-:Y:S01]  /*ea10*/  @!PT LDS RZ, [RZ] ;  /* 0x00000000fffff984 */ /* 0x000fe20000000800 */
[----:B------:R-:W-:Y:S01]  /*ea20*/  @!PT LDS RZ, [RZ] ;  /* 0x00000000fffff984 */ /* 0x000fe20000000800 */
[----:B------:R1:W-:Y:S06]  /*ea30*/  MEMBAR.ALL.CTA ;  /* 0x0000000000007992 */ /* 0x0003ec0000008000 */
[----:B-1----:R-:W1:Y:S02]  /*ea40*/  FENCE.VIEW.ASYNC.S ;  /* 0x00000000000073c6 */ /* 0x002e640000000000 */
[----:B-1----:R-:W-:Y:S06]  /*ea50*/  BAR.ARV 0x1, 0x120 ;  /* 0x0044800000007b1d */ /* 0x002fec0000002000 */
[----:B------:R3:W-:Y:S04]  /*ea60*/  @!P1 STG.E desc[UR60][R4.64+0x20], R0 ;  /* 0x0000200004009986 */ /* 0x0007e8000c10193c */
[----:B------:R3:W-:Y:S01]  /*ea70*/  @!P0 STG.E desc[UR60][R4.64], R2 ;  /* 0x0000000204008986 */ /* 0x0007e2000c10193c */
[----:B--2---:R-:W-:-:S13]  /*ea80*/  ISETP.NE.AND P0, PT, R6, 0x7, PT ;  /* 0x000000070600780c */ /* 0x004fda0003f05270 */
[----:B---3--:R-:W-:Y:S05]  /*ea90*/  @P0 BRA `(.L_x_944) ;  /* 0x0000000800740947 */ /* 0x008fea0003800000 */
[----:B------:R-:W-:Y:S01]  /*eaa0*/  BAR.SYNC.DEFER_BLOCKING 0x1, 0x120 ;  /* 0x0044800000007b1d */ /* 0x000fe20000010000 */
[----:B------:R-:W-:-:S05]  /*eab0*/  ELECT P0, URZ, PT ;  /* 0x00000000003f782f */ /* 0x000fca0003800000 */
[----:B------:R-:W-:Y:S08]  /*eac0*/  BSSY B0, `(.L_x_945) ;  /* 0x0000013000007945 */ /* 0x000ff00003800000 */
[----:B------:R-:W-:Y:S05]  /*ead0*/  @!P0 BRA `(.L_x_946) ;  /* 0x0000000000448947 */ /* 0x000fea0003800000 */
[----:B------:R-:W-:Y:S01]  /*eae0*/  ULDC.64 UR8, c[0x0][0x198] ;  /* 0x0000660000087ab9 */ /* 0x000fe20000000a00 */
[----:B------:R-:W-:Y:S02]  /*eaf0*/  UIADD3 UR5, UR37, 0x4000, URZ ;  /* 0x0000400025057890 */ /* 0x000fe4000fffe03f */
[----:B------:R-:W-:Y:S01]  /*eb00*/  UIADD3 UR6, UP0, UR8, 0x9f0, URZ ;  /* 0x000009f008067890 */ /* 0x000fe2000ff1e03f */
[----:B------:R-:W-:Y:S01]  /*eb10*/  UMOV UR41, URZ ;  /* 0x0000003f00297c82 */ /* 0x000fe20008000000 */
[----:B------:R-:W-:Y:S02]  /*eb20*/  UMOV UR45, URZ ;  /* 0x0000003f002d7c82 */ /* 0x000fe40008000000 */
[----:B------:R-:W-:Y:S01]  /*eb30*/  UIADD3.X UR7, URZ, UR9, URZ, UP0, !UPT ;  /* 0x000000093f077290 */ /* 0x000fe200087fe43f */
[----:B------:R-:W-:Y:S01]  /*eb40*/  UMOV UR40, UR37 ;  /* 0x0000002500287c82 */ /* 0x000fe20008000000 */
[----:B------:R-:W-:-:S07]  /*eb50*/  UMOV UR8, 0x40 ;  /* 0x0000004000087882 */ /* 0x000fce0000000000 */
[----:B------:R1:W-:Y:S02]  /*eb60*/  UTMASTG.5D [UR40], [UR6] ;  /* 0x00000028060073b5 */ /* 0x0003e40008020000 */
[----:B-1----:R-:W-:Y:S01]  /*eb70*/  UMOV UR40, UR5 ;  /* 0x0000000500287c82 */ /* 0x002fe20008000000 */
[----:B------:R-:W-:Y:S01]  /*eb80*/  UMOV UR41, UR8 ;  /* 0x0000000800297c82 */ /* 0x000fe20008000000 */
[----:B------:R-:W-:Y:S01]  /*eb90*/  UIADD3 UR5, UR37, 0x2a820, URZ ;  /* 0x0002a82025057890 */ /* 0x000fe2000fffe03f */
[----:B------:R1:W-:Y:S03]  /*eba0*/  UTMASTG.5D [UR40], [UR6] ;  /* 0x00000028060073b5 */ /* 0x0003e60008020000 */
[----:B------:R-:W-:Y:S01]  /*ebb0*/  UPRMT UR5, URZ, 0x654, UR5 ;  /* 0x000006543f057896 */ /* 0x000fe20008000005 */
[----:B------:R0:W-:Y:S01]  /*ebc0*/  UTMACMDFLUSH ;  /* 0x00000000000079b7 */ /* 0x0001e20000000000 */
[----:B------:R-:W-:-:S07]  /*ebd0*/  DEPBAR.LE SB0, 0x0 ;  /* 0x000080000000791a */ /* 0x000fce0000000000 */
[----:B-1----:R-:W-:Y:S03]  /*ebe0*/  SYNCS.ARRIVE.TRANS64.RED.A1T0 RZ, [UR5], RZ ;  /* 0x000000ffffff79a7 */ /* 0x002fe60008100405 */
.L_x_946:
[----:B------:R-:W-:Y:S05]  /*ebf0*/  BSYNC B0 ;  /* 0x0000000000007941 */ /* 0x000fea0003800000 */
.L_x_945:
[----:B------:R-:W-:Y:S05]  /*ec00*/  BRA `(.L_x_944) ;  /* 0x0000000800187947 */ /* 0x000fea0003800000 */
.L_x_943:
[----:B------:R-:W1:Y:S01]  /*ec10*/  LDC R12, c[0x0][0xdac] ;  /* 0x00036b00ff0c7b82 */ /* 0x000e620000000800 */
[----:B------:R-:W-:Y:S01]  /*ec20*/  ISETP.GT.AND P0, PT, R171, 0x7f, PT ;  /* 0x0000007fab00780c */ /* 0x000fe20003f04270 */
[----:B------:R-:W-:Y:S01]  /*ec30*/  USHF.R.S32.HI UR6, URZ, 0x1f, UR43 ;  /* 0x0000001f3f067899 */ /* 0x000fe2000801142b */
[----:B------:R-:W-:Y:S01]  /*ec40*/  BSSY B0, `(.L_x_947) ;  /* 0x000001b000007945 */ /* 0x000fe20003800000 */
[----:B------:R-:W-:Y:S01]  /*ec50*/  USHF.R.S32.HI UR7, URZ, 0x1f, UR44 ;  /* 0x0000001f3f077899 */ /* 0x000fe2000801142c */
[----:B------:R-:W-:-:S03]  /*ec60*/  SHF.R.S32.HI R161, RZ, 0x1f, R160 ;  /* 0x0000001fffa17819 */ /* 0x000fc600000114a0 */
[----:B------:R-:W2:Y:S08]  /*ec70*/  LDC.64 R6, c[0x0][0xae0] ;  /* 0x0002b800ff067b82 */ /* 0x000eb00000000a00 */
[----:B------:R-:W3:Y:S01]  /*ec80*/  LDC.64 R8, c[0x0][0xae8] ;  /* 0x0002ba00ff087b82 */ /* 0x000ee20000000a00 */
[----:B------:R-:W-:Y:S05]  /*ec90*/  @P0 BRA `(.L_x_948) ;  /* 0x0000000000540947 */ /* 0x000fea0003800000 */
[----:B------:R-:W4:Y:S01]  /*eca0*/  S2R R0, SR_TID.X ;  /* 0x0000000000007919 */ /* 0x000f220000002100 */
[----:B------:R-:W-:Y:S01]  /*ecb0*/  ULDC UR5, c[0x0][0xa88] ;  /* 0x0002a20000057ab9 */ /* 0x000fe20000000800 */
[----:B----4-:R-:W-:-:S04]  /*ecc0*/  IADD3 R2, R165, -0x80, R0 ;  /* 0xffffff80a5027810 */ /* 0x010fc80007ffe000 */
[----:B------:R-:W-:-:S13]  /*ecd0*/  ISETP.GE.AND P0, PT, R2, UR5, PT ;  /* 0x0000000502007c0c */ /* 0x000fda000bf06270 */
[----:B------:R-:W-:Y:S05]  /*ece0*/  @P0 BRA `(.L_x_948) ;  /* 0x0000000000400947 */ /* 0x000fea0003800000 */
[----:B------:R-:W4:Y:S01]  /*ecf0*/  LDC.64 R4, c[0x0][0xb70] ;  /* 0x0002dc00ff047b82 */ /* 0x000f220000000a00 */
[----:B------:R-:W-:Y:S01]  /*ed00*/  SHF.R.S32.HI R3, RZ, 0x1f, R2 ;  /* 0x0000001fff037819 */ /* 0x000fe20000011402 */
[----:B------:R-:W-:-:S06]  /*ed10*/  ULDC.64 UR8, c[0x0][0xb40] ;  /* 0x0002d00000087ab9 */ /* 0x000fcc0000000a00 */
[----:B------:R-:W5:Y:S01]  /*ed20*/  LDC.64 R10, c[0x0][0xb78] ;  /* 0x0002de00ff0a7b82 */ /* 0x000f620000000a00 */
[C---:B----4-:R-:W-:Y:S02]  /*ed30*/  IMAD R0, R4.reuse, UR6, RZ ;  /* 0x0000000604007c24 */ /* 0x050fe4000f8e02ff */
[----:B------:R-:W-:-:S04]  /*ed40*/  IMAD.WIDE.U32 R2, R4, UR43, R2 ;  /* 0x0000002b04027c25 */ /* 0x000fc8000f8e0002 */
[----:B------:R-:W-:Y:S02]  /*ed50*/  IMAD R5, R5, UR43, R0 ;  /* 0x0000002b05057c24 */ /* 0x000fe4000f8e0200 */
[C---:B-----5:R-:W-:Y:S02]  /*ed60*/  IMAD R0, R10.reuse, UR7, RZ ;  /* 0x000000070a007c24 */ /* 0x060fe4000f8e02ff */
[----:B------:R-:W-:Y:S02]  /*ed70*/  IMAD.IADD R3, R3, 0x1, R5 ;  /* 0x0000000103037824 */ /* 0x000fe400078e0205 */
[----:B------:R-:W-:Y:S02]  /*ed80*/  IMAD R5, R11, UR44, R0 ;  /* 0x0000002c0b057c24 */ /* 0x000fe4000f8e0200 */
[----:B------:R-:W-:-:S04]  /*ed90*/  IMAD.WIDE.U32 R2, R10, UR44, R2 ;  /* 0x0000002c0a027c25 */ /* 0x000fc8000f8e0002 */
[----:B------:R-:W-:Y:S01]  /*eda0*/  IMAD.IADD R3, R3, 0x1, R5 ;  /* 0x0000000103037824 */ /* 0x000fe200078e0205 */
[----:B------:R-:W-:-:S04]  /*edb0*/  LEA R4, P0, R2, UR8, 0x2 ;  /* 0x0000000802047c11 */ /* 0x000fc8000f8010ff */
[----:B------:R-:W-:Y:S01]  /*edc0*/  LEA.HI.X R5, R2, UR9, R3, 0x2, P0 ;  /* 0x0000000902057c11 */ /* 0x000fe200080f1403 */
[----:B------:R-:W-:-:S05]  /*edd0*/  IMAD.MOV.U32 R3, RZ, RZ, -0x800000 ;  /* 0xff800000ff037424 */ /* 0x000fca00078e00ff */
[----:B------:R4:W-:Y:S03]  /*ede0*/  STG.E desc[UR60][R4.64], R3 ;  /* 0x0000000304007986 */ /* 0x0009e6000c10193c */
.L_x_948:
[----:B------:R-:W-:Y:S05]  /*edf0*/  BSYNC B0 ;  /* 0x0000000000007941 */ /* 0x000fea0003800000 */
.L_x_947:
[----:B------:R-:W-:Y:S01]  /*ee00*/  ULDC UR5, c[0x0][0xa88] ;  /* 0x0002a20000057ab9 */ /* 0x000fe20000000800 */
[C---:B--2---:R-:W-:Y:S01]  /*ee10*/  IMAD R0, R6.reuse, UR6, RZ ;  /* 0x0000000606007c24 */ /* 0x044fe2000f8e02ff */
[----:B------:R-:W-:Y:S01]  /*ee20*/  UIADD3 UR42, -UR42, UR5, URZ ;  /* 0x000000052a2a7290 */ /* 0x000fe2000fffe13f */
[----:B----4-:R-:W-:Y:S01]  /*ee30*/  IMAD.WIDE.U32 R2, R6, UR43, R160 ;  /* 0x0000002b06027c25 */ /* 0x010fe2000f8e00a0 */
[----:B------:R-:W-:Y:S01]  /*ee40*/  ULOP3.LUT UR46, URZ, UR46, URZ, 0x33, !UPT ;  /* 0x0000002e3f2e7292 */ /* 0x000fe2000f8e333f */
[----:B------:R-:W-:Y:S01]  /*ee50*/  SHF.R.S32.HI R163, RZ, 0x1f, R162 ;  /* 0x0000001fffa37819 */ /* 0x000fe200000114a2 */
[----:B------:R-:W-:Y:S01]  /*ee60*/  BSSY B0, `(.L_x_949) ;  /* 0x0000021000007945 */ /* 0x000fe20003800000 */
[----:B------:R-:W-:Y:S01]  /*ee70*/  IMAD R5, R7, UR43, R0 ;  /* 0x0000002b07057c24 */ /* 0x000fe2000f8e0200 */
[C---:B------:R-:W-:Y:S01]  /*ee80*/  ISETP.GE.AND P2, PT, R162.reuse, UR42, PT ;  /* 0x0000002aa2007c0c */ /* 0x040fe2000bf46270 */
[C---:B------:R-:W-:Y:S02]  /*ee90*/  VIADD R0, R162.reuse, 0x40 ;  /* 0x00000040a2007836 */ /* 0x040fe40000000000 */
[----:B------:R-:W-:-:S02]  /*eea0*/  VIADD R4, R162, 0x20 ;  /* 0x00000020a2047836 */ /* 0x000fc40000000000 */
[----:B------:R-:W-:Y:S01]  /*eeb0*/  IMAD.IADD R3, R3, 0x1, R5 ;  /* 0x0000000103037824 */ /* 0x000fe200078e0205 */
[----:B------:R-:W-:Y:S01]  /*eec0*/  ISETP.GE.AND P0, PT, R0, UR42, PT ;  /* 0x0000002a00007c0c */ /* 0x000fe2000bf06270 */
[----:B---3--:R-:W-:Y:S01]  /*eed0*/  IMAD R0, R8, UR7, RZ ;  /* 0x0000000708007c24 */ /* 0x008fe2000f8e02ff */
[----:B------:R-:W-:Y:S01]  /*eee0*/  ISETP.GE.AND P4, PT, R4, UR42, PT ;  /* 0x0000002a04007c0c */ /* 0x000fe2000bf86270 */
[----:B------:R-:W-:Y:S02]  /*eef0*/  VIADD R4, R162, 0x60 ;  /* 0x00000060a2047836 */ /* 0x000fe40000000000 */
[----:B------:R-:W-:Y:S02]  /*ef00*/  IMAD R9, R9, UR44, R0 ;  /* 0x0000002c09097c24 */ /* 0x000fe4000f8e0200 */
[----:B-1----:R-:W-:Y:S01]  /*ef10*/  VIADD R5, R12, UR46 ;  /* 0x0000002e0c057c36 */ /* 0x002fe20008000000 */
[----:B------:R-:W-:Y:S01]  /*ef20*/  ISETP.GE.AND P1, PT, R4, UR42, PT ;  /* 0x0000002a04007c0c */ /* 0x000fe2000bf26270 */
[----:B------:R-:W-:-:S04]  /*ef30*/  IMAD.WIDE.U32 R6, R8, UR44, R2 ;  /* 0x0000002c08067c25 */ /* 0x000fc8000f8e0002 */
[----:B------:R-:W-:-:S04]  /*ef40*/  IMAD.WIDE R4, R5, 0x80, R162 ;  /* 0x0000008005047825 */ /* 0x000fc800078e02a2 */
[----:B------:R-:W-:Y:S01]  /*ef50*/  IMAD.IADD R11, R7, 0x1, R9 ;  /* 0x00000001070b7824 */ /* 0x000fe200078e0209 */
[----:B------:R-:W-:Y:S06]  /*ef60*/  @P2 BRA `(.L_x_950) ;  /* 0x0000000000402947 */ /* 0x000fec0003800000 */
[----:B------:R-:W-:Y:S01]  /*ef70*/  ULDC.64 UR6, c[0x0][0xad8] ;  /* 0x0002b60000067ab9 */ /* 0x000fe20000000a00 */
[C---:B------:R-:W-:Y:S01]  /*ef80*/  VIADD R0, R160.reuse, 0x40 ;  /* 0x00000040a0007836 */ /* 0x040fe20000000000 */
[----:B------:R-:W-:Y:S01]  /*ef90*/  ULDC UR5, c[0x0][0xa8c] ;  /* 0x0002a30000057ab9 */ /* 0x000fe20000000800 */
[----:B------:R-:W-:Y:S01]  /*efa0*/  IMAD R9, R5, UR6, RZ ;  /* 0x0000000605097c24 */ /* 0x000fe2000f8e02ff */
[----:B------:R-:W-:Y:S01]  /*efb0*/  ISETP.GE.AND P2, PT, R160, UR5, PT ;  /* 0x00000005a0007c0c */ /* 0x000fe2000bf46270 */
[----:B------:R-:W-:Y:S01]  /*efc0*/  IMAD.MOV.U32 R2, RZ, RZ, R6 ;  /* 0x000000ffff027224 */ /* 0x000fe200078e0006 */
[----:B------:R-:W-:Y:S01]  /*efd0*/  ISETP.GE.AND P3, PT, R0, UR5, PT ;  /* 0x0000000500007c0c */ /* 0x000fe2000bf66270 */
[----:B------:R-:W-:Y:S02]  /*efe0*/  IMAD.MOV.U32 R3, RZ, RZ, R11 ;  /* 0x000000ffff037224 */ /* 0x000fe400078e000b */
        /* <DEDUP_REMOVED lines=8> */
.L_x_950:
[----:B------:R-:W-:Y:S05]  /*f070*/  BSYNC B0 ;  /* 0x0000000000007941 */ /* 0x000fea0003800000 */
.L_x_949:
[----:B------:R-:W-:Y:S04]  /*f080*/  BSSY B0, `(.L_x_951) ;  /* 0x0000014000007945 */ /* 0x000fe80003800000 */
[----:B------:R-:W-:Y:S05]  /*f090*/  @P4 BRA `(.L_x_952) ;  /* 0x0000000000484947 */ /* 0x000fea0003800000 */
[----:B-1----:R-:W-:Y:S01]  /*f0a0*/  IADD3 R9, P2, R4, 0x20, RZ ;  /* 0x0000002004097810 */ /* 0x002fe20007f5e0ff */
[----:B------:R-:W-:Y:S01]  /*f0b0*/  ULDC.64 UR6, c[0x0][0xad8] ;  /* 0x0002b60000067ab9 */ /* 0x000fe20000000a00 */
[----:B------:R-:W-:Y:S01]  /*f0c0*/  IMAD.MOV.U32 R2, RZ, RZ, R6 ;  /* 0x000000ffff027224 */ /* 0x000fe200078e0006 */
[----:B------:R-:W-:Y:S01]  /*f0d0*/  ULDC UR5, c[0x0][0xa8c] ;  /* 0x0002a30000057ab9 */ /* 0x000fe20000000800 */
[----:B------:R-:W-:Y:S01]  /*f0e0*/  IMAD.MOV.U32 R3, RZ, RZ, R11 ;  /* 0x000000ffff037224 */ /* 0x000fe200078e000b */
[C---:B------:R-:W-:Y:S01]  /*f0f0*/  ISETP.GE.AND P3, PT, R160.reuse, UR5, PT ;  /* 0x00000005a0007c0c */ /* 0x040fe2000bf66270 */
[----:B------:R-:W-:Y:S02]  /*f100*/  IMAD.X R0, RZ, RZ, R5, P2 ;  /* 0x000000ffff007224 */ /* 0x000fe400010e0605 */
        /* <DEDUP_REMOVED lines=11> */
.L_x_952:
[----:B------:R-:W-:Y:S05]  /*f1c0*/  BSYNC B0 ;  /* 0x0000000000007941 */ /* 0x000fea0003800000 */
.L_x_951:
[----:B------:R-:W-:Y:S04]  /*f1d0*/  BSSY B0, `(.L_x_953) ;  /* 0x0000014000007945 */ /* 0x000fe80003800000 */
[----:B------:R-:W-:Y:S05]  /*f1e0*/  @P0 BRA `(.L_x_954) ;  /* 0x0000000000480947 */ /* 0x000fea0003800000 */
[----:B-12---:R-:W-:Y:S01]  /*f1f0*/  IADD3 R9, P0, R4, 0x40, RZ ;  /* 0x0000004004097810 */ /* 0x006fe20007f1e0ff */
        /* <DEDUP_REMOVED lines=17> */
.L_x_954:
[----:B------:R-:W-:Y:S05]  /*f310*/  BSYNC B0 ;  /* 0x0000000000007941 */ /* 0x000fea0003800000 */
.L_x_953:
        /* <DEDUP_REMOVED lines=20> */
.L_x_955:
[----:B------:R-:W-:Y:S05]  /*f460*/  BSYNC B0 ;  /* 0x0000000000007941 */ /* 0x000fea0003800000 */
.L_x_944:
[----:B------:R-:W5:Y:S02]  /*f470*/  LDC R0, c[0x0][0xda8] ;  /* 0x00036a00ff007b82 */ /* 0x000f640000000800 */
[----:B-----5:R-:W-:-:S13]  /*f480*/  ISETP.LE.AND P0, PT, R0, UR4, PT ;  /* 0x0000000400007c0c */ /* 0x020fda000bf03270 */
[----:B------:R-:W-:Y:S05]  /*f490*/  @!P0 BRA `(.L_x_956) ;  /* 0xffffff1800508947 */ /* 0x000fea000383ffff */
[----:B------:R-:W-:Y:S05]  /*f4a0*/  EXIT ;  /* 0x000000000000794d */ /* 0x000fea0003800000 */
.L_x_862:
[----:B------:R-:W-:-:S08]  /*f4b0*/  NOP ;  /* 0x0000000000007918 */ /* 0x000fd00000000000 */
[----:B-1----:R-:W1:-:S00]  /*f4c0*/  USETMAXREG.DEALLOC.CTAPOOL 0x18 ;  /* 0x00000018000079c8 */ /* 0x002e4000080e0500 */
[----:B-1----:R-:W-:-:S06]  /*f4d0*/  LOP3.LUT R0, R0, 0x3, RZ, 0xc0, !PT ;  /* 0x0000000300007812 */ /* 0x002fcc00078ec0ff */
[----:B------:R-:W1:Y:S02]  /*f4e0*/  SHFL.IDX PT, R0, R0, RZ, 0x1f ;  /* 0x00001fff00007589 */ /* 0x000e6400000e0000 */
[----:B-1----:R-:W-:-:S13]  /*f4f0*/  ISETP.NE.AND P0, PT, R0, RZ, PT ;  /* 0x000000ff0000720c */ /* 0x002fda0003f05270 */
[----:B------:R-:W-:Y:S05]  /*f500*/  @P0 EXIT ;  /* 0x000000000000094d */ /* 0x000fea0003800000 */
[----:B------:R-:W1:Y:S01]  /*f510*/  S2UR UR4, SR_CTAID.X ;  /* 0x00000000000479c3 */ /* 0x000e620000002500 */
[----:B------:R-:W-:Y:S01]  /*f520*/  UMOV UR47, URZ ;  /* 0x0000003f002f7c82 */ /* 0x000fe20008000000 */
[----:B------:R-:W-:Y:S02]  /*f530*/  IMAD.MOV.U32 R16, RZ, RZ, RZ ;  /* 0x000000ffff107224 */ /* 0x000fe400078e00ff */
[----:B------:R-:W-:-:S04]  /*f540*/  IMAD.MOV.U32 R17, RZ, RZ, 0x1 ;  /* 0x00000001ff117424 */ /* 0x000fc800078e00ff */
[----:B------:R-:W1:Y:S02]  /*f550*/  LDC R0, c[0x0][0xda8] ;  /* 0x00036a00ff007b82 */ /* 0x000e640000000800 */
[----:B-1----:R-:W-:-:S13]  /*f560*/  ISETP.LE.AND P0, PT, R0, UR4, PT ;  /* 0x0000000400007c0c */ /* 0x002fda000bf03270 */
[----:B------:R-:W-:Y:S05]  /*f570*/  @P0 BRA `(.L_x_957) ;  /* 0x0000002c00f40947 */ /* 0x000fea0003800000 */
[----:B------:R-:W-:Y:S01]  /*f580*/  IMAD.U32 R19, RZ, RZ, UR4 ;  /* 0x00000004ff137e24 */ /* 0x000fe2000f8e00ff */
[----:B------:R-:W-:Y:S01]  /*f590*/  ULDC UR48, c[0x0][0xc] ;  /* 0x0000030000307ab9 */ /* 0x000fe20000000800 */
[----:B------:R-:W-:Y:S01]  /*f5a0*/  IMAD.MOV.U32 R17, RZ, RZ, 0x1 ;  /* 0x00000001ff117424 */ /* 0x000fe200078e00ff */
[----:B------:R-:W-:Y:S01]  /*f5b0*/  ULDC.64 UR44, c[0x0][0x198] ;  /* 0x00006600002c7ab9 */ /* 0x000fe20000000a00 */
[----:B------:R-:W-:Y:S01]  /*f5c0*/  IMAD.MOV.U32 R16, RZ, RZ, RZ ;  /* 0x000000ffff107224 */ /* 0x000fe200078e00ff */
[----:B------:R-:W-:-:S06]  /*f5d0*/  UMOV UR47, URZ ;  /* 0x0000003f002f7c82 */ /* 0x000fcc0008000000 */
.L_x_1011:
[----:B------:R-:W-:Y:S01]  /*f5e0*/  ULDC UR7, c[0x0][0xdd0] ;  /* 0x0003740000077ab9 */ /* 0x000fe20000000800 */
[----:B-1----:R-:W1:Y:S01]  /*f5f0*/  LDC R0, c[0x0][0xde8] ;  /* 0x00037a00ff007b82 */ /* 0x002e620000000800 */
[C---:B------:R-:W-:Y:S01]  /*f600*/  R2UR UR8, R19.reuse ;  /* 0x00000000130872ca */ /* 0x040fe200000e0000 */
[----:B------:R-:W-:Y:S01]  /*f610*/  UISETP.NE.AND UP0, UPT, UR7, 0x1, UPT ;  /* 0x000000010700788c */ /* 0x000fe2000bf05270 */
[----:B------:R-:W-:-:S10]  /*f620*/  R2UR UR6, R19 ;  /* 0x00000000130672ca */ /* 0x000fd400000e0000 */
[----:B------:R-:W-:Y:S01]  /*f630*/  @UP0 ULDC UR4, c[0x0][0xdd4] ;  /* 0x0003750000040ab9 */ /* 0x000fe20000000800 */
[----:B------:R-:W-:Y:S01]  /*f640*/  @UP0 ULDC UR9, c[0x0][0xdd8] ;  /* 0x0003760000090ab9 */ /* 0x000fe20000000800 */
[----:B------:R-:W-:-:S04]  /*f650*/  UIMAD.WIDE.U32 UR4, UR8, UR4, URZ ;  /* 0x00000004080472a5 */ /* 0x000fc8000f8e003f */
[----:B------:R-:W-:-:S04]  /*f660*/  @UP0 USHF.R.U32.HI UR8, URZ, UR9, UR5 ;  /* 0x000000093f080299 */ /* 0x000fc80008011605 */
[----:B------:R-:W-:Y:S02]  /*f670*/  UIADD3 UR4, -UR8, URZ, URZ ;  /* 0x0000003f08047290 */ /* 0x000fe4000fffe13f */
[----:B-1----:R-:W-:Y:S02]  /*f680*/  ISETP.LE.AND P0, PT, R0, UR8, PT ;  /* 0x0000000800007c0c */ /* 0x002fe4000bf03270 */
[----:B------:R-:W-:-:S11]  /*f690*/  UIMAD UR7, UR7, UR4, UR6 ;  /* 0x00000004070772a4 */ /* 0x000fd6000f8e0206 */
[----:B------:R-:W-:Y:S05]  /*f6a0*/  @!P0 BRA `(.L_x_958) ;  /* 0x0000000000208947 */ /* 0x000fea0003800000 */
        /* <DEDUP_REMOVED lines=8> */
.L_x_958:
[----:B------:R-:W-:Y:S01]  /*f730*/  ULDC UR9, c[0x0][0xdc4] ;  /* 0x0003710000097ab9 */ /* 0x000fe20000000800 */
[----:B------:R-:W-:Y:S01]  /*f740*/  UMOV UR6, UR7 ;  /* 0x0000000700067c82 */ /* 0x000fe20008000000 */
[----:B------:R-:W-:-:S11]  /*f750*/  UISETP.NE.AND UP0, UPT, UR9, 0x1, UPT ;  /* 0x000000010900788c */ /* 0x000fd6000bf05270 */
[----:B------:R-:W-:Y:S02]  /*f760*/  @UP0 ULDC.64 UR10, c[0x0][0xdc8] ;  /* 0x00037200000a0ab9 */ /* 0x000fe40000000a00 */
[----:B------:R-:W-:-:S04]  /*f770*/  UIMAD.WIDE.U32 UR4, UR7, UR10, URZ ;  /* 0x0000000a070472a5 */ /* 0x000fc8000f8e003f */
[----:B------:R-:W-:-:S04]  /*f780*/  @UP0 USHF.R.U32.HI UR6, URZ, UR11, UR5 ;  /* 0x0000000b3f060299 */ /* 0x000fc80008011605 */
[----:B------:R-:W-:-:S12]  /*f790*/  UIMAD UR4, UR6, UR9, URZ ;  /* 0x00000009060472a4 */ /* 0x000fd8000f8e023f */
.L_x_959:
[----:B------:R-:W-:Y:S01]  /*f7a0*/  ULDC.64 UR12, c[0x0][0x3f8] ;  /* 0x0000fe00000c7ab9 */ /* 0x000fe20000000a00 */
[----:B------:R-:W-:Y:S02]  /*f7b0*/  UIADD3 UR9, UR7, -UR4, URZ ;  /* 0x8000000407097290 */ /* 0x000fe4000fffe03f */
[----:B------:R-:W-:Y:S02]  /*f7c0*/  UISETP.NE.U32.AND UP0, UPT, UR12, URZ, UPT ;  /* 0x0000003f0c00728c */ /* 0x000fe4000bf05070 */
[----:B------:R-:W-:Y:S01]  /*f7d0*/  ULOP3.LUT UR10, URZ, UR6, URZ, 0x33, !UPT ;  /* 0x000000063f0a7292 */ /* 0x000fe2000f8e333f */
[----:B------:R-:W-:Y:S01]  /*f7e0*/  ULDC UR12, c[0x0][0xdb8] ;  /* 0x00036e00000c7ab9 */ /* 0x000fe20000000800 */
[----:B------:R-:W-:Y:S01]  /*f7f0*/  ULDC.64 UR4, c[0x0][0x9e0] ;  /* 0x0002780000047ab9 */ /* 0x000fe20000000a00 */
[----:B------:R-:W-:Y:S02]  /*f800*/  UISETP.NE.AND UP1, UPT, UR12, 0x1, UPT ;  /* 0x000000010c00788c */ /* 0x000fe4000bf25270 */
[----:B------:R-:W-:Y:S01]  /*f810*/  UISETP.NE.AND.EX UP0, UPT, UR13, URZ, UPT, UP0 ;  /* 0x0000003f0d00728c */ /* 0x000fe2000bf05300 */
[----:B------:R-:W-:-:S02]  /*f820*/  ULDC UR11, c[0x0][0xdc4] ;  /* 0x00037100000b7ab9 */ /* 0x000fc40000000800 */
[----:B------:R-:W-:Y:S01]  /*f830*/  ULDC UR13, c[0x0][0xdac] ;  /* 0x00036b00000d7ab9 */ /* 0x000fe20000000800 */
[----:B------:R-:W-:Y:S02]  /*f840*/  UISETP.GE.AND UP2, UPT, UR5, 0x1, UPT ;  /* 0x000000010500788c */ /* 0x000fe4000bf46270 */
[----:B------:R-:W-:Y:S02]  /*f850*/  UIMAD UR11, UR8, UR11, UR9 ;  /* 0x0000000b080b72a4 */ /* 0x000fe4000f8e0209 */
[----:B------:R-:W-:Y:S01]  /*f860*/  UIADD3 UR10, UR10, UR13, URZ ;  /* 0x0000000d0a0a7290 */ /* 0x000fe2000fffe03f */
[----:B------:R-:W-:Y:S01]  /*f870*/  @UP1 ULDC UR8, c[0x0][0xdbc] ;  /* 0x00036f0000081ab9 */ /* 0x000fe20000000800 */
[----:B------:R-:W-:Y:S01]  /*f880*/  PLOP3.LUT P1, PT, PT, PT, UP2, 0x80, 0x0 ;  /* 0x000000000000781c */ /* 0x000fe20003f2f028 */
[----:B------:R-:W-:Y:S02]  /*f890*/  UIMAD.WIDE.U32 UR8, UR11, UR8, URZ ;  /* 0x000000080b0872a5 */ /* 0x000fe4000f8e003f */
[----:B------:R-:W-:Y:S01]  /*f8a0*/  USHF.L.U32 UR41, UR10, 0x7, URZ ;  /* 0x000000070a297899 */ /* 0x000fe2000800063f */
[----:B------:R-:W-:Y:S01]  /*f8b0*/  ULDC UR14, c[0x0][0x404] ;  /* 0x00010100000e7ab9 */ /* 0x000fe20000000800 */
[----:B------:R-:W-:Y:S01]  /*f8c0*/  ULDC UR7, c[0x0][0x288] ;  /* 0x0000a20000077ab9 */ /* 0x000fe20000000800 */
[----:B------:R-:W-:Y:S01]  /*f8d0*/  @UP1 ULDC UR13, c[0x0][0xdc0] ;  /* 0x00037000000d1ab9 */ /* 0x000fe20000000800 */
[----:B------:R-:W-:Y:S01]  /*f8e0*/  UMOV UR43, UR11 ;  /* 0x0000000b002b7c82 */ /* 0x000fe20008000000 */
[----:B------:R-:W-:-:S02]  /*f8f0*/  USEL UR14, UR14, 0x1, UP0 ;  /* 0x000000010e0e7887 */ /* 0x000fc40008000000 */
[----:B------:R-:W-:Y:S02]  /*f900*/  UIADD3 UR10, UR41, 0x80, -UR7 ;  /* 0x00000080290a7890 */ /* 0x000fe4000fffe807 */
[----:B------:R-:W-:Y:S01]  /*f910*/  @UP1 USHF.R.U32.HI UR43, URZ, UR13, UR9 ;  /* 0x0000000d3f2b1299 */ /* 0x000fe20008011609 */
[----:B------:R-:W-:Y:S02]  /*f920*/  ULDC UR6, c[0x0][0x2e0] ;  /* 0x0000b80000067ab9 */ /* 0x000fe40000000800 */
[----:B------:R-:W-:Y:S02]  /*f930*/  UIMAD UR8, UR14, UR6, UR10 ;  /* 0x000000060e0872a4 */ /* 0x000fe4000f8e020a */
[----:B------:R-:W-:Y:S02]  /*f940*/  UIADD3 UR42, -UR43, URZ, URZ ;  /* 0x0000003f2b2a7290 */ /* 0x000fe4000fffe13f */
[----:B------:R-:W-:Y:S02]  /*f950*/  UIADD3 UR4, UR8, UR4, URZ ;  /* 0x0000000408047290 */ /* 0x000fe4000fffe03f */
[----:B------:R-:W-:Y:S01]  /*f960*/  UIMAD UR42, UR12, UR42, UR11 ;  /* 0x0000002a0c2a72a4 */ /* 0x000fe2000f8e020b */
[----:B------:R-:W-:Y:S11]  /*f970*/  @!P1 BRA `(.L_x_960) ;  /* 0x0000000000449947 */ /* 0x000ff60003800000 */
[----:B------:R-:W-:Y:S01]  /*f980*/  ISETP.LT.AND P0, PT, RZ, UR8, PT ;  /* 0x00000008ff007c0c */ /* 0x000fe2000bf01270 */
[----:B------:R-:W-:-:S12]  /*f990*/  UIADD3 UR10, UR8, -0x1, URZ ;  /* 0xffffffff080a7890 */ /* 0x000fd8000fffe03f */
[----:B------:R-:W-:Y:S05]  /*f9a0*/  @P0 BRA `(.L_x_961) ;  /* 0x00000000001c0947 */ /* 0x000fea0003800000 */
[----:B------:R-:W-:Y:S02]  /*f9b0*/  UISETP.NE.AND UP0, UPT, UR5, 0x1, UPT ;  /* 0x000000010500788c */ /* 0x000fe4000bf05270 */
[----:B------:R-:W-:-:S09]  /*f9c0*/  UIADD3 UR10, -UR8, URZ, URZ ;  /* 0x0000003f080a7290 */ /* 0x000fd2000fffe13f */
[----:B------:R-:W-:Y:S02]  /*f9d0*/  @UP0 ULDC.64 UR12, c[0x0][0x9e8] ;  /* 0x00027a00000c0ab9 */ /* 0x000fe40000000a00 */
[----:B------:R-:W-:-:S04]  /*f9e0*/  UIMAD.WIDE.U32 UR8, UR10, UR12, URZ ;  /* 0x0000000c0a0872a5 */ /* 0x000fc8000f8e003f */
[----:B------:R-:W-:-:S04]  /*f9f0*/  @UP0 USHF.R.U32.HI UR10, URZ, UR13, UR9 ;  /* 0x0000000d3f0a0299 */ /* 0x000fc80008011609 */
[----:B------:R-:W-:Y:S01]  /*fa00*/  ULOP3.LUT UR10, URZ, UR10, URZ, 0x33, !UPT ;  /* 0x0000000a3f0a7292 */ /* 0x000fe2000f8e333f */
[----:B------:R-:W-:Y:S11]  /*fa10*/  BRA `(.L_x_962) ;  /* 0x0000000000107947 */ /* 0x000ff60003800000 */
.L_x_961:
[----:B------:R-:W-:-:S11]  /*fa20*/  UISETP.NE.AND UP0, UPT, UR5, 0x1, UPT ;  /* 0x000000010500788c */ /* 0x000fd6000bf05270 */
[----:B------:R-:W-:Y:S02]  /*fa30*/  @UP0 ULDC.64 UR12, c[0x0][0x9e8] ;  /* 0x00027a00000c0ab9 */ /* 0x000fe40000000a00 */
[----:B------:R-:W-:-:S04]  /*fa40*/  UIMAD.WIDE.U32 UR8, UR10, UR12, URZ ;  /* 0x0000000c0a0872a5 */ /* 0x000fc8000f8e003f */
[----:B------:R-:W-:-:S12]  /*fa50*/  @UP0 USHF.R.U32.HI UR10, URZ, UR13, UR9 ;  /* 0x0000000d3f0a0299 */ /* 0x000fd80008011609 */
.L_x_962:
[----:B------:R-:W-:-:S04]  /*fa60*/  UIMAD UR10, UR10, UR5, UR5 ;  /* 0x000000050a0a72a4 */ /* 0x000fc8000f8e0205 */
[----:B------:R-:W-:-:S04]  /*fa70*/  UISETP.LT.AND UP0, UPT, UR4, UR10, UPT ;  /* 0x0000000a0400728c */ /* 0x000fc8000bf01270 */
[----:B------:R-:W-:-:S12]  /*fa80*/  USEL UR4, UR4, UR10, UP0 ;  /* 0x0000000a04047287 */ /* 0x000fd80008000000 */
.L_x_960:
[----:B------:R-:W-:Y:S02]  /*fa90*/  UIMAD UR8, UR14, UR6, 0x5f ;  /* 0x0000005f0e0874a4 */ /* 0x000fe4000f8e0206 */
[----:B------:R-:W-:Y:S02]  /*faa0*/  UIADD3 UR10, UR4, 0x5f, URZ ;  /* 0x0000005f040a7890 */ /* 0x000fe4000fffe03f */
[----:B------:R-:W-:Y:S02]  /*fab0*/  UIMAD.WIDE UR8, UR8, 0x2aaaaaab, URZ ;  /* 0x2aaaaaab080878a5 */ /* 0x000fe4000f8e023f */
[----:B------:R-:W-:Y:S02]  /*fac0*/  UIMAD.WIDE UR10, UR10, 0x2aaaaaab, URZ ;  /* 0x2aaaaaab0a0a78a5 */ /* 0x000fe4000f8e023f */
[----:B------:R-:W-:Y:S02]  /*fad0*/  USHF.R.U32.HI UR8, URZ, 0x1f, UR9 ;  /* 0x0000001f3f087899 */ /* 0x000fe40008011609 */
[----:B------:R-:W-:-:S02]  /*fae0*/  USHF.R.U32.HI UR4, URZ, 0x1f, UR11 ;  /* 0x0000001f3f047899 */ /* 0x000fc4000801160b */
[----:B------:R-:W-:Y:S02]  /*faf0*/  UIADD3 UR7, UR41, -UR7, URZ ;  /* 0x8000000729077290 */ /* 0x000fe4000fffe03f */
[----:B------:R-:W-:Y:S02]  /*fb00*/  ULEA.HI.SX32 UR9, UR9, UR8, 0x1c ;  /* 0x0000000809097291 */ /* 0x000fe4000f8fe23f */
[----:B------:R-:W-:Y:S02]  /*fb10*/  ULEA.HI.SX32 UR4, UR11, UR4, 0x1c ;  /* 0x000000040b047291 */ /* 0x000fe4000f8fe23f */
[----:B------:R-:W-:Y:S02]  /*fb20*/  UIMAD UR7, UR14, UR6, UR7 ;  /* 0x000000060e0772a4 */ /* 0x000fe4000f8e0207 */
[----:B------:R-:W-:Y:S01]  /*fb30*/  UISETP.LT.AND UP0, UPT, UR9, UR4, UPT ;  /* 0x000000040900728c */ /* 0x000fe2000bf01270 */
[----:B------:R-:W-:Y:S02]  /*fb40*/  ULDC UR8, c[0x0][0x9dc] ;  /* 0x0002770000087ab9 */ /* 0x000fe40000000800 */
[----:B------:R-:W-:-:S02]  /*fb50*/  UIADD3 UR8, UR7, -UR8, URZ ;  /* 0x8000000807087290 */ /* 0x000fc4000fffe03f */
[----:B------:R-:W-:Y:S01]  /*fb60*/  USEL UR46, UR9, UR4, UP0 ;  /* 0x00000004092e7287 */ /* 0x000fe20008000000 */
[----:B------:R-:W-:Y:S11]  /*fb70*/  @!P1 BRA `(.L_x_963) ;  /* 0x0000000000489947 */ /* 0x000ff60003800000 */
[----:B------:R-:W-:Y:S02]  /*fb80*/  UMOV UR4, UR7 ;  /* 0x0000000700047c82 */ /* 0x000fe40008000000 */
[----:B------:R-:W-:-:S06]  /*fb90*/  UISETP.GT.AND UP0, UPT, UR4, -0x1, UPT ;  /* 0xffffffff0400788c */ /* 0x000fcc000bf04270 */
[----:B------:R-:W-:-:S13]  /*fba0*/  PLOP3.LUT P0, PT, PT, PT, UP0, 0x80, 0x0 ;  /* 0x000000000000781c */ /* 0x000fda0003f0f008 */
[----:B------:R-:W-:Y:S05]  /*fbb0*/  @P0 BRA `(.L_x_964) ;  /* 0x00000000001c0947 */ /* 0x000fea0003800000 */
[----:B------:R-:W-:Y:S02]  /*fbc0*/  UISETP.NE.AND UP0, UPT, UR5, 0x1, UPT ;  /* 0x000000010500788c */ /* 0x000fe4000bf05270 */
[----:B------:R-:W-:-:S09]  /*fbd0*/  ULOP3.LUT UR4, URZ, UR4, URZ, 0x33, !UPT ;  /* 0x000000043f047292 */ /* 0x000fd2000f8e333f */
[----:B------:R-:W-:Y:S02]  /*fbe0*/  @UP0 ULDC.64 UR10, c[0x0][0x9e8] ;  /* 0x00027a00000a0ab9 */ /* 0x000fe40000000a00 */
[----:B------:R-:W-:-:S04]  /*fbf0*/  UIMAD.WIDE.U32 UR6, UR4, UR10, URZ ;  /* 0x0000000a040672a5 */ /* 0x000fc8000f8e003f */
[----:B------:R-:W-:-:S04]  /*fc00*/  @UP0 USHF.R.U32.HI UR4, URZ, UR11, UR7 ;  /* 0x0000000b3f040299 */ /* 0x000fc80008011607 */
[----:B------:R-:W-:Y:S01]  /*fc10*/  ULOP3.LUT UR4, URZ, UR4, URZ, 0x33, !UPT ;  /* 0x000000043f047292 */ /* 0x000fe2000f8e333f */
[----:B------:R-:W-:Y:S11]  /*fc20*/  BRA `(.L_x_965) ;  /* 0x0000000000107947 */ /* 0x000ff60003800000 */
.L_x_964:
[----:B------:R-:W-:-:S11]  /*fc30*/  UISETP.NE.AND UP0, UPT, UR5, 0x1, UPT ;  /* 0x000000010500788c */ /* 0x000fd6000bf05270 */
[----:B------:R-:W-:Y:S02]  /*fc40*/  @UP0 ULDC.64 UR10, c[0x0][0x9e8] ;  /* 0x00027a00000a0ab9 */ /* 0x000fe40000000a00 */
[----:B------:R-:W-:-:S04]  /*fc50*/  UIMAD.WIDE.U32 UR6, UR4, UR10, URZ ;  /* 0x0000000a040672a5 */ /* 0x000fc8000f8e003f */
[----:B------:R-:W-:-:S12]  /*fc60*/  @UP0 USHF.R.U32.HI UR4, URZ, UR11, UR7 ;  /* 0x0000000b3f040299 */ /* 0x000fd80008011607 */
.L_x_965:
[----:B------:R-:W-:-:S04]  /*fc70*/  UIMAD UR4, UR4, UR5, URZ ;  /* 0x00000005040472a4 */ /* 0x000fc8000f8e023f */
[----:B------:R-:W-:-:S04]  /*fc80*/  UISETP.LT.AND UP0, UPT, UR8, UR4, UPT ;  /* 0x000000040800728c */ /* 0x000fc8000bf01270 */
[----:B------:R-:W-:-:S12]  /*fc90*/  USEL UR8, UR8, UR4, !UP0 ;  /* 0x0000000408087287 */ /* 0x000fd8000c000000 */
.L_x_963:
[----:B------:R-:W-:Y:S01]  /*fca0*/  UIMAD.WIDE UR4, UR8, 0x2aaaaaab, URZ ;  /* 0x2aaaaaab080478a5 */ /* 0x000fe2000f8e023f */
[----:B------:R-:W-:Y:S03]  /*fcb0*/  BSSY B6, `(.L_x_966) ;  /* 0x0000278000067945 */ /* 0x000fe60003800000 */
[----:B------:R-:W-:-:S04]  /*fcc0*/  USHF.R.U32.HI UR4, URZ, 0x1f, UR5 ;  /* 0x0000001f3f047899 */ /* 0x000fc80008011605 */
[----:B------:R-:W-:-:S04]  /*fcd0*/  ULEA.HI.SX32 UR4, UR5, UR4, 0x1c ;  /* 0x0000000405047291 */ /* 0x000fc8000f8fe23f */
[----:B------:R-:W-:-:S04]  /*fce0*/  UISETP.LT.AND UP0, UPT, URZ, UR4, UPT ;  /* 0x000000043f00728c */ /* 0x000fc8000bf01270 */
[----:B------:R-:W-:-:S04]  /*fcf0*/  USEL UR39, URZ, UR4, !UP0 ;  /* 0x000000043f277287 */ /* 0x000fc8000c000000 */
[----:B------:R-:W-:-:S06]  /*fd00*/  UISETP.GT.AND UP0, UPT, UR46, UR39, UPT ;  /* 0x000000272e00728c */ /* 0x000fcc000bf04270 */
[----:B------:R-:W-:-:S13]  /*fd10*/  PLOP3.LUT P0, PT, PT, PT, UP0, 0x80, 0x0 ;  /* 0x000000000000781c */ /* 0x000fda0003f0f008 */
[----:B------:R-:W-:Y:S05]  /*fd20*/  @P0 BRA `(.L_x_967) ;  /* 0x0000000000480947 */ /* 0x000fea0003800000 */
[----:B------:R-:W1:Y:S01]  /*fd30*/  S2R R0, SR_TID.X ;  /* 0x0000000000007919 */ /* 0x000e620000002100 */
[----:B------:R-:W-:Y:S01]  /*fd40*/  IMAD.MOV.U32 R13, RZ, RZ, R19 ;  /* 0x000000ffff0d7224 */ /* 0x000fe200078e0013 */
[----:B-1----:R-:W-:-:S04]  /*fd50*/  LOP3.LUT R0, R0, 0x1f, RZ, 0xc0, !PT ;  /* 0x0000001f00007812 */ /* 0x002fc800078ec0ff */
[----:B------:R-:W-:-:S13]  /*fd60*/  ISETP.NE.AND P0, PT, R0, RZ, PT ;  /* 0x000000ff0000720c */ /* 0x000fda0003f05270 */
[----:B------:R-:W-:Y:S05]  /*fd70*/  @P0 BRA `(.L_x_968) ;  /* 0x0000002400ac0947 */ /* 0x000fea0003800000 */
[----:B------:R-:W1:Y:S01]  /*fd80*/  S2R R5, SR_LANEID ;  /* 0x0000000000057919 */ /* 0x000e620000000000 */
[----:B------:R-:W-:Y:S01]  /*fd90*/  VOTEU.ANY UR4, UPT, PT ;  /* 0x0000000000047886 */ /* 0x000fe200038e0100 */
[----:B------:R-:W2:Y:S01]  /*fda0*/  LDC.64 R2, c[0x0][0xdf0] ;  /* 0x00037c00ff027b82 */ /* 0x000ea20000000a00 */
[----:B------:R-:W1:Y:S02]  /*fdb0*/  FLO.U32 R0, UR4 ;  /* 0x0000000400007d00 */ /* 0x000e6400080e0000 */
[----:B-1----:R-:W-:-:S06]  /*fdc0*/  ISETP.EQ.U32.AND P0, PT, R0, R5, PT ;  /* 0x000000050000720c */ /* 0x002fcc0003f02070 */
[----:B------:R-:W2:Y:S07]  /*fdd0*/  POPC R5, UR4 ;  /* 0x0000000400057d09 */ /* 0x000eae0008000000 */
[----:B--2---:R-:W2:Y:S01]  /*fde0*/  @P0 ATOMG.E.ADD.STRONG.GPU PT, R3, desc[UR60][R2.64], R5 ;  /* 0x00000005020309a8 */ /* 0x004ea200081ee1fc */
[----:B------:R-:W1:Y:S02]  /*fdf0*/  S2R R4, SR_LTMASK ;  /* 0x0000000000047919 */ /* 0x000e640000003900 */
[----:B-1----:R-:W-:-:S04]  /*fe00*/  LOP3.LUT R4, R4, UR4, RZ, 0xc0, !PT ;  /* 0x0000000404047c12 */ /* 0x002fc8000f8ec0ff */
[----:B------:R-:W1:Y:S01]  /*fe10*/  POPC R13, R4 ;  /* 0x00000004000d7309 */ /* 0x000e620000000000 */
[----:B--2---:R-:W1:Y:S02]  /*fe20*/  SHFL.IDX PT, R0, R3, R0, 0x1f ;  /* 0x00001f0003007589 */ /* 0x004e6400000e0000 */
[----:B-1----:R-:W-:Y:S01]  /*fe30*/  IADD3 R13, R0, UR48, R13 ;  /* 0x00000030000d7c10 */ /* 0x002fe2000fffe00d */
[----:B------:R-:W-:Y:S06]  /*fe40*/  BRA `(.L_x_968) ;  /* 0x0000002400787947 */ /* 0x000fec0003800000 */
.L_x_967:
[----:B------:R-:W1:Y:S01]  /*fe50*/  S2UR UR4, SR_CgaCtaId ;  /* 0x00000000000479c3 */ /* 0x000e620000008800 */
[----:B------:R-:W-:Y:S02]  /*fe60*/  UMOV UR38, 0x400 ;  /* 0x0000040000267882 */ /* 0x000fe40000000000 */
[----:B-1----:R-:W-:-:S04]  /*fe70*/  ULEA UR38, UR4, UR38, 0x18 ;  /* 0x0000002604267291 */ /* 0x002fc8000f8ec03f */
[----:B------:R-:W-:-:S04]  /*fe80*/  UIADD3 UR4, UR38, 0x18400, URZ ;  /* 0x0001840026047890 */ /* 0x000fc8000fffe03f */
[----:B------:R-:W-:-:S06]  /*fe90*/  ULOP3.LUT UP0, URZ, UR4, 0x3ff, URZ, 0xc0, !UPT ;  /* 0x000003ff043f7892 */ /* 0x000fcc000f80c03f */
[----:B------:R-:W-:-:S13]  /*fea0*/  PLOP3.LUT P0, PT, PT, PT, UP0, 0x80, 0x0 ;  /* 0x000000000000781c */ /* 0x000fda0003f0f008 */
[----:B------:R-:W-:Y:S05]  /*feb0*/  @!P0 BRA `(.L_x_969) ;  /* 0x0000000000408947 */ /* 0x000fea0003800000 */
        /* <DEDUP_REMOVED lines=15> */
[----:B-1----:R-:W-:Y:S05]  /*ffb0*/  CALL.ABS.NOINC R2 ;  /* 0x0000000002007343 */ /* 0x002fea0003c00000 */
.L_x_969:
        /* <DEDUP_REMOVED lines=8> */
[----:B------:R1:W2:Y:S01]  /*10040*/  LDC.64 R2, c[0x4][R18] ;  /* 0x0100000012027b82 */ /* 0x0002a20000000a00 */
[----:B------:R-:W-:Y:S02]  /*10050*/  IMAD.U32 R4, RZ, RZ, UR6 ;  /* 0x00000006ff047e24 */ /* 0x000fe4000f8e00ff */
[----:B------:R-:W-:Y:S02]  /*10060*/  IMAD.U32 R5, RZ, RZ, UR7 ;  /* 0x00000007ff057e24 */ /* 0x000fe4000f8e00ff */
[----:B------:R-:W-:Y:S02]  /*10070*/  IMAD.U32 R6, RZ, RZ, UR8 ;  /* 0x00000008ff067e24 */ /* 0x000fe4000f8e00ff */
[----:B------:R-:W-:-:S02]  /*10080*/  IMAD.U32 R7, RZ, RZ, UR9 ;  /* 0x00000009ff077e24 */ /* 0x000fc4000f8e00ff */
[----:B------:R-:W-:Y:S02]  /*10090*/  IMAD.U32 R10, RZ, RZ, UR4 ;  /* 0x00000004ff0a7e24 */ /* 0x000fe4000f8e00ff */
[----:B------:R-:W-:Y:S02]  /*100a0*/  IMAD.U32 R11, RZ, RZ, UR5 ;  /* 0x00000005ff0b7e24 */ /* 0x000fe4000f8e00ff */
[----:B------:R-:W-:Y:S02]  /*100b0*/  IMAD.MOV.U32 R8, RZ, RZ, 0x70 ;  /* 0x00000070ff087424 */ /* 0x000fe400078e00ff */
[----:B------:R-:W-:Y:S02]  /*100c0*/  IMAD.MOV.U32 R12, RZ, RZ, 0x1 ;  /* 0x00000001ff0c7424 */ /* 0x000fe400078e00ff */
[----:B-1----:R-:W-:-:S07]  /*100d0*/  IMAD.MOV.U32 R13, RZ, RZ, RZ ;  /* 0x000000ffff0d7224 */ /* 0x002fce00078e00ff */
[----:B------:R-:W-:-:S07]  /*100e0*/  LEPC R20, `(.L_x_971) ;  /* 0x000000001014794e */ /* 0x000fce0000000000 */
[----:B--2---:R-:W-:Y:S05]  /*100f0*/  CALL.ABS.NOINC R2 ;  /* 0x0000000002007343 */ /* 0x004fea0003c00000 */
.L_x_971:
[----:B------:R1:W2:Y:S01]  /*10100*/  LDC.64 R2, c[0x4][R18] ;  /* 0x0100000012027b82 */ /* 0x0002a20000000a00 */
[----:B------:R-:W-:Y:S01]  /*10110*/  ULDC.64 UR6, c[0x4][0xb8] ;  /* 0x01002e0000067ab9 */ /* 0x000fe20000000a00 */
[----:B------:R-:W-:Y:S01]  /*10120*/  ULDC.64 UR8, c[0x4][0xc0] ;  /* 0x0100300000087ab9 */ /* 0x000fe20000000a00 */
[----:B------:R-:W-:Y:S01]  /*10130*/  ULDC.64 UR4, c[0x4][0x48] ;  /* 0x0100120000047ab9 */ /* 0x000fe20000000a00 */
        /* <DEDUP_REMOVED lines=11> */
.L_x_970:
[----:B------:R-:W-:Y:S01]  /*101f0*/  ULDC.64 UR4, c[0x0][0x9f8] ;  /* 0x00027e0000047ab9 */ /* 0x000fe20000000a00 */
[----:B------:R-:W-:Y:S01]  /*10200*/  IMAD.U32 R5, RZ, RZ, UR43 ;  /* 0x0000002bff057e24 */ /* 0x000fe2000f8e00ff */
[----:B------:R-:W-:Y:S01]  /*10210*/  ISETP.NE.U32.AND P0, PT, RZ, UR4, PT ;  /* 0x00000004ff007c0c */ /* 0x000fe2000bf05070 */
[----:B------:R-:W-:Y:S01]  /*10220*/  IMAD.U32 R0, RZ, RZ, UR43 ;  /* 0x0000002bff007e24 */ /* 0x000fe2000f8e00ff */
[----:B------:R-:W1:Y:S01]  /*10230*/  LDC R4, c[0x0][0x428] ;  /* 0x00010a00ff047b82 */ /* 0x000e620000000800 */
[----:B------:R-:W2:Y:S01]  /*10240*/  S2R R18, SR_TID.X ;  /* 0x0000000000127919 */ /* 0x000ea20000002100 */
[----:B------:R-:W-:-:S13]  /*10250*/  ISETP.NE.AND.EX P0, PT, RZ, UR5, PT, P0 ;  /* 0x00000005ff007c0c */ /* 0x000fda000bf05300 */
[----:B------:R-:W3:Y:S02]  /*10260*/  @P0 LDC.64 R2, c[0x0][0x9f8] ;  /* 0x00027e00ff020b82 */ /* 0x000ee40000000a00 */
[----:B---3--:R-:W-:-:S05]  /*10270*/  @P0 IMAD.WIDE R2, R5, 0x4, R2 ;  /* 0x0000000405020825 */ /* 0x008fca00078e0202 */
[----:B------:R3:W4:Y:S01]  /*10280*/  @P0 LDG.E R0, desc[UR60][R2.64] ;  /* 0x0000003c02000981 */ /* 0x000722000c1e1900 */
[----:B-1----:R-:W-:Y:S01]  /*10290*/  ISETP.NE.AND P0, PT, R4, 0x1, PT ;  /* 0x000000010400780c */ /* 0x002fe20003f05270 */
[----:B------:R-:W-:Y:S01]  /*102a0*/  IMAD.U32 R4, RZ, RZ, UR42 ;  /* 0x0000002aff047e24 */ /* 0x000fe2000f8e00ff */
[----:B--2---:R-:W-:Y:S01]  /*102b0*/  LOP3.LUT R18, R18, 0x1f, RZ, 0xc0, !PT ;  /* 0x0000001f12127812 */ /* 0x004fe200078ec0ff */
[----:B------:R-:W-:Y:S01]  /*102c0*/  UMOV UR40, URZ ;  /* 0x0000003f00287c82 */ /* 0x000fe20008000000 */
[----:B------:R-:W-:Y:S01]  /*102d0*/  UMOV UR8, 0x40 ;  /* 0x0000004000087882 */ /* 0x000fe20000000000 */
[----:B------:R-:W-:Y:S01]  /*102e0*/  UMOV UR9, UR41 ;  /* 0x0000002900097c82 */ /* 0x000fe20008000000 */
[----:B------:R-:W-:Y:S01]  /*102f0*/  ISETP.NE.AND P1, PT, R18, RZ, PT ;  /* 0x000000ff1200720c */ /* 0x000fe20003f25270 */
[----:B------:R-:W-:Y:S01]  /*10300*/  UMOV UR10, UR42 ;  /* 0x0000002a000a7c82 */ /* 0x000fe20008000000 */
[----:B------:R-:W-:Y:S01]  /*10310*/  UMOV UR11, UR43 ;  /* 0x0000002b000b7c82 */ /* 0x000fe20008000000 */
[----:B---3--:R-:W1:Y:S01]  /*10320*/  LDC.64 R2, c[0x0][0x3f8] ;  /* 0x0000fe00ff027b82 */ /* 0x008e620000000a00 */
[----:B------:R-:W-:Y:S01]  /*10330*/  UMOV UR12, 0x80 ;  /* 0x00000080000c7882 */ /* 0x000fe20000000000 */
[----:B------:R-:W-:Y:S01]  /*10340*/  UMOV UR13, UR41 ;  /* 0x00000029000d7c82 */ /* 0x000fe20008000000 */
[----:B------:R-:W-:Y:S01]  /*10350*/  UMOV UR14, UR42 ;  /* 0x0000002a000e7c82 */ /* 0x000fe20008000000 */
[----:B------:R-:W-:Y:S01]  /*10360*/  UMOV UR15, UR43 ;  /* 0x0000002b000f7c82 */ /* 0x000fe20008000000 */
[----:B------:R-:W-:-:S03]  /*10370*/  UMOV UR6, 0xffffffff ;  /* 0xffffffff00067882 */ /* 0x000fc60000000000 */
[----:B------:R-:W2:Y:S02]  /*10380*/  @P0 LDC R5, c[0x0][0x42c] ;  /* 0x00010b00ff050b82 */ /* 0x000ea40000000800 */
[----:B------:R-:W-:-:S05]  /*10390*/  VOTEU.ALL UP1, P1 ;  /* 0x00000000003f7886 */ /* 0x000fca0000820000 */
[----:B------:R-:W-:Y:S01]  /*103a0*/  @!UP1 UIADD3 UR4, UP0, UR44, 0x270, URZ ;  /* 0x000002702c049890 */ /* 0x000fe2000ff1e03f */
[----:B------:R-:W3:Y:S03]  /*103b0*/  @P0 LDC R6, c[0x0][0x430] ;  /* 0x00010c00ff060b82 */ /* 0x000ee60000000800 */
[----:B------:R-:W-:-:S09]  /*103c0*/  @!UP1 UIADD3.X UR5, URZ, UR45, URZ, UP0, !UPT ;  /* 0x0000002d3f059290 */ /* 0x000fd200087fe43f */
[----:B------:R1:W-:Y:S01]  /*103d0*/  @!UP1 UTMAPF.L2.4D [UR40], [UR4] ;  /* 0x00000028040095b8 */ /* 0x0003e20008018000 */
[----:B--2---:R-:W-:Y:S01]  /*103e0*/  @P0 IMAD.HI.U32 R5, R5, UR42, RZ ;  /* 0x0000002a05050c27 */ /* 0x004fe2000f8e00ff */
[----:B------:R2:W-:Y:S04]  /*103f0*/  @!UP1 UTMAPF.L2.4D [UR8], [UR4] ;  /* 0x00000008040095b8 */ /* 0x0005e80008018000 */
[----:B---3--:R-:W-:Y:S01]  /*10400*/  @P0 SHF.R.U32.HI R4, RZ, R6, R5 ;  /* 0x00000006ff040219 */ /* 0x008fe20000011605 */
[----:B------:R-:W-:Y:S01]  /*10410*/  IMAD.U32 R5, RZ, RZ, UR46 ;  /* 0x0000002eff057e24 */ /* 0x000fe2000f8e00ff */
[----:B-1----:R-:W-:Y:S01]  /*10420*/  ISETP.NE.U32.AND P0, PT, R2, RZ, PT ;  /* 0x000000ff0200720c */ /* 0x002fe20003f05070 */
[----:B------:R2:W-:Y:S02]  /*10430*/  @!UP1 UTMAPF.L2.4D [UR12], [UR4] ;  /* 0x0000000c040095b8 */ /* 0x0005e40008018000 */
[----:B------:R-:W-:Y:S01]  /*10440*/  VIADD R5, R5, 0xffffffff ;  /* 0xffffffff05057836 */ /* 0x000fe20000000000 */
[----:B------:R-:W-:-:S04]  /*10450*/  ISETP.NE.AND.EX P0, PT, R3, RZ, PT, P0 ;  /* 0x000000ff0300720c */ /* 0x000fc80003f05300 */
[----:B----4-:R-:W-:Y:S01]  /*10460*/  SEL R6, R0, RZ, !P0 ;  /* 0x000000ff00067207 */ /* 0x010fe20004000000 */
[----:B--2---:R-:W-:Y:S08]  /*10470*/  BRA.DIV UR6, `(.L_x_972) ;  /* 0x0000002606e07947 */ /* 0x004ff0000b800000 */
.L_x_1023:
[----:B------:R-:W-:Y:S01]  /*10480*/  UMOV UR4, 0xffffffff ;  /* 0xffffffff00047882 */ /* 0x000fe20000000000 */
[----:B------:R-:W-:Y:S02]  /*10490*/  SHF.R.S32.HI R18, RZ, 0x1f, R0 ;  /* 0x0000001fff127819 */ /* 0x000fe40000011400 */
[----:B------:R-:W-:Y:S05]  /*104a0*/  BRA.DIV UR4, `(.L_x_973) ;  /* 0x0000002a04007947 */ /* 0x000fea000b800000 */
[----:B------:R-:W-:-:S13]  /*104b0*/  ELECT P6, URZ, PT ;  /* 0x00000000003f782f */ /* 0x000fda00038c0000 */
.L_x_1026:
[----:B------:R-:W-:Y:S05]  /*104c0*/  @!P6 BRA `(.L_x_974) ;  /* 0x0000000000f8e947 */ /* 0x000fea0003800000 */
[----:B------:R-:W-:Y:S01]  /*104d0*/  IMAD.MOV.U32 R6, RZ, RZ, R0 ;  /* 0x000000ffff067224 */ /* 0x000fe200078e0000 */
[----:B------:R-:W-:Y:S06]  /*104e0*/  @!P0 BRA `(.L_x_975) ;  /* 0x0000000000488947 */ /* 0x000fec0003800000 */
[----:B------:R-:W1:Y:S01]  /*104f0*/  LDC R11, c[0x0][0x41c] ;  /* 0x00010700ff0b7b82 */ /* 0x000e620000000800 */
[----:B------:R-:W-:Y:S01]  /*10500*/  IMAD.MOV.U32 R10, RZ, RZ, R5 ;  /* 0x000000ffff0a7224 */ /* 0x000fe200078e0005 */
[----:B------:R-:W-:Y:S02]  /*10510*/  ULDC.64 UR4, c[0x0][0x408] ;  /* 0x0001020000047ab9 */ /* 0x000fe40000000a00 */
[----:B------:R-:W-:-:S04]  /*10520*/  IMAD R9, R18, UR4, RZ ;  /* 0x0000000412097c24 */ /* 0x000fc8000f8e02ff */
[----:B------:R-:W-:Y:S01]  /*10530*/  IMAD R9, R0, UR5, R9 ;  /* 0x0000000500097c24 */ /* 0x000fe2000f8e0209 */
[----:B-1----:R-:W-:-:S13]  /*10540*/  ISETP.NE.AND P2, PT, R11, 0x1, PT ;  /* 0x000000010b00780c */ /* 0x002fda0003f45270 */
[----:B------:R-:W1:Y:S02]  /*10550*/  @P2 LDC.64 R6, c[0x0][0x420] ;  /* 0x00010800ff062b82 */ /* 0x000e640000000a00 */
[----:B-1----:R-:W-:-:S05]  /*10560*/  @P2 IMAD.HI.U32 R6, R5, R6, RZ ;  /* 0x0000000605062227 */ /* 0x002fca00078e00ff */
[----:B------:R-:W-:-:S04]  /*10570*/  @P2 SHF.R.U32.HI R10, RZ, R7, R6 ;  /* 0x00000007ff0a2219 */ /* 0x000fc80000011606 */
[--C-:B------:R-:W-:Y:S01]  /*10580*/  SHF.R.S32.HI R7, RZ, 0x1f, R10.reuse ;  /* 0x0000001fff077819 */ /* 0x100fe2000001140a */
[----:B------:R-:W-:-:S04]  /*10590*/  IMAD.MOV.U32 R6, RZ, RZ, R10 ;  /* 0x000000ffff067224 */ /* 0x000fc800078e000a */
[----:B------:R-:W-:-:S04]  /*105a0*/  IMAD.WIDE.U32 R6, R0, UR4, R6 ;  /* 0x0000000400067c25 */ /* 0x000fc8000f8e0006 */
[----:B------:R-:W-:Y:S01]  /*105b0*/  IMAD.IADD R7, R7, 0x1, R9 ;  /* 0x0000000107077824 */ /* 0x000fe200078e0209 */
[----:B------:R-:W-:-:S04]  /*105c0*/  LEA R8, P2, R6, R2, 0x2 ;  /* 0x0000000206087211 */ /* 0x000fc800078410ff */
[----:B------:R-:W-:-:S05]  /*105d0*/  LEA.HI.X R9, R6, R3, R7, 0x2, P2 ;  /* 0x0000000306097211 */ /* 0x000fca00010f1407 */
[----:B------:R1:W5:Y:S01]  /*105e0*/  LDG.E R6, desc[UR60][R8.64] ;  /* 0x0000003c08067981 */ /* 0x000362000c1e1900 */
[----:B------:R-:W-:-:S04]  /*105f0*/  IMAD.MOV R10, RZ, RZ, -R10 ;  /* 0x000000ffff0a7224 */ /* 0x000fc800078e0a0a */
[----:B------:R-:W-:-:S07]  /*10600*/  IMAD R5, R11, R10, R5 ;  /* 0x0000000a0b057224 */ /* 0x000fce00078e0205 */
.L_x_975:
[----:B------:R-:W2:Y:S01]  /*10610*/  S2R R7, SR_TID.X ;  /* 0x0000000000077919 */ /* 0x000ea20000002100 */
[----:B-1----:R-:W-:Y:S02]  /*10620*/  LEA R8, R16, UR38, 0x3 ;  /* 0x0000002610087c11 */ /* 0x002fe4000f8e18ff */
[----:B--2---:R-:W-:Y:S02]  /*10630*/  LOP3.LUT R9, R7, 0x7f, RZ, 0xc0, !PT ;  /* 0x0000007f07097812 */ /* 0x004fe400078ec0ff */
[----:B------:R-:W-:Y:S02]  /*10640*/  SHF.L.U32 R7, R17, 0x1f, RZ ;  /* 0x0000001f11077819 */ /* 0x000fe400000006ff */
[----:B------:R-:W-:Y:S02]  /*10650*/  ISETP.NE.AND P3, PT, R9, RZ, PT ;  /* 0x000000ff0900720c */ /* 0x000fe40003f65270 */
[----:B------:R-:W1:Y:S02]  /*10660*/  SYNCS.PHASECHK.TRANS64.TRYWAIT P2, [R8+URZ+0x2a840], R7 ;  /* 0x02a84007080075a7 */ /* 0x000e64000804017f */
[----:B-1----:R-:W-:Y:S09]  /*10670*/  @!P2 BRA `(.L_x_976) ;  /* 0x0000002400aca947 */ /* 0x002ff20003800000 */
.L_x_1027:
        /* <DEDUP_REMOVED lines=8> */
.L_x_977:
        /* <DEDUP_REMOVED lines=10> */
[----:B------:R-:W-:-:S03]  /*107a0*/  UMOV UR16, 0x40 ;  /* 0x0000004000107882 */ /* 0x000fc60000000000 */
[----:B------:R-:W-:Y:S02]  /*107b0*/  UIMAD UR8, UR8, 0x9000, UR38 ;  /* 0x00009000080878a4 */ /* 0x000fe4000f8e0226 */
[----:B------:R-:W-:Y:S02]  /*107c0*/  UIADD3 UR9, UR9, 0x2a830, URZ ;  /* 0x0002a83009097890 */ /* 0x000fe4000fffe03f */
[----:B------:R-:W-:Y:S02]  /*107d0*/  UIMAD UR11, UR11, 0x60, URZ ;  /* 0x000000600b0b78a4 */ /* 0x000fe4000f8e023f */
        /* <DEDUP_REMOVED lines=13> */
.L_x_974:
[----:B------:R-:W-:Y:S05]  /*108b0*/  WARPSYNC.ALL ;  /* 0x0000000000007948 */ /* 0x000fea0003800000 */
[----:B------:R-:W-:Y:S01]  /*108c0*/  BAR.SYNC.DEFER_BLOCKING 0x8, 0x120 ;  /* 0x0204800000007b1d */ /* 0x000fe20000010000 */
[----:B------:R-:W-:Y:S01]  /*108d0*/  ELECT P2, URZ, PT ;  /* 0x00000000003f782f */ /* 0x000fe20003840000 */
[----:B------:R-:W-:Y:S02]  /*108e0*/  UIADD3 UR47, UR47, 0x1, URZ ;  /* 0x000000012f2f7890 */ /* 0x000fe4000fffe03f */
[----:B------:R-:W-:Y:S02]  /*108f0*/  UIADD3 UR4, UP0, UR44, 0x270, URZ ;  /* 0x000002702c047890 */ /* 0x000fe4000ff1e03f */
[----:B------:R-:W-:-:S02]  /*10900*/  ULEA.HI UR5, UR47, UR47, URZ, 0x1 ;  /* 0x0000002f2f057291 */ /* 0x000fc4000f8f083f */
[----:B------:R-:W-:Y:S02]  /*10910*/  UIADD3 UR8, UR38, 0xc400, URZ ;  /* 0x0000c40026087890 */ /* 0x000fe4000fffe03f */
[----:B------:R-:W-:Y:S02]  /*10920*/  ULOP3.LUT UR5, UR5, 0xfffffffe, URZ, 0xc0, !UPT ;  /* 0xfffffffe05057892 */ /* 0x000fe4000f8ec03f */
[----:B------:R-:W-:Y:S02]  /*10930*/  UIADD3 UR9, UR38, 0x2a800, URZ ;  /* 0x0002a80026097890 */ /* 0x000fe4000fffe03f */
[----:B-1----:R-:W-:Y:S01]  /*10940*/  @P2 IMAD.MOV.U32 R7, RZ, RZ, 0xc000 ;  /* 0x0000c000ff072424 */ /* 0x002fe200078e00ff */
[----:B------:R-:W-:Y:S02]  /*10950*/  UIADD3 UR14, UR47, -UR5, URZ ;  /* 0x800000052f0e7290 */ /* 0x000fe4000fffe03f */
[----:B------:R-:W-:Y:S02]  /*10960*/  UIADD3.X UR5, URZ, UR45, URZ, UP0, !UPT ;  /* 0x0000002d3f057290 */ /* 0x000fe400087fe43f */
[----:B------:R-:W-:-:S02]  /*10970*/  UIADD3 UR24, UR38, 0x10400, URZ ;  /* 0x0001040026187890 */ /* 0x000fc4000fffe03f */
[----:B------:R-:W-:Y:S01]  /*10980*/  UIADD3 UR16, UR38, 0x14400, URZ ;  /* 0x0001440026107890 */ /* 0x000fe2000fffe03f */
[----:B------:R-:W-:Y:S01]  /*10990*/  UMOV UR11, UR41 ;  /* 0x00000029000b7c82 */ /* 0x000fe20008000000 */
[----:B------:R1:W-:Y:S01]  /*109a0*/  @P2 SYNCS.ARRIVE.TRANS64 RZ, [UR38+0x2a800], R7 ;  /* 0x02a80007ffff29a7 */ /* 0x0003e20008000026 */
[----:B------:R-:W-:Y:S01]  /*109b0*/  UMOV UR12, UR42 ;  /* 0x0000002a000c7c82 */ /* 0x000fe20008000000 */
[----:B------:R-:W-:Y:S01]  /*109c0*/  UMOV UR13, UR43 ;  /* 0x0000002b000d7c82 */ /* 0x000fe20008000000 */
[----:B------:R-:W-:Y:S01]  /*109d0*/  UMOV UR6, 0x0 ;  /* 0x0000000000067882 */ /* 0x000fe20000000000 */
[----:B------:R-:W-:Y:S01]  /*109e0*/  UMOV UR7, 0x12f00000 ;  /* 0x12f0000000077882 */ /* 0x000fe20000000000 */
[----:B------:R-:W-:Y:S01]  /*109f0*/  UMOV UR10, URZ ;  /* 0x0000003f000a7c82 */ /* 0x000fe20008000000 */
[----:B------:R-:W-:Y:S01]  /*10a00*/  UMOV UR27, UR41 ;  /* 0x00000029001b7c82 */ /* 0x000fe20008000000 */
[----:B------:R-:W-:Y:S01]  /*10a10*/  UMOV UR28, UR42 ;  /* 0x0000002a001c7c82 */ /* 0x000fe20008000000 */
[----:B-1----:R-:W-:Y:S01]  /*10a20*/  IMAD.U32 R7, RZ, RZ, UR14 ;  /* 0x0000000eff077e24 */ /* 0x002fe2000f8e00ff */
[----:B------:R-:W-:Y:S01]  /*10a30*/  UMOV UR29, UR43 ;  /* 0x0000002b001d7c82 */ /* 0x000fe20008000000 */
[----:B------:R-:W-:Y:S01]  /*10a40*/  UMOV UR26, 0x40 ;  /* 0x00000040001a7882 */ /* 0x000fe20000000000 */
[----:B------:R-:W-:Y:S01]  /*10a50*/  UMOV UR25, UR9 ;  /* 0x0000000900197c82 */ /* 0x000fe20008000000 */
[----:B------:R-:W-:Y:S01]  /*10a60*/  UMOV UR19, UR41 ;  /* 0x0000002900137c82 */ /* 0x000fe20008000000 */
[----:B------:R-:W-:Y:S01]  /*10a70*/  SHF.L.U32 R7, R7, 0x1f, RZ ;  /* 0x0000001f07077819 */ /* 0x000fe200000006ff */
[----:B------:R-:W-:Y:S01]  /*10a80*/  UMOV UR20, UR42 ;  /* 0x0000002a00147c82 */ /* 0x000fe20008000000 */
[----:B------:R-:W-:Y:S01]  /*10a90*/  UMOV UR21, UR43 ;  /* 0x0000002b00157c82 */ /* 0x000fe20008000000 */
[----:B------:R-:W-:Y:S01]  /*10aa0*/  UMOV UR18, 0x80 ;  /* 0x0000008000127882 */ /* 0x000fe20000000000 */
[----:B------:R1:W-:Y:S01]  /*10ab0*/  UTMALDG.4D [UR8], [UR4], desc[UR6] ;  /* 0x00000608040075b4 */ /* 0x0003e20008019000 */
[----:B------:R-:W-:Y:S01]  /*10ac0*/  UMOV UR17, UR9 ;  /* 0x0000000900117c82 */ /* 0x000fe20008000000 */
[----:B------:R1:W-:Y:S01]  /*10ad0*/  UTMALDG.4D [UR24], [UR4], desc[UR6] ;  /* 0x00000618040075b4 */ /* 0x0003e20008019000 */
[----:B------:R1:W-:Y:S01]  /*10ae0*/  UTMALDG.4D [UR16], [UR4], desc[UR6] ;  /* 0x00000610040075b4 */ /* 0x0003e20008019000 */
[----:B------:R-:W2:Y:S02]  /*10af0*/  SYNCS.PHASECHK.TRANS64.TRYWAIT P2, [UR38+0x2a820], R7 ;  /* 0x02a82007ff0075a7 */ /* 0x000ea40008040166 */
[----:B-12---:R-:W-:Y:S05]  /*10b00*/  @!P2 BRA `(.L_x_978) ;  /* 0x00000020009ca947 */ /* 0x006fea0003800000 */
.L_x_1028:
[----:B------:R-:W-:-:S04]  /*10b10*/  UIADD3 UR4, UR46, -0x2, URZ ;  /* 0xfffffffe2e047890 */ /* 0x000fc8000fffe03f */
[----:B------:R-:W-:-:S06]  /*10b20*/  UISETP.GE.AND UP0, UPT, UR4, UR39, UPT ;  /* 0x000000270400728c */ /* 0x000fcc000bf06270 */
[----:B------:R-:W-:-:S13]  /*10b30*/  PLOP3.LUT P2, PT, PT, PT, UP0, 0x80, 0x0 ;  /* 0x000000000000781c */ /* 0x000fda0003f4f008 */
[----:B------:R-:W-:Y:S05]  /*10b40*/  @!P2 BRA `(.L_x_979) ;  /* 0x000000140048a947 */ /* 0x000fea0003800000 */
[----:B-1----:R-:W-:Y:S01]  /*10b50*/  IMAD R8, RZ, RZ, -UR46 ;  /* 0x8000002eff087e24 */ /* 0x002fe2000f8e02ff */
[----:B------:R-:W-:Y:S01]  /*10b60*/  LOP3.LUT R11, RZ, UR39, RZ, 0x33, !PT ;  /* 0x00000027ff0b7c12 */ /* 0x000fe2000f8e33ff */
[----:B------:R-:W-:-:S03]  /*10b70*/  ULDC.64 UR36, c[0x0][0x408] ;  /* 0x0001020000247ab9 */ /* 0x000fc60000000a00 */
[----:B------:R-:W-:-:S05]  /*10b80*/  VIADDMNMX R11, R8, 0x1, R11, !PT ;  /* 0x00000001080b7846 */ /* 0x000fca000780010b */
[----:B------:R-:W-:-:S05]  /*10b90*/  VIADD R7, R11, UR46 ;  /* 0x0000002e0b077c36 */ /* 0x000fca0008000000 */
[----:B------:R-:W-:-:S04]  /*10ba0*/  LOP3.LUT R7, R7, 0x1, RZ, 0xc0, !PT ;  /* 0x0000000107077812 */ /* 0x000fc800078ec0ff */
[----:B------:R-:W-:Y:S01]  /*10bb0*/  ISETP.NE.U32.AND P2, PT, R7, 0x1, PT ;  /* 0x000000010700780c */ /* 0x000fe20003f45070 */
[----:B------:R-:W-:-:S12]  /*10bc0*/  IMAD.U32 R7, RZ, RZ, UR4 ;  /* 0x00000004ff077e24 */ /* 0x000fd8000f8e00ff */
        /* <DEDUP_REMOVED lines=12> */
[----:B-1----:R-:W-:-:S13]  /*10c90*/  ISETP.NE.AND P2, PT, R13, 0x1, PT ;  /* 0x000000010d00780c */ /* 0x002fda0003f45270 */
[----:B------:R-:W1:Y:S02]  /*10ca0*/  @P2 LDC.64 R8, c[0x0][0x420] ;  /* 0x00010800ff082b82 */ /* 0x000e640000000a00 */
[----:B-1----:R-:W-:-:S04]  /*10cb0*/  @P2 IMAD.HI.U32 R14, R7, R8, RZ ;  /* 0x00000008070e2227 */ /* 0x002fc800078e00ff */
[----:B------:R-:W-:Y:S01]  /*10cc0*/  IMAD.MOV.U32 R8, RZ, RZ, R7 ;  /* 0x000000ffff087224 */ /* 0x000fe200078e0007 */
[----:B------:R-:W-:-:S04]  /*10cd0*/  @P2 SHF.R.U32.HI R8, RZ, R9, R14 ;  /* 0x00000009ff082219 */ /* 0x000fc8000001160e */
[--C-:B------:R-:W-:Y:S01]  /*10ce0*/  SHF.R.S32.HI R9, RZ, 0x1f, R8.reuse ;  /* 0x0000001fff097819 */ /* 0x100fe20000011408 */
[----:B------:R-:W-:-:S04]  /*10cf0*/  IMAD.MOV R14, RZ, RZ, -R8 ;  /* 0x000000ffff0e7224 */ /* 0x000fc800078e0a08 */
        /* <DEDUP_REMOVED lines=8> */
.L_x_983:
[----:B-1----:R-:W1:Y:S01]  /*10d80*/  S2R R2, SR_TID.X ;  /* 0x0000000000027919 */ /* 0x002e620000002100 */
[----:B------:R-:W-:Y:S02]  /*10d90*/  LEA R3, R10, UR38, 0x3 ;  /* 0x000000260a037c11 */ /* 0x000fe4000f8e18ff */
[----:B-1----:R-:W-:Y:S02]  /*10da0*/  LOP3.LUT R9, R2, 0x7f, RZ, 0xc0, !PT ;  /* 0x0000007f02097812 */ /* 0x002fe400078ec0ff */
[----:B------:R-:W-:Y:S02]  /*10db0*/  SHF.L.U32 R2, R12, 0x1f, RZ ;  /* 0x0000001f0c027819 */ /* 0x000fe400000006ff */
[----:B------:R-:W-:Y:S02]  /*10dc0*/  ISETP.NE.AND P2, PT, R9, RZ, PT ;  /* 0x000000ff0900720c */ /* 0x000fe40003f45270 */
[----:B------:R-:W1:Y:S02]  /*10dd0*/  SYNCS.PHASECHK.TRANS64.TRYWAIT P3, [R3+URZ+0x2a840], R2 ;  /* 0x02a84002030075a7 */ /* 0x000e64000806017f */
[----:B-1----:R-:W-:Y:S09]  /*10de0*/  @!P3 BRA `(.L_x_984) ;  /* 0x0000001c00fcb947 */ /* 0x002ff20003800000 */
.L_x_1029:
        /* <DEDUP_REMOVED lines=8> */
.L_x_985:
[----:B------:R-:W-:Y:S01]  /*10e70*/  R2UR UR8, R10 ;  /* 0x000000000a0872ca */ /* 0x000fe200000e0000 */
[----:B------:R-:W-:Y:S01]  /*10e80*/  UIADD3 UR4, UP0, UR44, 0x370, URZ ;  /* 0x000003702c047890 */ /* 0x000fe2000ff1e03f */
[----:B------:R-:W-:Y:S01]  /*10e90*/  R2UR UR9, R3 ;  /* 0x00000000030972ca */ /* 0x000fe200000e0000 */
[----:B------:R-:W-:Y:S01]  /*10ea0*/  UIADD3 UR19, UR38, 0x2a800, URZ ;  /* 0x0002a80026137890 */ /* 0x000fe2000fffe03f */
[----:B------:R-:W-:Y:S01]  /*10eb0*/  R2UR UR11, R7 ;  /* 0x00000000070b72ca */ /* 0x000fe200000e0000 */
[----:B------:R-:W-:Y:S01]  /*10ec0*/  UIADD3.X UR5, URZ, UR45, URZ, UP0, !UPT ;  /* 0x0000002d3f057290 */ /* 0x000fe200087fe43f */
[----:B------:R-:W-:Y:S01]  /*10ed0*/  R2UR UR12, R4 ;  /* 0x00000000040c72ca */ /* 0x000fe200000e0000 */
[----:B------:R-:W-:Y:S01]  /*10ee0*/  UMOV UR10, URZ ;  /* 0x0000003f000a7c82 */ /* 0x000fe20008000000 */
[----:B-----5:R-:W-:Y:S01]  /*10ef0*/  R2UR UR13, R8 ;  /* 0x00000000080d72ca */ /* 0x020fe200000e0000 */
[----:B------:R-:W-:Y:S01]  /*10f00*/  UMOV UR6, 0x0 ;  /* 0x0000000000067882 */ /* 0x000fe20000000000 */
[----:B------:R-:W-:Y:S01]  /*10f10*/  UMOV UR7, 0x14f00000 ;  /* 0x14f0000000077882 */ /* 0x000fe20000000000 */
[----:B------:R-:W-:Y:S01]  /*10f20*/  UMOV UR18, 0x40 ;  /* 0x0000004000127882 */ /* 0x000fe20000000000 */
[----:B------:R-:W-:Y:S01]  /*10f30*/  UMOV UR17, 0x80 ;  /* 0x0000008000117882 */ /* 0x000fe20000000000 */
[----:B------:R-:W-:Y:S01]  /*10f40*/  UIMAD UR8, UR8, 0x9000, UR38 ;  /* 0x00009000080878a4 */ /* 0x000fe2000f8e0226 */
[----:B-1----:R-:W-:Y:S01]  /*10f50*/  SHF.L.U32 R3, R17, 0x1f, RZ ;  /* 0x0000001f11037819 */ /* 0x002fe200000006ff */
[----:B------:R-:W-:Y:S01]  /*10f60*/  UIADD3 UR9, UR9, 0x2a830, URZ ;  /* 0x0002a83009097890 */ /* 0x000fe2000fffe03f */
[----:B------:R-:W-:Y:S01]  /*10f70*/  LEA R2, R16, UR19, 0x3 ;  /* 0x0000001310027c11 */ /* 0x000fe2000f8e18ff */
[----:B------:R-:W-:-:S02]  /*10f80*/  UIMAD UR11, UR11, 0x60, URZ ;  /* 0x000000600b0b78a4 */ /* 0x000fc4000f8e023f */
        /* <DEDUP_REMOVED lines=13> */
.L_x_1030:
[----:B------:R-:W-:Y:S05]  /*11060*/  @P2 BRA `(.L_x_987) ;  /* 0x0000000000202947 */ /* 0x000fea0003800000 */
[----:B------:R-:W2:Y:S01]  /*11070*/  S2R R9, SR_TID.X ;  /* 0x0000000000097919 */ /* 0x000ea20000002100 */
[----:B-1----:R-:W-:Y:S01]  /*11080*/  LEA R2, R16, UR38, 0x3 ;  /* 0x0000002610027c11 */ /* 0x002fe2000f8e18ff */
[----:B------:R-:W-:-:S04]  /*11090*/  IMAD.MOV.U32 R3, RZ, RZ, 0x6000 ;  /* 0x00006000ff037424 */ /* 0x000fc800078e00ff */
[----:B------:R3:W-:Y:S01]  /*110a0*/  SYNCS.ARRIVE.TRANS64 RZ, [R2+URZ+0x2a850], R3 ;  /* 0x02a8500302ff79a7 */ /* 0x0007e2000800003f */
[----:B--2---:R-:W-:-:S04]  /*110b0*/  LOP3.LUT R9, R9, 0x1f, RZ, 0xc0, !PT ;  /* 0x0000001f09097812 */ /* 0x004fc800078ec0ff */
[----:B------:R-:W-:-:S13]  /*110c0*/  ISETP.NE.AND P2, PT, R9, RZ, PT ;  /* 0x000000ff0900720c */ /* 0x000fda0003f45270 */
[----:B---3--:R-:W-:Y:S05]  /*110d0*/  @!P2 BRA `(.L_x_987) ;  /* 0x000000000004a947 */ /* 0x008fea0003800000 */
[----:B------:R-:W-:Y:S01]  /*110e0*/  BPT.TRAP 0x1 ;  /* 0x000000040000795c */ /* 0x000fe20000300000 */
.L_x_987:
        /* <DEDUP_REMOVED lines=9> */
[----:B------:R-:W-:Y:S02]  /*11180*/  IMAD.MOV.U32 R6, RZ, RZ, R8 ;  /* 0x000000ffff067224 */ /* 0x000fe400078e0008 */
[----:B------:R-:W-:-:S02]  /*11190*/  IMAD.MOV.U32 R5, RZ, RZ, R7 ;  /* 0x000000ffff057224 */ /* 0x000fc400078e0007 */
[----:B------:R-:W-:Y:S02]  /*111a0*/  UIMAD UR6, UR9, 0x6000, UR38 ;  /* 0x00006000090678a4 */ /* 0x000fe4000f8e0226 */
[----:B------:R-:W-:Y:S02]  /*111b0*/  ULEA UR9, UR9, UR38, 0x3 ;  /* 0x0000002609097291 */ /* 0x000fe4000f8e183f */
[----:B------:R-:W-:Y:S02]  /*111c0*/  UIMAD UR11, UR11, 0x60, URZ ;  /* 0x000000600b0b78a4 */ /* 0x000fe4000f8e023f */
[----:B------:R-:W-:Y:S02]  /*111d0*/  UIADD3 UR8, UR6, 0x400, URZ ;  /* 0x0000040006087890 */ /* 0x000fe4000fffe03f */
        /* <DEDUP_REMOVED lines=8> */
.L_x_982:
[----:B------:R-:W-:Y:S05]  /*11260*/  BSYNC B0 ;  /* 0x0000000000007941 */ /* 0x000fea0003800000 */
.L_x_981:
[----:B------:R-:W-:Y:S01]  /*11270*/  UIADD3 UR4, UR46, -0x3, URZ ;  /* 0xfffffffd2e047890 */ /* 0x000fe2000fffe03f */
[----:B------:R-:W-:Y:S02]  /*11280*/  IMAD.MOV.U32 R16, RZ, RZ, R10 ;  /* 0x000000ffff107224 */ /* 0x000fe400078e000a */
[----:B------:R-:W-:-:S03]  /*11290*/  IMAD.MOV.U32 R17, RZ, RZ, R12 ;  /* 0x000000ffff117224 */ /* 0x000fc600078e000c */
[----:B------:R-:W-:-:S07]  /*112a0*/  IMAD.U32 R7, RZ, RZ, UR4 ;  /* 0x00000004ff077e24 */ /* 0x000fce000f8e00ff */
.L_x_980:
[----:B------:R-:W-:Y:S01]  /*112b0*/  ULOP3.LUT UR4, URZ, UR46, URZ, 0x33, !UPT ;  /* 0x0000002e3f047292 */ /* 0x000fe2000f8e333f */
[----:B------:R-:W-:Y:S01]  /*112c0*/  VIADD R11, R11, 0xfffffffe ;  /* 0xfffffffe0b0b7836 */ /* 0x000fe20000000000 */
[----:B------:R-:W-:Y:S04]  /*112d0*/  BSSY B0, `(.L_x_979) ;  /* 0x00000d9000007945 */ /* 0x000fe80003800000 */
[----:B------:R-:W-:-:S13]  /*112e0*/  ISETP.NE.AND P2, PT, R11, UR4, PT ;  /* 0x000000040b007c0c */ /* 0x000fda000bf45270 */
[----:B------:R-:W-:Y:S05]  /*112f0*/  @!P2 BRA `(.L_x_988) ;  /* 0x0000000c0058a947 */ /* 0x000fea0003800000 */
[----:B------:R-:W-:-:S07]  /*11300*/  IMAD.MOV.U32 R8, RZ, RZ, R6 ;  /* 0x000000ffff087224 */ /* 0x000fce00078e0006 */
.L_x_1003:
[----:B------:R-:W-:Y:S01]  /*11310*/  VIADD R10, R16, 0x1 ;  /* 0x00000001100a7836 */ /* 0x000fe20000000000 */
[----:B------:R-:W-:Y:S05]  /*11320*/  YIELD ;  /* 0x0000000000007946 */ /* 0x000fea0003800000 */
[----:B------:R-:W-:Y:S01]  /*11330*/  ISETP.NE.AND P2, PT, R10, 0x2, PT ;  /* 0x000000020a00780c */ /* 0x000fe20003f45270 */
[----:B------:R-:W-:Y:S03]  /*11340*/  BSSY B1, `(.L_x_989) ;  /* 0x0000065000017945 */ /* 0x000fe60003800000 */
[----:B-1----:R-:W-:-:S02]  /*11350*/  SEL R2, RZ, 0x1, P2 ;  /* 0x00000001ff027807 */ /* 0x002fc40001000000 */
[----:B------:R-:W-:Y:S02]  /*11360*/  SEL R10, R10, RZ, P2 ;  /* 0x000000ff0a0a7207 */ /* 0x000fe40001000000 */
[----:B------:R-:W-:Y:S01]  /*11370*/  LOP3.LUT R11, R17, R2, RZ, 0x3c, !PT ;  /* 0x00000002110b7212 */ /* 0x000fe200078e3cff */
[----:B------:R-:W-:Y:S06]  /*11380*/  @!P6 BRA `(.L_x_990) ;  /* 0x000000040080e947 */ /* 0x000fec0003800000 */
[----:B------:R-:W-:Y:S01]  /*11390*/  IMAD.MOV.U32 R12, RZ, RZ, R7 ;  /* 0x000000ffff0c7224 */ /* 0x000fe200078e0007 */
[----:B------:R-:W-:Y:S06]  /*113a0*/  @!P0 BRA `(.L_x_991) ;  /* 0x0000000000448947 */ /* 0x000fec0003800000 */
[----:B------:R-:W1:Y:S01]  /*113b0*/  LDC R9, c[0x0][0x41c] ;  /* 0x00010700ff097b82 */ /* 0x000e620000000800 */
[----:B------:R-:W-:-:S04]  /*113c0*/  IMAD R13, R18, UR36, RZ ;  /* 0x00000024120d7c24 */ /* 0x000fc8000f8e02ff */
[----:B------:R-:W-:Y:S01]  /*113d0*/  IMAD R13, R0, UR37, R13 ;  /* 0x00000025000d7c24 */ /* 0x000fe2000f8e020d */
        /* <DEDUP_REMOVED lines=8> */
[----:B------:R-:W1:Y:S01]  /*11460*/  LDC.64 R8, c[0x0][0x3f8] ;  /* 0x0000fe00ff087b82 */ /* 0x000e620000000a00 */
[----:B------:R-:W-:-:S04]  /*11470*/  IMAD.WIDE.U32 R2, R0, UR36, R2 ;  /* 0x0000002400027c25 */ /* 0x000fc8000f8e0002 */
[----:B------:R-:W-:Y:S01]  /*11480*/  IMAD.IADD R13, R13, 0x1, R3 ;  /* 0x000000010d0d7824 */ /* 0x000fe200078e0203 */
[----:B-1----:R-:W-:-:S04]  /*11490*/  LEA R8, P2, R2, R8, 0x2 ;  /* 0x0000000802087211 */ /* 0x002fc800078410ff */
[----:B------:R-:W-:-:S05]  /*114a0*/  LEA.HI.X R9, R2, R9, R13, 0x2, P2 ;  /* 0x0000000902097211 */ /* 0x000fca00010f140d */
[----:B------:R1:W5:Y:S04]  /*114b0*/  LDG.E R8, desc[UR60][R8.64] ;  /* 0x0000003c08087981 */ /* 0x000368000c1e1900 */
.L_x_991:
[----:B------:R-:W1:Y:S01]  /*114c0*/  S2R R2, SR_TID.X ;  /* 0x0000000000027919 */ /* 0x000e620000002100 */
[----:B------:R-:W-:Y:S02]  /*114d0*/  LEA R3, R10, UR38, 0x3 ;  /* 0x000000260a037c11 */ /* 0x000fe4000f8e18ff */
[----:B-1----:R-:W-:Y:S02]  /*114e0*/  LOP3.LUT R9, R2, 0x7f, RZ, 0xc0, !PT ;  /* 0x0000007f02097812 */ /* 0x002fe400078ec0ff */
[----:B------:R-:W-:Y:S02]  /*114f0*/  SHF.L.U32 R2, R11, 0x1f, RZ ;  /* 0x0000001f0b027819 */ /* 0x000fe400000006ff */
[----:B------:R-:W-:Y:S02]  /*11500*/  ISETP.NE.AND P2, PT, R9, RZ, PT ;  /* 0x000000ff0900720c */ /* 0x000fe40003f45270 */
[----:B------:R-:W1:Y:S02]  /*11510*/  SYNCS.PHASECHK.TRANS64.TRYWAIT P3, [R3+URZ+0x2a840], R2 ;  /* 0x02a84002030075a7 */ /* 0x000e64000806017f */
[----:B-1----:R-:W-:Y:S09]  /*11520*/  @!P3 BRA `(.L_x_992) ;  /* 0x000000180054b947 */ /* 0x002ff20003800000 */
.L_x_1031:
        /* <DEDUP_REMOVED lines=8> */
.L_x_993:
        /* <DEDUP_REMOVED lines=14> */
[----:B------:R-:W-:Y:S01]  /*11690*/  SHF.L.U32 R17, R17, 0x1f, RZ ;  /* 0x0000001f11117819 */ /* 0x000fe200000006ff */
[----:B------:R-:W-:Y:S01]  /*116a0*/  UIADD3 UR9, UR9, 0x2a830, URZ ;  /* 0x0002a83009097890 */ /* 0x000fe2000fffe03f */
[----:B-1----:R-:W-:Y:S01]  /*116b0*/  LEA R2, R16, UR19, 0x3 ;  /* 0x0000001310027c11 */ /* 0x002fe2000f8e18ff */
        /* <DEDUP_REMOVED lines=14> */
.L_x_1032:
[----:B------:R-:W-:Y:S05]  /*117a0*/  @P2 BRA `(.L_x_995) ;  /* 0x00000000001c2947 */ /* 0x000fea0003800000 */
[----:B------:R-:W2:Y:S02]  /*117b0*/  S2R R3, SR_TID.X ;  /* 0x0000000000037919 */ /* 0x000ea40000002100 */
[----:B--2---:R-:W-:Y:S01]  /*117c0*/  LOP3.LUT R9, R3, 0x1f, RZ, 0xc0, !PT ;  /* 0x0000001f03097812 */ /* 0x004fe200078ec0ff */
[----:B------:R-:W-:-:S03]  /*117d0*/  IMAD.MOV.U32 R3, RZ, RZ, 0x6000 ;  /* 0x00006000ff037424 */ /* 0x000fc600078e00ff */
[----:B------:R-:W-:Y:S01]  /*117e0*/  ISETP.NE.AND P2, PT, R9, RZ, PT ;  /* 0x000000ff0900720c */ /* 0x000fe20003f45270 */
[----:B------:R2:W-:-:S12]  /*117f0*/  SYNCS.ARRIVE.TRANS64 RZ, [R2+URZ+0x50], R3 ;  /* 0x0000500302ff79a7 */ /* 0x0005d8000800003f */
[----:B--2---:R-:W-:Y:S05]  /*11800*/  @!P2 BRA `(.L_x_995) ;  /* 0x000000000004a947 */ /* 0x004fea0003800000 */
[----:B------:R-:W-:Y:S01]  /*11810*/  BPT.TRAP 0x1 ;  /* 0x000000040000795c */ /* 0x000fe20000300000 */
.L_x_995:
        /* <DEDUP_REMOVED lines=11> */
[----:B------:R-:W-:Y:S01]  /*118d0*/  IMAD.MOV.U32 R6, RZ, RZ, R8 ;  /* 0x000000ffff067224 */ /* 0x000fe200078e0008 */
[----:B------:R-:W-:Y:S02]  /*118e0*/  UIMAD UR6, UR6, 0x6000, UR38 ;  /* 0x00006000060678a4 */ /* 0x000fe4000f8e0226 */
        /* <DEDUP_REMOVED lines=10> */
.L_x_990:
[----:B------:R-:W-:Y:S05]  /*11990*/  BSYNC B1 ;  /* 0x0000000000017941 */ /* 0x000fea0003800000 */
.L_x_989:
[----:B------:R-:W-:Y:S01]  /*119a0*/  VIADD R16, R10, 0x1 ;  /* 0x000000010a107836 */ /* 0x000fe20000000000 */
[----:B------:R-:W-:Y:S01]  /*119b0*/  BSSY B1, `(.L_x_996) ;  /* 0x0000067000017945 */ /* 0x000fe20003800000 */
[----:B------:R-:W-:-:S03]  /*119c0*/  VIADD R12, R7, 0xffffffff ;  /* 0xffffffff070c7836 */ /* 0x000fc60000000000 */
[----:B------:R-:W-:-:S04]  /*119d0*/  ISETP.NE.AND P2, PT, R16, 0x2, PT ;  /* 0x000000021000780c */ /* 0x000fc80003f45270 */
[----:B-1----:R-:W-:Y:S02]  /*119e0*/  SEL R2, RZ, 0x1, P2 ;  /* 0x00000001ff027807 */ /* 0x002fe40001000000 */
[----:B------:R-:W-:Y:S02]  /*119f0*/  SEL R16, R16, RZ, P2 ;  /* 0x000000ff10107207 */ /* 0x000fe40001000000 */
[----:B------:R-:W-:Y:S01]  /*11a00*/  LOP3.LUT R17, R11, R2, RZ, 0x3c, !PT ;  /* 0x000000020b117212 */ /* 0x000fe200078e3cff */
[----:B------:R-:W-:Y:S06]  /*11a10*/  @!P6 BRA `(.L_x_997) ;  /* 0x000000040080e947 */ /* 0x000fec0003800000 */
[----:B------:R-:W-:Y:S01]  /*11a20*/  IMAD.MOV.U32 R13, RZ, RZ, R12 ;  /* 0x000000ffff0d7224 */ /* 0x000fe200078e000c */
[----:B------:R-:W-:Y:S06]  /*11a30*/  @!P0 BRA `(.L_x_998) ;  /* 0x0000000000448947 */ /* 0x000fec0003800000 */
[----:B------:R-:W1:Y:S02]  /*11a40*/  LDC R8, c[0x0][0x41c] ;  /* 0x00010700ff087b82 */ /* 0x000e640000000800 */
        /* <DEDUP_REMOVED lines=16> */
.L_x_998:
[----:B------:R-:W-:Y:S02]  /*11b50*/  LEA R2, R16, UR38, 0x3 ;  /* 0x0000002610027c11 */ /* 0x000fe4000f8e18ff */
[----:B------:R-:W-:-:S04]  /*11b60*/  SHF.L.U32 R3, R17, 0x1f, RZ ;  /* 0x0000001f11037819 */ /* 0x000fc800000006ff */
[----:B------:R-:W2:Y:S02]  /*11b70*/  SYNCS.PHASECHK.TRANS64.TRYWAIT P2, [R2+URZ+0x2a840], R3 ;  /* 0x02a84003020075a7 */ /* 0x000ea4000804017f */
[----:B--2---:R-:W-:Y:S05]  /*11b80*/  @!P2 BRA `(.L_x_999) ;  /* 0x0000001000e4a947 */ /* 0x004fea0003800000 */
.L_x_1033:
        /* <DEDUP_REMOVED lines=11> */
.L_x_1000:
[----:B------:R-:W-:Y:S01]  /*11c40*/  R2UR UR9, R16 ;  /* 0x00000000100972ca */ /* 0x000fe200000e0000 */
[----:B------:R-:W-:Y:S01]  /*11c50*/  UIADD3 UR19, UR38, 0x2a800, URZ ;  /* 0x0002a80026137890 */ /* 0x000fe2000fffe03f */
[----:B------:R-:W-:Y:S01]  /*11c60*/  R2UR UR11, R13 ;  /* 0x000000000d0b72ca */ /* 0x000fe200000e0000 */
[----:B------:R-:W-:Y:S01]  /*11c70*/  UIADD3 UR4, UP0, UR44, 0x370, URZ ;  /* 0x000003702c047890 */ /* 0x000fe2000ff1e03f */
[----:B------:R-:W-:Y:S01]  /*11c80*/  R2UR UR12, R4 ;  /* 0x00000000040c72ca */ /* 0x000fe200000e0000 */
[----:B------:R-:W-:Y:S01]  /*11c90*/  UMOV UR10, URZ ;  /* 0x0000003f000a7c82 */ /* 0x000fe20008000000 */
[----:B-----5:R-:W-:Y:S01]  /*11ca0*/  R2UR UR13, R8 ;  /* 0x00000000080d72ca */ /* 0x020fe200000e0000 */
[----:B------:R-:W-:Y:S01]  /*11cb0*/  UIADD3.X UR5, URZ, UR45, URZ, UP0, !UPT ;  /* 0x0000002d3f057290 */ /* 0x000fe200087fe43f */
[----:B------:R-:W-:Y:S01]  /*11cc0*/  SHF.L.U32 R11, R11, 0x1f, RZ ;  /* 0x0000001f0b0b7819 */ /* 0x000fe200000006ff */
[----:B------:R-:W-:Y:S01]  /*11cd0*/  UMOV UR6, 0x0 ;  /* 0x0000000000067882 */ /* 0x000fe20000000000 */
[----:B------:R-:W-:Y:S01]  /*11ce0*/  UMOV UR7, 0x14f00000 ;  /* 0x14f0000000077882 */ /* 0x000fe20000000000 */
[----:B------:R-:W-:Y:S01]  /*11cf0*/  UMOV UR18, 0x40 ;  /* 0x0000004000127882 */ /* 0x000fe20000000000 */
[----:B------:R-:W-:Y:S01]  /*11d00*/  UMOV UR17, 0x80 ;  /* 0x0000008000117882 */ /* 0x000fe20000000000 */
[----:B------:R-:W-:Y:S01]  /*11d10*/  UIMAD UR8, UR9, 0x9000, UR38 ;  /* 0x00009000090878a4 */ /* 0x000fe2000f8e0226 */
[----:B--2---:R-:W-:Y:S01]  /*11d20*/  LEA R2, R10, UR19, 0x3 ;  /* 0x000000130a027c11 */ /* 0x004fe2000f8e18ff */
[----:B------:R-:W-:-:S02]  /*11d30*/  ULEA UR9, UR9, UR19, 0x3 ;  /* 0x0000001309097291 */ /* 0x000fc4000f8e183f */
[----:B------:R-:W-:Y:S02]  /*11d40*/  UIMAD UR11, UR11, 0x60, URZ ;  /* 0x000000600b0b78a4 */ /* 0x000fe4000f8e023f */
[----:B------:R-:W-:Y:S02]  /*11d50*/  UIADD3 UR14, UR8, 0x18400, URZ ;  /* 0x00018400080e7890 */ /* 0x000fe4000fffe03f */
        /* <DEDUP_REMOVED lines=13> */
.L_x_1034:
        /* <DEDUP_REMOVED lines=8> */
.L_x_1002:
        /* <DEDUP_REMOVED lines=23> */
.L_x_997:
[----:B------:R-:W-:Y:S05]  /*12020*/  BSYNC B1 ;  /* 0x0000000000017941 */ /* 0x000fea0003800000 */
.L_x_996:
[----:B------:R-:W-:Y:S01]  /*12030*/  ISETP.GT.AND P2, PT, R12, UR39, PT ;  /* 0x000000270c007c0c */ /* 0x000fe2000bf44270 */
[----:B------:R-:W-:-:S12]  /*12040*/  VIADD R7, R7, 0xfffffffe ;  /* 0xfffffffe07077836 */ /* 0x000fd80000000000 */
[----:B------:R-:W-:Y:S05]  /*12050*/  @P2 BRA `(.L_x_1003) ;  /* 0xfffffff000ac2947 */ /* 0x000fea000383ffff */
.L_x_988:
[----:B------:R-:W-:Y:S05]  /*12060*/  BSYNC B0 ;  /* 0x0000000000007941 */ /* 0x000fea0003800000 */
.L_x_979:
[----:B------:R-:W-:Y:S04]  /*12070*/  BSSY B0, `(.L_x_1004) ;  /* 0x000000e000007945 */ /* 0x000fe80003800000 */
[----:B------:R-:W-:Y:S05]  /*12080*/  @P1 BRA `(.L_x_1005) ;  /* 0x0000000000301947 */ /* 0x000fea0003800000 */
[----:B-1----:R-:W1:Y:S01]  /*12090*/  S2R R7, SR_LANEID ;  /* 0x0000000000077919 */ /* 0x002e620000000000 */
        /* <DEDUP_REMOVED lines=10> */
[----:B-1----:R-:W-:-:S07]  /*12140*/  IADD3 R19, R0, UR48, R19 ;  /* 0x0000003000137c10 */ /* 0x002fce000fffe013 */
.L_x_1005:
[----:B------:R-:W-:Y:S05]  /*12150*/  BSYNC B0 ;  /* 0x0000000000007941 */ /* 0x000fea0003800000 */
.L_x_1004:
[----:B------:R-:W-:Y:S04]  /*12160*/  BSSY B0, `(.L_x_1006) ;  /* 0x0000026000007945 */ /* 0x000fe80003800000 */
[----:B------:R-:W-:Y:S05]  /*12170*/  @!P6 BRA `(.L_x_1007) ;  /* 0x000000000090e947 */ /* 0x000fea0003800000 */
[----:B------:R-:W2:Y:S01]  /*12180*/  S2R R0, SR_TID.X ;  /* 0x0000000000007919 */ /* 0x000ea20000002100 */
[----:B-1----:R-:W-:Y:S02]  /*12190*/  LEA R3, R16, UR38, 0x3 ;  /* 0x0000002610037c11 */ /* 0x002fe4000f8e18ff */
[----:B--2---:R-:W-:Y:S02]  /*121a0*/  LOP3.LUT R2, R0, 0x7f, RZ, 0xc0, !PT ;  /* 0x0000007f00027812 */ /* 0x004fe400078ec0ff */
[----:B------:R-:W-:Y:S02]  /*121b0*/  SHF.L.U32 R0, R17, 0x1f, RZ ;  /* 0x0000001f11007819 */ /* 0x000fe400000006ff */
[----:B------:R-:W-:Y:S02]  /*121c0*/  ISETP.NE.AND P1, PT, R2, RZ, PT ;  /* 0x000000ff0200720c */ /* 0x000fe40003f25270 */
[----:B------:R-:W1:Y:S02]  /*121d0*/  SYNCS.PHASECHK.TRANS64.TRYWAIT P0, [R3+URZ+0x2a860], R0 ;  /* 0x02a86000030075a7 */ /* 0x000e64000800017f */
[----:B-1----:R-:W-:Y:S09]  /*121e0*/  @!P0 BRA `(.L_x_1008) ;  /* 0x0000000c00748947 */ /* 0x002ff20003800000 */
.L_x_1035:
        /* <DEDUP_REMOVED lines=8> */
.L_x_1009:
        /* <DEDUP_REMOVED lines=9> */
[----:B------:R-:W-:-:S04]  /*12300*/  UMOV UR15, 0x40 ;  /* 0x00000040000f7882 */ /* 0x000fc80000000000 */
        /* <DEDUP_REMOVED lines=11> */
.L_x_1007:
[----:B------:R-:W-:Y:S05]  /*123c0*/  BSYNC B0 ;  /* 0x0000000000007941 */ /* 0x000fea0003800000 */
.L_x_1006:
[----:B------:R-:W-:Y:S02]  /*123d0*/  VIADD R16, R16, 0x1 ;  /* 0x0000000110107836 */ /* 0x000fe40000000000 */
[----:B------:R-:W-:-:S03]  /*123e0*/  IMAD.MOV.U32 R13, RZ, RZ, R19 ;  /* 0x000000ffff0d7224 */ /* 0x000fc600078e0013 */
[----:B------:R-:W-:-:S04]  /*123f0*/  ISETP.NE.AND P0, PT, R16, 0x2, PT ;  /* 0x000000021000780c */ /* 0x000fc80003f05270 */
[----:B-1----:R-:W-:Y:S02]  /*12400*/  SEL R0, RZ, 0x1, P0 ;  /* 0x00000001ff007807 */ /* 0x002fe40000000000 */
[----:B------:R-:W-:Y:S02]  /*12410*/  SEL R16, R16, RZ, P0 ;  /* 0x000000ff10107207 */ /* 0x000fe40000000000 */
[----:B------:R-:W-:-:S07]  /*12420*/  LOP3.LUT R17, R17, R0, RZ, 0x3c, !PT ;  /* 0x0000000011117212 */ /* 0x000fce00078e3cff */
.L_x_968:
[----:B------:R-:W-:Y:S05]  /*12430*/  BSYNC B6 ;  /* 0x0000000000067941 */ /* 0x000fea0003800000 */
.L_x_966:
[----:B------:R-:W-:-:S03]  /*12440*/  UMOV UR4, 0xffffffff ;  /* 0xffffffff00047882 */ /* 0x000fc60000000000 */
[----:B------:R-:W-:Y:S05]  /*12450*/  BRA.DIV UR4, `(.L_x_1010) ;  /* 0x0000000a04ec7947 */ /* 0x000fea000b800000 */
[----:B------:R1:W2:Y:S02]  /*12460*/  SHFL.IDX PT, R14, R13, RZ, 0x1f ;  /* 0x00001fff0d0e7589 */ /* 0x0002a400000e0000 */
.L_x_1038:
[----:B------:R-:W3:Y:S01]  /*12470*/  S2R R0, SR_TID.X ;  /* 0x0000000000007919 */ /* 0x000ee20000002100 */
[----:B------:R-:W-:Y:S05]  /*12480*/  WARPSYNC.ALL ;  /* 0x0000000000007948 */ /* 0x000fea0003800000 */
[----:B------:R-:W-:Y:S01]  /*12490*/  BAR.SYNC.DEFER_BLOCKING 0x4, 0x120 ;  /* 0x0104800000007b1d */ /* 0x000fe20000010000 */
[----:B--2---:R-:W-:-:S05]  /*124a0*/  IMAD.MOV.U32 R19, RZ, RZ, R14 ;  /* 0x000000ffff137224 */ /* 0x004fca00078e000e */
[----:B------:R-:W-:Y:S01]  /*124b0*/  ULDC UR4, c[0x0][0xda8] ;  /* 0x00036a0000047ab9 */ /* 0x000fe20000000800 */
[----:B---3--:R-:W-:-:S04]  /*124c0*/  LOP3.LUT R0, R0, 0x1f, RZ, 0xc0, !PT ;  /* 0x0000001f00007812 */ /* 0x008fc800078ec0ff */
[----:B------:R-:W-:-:S13]  /*124d0*/  ISETP.NE.AND P0, PT, R0, RZ, PT ;  /* 0x000000ff0000720c */ /* 0x000fda0003f05270 */
[----:B------:R-:W2:Y:S01]  /*124e0*/  @!P0 S2R R3, SR_CgaCtaId ;  /* 0x0000000000038919 */ /* 0x000ea20000008800 */
[----:B------:R-:W-:-:S04]  /*124f0*/  @!P0 MOV R0, 0x400 ;  /* 0x0000040000008802 */ /* 0x000fc80000000f00 */
[----:B--2---:R-:W-:-:S05]  /*12500*/  @!P0 LEA R0, R3, R0, 0x18 ;  /* 0x0000000003008211 */ /* 0x004fca00078ec0ff */
[----:B------:R2:W-:Y:S01]  /*12510*/  @!P0 STS [R0+0x2a8d0], R13 ;  /* 0x02a8d00d00008388 */ /* 0x0005e20000000800 */
[----:B------:R-:W-:Y:S06]  /*12520*/  BAR.ARV 0x5, 0x120 ;  /* 0x0144800000007b1d */ /* 0x000fec0000002000 */
[----:B------:R-:W-:-:S13]  /*12530*/  ISETP.GE.AND P0, PT, R19, UR4, PT ;  /* 0x0000000413007c0c */ /* 0x000fda000bf06270 */
[----:B--2---:R-:W-:Y:S05]  /*12540*/  @!P0 BRA `(.L_x_1011) ;  /* 0xffffffd000248947 */ /* 0x004fea000383ffff */
.L_x_957:
[----:B------:R-:W2:Y:S01]  /*12550*/  S2R R3, SR_CgaCtaId ;  /* 0x0000000000037919 */ /* 0x000ea20000008800 */
[----:B------:R-:W-:Y:S01]  /*12560*/  UIADD3 UR47, UR47, 0x1, URZ ;  /* 0x000000012f2f7890 */ /* 0x000fe2000fffe03f */
[----:B------:R-:W-:-:S03]  /*12570*/  MOV R0, 0x400 ;  /* 0x0000040000007802 */ /* 0x000fc60000000f00 */
[----:B------:R-:W-:-:S04]  /*12580*/  ULEA.HI UR4, UR47, UR47, URZ, 0x1 ;  /* 0x0000002f2f047291 */ /* 0x000fc8000f8f083f */
[----:B------:R-:W-:-:S04]  /*12590*/  ULOP3.LUT UR4, UR4, 0xfffffffe, URZ, 0xc0, !UPT ;  /* 0xfffffffe04047892 */ /* 0x000fc8000f8ec03f */
[----:B------:R-:W-:Y:S01]  /*125a0*/  UIADD3 UR4, UR47, -UR4, URZ ;  /* 0x800000042f047290 */ /* 0x000fe2000fffe03f */
[----:B--2---:R-:W-:-:S05]  /*125b0*/  LEA R7, R3, R0, 0x18 ;  /* 0x0000000003077211 */ /* 0x004fca00078ec0ff */
[----:B------:R-:W-:-:S05]  /*125c0*/  IMAD.U32 R0, RZ, RZ, UR4 ;  /* 0x00000004ff007e24 */ /* 0x000fca000f8e00ff */
[----:B------:R-:W-:-:S04]  /*125d0*/  SHF.L.U32 R0, R0, 0x1f, RZ ;  /* 0x0000001f00007819 */ /* 0x000fc800000006ff */
[----:B------:R-:W2:Y:S02]  /*125e0*/  SYNCS.PHASECHK.TRANS64.TRYWAIT P0, [R7+URZ+0x2a820], R0 ;  /* 0x02a82000070075a7 */ /* 0x000ea4000800017f */
[----:B--2---:R-:W-:Y:S05]  /*125f0*/  @!P0 BRA `(.L_x_1012) ;  /* 0x0000000800a88947 */ /* 0x004fea0003800000 */
.L_x_1039:
[----:B------:R-:W3:Y:S02]  /*12600*/  S2R R2, SR_TID.X ;  /* 0x0000000000027919 */ /* 0x000ee40000002100 */
[----:B---3--:R-:W-:-:S04]  /*12610*/  SHF.R.U32.HI R2, RZ, 0x5, R2 ;  /* 0x00000005ff027819 */ /* 0x008fc80000011602 */
[----:B------:R-:W-:-:S05]  /*12620*/  LOP3.LUT R2, R2, 0x3, RZ, 0xc0, !PT ;  /* 0x0000000302027812 */ /* 0x000fca00078ec0ff */
[----:B--2---:R-:W2:Y:S02]  /*12630*/  SHFL.IDX PT, R0, R2, RZ, 0x1f ;  /* 0x00001fff02007589 */ /* 0x004ea400000e0000 */
[----:B--2---:R-:W-:-:S13]  /*12640*/  ISETP.NE.AND P0, PT, R0, RZ, PT ;  /* 0x000000ff0000720c */ /* 0x004fda0003f05270 */
[----:B------:R-:W-:Y:S05]  /*12650*/  @P0 EXIT ;  /* 0x000000000000094d */ /* 0x000fea0003800000 */
[----:B------:R-:W-:Y:S01]  /*12660*/  ELECT P0, URZ, PT ;  /* 0x00000000003f782f */ /* 0x000fe20003800000 */
[----:B------:R-:W-:-:S12]  /*12670*/  BSSY B0, `(.L_x_1013) ;  /* 0x0000022000007945 */ /* 0x000fd80003800000 */
[----:B------:R-:W-:Y:S05]  /*12680*/  @!P0 BRA `(.L_x_1014) ;  /* 0x0000000000808947 */ /* 0x000fea0003800000 */
[----:B------:R-:W2:Y:S02]  /*12690*/  LDL R2, [R1] ;  /* 0x0000000001027983 */ /* 0x000ea40000100800 */
[----:B--2---:R-:W-:-:S13]  /*126a0*/  R2UR UR4, R2 ;  /* 0x00000000020472ca */ /* 0x004fda00000e0000 */
[----:B------:R-:W-:-:S06]  /*126b0*/  ULOP3.LUT UR4, UR4, 0x2, URZ, 0xfc, !UPT ;  /* 0x0000000204047892 */ /* 0x000fcc000f8efc3f */
[----:B------:R-:W-:-:S05]  /*126c0*/  IMAD.U32 R0, RZ, RZ, UR4 ;  /* 0x00000004ff007e24 */ /* 0x000fca000f8e00ff */
[----:B------:R-:W-:-:S13]  /*126d0*/  ISETP.NE.AND P2, PT, R0, 0x3, PT ;  /* 0x000000030000780c */ /* 0x000fda0003f45270 */
[----:B------:R-:W-:Y:S05]  /*126e0*/  @!P2 BRA `(.L_x_1015) ;  /* 0x000000000004a947 */ /* 0x000fea0003800000 */
[----:B------:R-:W-:Y:S01]  /*126f0*/  BPT.TRAP 0x1 ;  /* 0x000000040000795c */ /* 0x000fe20000300000 */
.L_x_1015:
[----:B------:R-:W-:Y:S01]  /*12700*/  VIADD R3, R7, 0x2a840 ;  /* 0x0002a84007037836 */ /* 0x000fe20000000000 */
[----:B------:R-:W-:Y:S01]  /*12710*/  SHF.L.U32 R4, R17, 0x1f, RZ ;  /* 0x0000001f11047819 */ /* 0x000fe200000006ff */
[C---:B------:R-:W-:Y:S02]  /*12720*/  VIADD R0, R16.reuse, 0x1 ;  /* 0x0000000110007836 */ /* 0x040fe40000000000 */
[----:B------:R-:W-:-:S03]  /*12730*/  IMAD R5, R16, 0x8, R3 ;  /* 0x0000000810057824 */ /* 0x000fc600078e0203 */
[----:B------:R-:W-:Y:S01]  /*12740*/  ISETP.NE.AND P1, PT, R0, 0x2, PT ;  /* 0x000000020000780c */ /* 0x000fe20003f25270 */
[----:B------:R-:W2:Y:S03]  /*12750*/  SYNCS.PHASECHK.TRANS64.TRYWAIT P0, [R5+URZ], R4 ;  /* 0x00000004050075a7 */ /* 0x000ea6000800017f */
[----:B------:R-:W-:-:S04]  /*12760*/  SEL R2, RZ, 0x1, P1 ;  /* 0x00000001ff027807 */ /* 0x000fc80000800000 */
[----:B------:R-:W-:Y:S02]  /*12770*/  LOP3.LUT R17, R17, R2, RZ, 0x3c, !PT ;  /* 0x0000000211117212 */ /* 0x000fe400078e3cff */
[----:B------:R-:W-:Y:S02]  /*12780*/  SEL R2, R0, RZ, P1 ;  /* 0x000000ff00027207 */ /* 0x000fe40000800000 */
[----:B------:R-:W-:-:S03]  /*12790*/  SHF.L.U32 R0, R17, 0x1f, RZ ;  /* 0x0000001f11007819 */ /* 0x000fc600000006ff */
[----:B------:R-:W-:Y:S01]  /*127a0*/  IMAD R3, R2, 0x8, R3 ;  /* 0x0000000802037824 */ /* 0x000fe200078e0203 */
[----:B--2---:R-:W-:Y:S06]  /*127b0*/  @!P0 BRA `(.L_x_1016) ;  /* 0x00000008004c8947 */ /* 0x004fec0003800000 */
.L_x_1040:
[----:B------:R-:W3:Y:S02]  /*127c0*/  SYNCS.PHASECHK.TRANS64.TRYWAIT P0, [R3+URZ], R0 ;  /* 0x00000000030075a7 */ /* 0x000ee4000800017f */
[----:B---3--:R-:W-:Y:S05]  /*127d0*/  @!P0 BRA `(.L_x_1017) ;  /* 0x0000000800588947 */ /* 0x008fea0003800000 */
.L_x_1041:
[----:B------:R-:W-:Y:S05]  /*127e0*/  @!P2 BRA `(.L_x_1018) ;  /* 0x000000000004a947 */ /* 0x000fea0003800000 */
[----:B------:R-:W-:Y:S01]  /*127f0*/  BPT.TRAP 0x1 ;  /* 0x000000040000795c */ /* 0x000fe20000300000 */
.L_x_1018:
[----:B---3--:R-:W-:-:S04]  /*12800*/  VIADD R3, R7, 0x2a860 ;  /* 0x0002a86007037836 */ /* 0x008fc80000000000 */
[----:B--2---:R-:W-:-:S04]  /*12810*/  IMAD R5, R16, 0x8, R3 ;  /* 0x0000000810057824 */ /* 0x004fc800078e0203 */
[----:B------:R-:W2:Y:S02]  /*12820*/  SYNCS.PHASECHK.TRANS64.TRYWAIT P0, [R5+URZ], R4 ;  /* 0x00000004050075a7 */ /* 0x000ea4000800017f */
[----:B--2---:R-:W-:Y:S05]  /*12830*/  @!P0 BRA `(.L_x_1019) ;  /* 0x0000000800548947 */ /* 0x004fea0003800000 */
.L_x_1042:
[----:B------:R-:W-:-:S07]  /*12840*/  IMAD R3, R2, 0x8, R3 ;  /* 0x0000000802037824 */ /* 0x000fce00078e0203 */
.L_x_1020:
[----:B---3--:R3:W4:Y:S02]  /*12850*/  SYNCS.PHASECHK.TRANS64.TRYWAIT P0, [R3+URZ], R0 ;  /* 0x00000000030075a7 */ /* 0x008724000800017f */
[----:B----4-:R-:W-:Y:S05]  /*12860*/  @!P0 NANOSLEEP.SYNCS 0x989680 ;  /* 0x009896800000895d */ /* 0x010fea0003900000 */
[----:B------:R-:W4:Y:S02]  /*12870*/  @!P0 SYNCS.PHASECHK.TRANS64 P0, [R3+URZ], R0 ;  /* 0x00000000030085a7 */ /* 0x000f24000800007f */
[----:B----4-:R-:W-:Y:S05]  /*12880*/  @!P0 BRA `(.L_x_1020) ;  /* 0xfffffffc00f08947 */ /* 0x010fea000383ffff */
.L_x_1014:
[----:B------:R-:W-:Y:S05]  /*12890*/  BSYNC B0 ;  /* 0x0000000000007941 */ /* 0x000fea0003800000 */
.L_x_1013:
[----:B------:R-:W-:Y:S05]  /*128a0*/  EXIT ;  /* 0x000000000000794d */ /* 0x000fea0003800000 */
.L_x_874:
[----:B-1----:R-:W-:-:S04]  /*128b0*/  IMAD.U32 R3, RZ, RZ, UR37 ;  /* 0x00000025ff037e24 */ /* 0x002fc8000f8e00ff */
[----:B------:R1:W2:Y:S03]  /*128c0*/  SYNCS.PHASECHK.TRANS64.TRYWAIT P1, [R3+URZ+0x2a800], R0 ;  /* 0x02a80000030075a7 */ /* 0x0002a6000802017f */
[----:B--2---:R-:W-:Y:S05]  /*128d0*/  @!P1 NANOSLEEP.SYNCS 0x989680 ;  /* 0x009896800000995d */ /* 0x004fea0003900000 */
[----:B------:R-:W2:Y:S02]  /*128e0*/  @!P1 SYNCS.PHASECHK.TRANS64 P1, [R3+URZ+0x2a800], R0 ;  /* 0x02a80000030095a7 */ /* 0x000ea4000802007f */
[----:B--2---:R-:W-:Y:S05]  /*128f0*/  @!P1 BRA `(.L_x_874) ;  /* 0xfffffffc00ec9947 */ /* 0x004fea000383ffff */
[----:B------:R-:W-:Y:S05]  /*12900*/  BRA `(.L_x_1021) ;  /* 0xfffffef0000c7947 */ /* 0x000fea000383ffff */
.L_x_878:
[----:B--2---:R2:W3:Y:S02]  /*12910*/  SYNCS.PHASECHK.TRANS64.TRYWAIT P1, [R3+URZ+0x2a830], R0 ;  /* 0x02a83000030075a7 */ /* 0x0044e4000802017f */
[----:B---3--:R-:W-:Y:S05]  /*12920*/  @!P1 NANOSLEEP.SYNCS 0x989680 ;  /* 0x009896800000995d */ /* 0x008fea0003900000 */
[----:B------:R-:W3:Y:S02]  /*12930*/  @!P1 SYNCS.PHASECHK.TRANS64 P1, [R3+URZ+0x2a830], R0 ;  /* 0x02a83000030095a7 */ /* 0x000ee4000802007f */
[----:B---3--:R-:W-:Y:S05]  /*12940*/  @!P1 BRA `(.L_x_878) ;  /* 0xfffffffc00f09947 */ /* 0x008fea000383ffff */
[----:B------:R-:W-:Y:S05]  /*12950*/  BRA `(.L_x_877) ;  /* 0xfffffef000387947 */ /* 0x000fea000383ffff */
.L_x_894:
[----:B--2---:R-:W-:-:S04]  /*12960*/  IMAD.U32 R88, RZ, RZ, UR7 ;  /* 0x00000007ff587e24 */ /* 0x004fc8000f8e00ff */
[----:B------:R2:W3:Y:S03]  /*12970*/  SYNCS.PHASECHK.TRANS64.TRYWAIT P1, [R88+URZ+0x2a830], R21 ;  /* 0x02a83015580075a7 */ /* 0x0004e6000802017f */
[----:B---3--:R-:W-:Y:S05]  /*12980*/  @!P1 NANOSLEEP.SYNCS 0x989680 ;  /* 0x009896800000995d */ /* 0x008fea0003900000 */
[----:B------:R-:W3:Y:S02]  /*12990*/  @!P1 SYNCS.PHASECHK.TRANS64 P1, [R88+URZ+0x2a830], R21 ;  /* 0x02a83015580095a7 */ /* 0x000ee4000802007f */
[----:B---3--:R-:W-:Y:S05]  /*129a0*/  @!P1 BRA `(.L_x_894) ;  /* 0xfffffffc00ec9947 */ /* 0x008fea000383ffff */
[----:B------:R-:W-:Y:S05]  /*129b0*/  BRA `(.L_x_893) ;  /* 0xffffff2000707947 */ /* 0x000fea000383ffff */
.L_x_898:
[----:B-1----:R-:W-:-:S04]  /*129c0*/  IMAD.U32 R21, RZ, RZ, UR6 ;  /* 0x00000006ff157e24 */ /* 0x002fc8000f8e00ff */
[----:B------:R1:W3:Y:S03]  /*129d0*/  SYNCS.PHASECHK.TRANS64.TRYWAIT P1, [R21+URZ+0x2a850], R0 ;  /* 0x02a85000150075a7 */ /* 0x0002e6000802017f */
[----:B---3--:R-:W-:Y:S05]  /*129e0*/  @!P1 NANOSLEEP.SYNCS 0x989680 ;  /* 0x009896800000995d */ /* 0x008fea0003900000 */
[----:B------:R-:W3:Y:S02]  /*129f0*/  @!P1 SYNCS.PHASECHK.TRANS64 P1, [R21+URZ+0x2a850], R0 ;  /* 0x02a85000150095a7 */ /* 0x000ee4000802007f */
[----:B---3--:R-:W-:Y:S05]  /*12a00*/  @!P1 BRA `(.L_x_898) ;  /* 0xfffffffc00ec9947 */ /* 0x008fea000383ffff */
[----:B------:R-:W-:Y:S05]  /*12a10*/  BRA `(.L_x_897) ;  /* 0xffffff2800987947 */ /* 0x000fea000383ffff */
.L_x_915:
[----:B--2---:R-:W-:-:S04]  /*12a20*/  IMAD.U32 R15, RZ, RZ, UR6 ;  /* 0x00000006ff0f7e24 */ /* 0x004fc8000f8e00ff */
[----:B------:R2:W3:Y:S03]  /*12a30*/  SYNCS.PHASECHK.TRANS64.TRYWAIT P1, [R15+URZ+0x2a830], R14 ;  /* 0x02a8300e0f0075a7 */ /* 0x0004e6000802017f */
[----:B---3--:R-:W-:Y:S05]  /*12a40*/  @!P1 NANOSLEEP.SYNCS 0x989680 ;  /* 0x009896800000995d */ /* 0x008fea0003900000 */
[----:B------:R-:W3:Y:S02]  /*12a50*/  @!P1 SYNCS.PHASECHK.TRANS64 P1, [R15+URZ+0x2a830], R14 ;  /* 0x02a8300e0f0095a7 */ /* 0x000ee4000802007f */
[----:B---3--:R-:W-:Y:S05]  /*12a60*/  @!P1 BRA `(.L_x_915) ;  /* 0xfffffffc00ec9947 */ /* 0x008fea000383ffff */
[----:B------:R-:W-:Y:S05]  /*12a70*/  BRA `(.L_x_914) ;  /* 0xffffff5400847947 */ /* 0x000fea000383ffff */
.L_x_919:
[----:B--2---:R-:W-:-:S04]  /*12a80*/  IMAD.U32 R15, RZ, RZ, UR10 ;  /* 0x0000000aff0f7e24 */ /* 0x004fc8000f8e00ff */
[----:B------:R2:W4:Y:S03]  /*12a90*/  SYNCS.PHASECHK.TRANS64.TRYWAIT P1, [R15+URZ+0x2a850], R0 ;  /* 0x02a850000f0075a7 */ /* 0x000526000802017f */
[----:B----4-:R-:W-:Y:S05]  /*12aa0*/  @!P1 NANOSLEEP.SYNCS 0x989680 ;  /* 0x009896800000995d */ /* 0x010fea0003900000 */
[----:B------:R-:W4:Y:S02]  /*12ab0*/  @!P1 SYNCS.PHASECHK.TRANS64 P1, [R15+URZ+0x2a850], R0 ;  /* 0x02a850000f0095a7 */ /* 0x000f24000802007f */
[----:B----4-:R-:W-:Y:S05]  /*12ac0*/  @!P1 BRA `(.L_x_919) ;  /* 0xfffffffc00ec9947 */ /* 0x010fea000383ffff */
[----:B------:R-:W-:Y:S05]  /*12ad0*/  BRA `(.L_x_918) ;  /* 0xffffff5c00ac7947 */ /* 0x000fea000383ffff */
.L_x_925:
[----:B--2---:R-:W-:-:S04]  /*12ae0*/  IMAD.U32 R15, RZ, RZ, UR6 ;  /* 0x00000006ff0f7e24 */ /* 0x004fc8000f8e00ff */
[----:B------:R2:W3:Y:S03]  /*12af0*/  SYNCS.PHASECHK.TRANS64.TRYWAIT P1, [R15+URZ+0x2a830], R14 ;  /* 0x02a8300e0f0075a7 */ /* 0x0004e6000802017f */
[----:B---3--:R-:W-:Y:S05]  /*12b00*/  @!P1 NANOSLEEP.SYNCS 0x989680 ;  /* 0x009896800000995d */ /* 0x008fea0003900000 */
[----:B------:R-:W3:Y:S02]  /*12b10*/  @!P1 SYNCS.PHASECHK.TRANS64 P1, [R15+URZ+0x2a830], R14 ;  /* 0x02a8300e0f0095a7 */ /* 0x000ee4000802007f */
[----:B---3--:R-:W-:Y:S05]  /*12b20*/  @!P1 BRA `(.L_x_925) ;  /* 0xfffffffc00ec9947 */ /* 0x008fea000383ffff */
[----:B------:R-:W-:Y:S05]  /*12b30*/  BRA `(.L_x_924) ;  /* 0xffffff7400fc7947 */ /* 0x000fea000383ffff */
.L_x_929:
[----:B--2---:R-:W-:-:S04]  /*12b40*/  IMAD.U32 R15, RZ, RZ, UR10 ;  /* 0x0000000aff0f7e24 */ /* 0x004fc8000f8e00ff */
[----:B------:R2:W4:Y:S03]  /*12b50*/  SYNCS.PHASECHK.TRANS64.TRYWAIT P1, [R15+URZ+0x2a850], R0 ;  /* 0x02a850000f0075a7 */ /* 0x000526000802017f */
[----:B----4-:R-:W-:Y:S05]  /*12b60*/  @!P1 NANOSLEEP.SYNCS 0x989680 ;  /* 0x009896800000995d */ /* 0x010fea0003900000 */
[----:B------:R-:W4:Y:S02]  /*12b70*/  @!P1 SYNCS.PHASECHK.TRANS64 P1, [R15+URZ+0x2a850], R0 ;  /* 0x02a850000f0095a7 */ /* 0x000f24000802007f */
[----:B----4-:R-:W-:Y:S05]  /*12b80*/  @!P1 BRA `(.L_x_929) ;  /* 0xfffffffc00ec9947 */ /* 0x010fea000383ffff */
[----:B------:R-:W-:Y:S05]  /*12b90*/  BRA `(.L_x_928) ;  /* 0xffffff8000247947 */ /* 0x000fea000383ffff */
.L_x_942:
[----:B--2---:R-:W-:-:S04]  /*12ba0*/  IMAD.U32 R3, RZ, RZ, UR5 ;  /* 0x00000005ff037e24 */ /* 0x004fc8000f8e00ff */
[----:B------:R2:W3:Y:S03]  /*12bb0*/  SYNCS.PHASECHK.TRANS64.TRYWAIT P0, [R3+URZ+0x2a850], R0 ;  /* 0x02a85000030075a7 */ /* 0x0004e6000800017f */
[----:B---3--:R-:W-:Y:S05]  /*12bc0*/  @!P0 NANOSLEEP.SYNCS 0x989680 ;  /* 0x009896800000895d */ /* 0x008fea0003900000 */
[----:B------:R-:W3:Y:S02]  /*12bd0*/  @!P0 SYNCS.PHASECHK.TRANS64 P0, [R3+URZ+0x2a850], R0 ;  /* 0x02a85000030085a7 */ /* 0x000ee4000800007f */
[----:B---3--:R-:W-:Y:S05]  /*12be0*/  @!P0 BRA `(.L_x_942) ;  /* 0xfffffffc00ec8947 */ /* 0x008fea000383ffff */
[----:B------:R-:W-:Y:S05]  /*12bf0*/  BRA `(.L_x_941) ;  /* 0xffffffac00747947 */ /* 0x000fea000383ffff */
.L_x_972:
[----:B------:R-:W1:Y:S01]  /*12c00*/  S2R R18, SR_TID.X ;  /* 0x0000000000127919 */ /* 0x000e620000002100 */
[----:B------:R-:W-:Y:S02]  /*12c10*/  IMAD.MOV.U32 R12, RZ, RZ, RZ ;  /* 0x000000ffff0c7224 */ /* 0x000fe400078e00ff */
[----:B------:R-:W-:Y:S02]  /*12c20*/  IMAD.MOV.U32 R11, RZ, RZ, 0x1f ;  /* 0x0000001fff0b7424 */ /* 0x000fe400078e00ff */
[----:B------:R-:W-:Y:S01]  /*12c30*/  IMAD.MOV.U32 R15, RZ, RZ, -0x1 ;  /* 0xffffffffff0f7424 */ /* 0x000fe200078e00ff */
[----:B-1----:R-:W-:-:S04]  /*12c40*/  SHF.R.U32.HI R18, RZ, 0x5, R18 ;  /* 0x00000005ff127819 */ /* 0x002fc80000011612 */
[----:B------:R-:W-:-:S05]  /*12c50*/  LOP3.LUT R18, R18, 0x3, RZ, 0xc0, !PT ;  /* 0x0000000312127812 */ /* 0x000fca00078ec0ff */
[----:B------:R-:W-:-:S07]  /*12c60*/  IMAD.MOV.U32 R13, RZ, RZ, R18 ;  /* 0x000000ffff0d7224 */ /* 0x000fce00078e0012 */
[----:B------:R-:W-:Y:S05]  /*12c70*/  WARPSYNC.COLLECTIVE R15, `(.L_x_1022) ;  /* 0x000000000f087348 */ /* 0x000fea0003c00000 */
[----:B------:R1:W2:Y:S02]  /*12c80*/  SHFL.IDX P6, R14, R13, R12, R11 ;  /* 0x0000000c0d0e7389 */ /* 0x0002a400000c000b */
[----:B-12---:R-:W-:Y:S01]  /*12c90*/  ENDCOLLECTIVE ;  /* 0x000000000000791b */ /* 0x006fe20003800000 */
.L_x_1022:
[----:B------:R-:W-:Y:S05]  /*12ca0*/  BRA `(.L_x_1023) ;  /* 0xffffffd400f47947 */ /* 0x000fea000383ffff */
.L_x_973:
[----:B------:R-:W-:Y:S01]  /*12cb0*/  BSSY B0, `(.L_x_1024) ;  /* 0x0000006000007945 */ /* 0x000fe20003800000 */
[----:B------:R-:W-:-:S07]  /*12cc0*/  IMAD.MOV.U32 R15, RZ, RZ, -0x1 ;  /* 0xffffffffff0f7424 */ /* 0x000fce00078e00ff */
[----:B------:R-:W-:Y:S05]  /*12cd0*/  WARPSYNC.COLLECTIVE R15, `(.L_x_1025) ;  /* 0x000000000f0c7348 */ /* 0x000fea0003c00000 */
[----:B------:R-:W-:Y:S02]  /*12ce0*/  ELECT P6, UR62, PT ;  /* 0x00000000003e782f */ /* 0x000fe400038c0000 */
[----:B------:R-:W-:Y:S01]  /*12cf0*/  MOV R14, UR62 ;  /* 0x0000003e000e7c02 */ /* 0x000fe20008000f00 */
[----:B------:R-:W-:Y:S10]  /*12d00*/  ENDCOLLECTIVE ;  /* 0x000000000000791b */ /* 0x000ff40003800000 */
.L_x_1025:
[----:B------:R-:W-:Y:S05]  /*12d10*/  BSYNC B0 ;  /* 0x0000000000007941 */ /* 0x000fea0003800000 */
.L_x_1024:
[----:B------:R-:W-:Y:S05]  /*12d20*/  BRA `(.L_x_1026) ;  /* 0xffffffd400e47947 */ /* 0x000fea000383ffff */
.L_x_976:
[----:B-1----:R1:W2:Y:S02]  /*12d30*/  SYNCS.PHASECHK.TRANS64.TRYWAIT P2, [R8+URZ+0x2a840], R7 ;  /* 0x02a84007080075a7 */ /* 0x0022a4000804017f */
[----:B--2---:R-:W-:Y:S05]  /*12d40*/  @!P2 NANOSLEEP.SYNCS 0x989680 ;  /* 0x009896800000a95d */ /* 0x004fea0003900000 */
[----:B------:R-:W2:Y:S02]  /*12d50*/  @!P2 SYNCS.PHASECHK.TRANS64 P2, [R8+URZ+0x2a840], R7 ;  /* 0x02a840070800a5a7 */ /* 0x000ea4000804007f */
[----:B--2---:R-:W-:Y:S05]  /*12d60*/  @!P2 BRA `(.L_x_976) ;  /* 0xfffffffc00f0a947 */ /* 0x004fea000383ffff */
[----:B------:R-:W-:Y:S05]  /*12d70*/  BRA `(.L_x_1027) ;  /* 0xffffffd800407947 */ /* 0x000fea000383ffff */
.L_x_978:
[----:B-1----:R-:W-:-:S04]  /*12d80*/  IMAD.U32 R8, RZ, RZ, UR38 ;  /* 0x00000026ff087e24 */ /* 0x002fc8000f8e00ff */
[----:B------:R1:W2:Y:S03]  /*12d90*/  SYNCS.PHASECHK.TRANS64.TRYWAIT P2, [R8+URZ+0x2a820], R7 ;  /* 0x02a82007080075a7 */ /* 0x0002a6000804017f */
[----:B--2---:R-:W-:Y:S05]  /*12da0*/  @!P2 NANOSLEEP.SYNCS 0x989680 ;  /* 0x009896800000a95d */ /* 0x004fea0003900000 */
[----:B------:R-:W2:Y:S02]  /*12db0*/  @!P2 SYNCS.PHASECHK.TRANS64 P2, [R8+URZ+0x2a820], R7 ;  /* 0x02a820070800a5a7 */ /* 0x000ea4000804007f */
[----:B--2---:R-:W-:Y:S05]  /*12dc0*/  @!P2 BRA `(.L_x_978) ;  /* 0xfffffffc00eca947 */ /* 0x004fea000383ffff */
[----:B------:R-:W-:Y:S05]  /*12dd0*/  BRA `(.L_x_1028) ;  /* 0xffffffdc004c7947 */ /* 0x000fea000383ffff */
.L_x_984:
[----:B-1----:R1:W2:Y:S02]  /*12de0*/  SYNCS.PHASECHK.TRANS64.TRYWAIT P3, [R3+URZ+0x2a840], R2 ;  /* 0x02a84002030075a7 */ /* 0x0022a4000806017f */
[----:B--2---:R-:W-:Y:S05]  /*12df0*/  @!P3 NANOSLEEP.SYNCS 0x989680 ;  /* 0x009896800000b95d */ /* 0x004fea0003900000 */
[----:B------:R-:W2:Y:S02]  /*12e00*/  @!P3 SYNCS.PHASECHK.TRANS64 P3, [R3+URZ+0x2a840], R2 ;  /* 0x02a840020300b5a7 */ /* 0x000ea4000806007f */
[----:B--2---:R-:W-:Y:S05]  /*12e10*/  @!P3 BRA `(.L_x_984) ;  /* 0xfffffffc00f0b947 */ /* 0x004fea000383ffff */
[----:B------:R-:W-:Y:S05]  /*12e20*/  BRA `(.L_x_1029) ;  /* 0xffffffdc00f07947 */ /* 0x000fea000383ffff */
.L_x_986:
[----:B-1----:R1:W2:Y:S02]  /*12e30*/  SYNCS.PHASECHK.TRANS64.TRYWAIT P3, [R2+URZ+0x60], R3 ;  /* 0x00006003020075a7 */ /* 0x0022a4000806017f */
[----:B--2---:R-:W-:Y:S05]  /*12e40*/  @!P3 NANOSLEEP.SYNCS 0x989680 ;  /* 0x009896800000b95d */ /* 0x004fea0003900000 */
[----:B------:R-:W2:Y:S02]  /*12e50*/  @!P3 SYNCS.PHASECHK.TRANS64 P3, [R2+URZ+0x60], R3 ;  /* 0x000060030200b5a7 */ /* 0x000ea4000806007f */
[----:B--2---:R-:W-:Y:S05]  /*12e60*/  @!P3 BRA `(.L_x_986) ;  /* 0xfffffffc00f0b947 */ /* 0x004fea000383ffff */
[----:B------:R-:W-:Y:S05]  /*12e70*/  BRA `(.L_x_1030) ;  /* 0xffffffe000787947 */ /* 0x000fea000383ffff */
.L_x_992:
[----:B-1----:R1:W2:Y:S02]  /*12e80*/  SYNCS.PHASECHK.TRANS64.TRYWAIT P3, [R3+URZ+0x2a840], R2 ;  /* 0x02a84002030075a7 */ /* 0x0022a4000806017f */
[----:B--2---:R-:W-:Y:S05]  /*12e90*/  @!P3 NANOSLEEP.SYNCS 0x989680 ;  /* 0x009896800000b95d */ /* 0x004fea0003900000 */
[----:B------:R-:W2:Y:S02]  /*12ea0*/  @!P3 SYNCS.PHASECHK.TRANS64 P3, [R3+URZ+0x2a840], R2 ;  /* 0x02a840020300b5a7 */ /* 0x000ea4000806007f */
[----:B--2---:R-:W-:Y:S05]  /*12eb0*/  @!P3 BRA `(.L_x_992) ;  /* 0xfffffffc00f0b947 */ /* 0x004fea000383ffff */
[----:B------:R-:W-:Y:S05]  /*12ec0*/  BRA `(.L_x_1031) ;  /* 0xffffffe400987947 */ /* 0x000fea000383ffff */
.L_x_994:
[----:B-1----:R1:W2:Y:S02]  /*12ed0*/  SYNCS.PHASECHK.TRANS64.TRYWAIT P3, [R2+URZ+0x60], R17 ;  /* 0x00006011020075a7 */ /* 0x0022a4000806017f */
[----:B--2---:R-:W-:Y:S05]  /*12ee0*/  @!P3 NANOSLEEP.SYNCS 0x989680 ;  /* 0x009896800000b95d */ /* 0x004fea0003900000 */
[----:B------:R-:W2:Y:S02]  /*12ef0*/  @!P3 SYNCS.PHASECHK.TRANS64 P3, [R2+URZ+0x60], R17 ;  /* 0x000060110200b5a7 */ /* 0x000ea4000806007f */
[----:B--2---:R-:W-:Y:S05]  /*12f00*/  @!P3 BRA `(.L_x_994) ;  /* 0xfffffffc00f0b947 */ /* 0x004fea000383ffff */
[----:B------:R-:W-:Y:S05]  /*12f10*/  BRA `(.L_x_1032) ;  /* 0xffffffe800207947 */ /* 0x000fea000383ffff */
.L_x_999:
[----:B--2---:R2:W3:Y:S02]  /*12f20*/  SYNCS.PHASECHK.TRANS64.TRYWAIT P2, [R2+URZ+0x2a840], R3 ;  /* 0x02a84003020075a7 */ /* 0x0044e4000804017f */
[----:B---3--:R-:W-:Y:S05]  /*12f30*/  @!P2 NANOSLEEP.SYNCS 0x989680 ;  /* 0x009896800000a95d */ /* 0x008fea0003900000 */
[----:B------:R-:W3:Y:S02]  /*12f40*/  @!P2 SYNCS.PHASECHK.TRANS64 P2, [R2+URZ+0x2a840], R3 ;  /* 0x02a840030200a5a7 */ /* 0x000ee4000804007f */
[----:B---3--:R-:W-:Y:S05]  /*12f50*/  @!P2 BRA `(.L_x_999) ;  /* 0xfffffffc00f0a947 */ /* 0x008fea000383ffff */
[----:B------:R-:W-:Y:S05]  /*12f60*/  BRA `(.L_x_1033) ;  /* 0xffffffec00087947 */ /* 0x000fea000383ffff */
.L_x_1001:
[----:B-1----:R1:W2:Y:S02]  /*12f70*/  SYNCS.PHASECHK.TRANS64.TRYWAIT P2, [R2+URZ+0x60], R11 ;  /* 0x0000600b020075a7 */ /* 0x0022a4000804017f */
[----:B--2---:R-:W-:Y:S05]  /*12f80*/  @!P2 NANOSLEEP.SYNCS 0x989680 ;  /* 0x009896800000a95d */ /* 0x004fea0003900000 */
[----:B------:R-:W2:Y:S02]  /*12f90*/  @!P2 SYNCS.PHASECHK.TRANS64 P2, [R2+URZ+0x60], R11 ;  /* 0x0000600b0200a5a7 */ /* 0x000ea4000804007f */
[----:B--2---:R-:W-:Y:S05]  /*12fa0*/  @!P2 BRA `(.L_x_1001) ;  /* 0xfffffffc00f0a947 */ /* 0x004fea000383ffff */
[----:B------:R-:W-:Y:S05]  /*12fb0*/  BRA `(.L_x_1034) ;  /* 0xffffffec009c7947 */ /* 0x000fea000383ffff */
.L_x_1008:
[----:B-1----:R1:W2:Y:S02]  /*12fc0*/  SYNCS.PHASECHK.TRANS64.TRYWAIT P0, [R3+URZ+0x2a860], R0 ;  /* 0x02a86000030075a7 */ /* 0x0022a4000800017f */
[----:B--2---:R-:W-:Y:S05]  /*12fd0*/  @!P0 NANOSLEEP.SYNCS 0x989680 ;  /* 0x009896800000895d */ /* 0x004fea0003900000 */
[----:B------:R-:W2:Y:S02]  /*12fe0*/  @!P0 SYNCS.PHASECHK.TRANS64 P0, [R3+URZ+0x2a860], R0 ;  /* 0x02a86000030085a7 */ /* 0x000ea4000800007f */
[----:B--2---:R-:W-:Y:S05]  /*12ff0*/  @!P0 BRA `(.L_x_1008) ;  /* 0xfffffffc00f08947 */ /* 0x004fea000383ffff */
[----:B------:R-:W-:Y:S05]  /*13000*/  BRA `(.L_x_1035) ;  /* 0xfffffff000787947 */ /* 0x000fea000383ffff */
.L_x_1010:
[----:B------:R-:W-:Y:S01]  /*13010*/  BSSY B0, `(.L_x_1036) ;  /* 0x0000007000007945 */ /* 0x000fe20003800000 */
[----:B------:R-:W-:Y:S02]  /*13020*/  IMAD.MOV.U32 R12, RZ, RZ, RZ ;  /* 0x000000ffff0c7224 */ /* 0x000fe400078e00ff */
[----:B------:R-:W-:Y:S02]  /*13030*/  IMAD.MOV.U32 R11, RZ, RZ, 0x1f ;  /* 0x0000001fff0b7424 */ /* 0x000fe400078e00ff */
[----:B------:R-:W-:-:S07]  /*13040*/  IMAD.MOV.U32 R15, RZ, RZ, -0x1 ;  /* 0xffffffffff0f7424 */ /* 0x000fce00078e00ff */
[----:B------:R-:W-:Y:S05]  /*13050*/  WARPSYNC.COLLECTIVE R15, `(.L_x_1037) ;  /* 0x000000000f087348 */ /* 0x000fea0003c00000 */
[----:B------:R1:W2:Y:S02]  /*13060*/  SHFL.IDX P6, R14, R13, R12, R11 ;  /* 0x0000000c0d0e7389 */ /* 0x0002a400000c000b */
[----:B-12---:R-:W-:Y:S01]  /*13070*/  ENDCOLLECTIVE ;  /* 0x000000000000791b */ /* 0x006fe20003800000 */
.L_x_1037:
[----:B------:R-:W-:Y:S05]  /*13080*/  BSYNC B0 ;  /* 0x0000000000007941 */ /* 0x000fea0003800000 */
.L_x_1036:
[----:B------:R-:W-:Y:S05]  /*13090*/  BRA `(.L_x_1038) ;  /* 0xfffffff000f47947 */ /* 0x000fea000383ffff */
.L_x_1012:
[----:B--2---:R2:W3:Y:S02]  /*130a0*/  SYNCS.PHASECHK.TRANS64.TRYWAIT P0, [R7+URZ+0x2a820], R0 ;  /* 0x02a82000070075a7 */ /* 0x0044e4000800017f */
[----:B---3--:R-:W-:Y:S05]  /*130b0*/  @!P0 NANOSLEEP.SYNCS 0x989680 ;  /* 0x009896800000895d */ /* 0x008fea0003900000 */
[----:B------:R-:W3:Y:S02]  /*130c0*/  @!P0 SYNCS.PHASECHK.TRANS64 P0, [R7+URZ+0x2a820], R0 ;  /* 0x02a82000070085a7 */ /* 0x000ee4000800007f */
[----:B---3--:R-:W-:Y:S05]  /*130d0*/  @!P0 BRA `(.L_x_1012) ;  /* 0xfffffffc00f08947 */ /* 0x008fea000383ffff */
[----:B------:R-:W-:Y:S05]  /*130e0*/  BRA `(.L_x_1039) ;  /* 0xfffffff400447947 */ /* 0x000fea000383ffff */
.L_x_1016:
[----:B--2---:R2:W3:Y:S02]  /*130f0*/  SYNCS.PHASECHK.TRANS64.TRYWAIT P0, [R5+URZ], R4 ;  /* 0x00000004050075a7 */ /* 0x0044e4000800017f */
[----:B---3--:R-:W-:Y:S05]  /*13100*/  @!P0 NANOSLEEP.SYNCS 0x989680 ;  /* 0x009896800000895d */ /* 0x008fea0003900000 */
[----:B------:R-:W3:Y:S02]  /*13110*/  @!P0 SYNCS.PHASECHK.TRANS64 P0, [R5+URZ], R4 ;  /* 0x00000004050085a7 */ /* 0x000ee4000800007f */
[----:B---3--:R-:W-:Y:S05]  /*13120*/  @!P0 BRA `(.L_x_1016) ;  /* 0xfffffffc00f08947 */ /* 0x008fea000383ffff */
[----:B------:R-:W-:Y:S05]  /*13130*/  BRA `(.L_x_1040) ;  /* 0xfffffff400a07947 */ /* 0x000fea000383ffff */
.L_x_1017:
[----:B---3--:R3:W4:Y:S02]  /*13140*/  SYNCS.PHASECHK.TRANS64.TRYWAIT P0, [R3+URZ], R0 ;  /* 0x00000000030075a7 */ /* 0x008724000800017f */
[----:B----4-:R-:W-:Y:S05]  /*13150*/  @!P0 NANOSLEEP.SYNCS 0x989680 ;  /* 0x009896800000895d */ /* 0x010fea0003900000 */
[----:B------:R-:W4:Y:S02]  /*13160*/  @!P0 SYNCS.PHASECHK.TRANS64 P0, [R3+URZ], R0 ;  /* 0x00000000030085a7 */ /* 0x000f24000800007f */
[----:B----4-:R-:W-:Y:S05]  /*13170*/  @!P0 BRA `(.L_x_1017) ;  /* 0xfffffffc00f08947 */ /* 0x010fea000383ffff */
[----:B------:R-:W-:Y:S05]  /*13180*/  BRA `(.L_x_1041) ;  /* 0xfffffff400947947 */ /* 0x000fea000383ffff */
.L_x_1019:
[----:B--2---:R2:W3:Y:S02]  /*13190*/  SYNCS.PHASECHK.TRANS64.TRYWAIT P0, [R5+URZ], R4 ;  /* 0x00000004050075a7 */ /* 0x0044e4000800017f */
[----:B---3--:R-:W-:Y:S05]  /*131a0*/  @!P0 NANOSLEEP.SYNCS 0x989680 ;  /* 0x009896800000895d */ /* 0x008fea0003900000 */
[----:B------:R-:W3:Y:S02]  /*131b0*/  @!P0 SYNCS.PHASECHK.TRANS64 P0, [R5+URZ], R4 ;  /* 0x00000004050085a7 */ /* 0x000ee4000800007f */
[----:B---3--:R-:W-:Y:S05]  /*131c0*/  @!P0 BRA `(.L_x_1019) ;  /* 0xfffffffc00f08947 */ /* 0x008fea000383ffff */
[----:B------:R-:W-:Y:S05]  /*131d0*/  BRA `(.L_x_1042) ;  /* 0xfffffff400987947 */ /* 0x000fea000383ffff */
.L_x_1043:
        /* <DEDUP_REMOVED lines=10> */
.L_x_2660:


//--------------------- .text._ZN7cutlass13device_kernelIN5flash11enable_sm90INS1_16FlashAttnFwdSm90INS1_25CollectiveMainloopFwdSm90ILi2EN4cute5tupleIJNS5_1CILi1EEES8_S8_EEENS6_IJNS7_ILi128EEENS7_ILi96EEENS7_ILi192EEEEEELi128ENS_10bfloat16_tEfNS_4arch4Sm90ELb0ELb1ELb1ELb1ELb0ELb0ELb0ELb1ELb1ELb0ELb0ELb0EEENS1_21CollectiveEpilogueFwdINS6_IJSA_SA_SB_EEES9_SE_SG_Li256ELb1ELb0ELb0ELb0EEENS1_36VarlenDynamicPersistentTileSchedulerILi128ELi96ELi256ELi32ELb0ELb0ELb1ELb1ELb0ELb1EEEEEEEEEvNT_6ParamsE --------------------------
	.section	.text._ZN7cutlass13device_kernelIN5flash11enable_sm90INS1_16FlashAttnFwdSm90INS1_25CollectiveMainloopFwdSm90ILi2EN4cute5tupleIJNS5_1CILi1EEES8_S8_EEENS6_IJNS7_ILi128EEENS7_ILi96EEENS7_ILi192EEEEEELi128ENS_10bfloat16_tEfNS_4arch4Sm90ELb0ELb1ELb1ELb1ELb0ELb0ELb0ELb1ELb1ELb0ELb0ELb0EEENS1_21CollectiveEpilogueFwdINS6_IJSA_SA_SB_EEES9_SE_SG_Li256ELb1ELb0ELb0ELb0EEENS1_36VarlenDynamicPersistentTileSchedulerILi128ELi96ELi256ELi32ELb0ELb0ELb1ELb1ELb0ELb1EEEEEEEEEvNT_6ParamsE,"ax",@progbits
	.align	128
.text._ZN7cutlass13device_kernelIN5flash11enable_sm90INS1_16FlashAttnFwdSm90INS1_25CollectiveMainloopFwdSm90ILi2EN4cute5tupleIJNS5_1CILi1EEES8_S8_EEENS6_IJNS7_ILi128EEENS7_ILi96EEENS7_ILi192EEEEEELi128ENS_10bfloat16_tEfNS_4arch4Sm90ELb0ELb1ELb1ELb1ELb0ELb0ELb0ELb1ELb1ELb0ELb0ELb0EEENS1_21CollectiveEpilogueFwdINS6_IJSA_SA_SB_EEES9_SE_SG_Li256ELb1ELb0ELb0ELb0EEENS1_36VarlenDynamicPersistentTileSchedulerILi128ELi96ELi256ELi32ELb0ELb0ELb1ELb1ELb0ELb1EEEEEEEEEvNT_6ParamsE:
        .type           _ZN7cutlass13device_kernelIN5flash11enable_sm90INS1_16FlashAttnFwdSm90INS1_25CollectiveMainloopFwdSm90ILi2EN4cute5tupleIJNS5_1CILi1EEES8_S8_EEENS6_IJNS7_ILi128EEENS7_ILi96EEENS7_ILi192EEEEEELi128ENS_10bfloat16_tEfNS_4arch4Sm90ELb0ELb1ELb1ELb1ELb0ELb0ELb0ELb1ELb1ELb0ELb0ELb0EEENS1_21CollectiveEpilogueFwdINS6_IJSA_SA_SB_EEES9_SE_SG_Li256ELb1ELb0ELb0ELb0EEENS1_36VarlenDynamicPersistentTileSchedulerILi128ELi96ELi256ELi32ELb0ELb0ELb1ELb1ELb0ELb1EEEEEEEEEvNT_6ParamsE,@function
        .size           _ZN7cutlass13device_kernelIN5flash11enable_sm90INS1_16FlashAttnFwdSm90INS1_25CollectiveMainloopFwdSm90ILi2EN4cute5tupleIJNS5_1CILi1EEES8_S8_EEENS6_IJNS7_ILi128EEENS7_ILi96EEENS7_ILi192EEEEEELi128ENS_10bfloat16_tEfNS_4arch4Sm90ELb0ELb1ELb1ELb1ELb0ELb0ELb0ELb1ELb1ELb0ELb0ELb0EEENS1_21CollectiveEpilogueFwdINS6_IJSA_SA_SB_EEES9_SE_SG_Li256ELb1ELb0ELb0ELb0EEENS1_36VarlenDynamicPersistentTileSchedulerILi128ELi96ELi256ELi32ELb0ELb0ELb1ELb1ELb0ELb1EEEEEEEEEvNT_6ParamsE,(.L_x_2661 - _ZN7cutlass13device_kernelIN5flash11enable_sm90INS1_16FlashAttnFwdSm90INS1_25CollectiveMainloopFwdSm90ILi2EN4cute5tupleIJNS5_1CILi1EEES8_S8_EEENS6_IJNS7_ILi128EEENS7_ILi96EEENS7_ILi192EEEEEELi128ENS_10bfloat16_tEfNS_4arch4Sm90ELb0ELb1ELb1ELb1ELb0ELb0ELb0ELb1ELb1ELb0ELb0ELb0EEENS1_21CollectiveEpilogueFwdINS6_IJSA_SA_SB_EEES9_SE_SG_Li256ELb1ELb0ELb0ELb0EEENS1_36VarlenDynamicPersistentTileSchedulerILi128ELi96ELi256ELi32ELb0ELb0ELb1ELb1ELb0ELb1EEEEEEEEEvNT_6ParamsE)
        .other          _ZN7cutlass13device_kernelIN5flash11enable_sm90INS1_16FlashAttnFwdSm90INS1_25CollectiveMainloopFwdSm90ILi2EN4cute5tupleIJNS5_1CILi1EEES8_S8_EEENS6_IJNS7_ILi128EEENS7_ILi96EEENS7_ILi192EEEEEELi128ENS_10bfloat16_tEfNS_4arch4Sm90ELb0ELb1ELb1ELb1ELb0ELb0ELb0ELb1ELb1ELb0ELb0ELb0EEENS1_21CollectiveEpilogueFwdINS6_IJSA_SA_SB_EEES9_SE_SG_Li256ELb1ELb0ELb0ELb0EEENS1_36VarlenDynamicPersistentTileSchedulerILi128ELi96ELi256ELi32ELb0ELb0ELb1ELb1ELb0ELb1EEEEEEEEEvNT_6ParamsE,@"STO_CUDA_ENTRY STV_DEFAULT"
_ZN7cutlass13device_kernelIN5flash11enable_sm90INS1_16FlashAttnFwdSm90INS1_25CollectiveMainloopFwdSm90ILi2EN4cute5tupleIJNS5_1CILi1EEES8_S8_EEENS6_IJNS7_ILi128EEENS7_ILi96EEENS7_ILi192EEEEEELi128ENS_10bfloat16_tEfNS_4arch4Sm90ELb0ELb1ELb1ELb1ELb0ELb0ELb0ELb1ELb1ELb0ELb0ELb0EEENS1_21CollectiveEpilogueFwdINS6_IJSA_SA_SB_EEES9_SE_SG_Li256ELb1ELb0ELb0ELb0EEENS1_36VarlenDynamicPersistentTileSchedulerILi128ELi96ELi256ELi32ELb0ELb0ELb1ELb1ELb0ELb1EEEEEEEEEvNT_6ParamsE:
        /* <DEDUP_REMOVED lines=20> */
.L_x_1045:
[----:B------:R-:W-:Y:S05]  /*0140*/  BSYNC B0 ;  /* 0x0000000000007941 */ /* 0x000fea0003800000 */
.L_x_1044:
        /* <DEDUP_REMOVED lines=40> */
.L_x_1046:
        /* <DEDUP_REMOVED lines=22> */
.L_x_1047:
        /* <DEDUP_REMOVED lines=18> */
.L_x_1048:
        /* <DEDUP_REMOVED lines=22> */
.L_x_1049:
        /* <DEDUP_REMOVED lines=22> */
.L_x_1050:
[----:B0-----:R-:W-:Y:S01]  /*0910*/  ISETP.NE.AND P0, PT, R2, RZ, PT ;  /* 0x000000ff0200720c */ /* 0x001fe20003f05270 */
[----:B------:R-:W-:Y:S01]  /*0920*/  IMAD.MOV.U32 R2, RZ, RZ, 0x1 ;  /* 0x00000001ff027424 */ /* 0x000fe200078e00ff */
[----:B------:R-:W-:-:S04]  /*0930*/  NOP ;  /* 0x0000000000007918 */ /* 0x000fc80000000000 */
[----:B------:R-:W-:-:S05]  /*0940*/  SEL R2, R2, 0x2, !P0 ;  /* 0x0000000202027807 */ /* 0x000fca0004000000 */
[----:B------:R0:W-:Y:S01]  /*0950*/  STL [R1+0x20], R2 ;  /* 0x0000200201007387 */ /* 0x0001e20000100800 */
[----:B-123--:R-:W-:Y:S06]  /*0960*/  BAR.SYNC.DEFER_BLOCKING 0x0 ;  /* 0x0000000000007b1d */ /* 0x00efec0000010000 */
[----:B------:R-:W-:Y:S05]  /*0970*/  @!P0 BRA `(.L_x_1051) ;  /* 0x000000f400cc8947 */ /* 0x000fea0003800000 */
.L_x_1052:
        /* <DEDUP_REMOVED lines=14> */
[----:B------:R-:W2:Y:S01]  /*0a60*/  LDL.LU R8, [R1+0x20] ;  /* 0x0000200001087983 */ /* 0x000ea20000300800 */
[----:B------:R-:W1:Y:S02]  /*0a70*/  S2R R0, SR_TID.X ;  /* 0x0000000000007919 */ /* 0x000e640000002100 */
[----:B-1----:R-:W-:-:S05]  /*0a80*/  VIADD R174, R0, 0xffffff80 ;  /* 0xffffff8000ae7836 */ /* 0x002fca0000000000 */
[----:B------:R-:W-:-:S04]  /*0a90*/  SHF.R.S32.HI R3, RZ, 0x1f, R174 ;  /* 0x0000001fff037819 */ /* 0x000fc800000114ae */
[----:B------:R-:W-:-:S04]  /*0aa0*/  LEA.HI R5, R3, R174, RZ, 0x7 ;  /* 0x000000ae03057211 */ /* 0x000fc800078f38ff */
[----:B------:R-:W-:-:S05]  /*0ab0*/  LOP3.LUT R7, R5, 0xffffff80, RZ, 0xc0, !PT ;  /* 0xffffff8005077812 */ /* 0x000fca00078ec0ff */
[----:B------:R-:W-:-:S05]  /*0ac0*/  IMAD.IADD R170, R174, 0x1, -R7 ;  /* 0x00000001aeaa7824 */ /* 0x000fca00078e0a07 */
[----:B------:R-:W-:-:S04]  /*0ad0*/  SHF.R.S32.HI R11, RZ, 0x1f, R170 ;  /* 0x0000001fff0b7819 */ /* 0x000fc800000114aa */
[----:B------:R-:W-:-:S04]  /*0ae0*/  LEA.HI R4, R11, R170, RZ, 0x2 ;  /* 0x000000aa0b047211 */ /* 0x000fc800078f10ff */
[--C-:B------:R-:W-:Y:S02]  /*0af0*/  SHF.R.S32.HI R6, RZ, 0x2, R4.reuse ;  /* 0x00000002ff067819 */ /* 0x100fe40000011404 */
[----:B------:R-:W-:-:S04]  /*0b00*/  SHF.R.S32.HI R7, RZ, 0x1f, R4 ;  /* 0x0000001fff077819 */ /* 0x000fc80000011404 */
[----:B------:R-:W-:Y:S02]  /*0b10*/  LEA.HI R7, R7, R6, RZ, 0x3 ;  /* 0x0000000607077211 */ /* 0x000fe400078f18ff */
[-C--:B------:R-:W-:Y:S02]  /*0b20*/  LEA.HI R0, R3, R174.reuse, RZ, 0x4 ;  /* 0x000000ae03007211 */ /* 0x080fe400078f20ff */
[----:B------:R-:W-:Y:S02]  /*0b30*/  SHF.R.S32.HI R172, RZ, 0x7, R5 ;  /* 0x00000007ffac7819 */ /* 0x000fe40000011405 */
[----:B------:R-:W-:Y:S02]  /*0b40*/  LOP3.LUT R7, R7, 0xfffffff8, RZ, 0xc0, !PT ;  /* 0xfffffff807077812 */ /* 0x000fe400078ec0ff */
[----:B0-----:R-:W-:Y:S02]  /*0b50*/  LEA.HI R2, R3, R174, RZ, 0x5 ;  /* 0x000000ae03027211 */ /* 0x001fe400078f28ff */
[----:B------:R-:W-:-:S02]  /*0b60*/  SHF.R.S32.HI R9, RZ, 0x4, R0 ;  /* 0x00000004ff097819 */ /* 0x000fc40000011400 */
[----:B------:R-:W-:Y:S02]  /*0b70*/  LEA.HI R11, R11, R170, RZ, 0x5 ;  /* 0x000000aa0b0b7211 */ /* 0x000fe400078f28ff */
[----:B------:R-:W-:Y:S01]  /*0b80*/  LEA.HI R5, R5, R172, RZ, 0x1 ;  /* 0x000000ac05057211 */ /* 0x000fe200078f08ff */
[----:B------:R-:W-:Y:S01]  /*0b90*/  IMAD.IADD R6, R6, 0x1, -R7 ;  /* 0x0000000106067824 */ /* 0x000fe200078e0a07 */
[----:B------:R-:W-:Y:S01]  /*0ba0*/  LOP3.LUT R7, R0, 0x3fffff0, RZ, 0xc0, !PT ;  /* 0x03fffff000077812 */ /* 0x000fe200078ec0ff */
[----:B------:R-:W-:Y:S01]  /*0bb0*/  IMAD.SHL.U32 R2, R2, 0x20, RZ ;  /* 0x0000002002027824 */ /* 0x000fe200078e00ff */
[----:B------:R-:W-:Y:S02]  /*0bc0*/  LEA.HI R0, R0, R9, RZ, 0x1 ;  /* 0x0000000900007211 */ /* 0x000fe400078f08ff */
[----:B------:R-:W-:Y:S02]  /*0bd0*/  SHF.R.S32.HI R11, RZ, 0x5, R11 ;  /* 0x00000005ff0b7819 */ /* 0x000fe4000001140b */
[----:B------:R-:W-:Y:S01]  /*0be0*/  LOP3.LUT R5, R5, 0x3fffffe, RZ, 0xc0, !PT ;  /* 0x03fffffe05057812 */ /* 0x000fe200078ec0ff */
[----:B------:R-:W-:Y:S01]  /*0bf0*/  IMAD.IADD R7, R174, 0x1, -R7 ;  /* 0x00000001ae077824 */ /* 0x000fe200078e0a07 */
[----:B------:R-:W-:Y:S01]  /*0c00*/  LOP3.LUT R2, R2, 0xfffffc00, RZ, 0xc0, !PT ;  /* 0xfffffc0002027812 */ /* 0x000fe200078ec0ff */
[----:B------:R-:W-:Y:S01]  /*0c10*/  IMAD R6, R11, 0x10, R6 ;  /* 0x000000100b067824 */ /* 0x000fe200078e0206 */
[----:B------:R-:W-:Y:S01]  /*0c20*/  LOP3.LUT R0, R0, 0x1ffffffe, RZ, 0xc0, !PT ;  /* 0x1ffffffe00007812 */ /* 0x000fe200078ec0ff */
[----:B------:R-:W-:Y:S01]  /*0c30*/  IMAD.IADD R5, R172, 0x1, -R5 ;  /* 0x00000001ac057824 */ /* 0x000fe200078e0a05 */
[----:B------:R-:W-:Y:S01]  /*0c40*/  LEA.HI R3, R3, R174, RZ, 0x3 ;  /* 0x000000ae03037211 */ /* 0x000fe200078f18ff */
[----:B------:R-:W-:-:S02]  /*0c50*/  IMAD R7, R7, 0x40, R2 ;  /* 0x0000004007077824 */ /* 0x000fc400078e0202 */
[----:B------:R-:W-:Y:S02]  /*0c60*/  IMAD.IADD R0, R9, 0x1, -R0 ;  /* 0x0000000109007824 */ /* 0x000fe400078e0a00 */
[----:B------:R-:W-:Y:S01]  /*0c70*/  IMAD R171, R5, 0x40, R6 ;  /* 0x0000004005ab7824 */ /* 0x000fe200078e0206 */
[----:B------:R-:W-:Y:S01]  /*0c80*/  LOP3.LUT R5, R3, 0x1ffffff8, RZ, 0xc0, !PT ;  /* 0x1ffffff803057812 */ /* 0x000fe200078ec0ff */
[----:B------:R-:W-:Y:S01]  /*0c90*/  IMAD R173, R0, 0x8, R7 ;  /* 0x0000000800ad7824 */ /* 0x000fe200078e0207 */
[----:B------:R-:W-:-:S03]  /*0ca0*/  LOP3.LUT R7, R4, 0x7ffffffc, RZ, 0xc0, !PT ;  /* 0x7ffffffc04077812 */ /* 0x000fc600078ec0ff */
[----:B------:R-:W-:Y:S01]  /*0cb0*/  IMAD.IADD R5, R174, 0x1, -R5 ;  /* 0x00000001ae057824 */ /* 0x000fe200078e0a05 */
[----:B------:R-:W-:Y:S01]  /*0cc0*/  SHF.R.S32.HI R164, RZ, 0x3, R3 ;  /* 0x00000003ffa47819 */ /* 0x000fe20000011403 */
[----:B------:R-:W-:Y:S02]  /*0cd0*/  IMAD.MOV.U32 R169, RZ, RZ, RZ ;  /* 0x000000ffffa97224 */ /* 0x000fe400078e00ff */
[----:B------:R-:W-:Y:S02]  /*0ce0*/  IMAD.SHL.U32 R22, R5, 0x8, RZ ;  /* 0x0000000805167824 */ /* 0x000fe400078e00ff */
[----:B------:R-:W-:Y:S01]  /*0cf0*/  IMAD.IADD R18, R170, 0x1, -R7 ;  /* 0x00000001aa127824 */ /* 0x000fe200078e0a07 */
[----:B------:R-:W-:Y:S01]  /*0d00*/  UMOV UR36, URZ ;  /* 0x0000003f00247c82 */ /* 0x000fe20008000000 */
[----:B------:R-:W-:Y:S01]  /*0d10*/  UMOV UR37, URZ ;  /* 0x0000003f00257c82 */ /* 0x000fe20008000000 */
[----:B--2---:R-:W-:-:S07]  /*0d20*/  LOP3.LUT R19, R8, 0x1, RZ, 0xfc, !PT ;  /* 0x0000000108137812 */ /* 0x004fce00078efcff */
.L_x_1152:
[----:B0-----:R-:W0:Y:S01]  /*0d30*/  LDC.64 R2, c[0x0][0xa28] ;  /* 0x00028a00ff027b82 */ /* 0x001e220000000a00 */
[----:B----45:R-:W-:Y:S01]  /*0d40*/  IMAD.MOV.U32 R7, RZ, RZ, RZ ;  /* 0x000000ffff077224 */ /* 0x030fe200078e00ff */
[----:B------:R-:W-:-:S06]  /*0d50*/  ULDC.64 UR4, c[0x0][0x208] ;  /* 0x0000820000047ab9 */ /* 0x000fcc0000000a00 */
[----:B------:R-:W1:Y:S08]  /*0d60*/  LDC.64 R4, c[0x0][0xa18] ;  /* 0x00028600ff047b82 */ /* 0x000e700000000a00 */
[----:B--23--:R-:W2:Y:S01]  /*0d70*/  LDC.64 R8, c[0x0][0x3f8] ;  /* 0x0000fe00ff087b82 */ /* 0x00cea20000000a00 */
[----:B0-----:R-:W-:-:S07]  /*0d80*/  ISETP.NE.U32.AND P0, PT, R2, RZ, PT ;  /* 0x000000ff0200720c */ /* 0x001fce0003f05070 */
[----:B------:R-:W0:Y:S01]  /*0d90*/  LDC R17, c[0x0][0x288] ;  /* 0x0000a200ff117b82 */ /* 0x000e220000000800 */
[----:B------:R-:W-:Y:S02]  /*0da0*/  ISETP.NE.AND.EX P0, PT, R3, RZ, PT, P0 ;  /* 0x000000ff0300720c */ /* 0x000fe40003f05300 */
[----:B-1----:R-:W-:-:S05]  /*0db0*/  ISETP.NE.U32.AND P1, PT, R4, RZ, PT ;  /* 0x000000ff0400720c */ /* 0x002fca0003f25070 */
[----:B------:R-:W1:Y:S01]  /*0dc0*/  LDC R0, c[0x0][0x404] ;  /* 0x00010100ff007b82 */ /* 0x000e620000000800 */
[----:B------:R-:W-:-:S07]  /*0dd0*/  ISETP.NE.AND.EX P1, PT, R5, RZ, PT, P1 ;  /* 0x000000ff0500720c */ /* 0x000fce0003f25310 */
[----:B------:R-:W3:Y:S08]  /*0de0*/  @P0 LDC.64 R2, c[0x0][0xa28] ;  /* 0x00028a00ff020b82 */ /* 0x000ef00000000a00 */
[----:B------:R-:W4:Y:S08]  /*0df0*/  @P1 LDC.64 R4, c[0x0][0xa18] ;  /* 0x00028600ff041b82 */ /* 0x000f300000000a00 */
[----:B------:R-:W1:Y:S01]  /*0e00*/  LDC R11, c[0x0][0x2e0] ;  /* 0x0000b800ff0b7b82 */ /* 0x000e620000000800 */
[----:B---3--:R-:W-:-:S05]  /*0e10*/  @P0 IMAD.WIDE R2, R163, 0x4, R2 ;  /* 0x00000004a3020825 */ /* 0x008fca00078e0202 */
[----:B------:R3:W5:Y:S01]  /*0e20*/  @P0 LDG.E R7, desc[UR4][R2.64] ;  /* 0x0000000402070981 */ /* 0x000762000c1e1900 */
[----:B--2---:R-:W-:Y:S01]  /*0e30*/  ISETP.NE.U32.AND P0, PT, R8, RZ, PT ;  /* 0x000000ff0800720c */ /* 0x004fe20003f05070 */
[----:B----4-:R-:W-:-:S03]  /*0e40*/  @P1 IMAD.WIDE R4, R163, 0x4, R4 ;  /* 0x00000004a3041825 */ /* 0x010fc600078e0204 */
[----:B------:R-:W-:Y:S02]  /*0e50*/  ISETP.NE.AND.EX P0, PT, R9, RZ, PT, P0 ;  /* 0x000000ff0900720c */ /* 0x000fe40003f05300 */
[----:B0-----:R3:W5:Y:S01]  /*0e60*/  @P1 LDG.E R17, desc[UR4][R4.64] ;  /* 0x0000000404111981 */ /* 0x001762000c1e1900 */
[----:B------:R-:W-:Y:S01]  /*0e70*/  ULDC.64 UR4, c[0x0][0xa20] ;  /* 0x0002880000047ab9 */ /* 0x000fe20000000a00 */
[----:B-1----:R-:W-:Y:S01]  /*0e80*/  SEL R0, R0, 0x1, P0 ;  /* 0x0000000100007807 */ /* 0x002fe20000000000 */
[----:B------:R-:W-:Y:S01]  /*0e90*/  IMAD.MOV.U32 R166, RZ, RZ, R162 ;  /* 0x000000ffffa67224 */ /* 0x000fe200078e00a2 */
[----:B------:R-:W-:-:S03]  /*0ea0*/  ISETP.NE.U32.AND P2, PT, RZ, UR4, PT ;  /* 0x00000004ff007c0c */ /* 0x000fc6000bf45070 */
[----:B------:R-:W-:Y:S01]  /*0eb0*/  IMAD R16, R0, R11, RZ ;  /* 0x0000000b00107224 */ /* 0x000fe200078e02ff */
[----:B------:R-:W-:Y:S01]  /*0ec0*/  ISETP.NE.AND.EX P2, PT, RZ, UR5, PT, P2 ;  /* 0x00000005ff007c0c */ /* 0x000fe2000bf45320 */
[----:B------:R-:W-:-:S12]  /*0ed0*/  @P1 BRA `(.L_x_1053) ;  /* 0x0000000000281947 */ /* 0x000fd80003800000 */
[----:B------:R-:W-:Y:S02]  /*0ee0*/  ULDC.64 UR4, c[0x0][0xa00] ;  /* 0x0002800000047ab9 */ /* 0x000fe40000000a00 */
[----:B------:R-:W-:-:S04]  /*0ef0*/  ISETP.NE.U32.AND P0, PT, RZ, UR4, PT ;  /* 0x00000004ff007c0c */ /* 0x000fc8000bf05070 */
[----:B------:R-:W-:-:S13]  /*0f00*/  ISETP.NE.AND.EX P0, PT, RZ, UR5, PT, P0 ;  /* 0x00000005ff007c0c */ /* 0x000fda000bf05300 */
[----:B------:R-:W-:Y:S05]  /*0f10*/  @!P0 BRA `(.L_x_1053) ;  /* 0x0000000000188947 */ /* 0x000fea0003800000 */
[----:B---3--:R-:W0:Y:S01]  /*0f20*/  LDC.64 R2, c[0x0][0xa00] ;  /* 0x00028000ff027b82 */ /* 0x008e220000000a00 */
[----:B------:R-:W-:Y:S01]  /*0f30*/  ULDC.64 UR4, c[0x0][0x208] ;  /* 0x0000820000047ab9 */ /* 0x000fe20000000a00 */
[----:B0-----:R-:W-:-:S05]  /*0f40*/  IMAD.WIDE R2, R163, 0x4, R2 ;  /* 0x00000004a3027825 */ /* 0x001fca00078e0202 */
[----:B-----5:R-:W2:Y:S04]  /*0f50*/  LDG.E R17, desc[UR4][R2.64] ;  /* 0x0000000402117981 */ /* 0x020ea8000c1e1900 */
[----:B------:R-:W2:Y:S02]  /*0f60*/  LDG.E R0, desc[UR4][R2.64+0x4] ;  /* 0x0000040402007981 */ /* 0x000ea4000c1e1900 */
[----:B--2---:R-:W-:-:S07]  /*0f70*/  IMAD.IADD R17, R0, 0x1, -R17 ;  /* 0x0000000100117824 */ /* 0x004fce00078e0a11 */
.L_x_1053:
[----:B------:R-:W-:Y:S02]  /*0f80*/  IMAD.MOV.U32 R168, RZ, RZ, R161 ;  /* 0x000000ffffa87224 */ /* 0x000fe400078e00a1 */
[----:B------:R-:W-:Y:S01]  /*0f90*/  IMAD.MOV.U32 R167, RZ, RZ, R163 ;  /* 0x000000ffffa77224 */ /* 0x000fe200078e00a3 */
[----:B------:R-:W-:Y:S06]  /*0fa0*/  @!P2 BRA `(.L_x_1054) ;  /* 0x000000000014a947 */ /* 0x000fec0003800000 */
[----:B---3--:R-:W0:Y:S01]  /*0fb0*/  LDC.64 R2, c[0x0][0xa20] ;  /* 0x00028800ff027b82 */ /* 0x008e220000000a00 */
[----:B------:R-:W-:Y:S01]  /*0fc0*/  ULDC.64 UR4, c[0x0][0x208] ;  /* 0x0000820000047ab9 */ /* 0x000fe20000000a00 */
[----:B0-----:R-:W-:-:S05]  /*0fd0*/  IMAD.WIDE R2, R163, 0x4, R2 ;  /* 0x00000004a3027825 */ /* 0x001fca00078e0202 */
[----:B------:R0:W5:Y:S01]  /*0fe0*/  LDG.E R16, desc[UR4][R2.64] ;  /* 0x0000000402107981 */ /* 0x000162000c1e1900 */
[----:B------:R-:W-:Y:S05]  /*0ff0*/  BRA `(.L_x_1055) ;  /* 0x0000000000287947 */ /* 0x000fea0003800000 */
.L_x_1054:
[----:B------:R-:W-:Y:S02]  /*1000*/  ULDC.64 UR4, c[0x0][0xa08] ;  /* 0x0002820000047ab9 */ /* 0x000fe40000000a00 */
[----:B------:R-:W-:-:S04]  /*1010*/  ISETP.NE.U32.AND P0, PT, RZ, UR4, PT ;  /* 0x00000004ff007c0c */ /* 0x000fc8000bf05070 */
[----:B------:R-:W-:-:S13]  /*1020*/  ISETP.NE.AND.EX P0, PT, RZ, UR5, PT, P0 ;  /* 0x00000005ff007c0c */ /* 0x000fda000bf05300 */
[----:B------:R-:W-:Y:S05]  /*1030*/  @!P0 BRA `(.L_x_1055) ;  /* 0x0000000000188947 */ /* 0x000fea0003800000 */
[----:B---3--:R-:W0:Y:S01]  /*1040*/  LDC.64 R2, c[0x0][0xa08] ;  /* 0x00028200ff027b82 */ /* 0x008e220000000a00 */
[----:B------:R-:W-:Y:S01]  /*1050*/  ULDC.64 UR4, c[0x0][0x208] ;  /* 0x0000820000047ab9 */ /* 0x000fe20000000a00 */
[----:B0-----:R-:W-:-:S05]  /*1060*/  IMAD.WIDE R2, R163, 0x4, R2 ;  /* 0x00000004a3027825 */ /* 0x001fca00078e0202 */
[----:B------:R-:W2:Y:S04]  /*1070*/  LDG.E R16, desc[UR4][R2.64] ;  /* 0x0000000402107981 */ /* 0x000ea8000c1e1900 */
[----:B------:R-:W2:Y:S02]  /*1080*/  LDG.E R5, desc[UR4][R2.64+0x4] ;  /* 0x0000040402057981 */ /* 0x000ea4000c1e1900 */
[----:B--2---:R-:W-:-:S07]  /*1090*/  IMAD.IADD R16, R5, 0x1, -R16 ;  /* 0x0000000105107824 */ /* 0x004fce00078e0a10 */
.L_x_1055:
[----:B------:R-:W1:Y:S01]  /*10a0*/  LDC.64 R8, c[0x0][0x9e0] ;  /* 0x00027800ff087b82 */ /* 0x000e620000000a00 */
[----:B-----5:R-:W-:Y:S01]  /*10b0*/  IMAD.IADD R16, R16, 0x1, -R7 ;  /* 0x0000000110107824 */ /* 0x020fe200078e0a07 */
[----:B------:R-:W-:-:S04]  /*10c0*/  LEA R0, R161, 0x80, 0x7 ;  /* 0x00000080a1007811 */ /* 0x000fc800078e38ff */
[----:B0--3--:R-:W-:Y:S02]  /*10d0*/  IADD3 R3, R16, R0, -R17 ;  /* 0x0000000010037210 */ /* 0x009fe40007ffe811 */
[----:B-1----:R-:W-:-:S03]  /*10e0*/  ISETP.GE.AND P1, PT, R9, 0x1, PT ;  /* 0x000000010900780c */ /* 0x002fc60003f26270 */
[----:B------:R-:W-:-:S10]  /*10f0*/  IMAD.IADD R0, R3, 0x1, R8 ;  /* 0x0000000103007824 */ /* 0x000fd400078e0208 */
[----:B------:R-:W-:Y:S05]  /*1100*/  @!P1 BRA `(.L_x_1056) ;  /* 0x0000000000409947 */ /* 0x000fea0003800000 */
[C---:B------:R-:W-:Y:S01]  /*1110*/  ISETP.GT.AND P0, PT, R3.reuse, RZ, PT ;  /* 0x000000ff0300720c */ /* 0x040fe20003f04270 */
[----:B------:R-:W-:-:S12]  /*1120*/  VIADD R2, R3, 0xffffffff ;  /* 0xffffffff03027836 */ /* 0x000fd80000000000 */
[----:B------:R-:W-:Y:S05]  /*1130*/  @P0 BRA `(.L_x_1057) ;  /* 0x00000000001c0947 */ /* 0x000fea0003800000 */
[----:B------:R-:W-:Y:S01]  /*1140*/  ISETP.NE.AND P0, PT, R9, 0x1, PT ;  /* 0x000000010900780c */ /* 0x000fe20003f05270 */
[----:B------:R-:W-:-:S12]  /*1150*/  IMAD.MOV R3, RZ, RZ, -R3 ;  /* 0x000000ffff037224 */ /* 0x000fd800078e0a03 */
[----:B------:R-:W0:Y:S02]  /*1160*/  @P0 LDC.64 R4, c[0x0][0x9e8] ;  /* 0x00027a00ff040b82 */ /* 0x000e240000000a00 */
[----:B0-----:R-:W-:-:S05]  /*1170*/  @P0 IMAD.HI.U32 R2, R3, R4, RZ ;  /* 0x0000000403020227 */ /* 0x001fca00078e00ff */
[----:B------:R-:W-:-:S04]  /*1180*/  @P0 SHF.R.U32.HI R3, RZ, R5, R2 ;  /* 0x00000005ff030219 */ /* 0x000fc80000011602 */
[----:B------:R-:W-:Y:S01]  /*1190*/  LOP3.LUT R2, RZ, R3, RZ, 0x33, !PT ;  /* 0x00000003ff027212 */ /* 0x000fe200078e33ff */
[----:B------:R-:W-:Y:S06]  /*11a0*/  BRA `(.L_x_1058) ;  /* 0x0000000000107947 */ /* 0x000fec0003800000 */
.L_x_1057:
[----:B------:R-:W-:-:S13]  /*11b0*/  ISETP.NE.AND P0, PT, R9, 0x1, PT ;  /* 0x000000010900780c */ /* 0x000fda0003f05270 */
[----:B------:R-:W0:Y:S02]  /*11c0*/  @P0 LDC.64 R4, c[0x0][0x9e8] ;  /* 0x00027a00ff040b82 */ /* 0x000e240000000a00 */
[----:B0-----:R-:W-:-:S05]  /*11d0*/  @P0 IMAD.HI.U32 R4, R2, R4, RZ ;  /* 0x0000000402040227 */ /* 0x001fca00078e00ff */
[----:B------:R-:W-:-:S07]  /*11e0*/  @P0 SHF.R.U32.HI R2, RZ, R5, R4 ;  /* 0x00000005ff020219 */ /* 0x000fce0000011604 */
.L_x_1058:
[----:B------:R-:W-:-:S05]  /*11f0*/  IMAD R3, R2, R9, R9 ;  /* 0x0000000902037224 */ /* 0x000fca00078e0209 */
[----:B------:R-:W-:-:S07]  /*1200*/  VIMNMX R0, R0, R3, PT ;  /* 0x0000000300007248 */ /* 0x000fce0003fe0100 */
.L_x_1056:
[----:B------:R-:W-:Y:S01]  /*1210*/  VIADD R2, R0, 0x5f ;  /* 0x0000005f00027836 */ /* 0x000fe20000000000 */
[----:B------:R-:W-:Y:S01]  /*1220*/  ULDC UR4, c[0x0][0x9dc] ;  /* 0x0002770000047ab9 */ /* 0x000fe20000000800 */
[----:B------:R-:W-:Y:S02]  /*1230*/  VIADD R0, R16, 0x5f ;  /* 0x0000005f10007836 */ /* 0x000fe40000000000 */
[----:B------:R-:W-:-:S04]  /*1240*/  IMAD.HI R2, R2, 0x2aaaaaab, RZ ;  /* 0x2aaaaaab02027827 */ /* 0x000fc800078e02ff */
[----:B------:R-:W-:Y:S01]  /*1250*/  IMAD.HI R0, R0, 0x2aaaaaab, RZ ;  /* 0x2aaaaaab00007827 */ /* 0x000fe200078e02ff */
[----:B------:R-:W-:-:S03]  /*1260*/  SHF.R.U32.HI R5, RZ, 0x1f, R2 ;  /* 0x0000001fff057819 */ /* 0x000fc60000011602 */
[----:B------:R-:W-:Y:S01]  /*1270*/  IMAD R7, R161, 0x80, -R17 ;  /* 0x00000080a1077824 */ /* 0x000fe200078e0a11 */
[----:B------:R-:W-:Y:S02]  /*1280*/  SHF.R.U32.HI R3, RZ, 0x1f, R0 ;  /* 0x0000001fff037819 */ /* 0x000fe40000011600 */
[----:B------:R-:W-:Y:S01]  /*1290*/  LEA.HI.SX32 R72, R2, R5, 0x1c ;  /* 0x0000000502487211 */ /* 0x000fe200078fe2ff */
[----:B------:R-:W-:Y:S01]  /*12a0*/  IMAD.IADD R7, R16, 0x1, R7 ;  /* 0x0000000110077824 */ /* 0x000fe200078e0207 */
[----:B------:R-:W-:-:S03]  /*12b0*/  LEA.HI.SX32 R3, R0, R3, 0x1c ;  /* 0x0000000300037211 */ /* 0x000fc600078fe2ff */
[----:B------:R-:W-:Y:S01]  /*12c0*/  VIADD R0, R7, -UR4 ;  /* 0x8000000407007c36 */ /* 0x000fe20008000000 */
[----:B------:R-:W-:Y:S01]  /*12d0*/  VIMNMX R72, R3, R72, PT ;  /* 0x0000004803487248 */ /* 0x000fe20003fe0100 */
[----:B------:R-:W-:Y:S06]  /*12e0*/  @!P1 BRA `(.L_x_1059) ;  /* 0x00000000003c9947 */ /* 0x000fec0003800000 */
[----:B------:R-:W-:-:S13]  /*12f0*/  ISETP.GT.AND P0, PT, R7, -0x1, PT ;  /* 0xffffffff0700780c */ /* 0x000fda0003f04270 */
[----:B------:R-:W-:Y:S05]  /*1300*/  @P0 BRA `(.L_x_1060) ;  /* 0x00000000001c0947 */ /* 0x000fea0003800000 */
[----:B------:R-:W-:Y:S02]  /*1310*/  ISETP.NE.AND P0, PT, R9, 0x1, PT ;  /* 0x000000010900780c */ /* 0x000fe40003f05270 */
[----:B------:R-:W-:-:S11]  /*1320*/  LOP3.LUT R7, RZ, R7, RZ, 0x33, !PT ;  /* 0x00000007ff077212 */ /* 0x000fd600078e33ff */
[----:B------:R-:W0:Y:S02]  /*1330*/  @P0 LDC.64 R2, c[0x0][0x9e8] ;  /* 0x00027a00ff020b82 */ /* 0x000e240000000a00 */
[----:B0-----:R-:W-:-:S05]  /*1340*/  @P0 IMAD.HI.U32 R2, R7, R2, RZ ;  /* 0x0000000207020227 */ /* 0x001fca00078e00ff */
[----:B------:R-:W-:-:S04]  /*1350*/  @P0 SHF.R.U32.HI R7, RZ, R3, R2 ;  /* 0x00000003ff070219 */ /* 0x000fc80000011602 */
[----:B------:R-:W-:Y:S01]  /*1360*/  LOP3.LUT R7, RZ, R7, RZ, 0x33, !PT ;  /* 0x00000007ff077212 */ /* 0x000fe200078e33ff */
[----:B------:R-:W-:Y:S06]  /*1370*/  BRA `(.L_x_1061) ;  /* 0x0000000000107947 */ /* 0x000fec0003800000 */
.L_x_1060:
[----:B------:R-:W-:-:S13]  /*1380*/  ISETP.NE.AND P0, PT, R9, 0x1, PT ;  /* 0x000000010900780c */ /* 0x000fda0003f05270 */
[----:B------:R-:W0:Y:S02]  /*1390*/  @P0 LDC.64 R2, c[0x0][0x9e8] ;  /* 0x00027a00ff020b82 */ /* 0x000e240000000a00 */
[----:B0-----:R-:W-:-:S05]  /*13a0*/  @P0 IMAD.HI.U32 R2, R7, R2, RZ ;  /* 0x0000000207020227 */ /* 0x001fca00078e00ff */
[----:B------:R-:W-:-:S07]  /*13b0*/  @P0 SHF.R.U32.HI R7, RZ, R3, R2 ;  /* 0x00000003ff070219 */ /* 0x000fce0000011602 */
.L_x_1061:
[----:B------:R-:W-:-:S05]  /*13c0*/  IMAD R7, R7, R9, RZ ;  /* 0x0000000907077224 */ /* 0x000fca00078e02ff */
[----:B------:R-:W-:-:S07]  /*13d0*/  VIMNMX R0, R0, R7, !PT ;  /* 0x0000000700007248 */ /* 0x000fce0007fe0100 */
.L_x_1059:
        /* <DEDUP_REMOVED lines=9> */
[----:B------:R-:W-:Y:S01]  /*1470*/  LEA.HI.SX32 R3, R2, R3, 0x1c ;  /* 0x0000000302037211 */ /* 0x000fe200078fe2ff */
[----:B------:R-:W-:Y:S01]  /*1480*/  IMAD.MOV.U32 R2, RZ, RZ, RZ ;  /* 0x000000ffff027224 */ /* 0x000fe200078e00ff */
[----:B------:R-:W-:Y:S02]  /*1490*/  CS2R R76, SRZ ;  /* 0x00000000004c7805 */ /* 0x000fe4000001ff00 */
[----:B------:R-:W-:Y:S02]  /*14a0*/  CS2R R74, SRZ ;  /* 0x00000000004a7805 */ /* 0x000fe4000001ff00 */
[----:B------:R-:W-:Y:S01]  /*14b0*/  VIMNMX R23, RZ, R3, !PT ;  /* 0x00000003ff177248 */ /* 0x000fe20007fe0100 */
[----:B------:R-:W-:Y:S01]  /*14c0*/  IMAD.MOV.U32 R73, RZ, RZ, RZ ;  /* 0x000000ffff497224 */ /* 0x000fe200078e00ff */
[----:B------:R-:W-:-:S02]  /*14d0*/  CS2R R28, SRZ ;  /* 0x00000000001c7805 */ /* 0x000fc4000001ff00 */
[----:B------:R-:W-:Y:S02]  /*14e0*/  CS2R R70, SRZ ;  /* 0x0000000000467805 */ /* 0x000fe4000001ff00 */
[----:B------:R-:W-:Y:S02]  /*14f0*/  ISETP.GT.AND P1, PT, R72, R23, PT ;  /* 0x000000174800720c */ /* 0x000fe40003f24270 */
        /* <DEDUP_REMOVED lines=20> */
[----:B------:R-:W-:Y:S02]  /*1640*/  IMAD.MOV.U32 R30, RZ, RZ, RZ ;  /* 0x000000ffff1e7224 */ /* 0x000fe400078e00ff */
[----:B------:R-:W-:Y:S02]  /*1650*/  IMAD.MOV.U32 R89, RZ, RZ, RZ ;  /* 0x000000ffff597224 */ /* 0x000fe400078e00ff */
[----:B------:R-:W-:-:S02]  /*1660*/  IMAD.MOV.U32 R8, RZ, RZ, RZ ;  /* 0x000000ffff087224 */ /* 0x000fc400078e00ff */
[----:B------:R-:W-:Y:S02]  /*1670*/  IMAD.MOV.U32 R10, RZ, RZ, RZ ;  /* 0x000000ffff0a7224 */ /* 0x000fe400078e00ff */
[----:B------:R-:W-:Y:S01]  /*1680*/  IMAD.MOV.U32 R91, RZ, RZ, RZ ;  /* 0x000000ffff5b7224 */ /* 0x000fe200078e00ff */
[----:B------:R-:W-:Y:S06]  /*1690*/  @!P1 BRA `(.L_x_1062) ;  /* 0x000000c800e09947 */ /* 0x000fec0003800000 */
[----:B------:R-:W0:Y:S01]  /*16a0*/  SHFL.IDX PT, R0, R172, RZ, 0x1f ;  /* 0x00001fffac007589 */ /* 0x000e2200000e0000 */
[----:B------:R-:W1:Y:S01]  /*16b0*/  S2UR UR6, SR_CgaCtaId ;  /* 0x00000000000679c3 */ /* 0x000e620000008800 */
[----:B------:R-:W-:Y:S01]  /*16c0*/  UMOV UR39, 0x400 ;  /* 0x0000040000277882 */ /* 0x000fe20000000000 */
        /* <DEDUP_REMOVED lines=28> */
.L_x_1063:
[----:B------:R-:W-:Y:S02]  /*1890*/  LEA.HI R0, R169, R169, RZ, 0x1 ;  /* 0x000000a9a9007211 */ /* 0x000fe400078f08ff */
[----:B------:R-:W-:Y:S02]  /*18a0*/  ISETP.NE.AND P0, PT, R19, 0x3, PT ;  /* 0x000000031300780c */ /* 0x000fe40003f05270 */
[----:B------:R-:W-:-:S05]  /*18b0*/  LOP3.LUT R0, R0, 0xfffffffe, RZ, 0xc0, !PT ;  /* 0xfffffffe00007812 */ /* 0x000fca00078ec0ff */
[----:B------:R-:W-:-:S05]  /*18c0*/  IMAD.IADD R0, R169, 0x1, -R0 ;  /* 0x00000001a9007824 */ /* 0x000fca00078e0a00 */
[----:B------:R-:W-:-:S04]  /*18d0*/  SHF.L.U32 R0, R0, 0x1f, RZ ;  /* 0x0000001f00007819 */ /* 0x000fc800000006ff */
[----:B------:R-:W0:Y:S02]  /*18e0*/  SYNCS.PHASECHK.TRANS64.TRYWAIT P1, [UR39+0x2a800], R0 ;  /* 0x02a80000ff0075a7 */ /* 0x000e240008020167 */
[----:B0-----:R-:W-:Y:S05]  /*18f0*/  @!P1 BRA `(.L_x_1064) ;  /* 0x0000013c00449947 */ /* 0x001fea0003800000 */
.L_x_1248:
[----:B------:R-:W-:Y:S05]  /*1900*/  @!P0 BRA `(.L_x_1065) ;  /* 0x0000000000048947 */ /* 0x000fea0003800000 */
[----:B------:R-:W-:Y:S01]  /*1910*/  BPT.TRAP 0x1 ;  /* 0x000000040000795c */ /* 0x000fe20000300000 */
.L_x_1065:
[----:B0-----:R-:W-:Y:S02]  /*1920*/  IMAD.U32 R3, RZ, RZ, UR37 ;  /* 0x00000025ff037e24 */ /* 0x001fe4000f8e00ff */
[----:B------:R-:W-:-:S03]  /*1930*/  IMAD.U32 R0, RZ, RZ, UR36 ;  /* 0x00000024ff007e24 */ /* 0x000fc6000f8e00ff */
[----:B------:R-:W-:Y:S02]  /*1940*/  LEA R3, R3, UR39, 0x3 ;  /* 0x0000002703037c11 */ /* 0x000fe4000f8e18ff */
[----:B------:R-:W-:-:S04]  /*1950*/  SHF.L.U32 R0, R0, 0x1f, RZ ;  /* 0x0000001f00007819 */ /* 0x000fc800000006ff */
[----:B------:R0:W1:Y:S01]  /*1960*/  SYNCS.PHASECHK.TRANS64.TRYWAIT P1, [R3+URZ+0x2a830], R0 ;  /* 0x02a83000030075a7 */ /* 0x000062000802017f */
[----:B------:R-:W-:Y:S05]  /*1970*/  @!P0 BRA `(.L_x_1066) ;  /* 0x0000000000048947 */ /* 0x000fea0003800000 */
[----:B------:R-:W-:Y:S01]  /*1980*/  BPT.TRAP 0x1 ;  /* 0x000000040000795c */ /* 0x000fe20000300000 */
.L_x_1066:
[----:B------:R-:W2:Y:S01]  /*1990*/  LDL.LU R2, [R1] ;  /* 0x0000000001027983 */ /* 0x000ea20000300800 */
[----:B------:R-:W3:Y:S02]  /*19a0*/  S2R R4, SR_TID.X ;  /* 0x0000000000047919 */ /* 0x000ee40000002100 */
[----:B---3--:R-:W-:Y:S02]  /*19b0*/  LOP3.LUT P2, RZ, R4, 0x7f, RZ, 0xc0, !PT ;  /* 0x0000007f04ff7812 */ /* 0x008fe4000784c0ff */
[----:B--2---:R-:W-:-:S11]  /*19c0*/  LOP3.LUT R2, R2, 0xffefffff, RZ, 0xc0, !PT ;  /* 0xffefffff02027812 */ /* 0x004fd600078ec0ff */
[----:B------:R-:W-:-:S05]  /*19d0*/  @P2 LOP3.LUT R2, R2, 0x100000, RZ, 0xfc, !PT ;  /* 0x0010000002022812 */ /* 0x000fca00078efcff */
[----:B------:R2:W-:Y:S01]  /*19e0*/  STL [R1], R2 ;  /* 0x0000000201007387 */ /* 0x0005e20000100800 */
[----:B-1----:R-:W-:Y:S05]  /*19f0*/  @P1 BRA `(.L_x_1067) ;  /* 0x0000000000081947 */ /* 0x002fea0003800000 */
[----:B------:R-:W1:Y:S02]  /*1a00*/  SYNCS.PHASECHK.TRANS64.TRYWAIT P1, [R3+URZ+0x2a830], R0 ;  /* 0x02a83000030075a7 */ /* 0x000e64000802017f */
[----:B-1----:R-:W-:Y:S05]  /*1a10*/  @!P1 BRA `(.L_x_1068) ;  /* 0x0000013c00149947 */ /* 0x002fea0003800000 */
.L_x_1067:
[----:B------:R-:W-:Y:S05]  /*1a20*/  WARPSYNC.ALL ;  /* 0x0000000000007948 */ /* 0x000fea0003800000 */
[----:B------:R-:W-:Y:S01]  /*1a30*/  UIADD3 UR4, UR39, 0x18400, URZ ;  /* 0x0001840027047890 */ /* 0x000fe2000fffe03f */
[----:B------:R-:W-:Y:S01]  /*1a40*/  WARPGROUP.ARRIVE ;  /* 0x00000000000079c5 */ /* 0x000fe20000000000 */
[----:B------:R-:W-:-:S05]  /*1a50*/  ULOP3.LUT UR5, UR38, 0x10000, URZ, 0xfc, !UPT ;  /* 0x0001000026057892 */ /* 0x000fca000f8efc3f */
[----:B--2---:R-:W2:Y:S01]  /*1a60*/  S2R R2, SR_TID.X ;  /* 0x0000000000027919 */ /* 0x004ea20000002100 */
[----:B------:R-:W-:Y:S01]  /*1a70*/  USHF.R.U32.HI UR4, URZ, 0x4, UR4 ;  /* 0x000000043f047899 */ /* 0x000fe20008011604 */
[----:B------:R-:W3:Y:S01]  /*1a80*/  LDC.64 R14, c[0x0][0x9e0] ;  /* 0x00027800ff0e7b82 */ /* 0x000ee20000000a00 */
[----:B------:R-:W-:Y:S01]  /*1a90*/  UMOV UR9, 0x40000040 ;  /* 0x4000004000097882 */ /* 0x000fe20000000000 */
[----:B------:R-:W-:Y:S01]  /*1aa0*/  UMOV UR11, 0x40000040 ;  /* 0x40000040000b7882 */ /* 0x000fe20000000000 */
[----:B------:R-:W-:Y:S01]  /*1ab0*/  ULOP3.LUT UR4, UR4, 0x3fff, URZ, 0xc0, !UPT ;  /* 0x00003fff04047892 */ /* 0x000fe2000f8ec03f */
[----:B------:R-:W-:Y:S01]  /*1ac0*/  IMAD.U32 R5, RZ, RZ, UR9 ;  /* 0x00000009ff057e24 */ /* 0x000fe2000f8e00ff */
[----:B------:R-:W-:Y:S01]  /*1ad0*/  UMOV UR8, UR5 ;  /* 0x0000000500087c82 */ /* 0x000fe20008000000 */
[----:B------:R-:W-:Y:S01]  /*1ae0*/  UIADD3 UR56, UR5, 0x2, URZ ;  /* 0x0000000205387890 */ /* 0x000fe2000fffe03f */
[----:B------:R-:W-:Y:S01]  /*1af0*/  IMAD.U32 R4, RZ, RZ, UR8 ;  /* 0x00000008ff047e24 */ /* 0x000fe2000f8e00ff */
[----:B------:R-:W-:Y:S01]  /*1b00*/  ULOP3.LUT UR60, UR4, 0x10000, URZ, 0xfc, !UPT ;  /* 0x00010000043c7892 */ /* 0x000fe2000f8efc3f */
[----:B------:R-:W-:Y:S01]  /*1b10*/  IMAD.MOV.U32 R13, RZ, RZ, -0x60 ;  /* 0xffffffa0ff0d7424 */ /* 0x000fe200078e00ff */
[----:B------:R-:W-:Y:S01]  /*1b20*/  UMOV UR57, 0x40000040 ;  /* 0x4000004000397882 */ /* 0x000fe20000000000 */
[----:B------:R-:W-:Y:S01]  /*1b30*/  UMOV UR59, 0x40000040 ;  /* 0x40000040003b7882 */ /* 0x000fe20000000000 */
[----:B------:R-:W-:Y:S01]  /*1b40*/  UIMAD UR4, UR37, 0x900, UR60 ;  /* 0x00000900250478a4 */ /* 0x000fe2000f8e023c */
[----:B------:R-:W-:Y:S01]  /*1b50*/  IMAD R13, R72, R13, 0x60 ;  /* 0x00000060480d7424 */ /* 0x000fe200078e020d */
[----:B------:R-:W-:-:S02]  /*1b60*/  UIADD3 UR52, UR5, 0x4, URZ ;  /* 0x0000000405347890 */ /* 0x000fc4000fffe03f */
[----:B------:R-:W-:Y:S01]  /*1b70*/  UIADD3 UR58, UR4, 0x2, URZ ;  /* 0x00000002043a7890 */ /* 0x000fe2000fffe03f */
[----:B------:R-:W-:Y:S01]  /*1b80*/  IMAD.IADD R9, R16, 0x1, R13 ;  /* 0x0000000110097824 */ /* 0x000fe200078e020d */
[----:B------:R-:W-:Y:S02]  /*1b90*/  UIADD3 UR54, UR4, 0x4, URZ ;  /* 0x0000000404367890 */ /* 0x000fe4000fffe03f */
[----:B------:R-:W-:Y:S01]  /*1ba0*/  UMOV UR10, UR4 ;  /* 0x00000004000a7c82 */ /* 0x000fe20008000000 */
[----:B------:R-:W-:Y:S01]  /*1bb0*/  UMOV UR53, 0x40000040 ;  /* 0x4000004000357882 */ /* 0x000fe20000000000 */
[----:B------:R-:W-:Y:S01]  /*1bc0*/  HGMMA.64x96x16.F32.BF16 R24, gdesc[UR8], RZ, !UPT, gsb0 ;  /* 0x01600000081879f0 */ /* 0x000fe2000c0018ff */
[----:B------:R-:W-:Y:S01]  /*1bd0*/  UMOV UR55, 0x40000040 ;  /* 0x4000004000377882 */ /* 0x000fe20000000000 */
[----:B------:R-:W-:Y:S01]  /*1be0*/  UIADD3 UR8, UR5, 0x6, URZ ;  /* 0x0000000605087890 */ /* 0x000fe2000fffe03f */
[----:B------:R-:W-:Y:S01]  /*1bf0*/  IMAD R21, R18, -0x2, R9 ;  /* 0xfffffffe12157824 */ /* 0x000fe200078e0209 */
[----:B------:R-:W-:Y:S01]  /*1c00*/  UIADD3 UR10, UR4, 0x6, URZ ;  /* 0x00000006040a7890 */ /* 0x000fe2000fffe03f */
[----:B------:R-:W-:Y:S01]  /*1c10*/  UMOV UR9, 0x40000040 ;  /* 0x4000004000097882 */ /* 0x000fe20000000000 */
[----:B------:R-:W-:Y:S01]  /*1c20*/  UMOV UR11, 0x40000040 ;  /* 0x40000040000b7882 */ /* 0x000fe20000000000 */
[----:B------:R-:W-:Y:S01]  /*1c30*/  UIADD3 UR12, UR5, 0x400, URZ ;  /* 0x00000400050c7890 */ /* 0x000fe2000fffe03f */
[----:B--2---:R-:W-:Y:S01]  /*1c40*/  LOP3.LUT P1, RZ, R2, 0x7f, RZ, 0xc0, !PT ;  /* 0x0000007f02ff7812 */ /* 0x004fe2000782c0ff */
        /* <DEDUP_REMOVED lines=8> */
[----:B------:R-:W-:Y:S02]  /*1cd0*/  UIADD3 UR22, UR4, 0x304, URZ ;  /* 0x0000030404167890 */ /* 0x000fe4000fffe03f */
[----:B------:R-:W-:Y:S01]  /*1ce0*/  @!P1 VIADD R2, R3, 0x2a840 ;  /* 0x0002a84003029836 */ /* 0x000fe20000000000 */
[----:B------:R-:W-:Y:S01]  /*1cf0*/  UMOV UR21, 0x40000040 ;  /* 0x4000004000157882 */ /* 0x000fe20000000000 */
[----:B------:R-:W-:Y:S01]  /*1d00*/  UMOV UR23, 0x40000040 ;  /* 0x4000004000177882 */ /* 0x000fe20000000000 */
[----:B------:R-:W-:Y:S01]  /*1d10*/  UIADD3 UR24, UR5, 0x406, URZ ;  /* 0x0000040605187890 */ /* 0x000fe2000fffe03f */
[----:B01----:R-:W-:Y:S01]  /*1d20*/  IADD3 R3, -R17, 0x1, R9 ;  /* 0x0000000111037810 */ /* 0x003fe20007ffe109 */
[----:B------:R-:W-:Y:S01]  /*1d30*/  UIADD3 UR26, UR4, 0x306, URZ ;  /* 0x00000306041a7890 */ /* 0x000fe2000fffe03f */
[----:B------:R-:W-:Y:S01]  /*1d40*/  @!P1 PRMT R2, RZ, 0x654, R2 ;  /* 0x00000654ff029816 */ /* 0x000fe20000000002 */
[----:B------:R-:W-:Y:S01]  /*1d50*/  UMOV UR25, 0x40000040 ;  /* 0x4000004000197882 */ /* 0x000fe20000000000 */
[----:B------:R-:W-:Y:S01]  /*1d60*/  UMOV UR27, 0x40000040 ;  /* 0x40000040001b7882 */ /* 0x000fe20000000000 */
[----:B------:R-:W-:Y:S01]  /*1d70*/  UIADD3 UR28, UR5, 0x800, URZ ;  /* 0x00000800051c7890 */ /* 0x000fe2000fffe03f */
[----:B------:R-:W-:Y:S01]  /*1d80*/  IMAD R11, R18, -0x2, R3 ;  /* 0xfffffffe120b7824 */ /* 0x000fe200078e0203 */
[----:B------:R-:W-:Y:S01]  /*1d90*/  UIADD3 UR30, UR4, 0x600, URZ ;  /* 0x00000600041e7890 */ /* 0x000fe2000fffe03f */
[----:B------:R-:W-:Y:S01]  /*1da0*/  IMAD R3, R161, 0x80, R171 ;  /* 0x00000080a1037824 */ /* 0x000fe200078e02ab */
        /* <DEDUP_REMOVED lines=14> */
[----:B------:R-:W-:Y:S01]  /*1e90*/  ULDC.64 UR4, c[0x0][0x9d8] ;  /* 0x0002760000047ab9 */ /* 0x000fe20000000a00 */
[----:B------:R-:W-:-:S02]  /*1ea0*/  WARPGROUP.DEPBAR.LE gsb0, 0x0 ;  /* 0x00008000000079c5 */ /* 0x000fc40000010000 */
        /* <DEDUP_REMOVED lines=31> */
[----:B------:R-:W-:Y:S01]  /*20a0*/  HGMMA.64x96x16.F32.BF16 R24, gdesc[UR48], R24, gsb0 ;  /* 0x01600000301879f0 */ /* 0x000fe20008001818 */
[----:B------:R-:W-:Y:S02]  /*20b0*/  ULOP3.LUT UR50, URZ, UR5, URZ, 0x33, !UPT ;  /* 0x000000053f327292 */ /* 0x000fe4000f8e333f */
[----:B------:R-:W-:Y:S02]  /*20c0*/  WARPGROUP.DEPBAR.LE gsb0, 0x0 ;  /* 0x00008000000079c5 */ /* 0x000fe40000010000 */
        /* <DEDUP_REMOVED lines=45> */
[----:B------:R0:W-:Y:S01]  /*23a0*/  @!P1 SYNCS.ARRIVE.TRANS64.RED.A1T0 RZ, [R2+URZ], RZ ;  /* 0x000000ff02ff99a7 */ /* 0x0001e2000810043f */
[----:B---3--:R-:W-:Y:S01]  /*23b0*/  ISETP.GE.AND P1, PT, R15, 0x1, PT ;  /* 0x000000010f00780c */ /* 0x008fe20003f26270 */
[----:B------:R-:W1:Y:S01]  /*23c0*/  MUFU.TANH R24, R24 ;  /* 0x0000001800187308 */ /* 0x000e620000002400 */
[----:B------:R-:W-:Y:S01]  /*23d0*/  FMUL.FTZ R30, R30, UR4 ;  /* 0x000000041e1e7c20 */ /* 0x000fe20008410000 */
[----:B------:R-:W-:Y:S01]  /*23e0*/  FMUL.FTZ R34, R34, UR4 ;  /* 0x0000000422227c20 */ /* 0x000fe20008410000 */
[----:B------:R-:W-:Y:S01]  /*23f0*/  FMUL.FTZ R38, R38, UR4 ;  /* 0x0000000426267c20 */ /* 0x000fe20008410000 */
[----:B------:R-:W-:-:S04]  /*2400*/  P2R R162, PR, RZ, 0x2 ;  /* 0x00000002ffa27803 */ /* 0x000fc80000000000 */
[----:B------:R-:W2:Y:S08]  /*2410*/  MUFU.TANH R25, R25 ;  /* 0x0000001900197308 */ /* 0x000eb00000002400 */
[----:B------:R-:W3:Y:S08]  /*2420*/  MUFU.TANH R6, R6 ;  /* 0x0000000600067308 */ /* 0x000ef00000002400 */
[----:B------:R-:W4:Y:S08]  /*2430*/  MUFU.TANH R0, R0 ;  /* 0x0000000000007308 */ /* 0x000f300000002400 */
[----:B------:R-:W0:Y:S08]  /*2440*/  MUFU.TANH R28, R28 ;  /* 0x0000001c001c7308 */ /* 0x000e300000002400 */
        /* <DEDUP_REMOVED lines=40> */
[----:B------:R5:W1:Y:S08]  /*26d0*/  MUFU.TANH R27, R30 ;  /* 0x0000001e001b7308 */ /* 0x000a700000002400 */
[----:B------:R2:W1:Y:S01]  /*26e0*/  MUFU.TANH R73, R34 ;  /* 0x0000002200497308 */ /* 0x0004620000002400 */
[----:B-----5:R-:W-:-:S05]  /*26f0*/  IMAD.IADD R30, R11, 0x1, R14 ;  /* 0x000000010b1e7824 */ /* 0x020fca00078e020e */
[----:B0-----:R-:W-:Y:S02]  /*2700*/  VIADDMNMX R2, R3, R30, R21, PT ;  /* 0x0000001e03027246 */ /* 0x001fe40003800115 */
[----:B------:R0:W1:Y:S01]  /*2710*/  MUFU.TANH R74, R38 ;  /* 0x00000026004a7308 */ /* 0x0000620000002400 */
[----:B--2---:R-:W-:-:S04]  /*2720*/  VIADD R34, R11, UR50 ;  /* 0x000000320b227c36 */ /* 0x004fc80008000000 */
[----:B------:R-:W-:Y:S02]  /*2730*/  IMAD.IADD R9, R34, 0x1, R3 ;  /* 0x0000000122097824 */ /* 0x000fe400078e0203 */
[----:B0-----:R-:W-:Y:S01]  /*2740*/  IMAD R38, R18, -0x2, R13 ;  /* 0xfffffffe12267824 */ /* 0x001fe200078e020d */
[----:B---34-:R-:W-:Y:S06]  /*2750*/  @!P1 BRA `(.L_x_1069) ;  /* 0x00000000004c9947 */ /* 0x018fec0003800000 */
[----:B------:R-:W-:Y:S01]  /*2760*/  IADD3 R11, -R17, R16, R3 ;  /* 0x00000010110b7210 */ /* 0x000fe20007ffe103 */
[----:B------:R-:W-:Y:S03]  /*2770*/  BSSY B0, `(.L_x_1070) ;  /* 0x000000e000007945 */ /* 0x000fe60003800000 */
        /* <DEDUP_REMOVED lines=9> */
.L_x_1071:
[----:B------:R-:W-:-:S13]  /*2810*/  ISETP.NE.AND P1, PT, R15, 0x1, PT ;  /* 0x000000010f00780c */ /* 0x000fda0003f25270 */
[----:B------:R-:W0:Y:S02]  /*2820*/  @P1 LDC.64 R66, c[0x0][0x9e8] ;  /* 0x00027a00ff421b82 */ /* 0x000e240000000a00 */
[----:B0-----:R-:W-:-:S05]  /*2830*/  @P1 IMAD.HI.U32 R20, R11, R66, RZ ;  /* 0x000000420b141227 */ /* 0x001fca00078e00ff */
[----:B------:R-:W-:-:S07]  /*2840*/  @P1 SHF.R.U32.HI R11, RZ, R67, R20 ;  /* 0x00000043ff0b1219 */ /* 0x000fce0000011614 */
.L_x_1072:
[----:B------:R-:W-:Y:S05]  /*2850*/  BSYNC B0 ;  /* 0x0000000000007941 */ /* 0x000fea0003800000 */
.L_x_1070:
[----:B------:R-:W-:-:S05]  /*2860*/  IMAD R20, R11, R15, R38 ;  /* 0x0000000f0b147224 */ /* 0x000fca00078e0226 */
[----:B------:R-:W-:Y:S02]  /*2870*/  VIMNMX R9, R9, R20, !PT ;  /* 0x0000001409097248 */ /* 0x000fe40007fe0100 */
[----:B------:R-:W-:-:S07]  /*2880*/  VIADDMNMX R2, R20, R15, R2, PT ;  /* 0x0000000f14027246 */ /* 0x000fce0003800102 */
.L_x_1069:
[C---:B------:R-:W-:Y:S02]  /*2890*/  ISETP.GE.AND P6, PT, R13.reuse, 0x9, PT ;  /* 0x000000090d00780c */ /* 0x040fe40003fc6270 */
[----:B------:R-:W-:Y:S02]  /*28a0*/  ISETP.GE.AND P1, PT, R13, 0x2, PT ;  /* 0x000000020d00780c */ /* 0x000fe40003f26270 */
[C---:B------:R-:W-:Y:S02]  /*28b0*/  ISETP.GT.AND P2, PT, R9.reuse, 0x8, !P6 ;  /* 0x000000080900780c */ /* 0x040fe40007744270 */
[----:B------:R-:W-:Y:S02]  /*28c0*/  ISETP.GT.AND P3, PT, R9, 0x1, !P1 ;  /* 0x000000010900780c */ /* 0x000fe40004f64270 */
[----:B------:R-:W-:Y:S02]  /*28d0*/  ISETP.LT.OR P2, PT, R2, 0x9, P2 ;  /* 0x000000090200780c */ /* 0x000fe40001741670 */
[----:B------:R-:W-:-:S02]  /*28e0*/  ISETP.GE.AND P4, PT, R13, 0xa, PT ;  /* 0x0000000a0d00780c */ /* 0x000fc40003f86270 */
[----:B------:R-:W-:Y:S02]  /*28f0*/  FSEL R67, R28, -INF , !P2 ;  /* 0xff8000001c437808 */ /* 0x000fe40005000000 */
[C---:B------:R-:W-:Y:S02]  /*2900*/  ISETP.LT.OR P3, PT, R2.reuse, 0x2, P3 ;  /* 0x000000020200780c */ /* 0x040fe40001f61670 */
        /* <DEDUP_REMOVED lines=22> */
[C---:B------:R-:W-:Y:S02]  /*2a70*/  ISETP.LT.OR P2, PT, R2.reuse, 0x1a, P2 ;  /* 0x0000001a0200780c */ /* 0x040fe40001741670 */
        /* <DEDUP_REMOVED lines=78> */
[----:B-1----:R-:W-:Y:S02]  /*2f60*/  FSEL R33, R24, -INF , !P5 ;  /* 0xff80000018217808 */ /* 0x002fe40006800000 */
[----:B------:R-:W-:Y:S02]  /*2f70*/  ISETP.GE.AND P5, PT, R13, 0x5a, PT ;  /* 0x0000005a0d00780c */ /* 0x000fe40003fa6270 */
[----:B------:R-:W-:Y:S02]  /*2f80*/  IADD3 R13, R34, 0x8, R3 ;  /* 0x00000008220d7810 */ /* 0x000fe40007ffe003 */
[----:B------:R-:W-:Y:S02]  /*2f90*/  P2R R64, PR, RZ, 0x20 ;  /* 0x00000020ff407803 */ /* 0x000fe40000000000 */
[----:B------:R-:W-:-:S04]  /*2fa0*/  ISETP.GT.AND P5, PT, R9, 0x59, !P5 ;  /* 0x000000590900780c */ /* 0x000fc80006fa4270 */
[----:B------:R-:W-:Y:S01]  /*2fb0*/  ISETP.LT.OR P5, PT, R2, 0x5a, P5 ;  /* 0x0000005a0200780c */ /* 0x000fe20002fa1670 */
[----:B------:R-:W-:-:S03]  /*2fc0*/  VIADD R2, R3, 0x8 ;  /* 0x0000000803027836 */ /* 0x000fc60000000000 */
[----:B------:R-:W-:Y:S02]  /*2fd0*/  FSEL R24, R69, -INF , !P5 ;  /* 0xff80000045187808 */ /* 0x000fe40006800000 */
[----:B------:R-:W-:Y:S02]  /*2fe0*/  ISETP.GE.AND P5, PT, R15, 0x1, PT ;  /* 0x000000010f00780c */ /* 0x000fe40003fa6270 */
[----:B------:R-:W-:-:S11]  /*2ff0*/  VIADDMNMX R32, R2, R30, R21, PT ;  /* 0x0000001e02207246 */ /* 0x000fd60003800115 */
[----:B------:R-:W-:Y:S05]  /*3000*/  @!P5 BRA `(.L_x_1073) ;  /* 0x000000000050d947 */ /* 0x000fea0003800000 */
[----:B------:R-:W-:Y:S01]  /*3010*/  IADD3 R2, R16, 0x8, R3 ;  /* 0x0000000810027810 */ /* 0x000fe20007ffe003 */
[----:B------:R-:W-:Y:S04]  /*3020*/  BSSY B0, `(.L_x_1074) ;  /* 0x000000f000007945 */ /* 0x000fe80003800000 */
[----:B------:R-:W-:-:S05]  /*3030*/  IMAD.IADD R2, R2, 0x1, -R17 ;  /* 0x0000000102027824 */ /* 0x000fca00078e0a11 */
        /* <DEDUP_REMOVED lines=9> */
.L_x_1075:
[----:B------:R-:W-:-:S13]  /*30d0*/  ISETP.NE.AND P5, PT, R15, 0x1, PT ;  /* 0x000000010f00780c */ /* 0x000fda0003fa5270 */
[----:B------:R-:W0:Y:S02]  /*30e0*/  @P5 LDC.64 R36, c[0x0][0x9e8] ;  /* 0x00027a00ff245b82 */ /* 0x000e240000000a00 */
[----:B0-----:R-:W-:-:S05]  /*30f0*/  @P5 IMAD.HI.U32 R30, R2, R36, RZ ;  /* 0x00000024021e5227 */ /* 0x001fca00078e00ff */
[----:B------:R-:W-:-:S07]  /*3100*/  @P5 SHF.R.U32.HI R2, RZ, R37, R30 ;  /* 0x00000025ff025219 */ /* 0x000fce000001161e */
.L_x_1076:
[----:B------:R-:W-:Y:S05]  /*3110*/  BSYNC B0 ;  /* 0x0000000000007941 */ /* 0x000fea0003800000 */
.L_x_1074:
[----:B------:R-:W-:-:S05]  /*3120*/  IMAD R2, R2, R15, R38 ;  /* 0x0000000f02027224 */ /* 0x000fca00078e0226 */
[----:B------:R-:W-:Y:S02]  /*3130*/  VIMNMX R13, R13, R2, !PT ;  /* 0x000000020d0d7248 */ /* 0x000fe40007fe0100 */
[----:B------:R-:W-:-:S07]  /*3140*/  VIADDMNMX R32, R2, R15, R32, PT ;  /* 0x0000000f02207246 */ /* 0x000fce0003800120 */
.L_x_1073:
[C---:B------:R-:W-:Y:S01]  /*3150*/  ISETP.GT.AND P1, PT, R13.reuse, 0x1, !P1 ;  /* 0x000000010d00780c */ /* 0x040fe20004f24270 */
[----:B------:R-:W-:Y:S01]  /*3160*/  ULDC UR4, c[0x0][0x988] ;  /* 0x0002620000047ab9 */ /* 0x000fe20000000800 */
[----:B------:R-:W-:Y:S02]  /*3170*/  ISETP.GT.AND P6, PT, R13, 0x8, !P6 ;  /* 0x000000080d00780c */ /* 0x000fe400077c4270 */
[C---:B------:R-:W-:Y:S02]  /*3180*/  ISETP.LT.OR P1, PT, R32.reuse, 0x2, P1 ;  /* 0x000000022000780c */ /* 0x040fe40000f21670 */
[----:B------:R-:W-:Y:S02]  /*3190*/  ISETP.LT.OR P6, PT, R32, 0x9, P6 ;  /* 0x000000092000780c */ /* 0x000fe400037c1670 */
[----:B------:R-:W-:Y:S02]  /*31a0*/  FSEL R21, R0, -INF , !P1 ;  /* 0xff80000000157808 */ /* 0x000fe40004800000 */
[----:B------:R-:W-:Y:S01]  /*31b0*/  ISETP.NE.AND P1, PT, R11, RZ, PT ;  /* 0x000000ff0b00720c */ /* 0x000fe20003f25270 */
[----:B------:R-:W-:Y:S01]  /*31c0*/  IMAD.U32 R11, RZ, RZ, UR4 ;  /* 0x00000004ff0b7e24 */ /* 0x000fe2000f8e00ff */
[----:B------:R-:W-:-:S02]  /*31d0*/  FSEL R34, R27, -INF , !P6 ;  /* 0xff8000001b227808 */ /* 0x000fc40007000000 */
[----:B------:R-:W-:Y:S02]  /*31e0*/  ISETP.GT.AND P1, PT, R13, 0x9, !P1 ;  /* 0x000000090d00780c */ /* 0x000fe40004f24270 */
[----:B------:R-:W-:Y:S02]  /*31f0*/  ISETP.NE.AND P6, PT, R42, RZ, PT ;  /* 0x000000ff2a00720c */ /* 0x000fe40003fc5270 */
[----:B------:R-:W-:Y:S02]  /*3200*/  ISETP.LT.OR P1, PT, R32, 0xa, P1 ;  /* 0x0000000a2000780c */ /* 0x000fe40000f21670 */
[----:B------:R-:W-:Y:S02]  /*3210*/  ISETP.NE.AND P5, PT, R46, RZ, PT ;  /* 0x000000ff2e00720c */ /* 0x000fe40003fa5270 */
[----:B------:R-:W-:Y:S02]  /*3220*/  FSEL R36, R31, -INF , !P1 ;  /* 0xff8000001f247808 */ /* 0x000fe40004800000 */
[----:B------:R-:W-:-:S02]  /*3230*/  ISETP.NE.AND P1, PT, R25, RZ, PT ;  /* 0x000000ff1900720c */ /* 0x000fc40003f25270 */
[----:B------:R-:W-:Y:S02]  /*3240*/  FMNMX.FTZ R9, R33, R65, !PT ;  /* 0x0000004121097209 */ /* 0x000fe40007810000 */
[----:B------:R-:W-:Y:S02]  /*3250*/  ISETP.GT.AND P1, PT, R13, 0x10, !P1 ;  /* 0x000000100d00780c */ /* 0x000fe40004f24270 */
[----:B------:R-:W-:Y:S02]  /*3260*/  FMNMX.FTZ R9, R67, R9, !PT ;  /* 0x0000000943097209 */ /* 0x000fe40007810000 */
[----:B------:R-:W-:Y:S02]  /*3270*/  ISETP.LT.OR P1, PT, R32, 0x11, P1 ;  /* 0x000000112000780c */ /* 0x000fe40000f21670 */
[----:B------:R-:W-:Y:S02]  /*3280*/  FMNMX.FTZ R9, R71, R9, !PT ;  /* 0x0000000947097209 */ /* 0x000fe40007810000 */
        /* <DEDUP_REMOVED lines=8> */
[----:B------:R-:W-:Y:S02]  /*3310*/  ISETP.GT.AND P1, PT, R13, 0x18, !P6 ;  /* 0x000000180d00780c */ /* 0x000fe40007724270 */
[----:B------:R-:W-:Y:S02]  /*3320*/  ISETP.NE.AND P6, PT, R44, RZ, PT ;  /* 0x000000ff2c00720c */ /* 0x000fe40003fc5270 */
[----:B------:R-:W-:Y:S02]  /*3330*/  ISETP.LT.OR P1, PT, R32, 0x19, P1 ;  /* 0x000000192000780c */ /* 0x000fe40000f21670 */
[----:B------:R-:W-:Y:S02]  /*3340*/  FMNMX.FTZ R9, R87, R9, !PT ;  /* 0x0000000957097209 */ /* 0x000fe40007810000 */
[----:B------:R-:W-:-:S02]  /*3350*/  FSEL R42, R74, -INF , !P1 ;  /* 0xff8000004a2a7808 */ /* 0x000fc40004800000 */
[----:B------:R-:W-:Y:S02]  /*3360*/  ISETP.GT.AND P1, PT, R13, 0x19, !P5 ;  /* 0x000000190d00780c */ /* 0x000fe40006f24270 */
[----:B------:R-:W-:Y:S02]  /*3370*/  ISETP.NE.AND P5, PT, R48, RZ, PT ;  /* 0x000000ff3000720c */ /* 0x000fe40003fa5270 */
[----:B------:R-:W-:Y:S02]  /*3380*/  ISETP.LT.OR P1, PT, R32, 0x1a, P1 ;  /* 0x0000001a2000780c */ /* 0x000fe40000f21670 */
[----:B------:R-:W-:Y:S02]  /*3390*/  FMNMX.FTZ R9, R89, R9, !PT ;  /* 0x0000000959097209 */ /* 0x000fe40007810000 */
        /* <DEDUP_REMOVED lines=37> */
[----:B------:R-:W-:-:S02]  /*35f0*/  ISETP.GT.AND P4, PT, R13, RZ, !P4 ;  /* 0x000000ff0d00720c */ /* 0x000fc40006784270 */
[----:B------:R-:W-:Y:S02]  /*3600*/  ISETP.GT.AND P1, PT, R13, 0x31, !P1 ;  /* 0x000000310d00780c */ /* 0x000fe40004f24270 */
[C---:B------:R-:W-:Y:S02]  /*3610*/  ISETP.LT.OR P4, PT, R32.reuse, 0x1, P4 ;  /* 0x000000012000780c */ /* 0x040fe40002781670 */
[----:B------:R-:W-:Y:S02]  /*3620*/  ISETP.LT.OR P1, PT, R32, 0x32, P1 ;  /* 0x000000322000780c */ /* 0x000fe40000f21670 */
[----:B------:R-:W-:Y:S02]  /*3630*/  FSEL R6, R6, -INF , !P4 ;  /* 0xff80000006067808 */ /* 0x000fe40006000000 */
[----:B------:R-:W-:Y:S02]  /*3640*/  FSEL R56, R51, -INF , !P1 ;  /* 0xff80000033387808 */ /* 0x000fe40004800000 */
[----:B------:R-:W-:-:S02]  /*3650*/  ISETP.NE.AND P1, PT, R82, RZ, PT ;  /* 0x000000ff5200720c */ /* 0x000fc40003f25270 */
[C---:B------:R-:W-:Y:S02]  /*3660*/  ISETP.GT.AND P2, PT, R13.reuse, 0x51, !P2 ;  /* 0x000000510d00780c */ /* 0x040fe40005744270 */
[C---:B------:R-:W-:Y:S02]  /*3670*/  ISETP.GT.AND P1, PT, R13.reuse, 0x38, !P1 ;  /* 0x000000380d00780c */ /* 0x040fe40004f24270 */
[----:B------:R-:W-:Y:S02]  /*3680*/  ISETP.GT.AND P3, PT, R13, 0x58, !P3 ;  /* 0x000000580d00780c */ /* 0x000fe40005f64270 */
[C---:B------:R-:W-:Y:S02]  /*3690*/  ISETP.LT.OR P1, PT, R32.reuse, 0x39, P1 ;  /* 0x000000392000780c */ /* 0x040fe40000f21670 */
[----:B------:R-:W-:Y:S02]  /*36a0*/  ISETP.LT.OR P2, PT, R32, 0x52, P2 ;  /* 0x000000522000780c */ /* 0x000fe40001741670 */
[----:B------:R-:W-:-:S02]  /*36b0*/  FSEL R58, R78, -INF , !P1 ;  /* 0xff8000004e3a7808 */ /* 0x000fc40004800000 */
[----:B------:R-:W-:Y:S02]  /*36c0*/  ISETP.NE.AND P1, PT, R84, RZ, PT ;  /* 0x000000ff5400720c */ /* 0x000fe40003f25270 */
[C---:B------:R-:W-:Y:S02]  /*36d0*/  ISETP.LT.OR P3, PT, R32.reuse, 0x59, P3 ;  /* 0x000000592000780c */ /* 0x040fe40001f61670 */
[----:B------:R-:W-:Y:S02]  /*36e0*/  ISETP.GT.AND P1, PT, R13, 0x39, !P1 ;  /* 0x000000390d00780c */ /* 0x000fe40004f24270 */
[----:B------:R-:W-:Y:S02]  /*36f0*/  FSEL R66, R7, -INF , !P2 ;  /* 0xff80000007427808 */ /* 0x000fe40005000000 */
[----:B------:R-:W-:Y:S02]  /*3700*/  ISETP.LT.OR P1, PT, R32, 0x3a, P1 ;  /* 0x0000003a2000780c */ /* 0x000fe40000f21670 */
[----:B------:R-:W-:-:S02]  /*3710*/  FSEL R10, R10, -INF , !P3 ;  /* 0xff8000000a0a7808 */ /* 0x000fc40005800000 */
[----:B------:R-:W-:Y:S02]  /*3720*/  FSEL R60, R55, -INF , !P1 ;  /* 0xff800000373c7808 */ /* 0x000fe40004800000 */
[----:B------:R-:W-:-:S04]  /*3730*/  ISETP.NE.AND P1, PT, R86, RZ, PT ;  /* 0x000000ff5600720c */ /* 0x000fc80003f25270 */
[----:B------:R-:W-:-:S04]  /*3740*/  ISETP.GT.AND P1, PT, R13, 0x40, !P1 ;  /* 0x000000400d00780c */ /* 0x000fc80004f24270 */
[----:B------:R-:W-:-:S04]  /*3750*/  ISETP.LT.OR P1, PT, R32, 0x41, P1 ;  /* 0x000000412000780c */ /* 0x000fc80000f21670 */
[----:B------:R-:W-:Y:S02]  /*3760*/  FSEL R30, R79, -INF , !P1 ;  /* 0xff8000004f1e7808 */ /* 0x000fe40004800000 */
[----:B------:R-:W-:Y:S02]  /*3770*/  ISETP.GT.AND P1, PT, R13, 0x41, !P6 ;  /* 0x000000410d00780c */ /* 0x000fe40007724270 */
[----:B------:R-:W-:Y:S02]  /*3780*/  ISETP.NE.AND P6, PT, R90, RZ, PT ;  /* 0x000000ff5a00720c */ /* 0x000fe40003fc5270 */
[----:B------:R-:W-:-:S04]  /*3790*/  ISETP.LT.OR P1, PT, R32, 0x42, P1 ;  /* 0x000000422000780c */ /* 0x000fc80000f21670 */
[----:B------:R-:W-:Y:S02]  /*37a0*/  FSEL R2, R59, -INF , !P1 ;  /* 0xff8000003b027808 */ /* 0x000fe40004800000 */
[----:B------:R-:W-:Y:S02]  /*37b0*/  ISETP.GT.AND P1, PT, R13, 0x48, !P5 ;  /* 0x000000480d00780c */ /* 0x000fe40006f24270 */
[----:B------:R-:W-:Y:S02]  /*37c0*/  ISETP.NE.AND P5, PT, R88, RZ, PT ;  /* 0x000000ff5800720c */ /* 0x000fe40003fa5270 */
[----:B------:R-:W-:-:S04]  /*37d0*/  ISETP.LT.OR P1, PT, R32, 0x49, P1 ;  /* 0x000000492000780c */ /* 0x000fc80000f21670 */
[----:B------:R-:W-:Y:S02]  /*37e0*/  FSEL R0, R62, -INF , !P1 ;  /* 0xff8000003e007808 */ /* 0x000fe40004800000 */
[----:B------:R-:W0:Y:S02]  /*37f0*/  SHFL.BFLY PT, R62, R25, 0x2, 0x1f ;  /* 0x0c401f00193e7f89 */ /* 0x000e2400000e0000 */
[----:B0-----:R-:W-:Y:S02]  /*3800*/  FMNMX.FTZ R27, R25, R62, !PT ;  /* 0x0000003e191b7209 */ /* 0x001fe40007810000 */
[----:B------:R-:W-:-:S03]  /*3810*/  FMNMX.FTZ R25, R6, R21, !PT ;  /* 0x0000001506197209 */ /* 0x000fc60007810000 */
[----:B------:R-:W0:Y:S01]  /*3820*/  SHFL.BFLY PT, R62, R27, 0x1, 0x1f ;  /* 0x0c201f001b3e7f89 */ /* 0x000e2200000e0000 */
[----:B------:R-:W-:-:S04]  /*3830*/  FMNMX.FTZ R25, R34, R25, !PT ;  /* 0x0000001922197209 */ /* 0x000fc80007810000 */
[----:B------:R-:W-:-:S04]  /*3840*/  FMNMX.FTZ R25, R36, R25, !PT ;  /* 0x0000001924197209 */ /* 0x000fc80007810000 */
[----:B------:R-:W-:-:S04]  /*3850*/  FMNMX.FTZ R25, R38, R25, !PT ;  /* 0x0000001926197209 */ /* 0x000fc80007810000 */
[----:B------:R-:W-:-:S04]  /*3860*/  FMNMX.FTZ R25, R40, R25, !PT ;  /* 0x0000001928197209 */ /* 0x000fc80007810000 */
[----:B------:R-:W-:-:S04]  /*3870*/  FMNMX.FTZ R25, R42, R25, !PT ;  /* 0x000000192a197209 */ /* 0x000fc80007810000 */
[----:B------:R-:W-:Y:S02]  /*3880*/  FMNMX.FTZ R25, R44, R25, !PT ;  /* 0x000000192c197209 */ /* 0x000fe40007810000 */
[----:B0-----:R-:W-:Y:S02]  /*3890*/  FMNMX.FTZ R9, R27, R62, !PT ;  /* 0x0000003e1b097209 */ /* 0x001fe40007810000 */
        /* <DEDUP_REMOVED lines=10> */
[--C-:B------:R-:W-:Y:S01]  /*3940*/  FFMA.FTZ R27, R33, R11, -R68.reuse ;  /* 0x0000000b211b7223 */ /* 0x100fe20000010844 */
[----:B------:R-:W-:Y:S01]  /*3950*/  ISETP.LT.OR P1, PT, R32, 0x4a, P1 ;  /* 0x0000004a2000780c */ /* 0x000fe20000f21670 */
[----:B------:R-:W-:Y:S01]  /*3960*/  MUFU.EX2 R148, R7 ;  /* 0x0000000700947308 */ /* 0x000fe20000000800 */
[----:B------:R-:W-:Y:S01]  /*3970*/  FMNMX.FTZ R25, R56, R25, !PT ;  /* 0x0000001938197209 */ /* 0x000fe20007810000 */
[-CC-:B------:R-:W-:Y:S01]  /*3980*/  FFMA.FTZ R29, R65, R11.reuse, -R68.reuse ;  /* 0x0000000b411d7223 */ /* 0x180fe20000010844 */
[----:B------:R-:W-:Y:S01]  /*3990*/  FSEL R62, R63, -INF , !P1 ;  /* 0xff8000003f3e7808 */ /* 0x000fe20004800000 */
[--C-:B------:R-:W-:Y:S01]  /*39a0*/  FFMA.FTZ R31, R67, R11, -R68.reuse ;  /* 0x0000000b431f7223 */ /* 0x100fe20000010844 */
[----:B------:R-:W-:Y:S01]  /*39b0*/  FMNMX.FTZ R25, R58, R25, !PT ;  /* 0x000000193a197209 */ /* 0x000fe20007810000 */
[--C-:B------:R-:W-:Y:S01]  /*39c0*/  FFMA.FTZ R33, R71, R11, -R68.reuse ;  /* 0x0000000b47217223 */ /* 0x100fe20000010844 */
[----:B------:R-:W-:Y:S01]  /*39d0*/  ISETP.GT.AND P1, PT, R13, 0x50, !P6 ;  /* 0x000000500d00780c */ /* 0x000fe20007724270 */
[----:B------:R-:W-:Y:S01]  /*39e0*/  MUFU.EX2 R27, R27 ;  /* 0x0000001b001b7308 */ /* 0x000fe20000000800 */
[----:B------:R-:W-:Y:S01]  /*39f0*/  FMNMX.FTZ R25, R60, R25, !PT ;  /* 0x000000193c197209 */ /* 0x000fe20007810000 */
[-CC-:B------:R-:W-:Y:S01]  /*3a00*/  FFMA.FTZ R35, R81, R11.reuse, -R68.reuse ;  /* 0x0000000b51237223 */ /* 0x180fe20000010844 */
[----:B------:R-:W-:Y:S01]  /*3a10*/  ISETP.LT.OR P1, PT, R32, 0x51, P1 ;  /* 0x000000512000780c */ /* 0x000fe20000f21670 */
[--C-:B------:R-:W-:Y:S01]  /*3a20*/  FFMA.FTZ R24, R24, R11, -R68.reuse ;  /* 0x0000000b18187223 */ /* 0x100fe20000010844 */
[----:B------:R-:W-:Y:S01]  /*3a30*/  FMNMX.FTZ R25, R30, R25, !PT ;  /* 0x000000191e197209 */ /* 0x000fe20007810000 */
[--C-:B------:R-:W-:Y:S01]  /*3a40*/  FFMA.FTZ R37, R85, R11, -R68.reuse ;  /* 0x0000000b55257223 */ /* 0x100fe20000010844 */
[----:B------:R-:W-:Y:S01]  /*3a50*/  ISETP.NE.AND P5, PT, R64, RZ, PT ;  /* 0x000000ff4000720c */ /* 0x000fe20003fa5270 */
[----:B------:R0:W1:Y:S01]  /*3a60*/  MUFU.EX2 R156, R29 ;  /* 0x0000001d009c7308 */ /* 0x0000620000000800 */
[----:B------:R-:W-:Y:S01]  /*3a70*/  FMNMX.FTZ R25, R2, R25, !PT ;  /* 0x0000001902197209 */ /* 0x000fe20007810000 */
[-CC-:B------:R-:W-:Y:S01]  /*3a80*/  FFMA.FTZ R47, R61, R11.reuse, -R68.reuse ;  /* 0x0000000b3d2f7223 */ /* 0x180fe20000010844 */
[----:B------:R-:W-:Y:S01]  /*3a90*/  FSEL R64, R8, -INF , !P1 ;  /* 0xff80000008407808 */ /* 0x000fe20004800000 */
[--C-:B------:R-:W-:Y:S01]  /*3aa0*/  FFMA.FTZ R39, R49, R11, -R68.reuse ;  /* 0x0000000b31277223 */ /* 0x100fe20000010844 */
[----:B------:R-:W-:Y:S01]  /*3ab0*/  FMNMX.FTZ R25, R0, R25, !PT ;  /* 0x0000001900197209 */ /* 0x000fe20007810000 */
[--C-:B------:R-:W-:Y:S01]  /*3ac0*/  FFMA.FTZ R43, R53, R11, -R68.reuse ;  /* 0x0000000b352b7223 */ /* 0x100fe20000010844 */
[----:B------:R-:W-:Y:S01]  /*3ad0*/  ISETP.GT.AND P4, PT, R13, 0x59, !P5 ;  /* 0x000000590d00780c */ /* 0x000fe20006f84270 */
[----:B------:R-:W2:Y:S01]  /*3ae0*/  MUFU.EX2 R31, R31 ;  /* 0x0000001f001f7308 */ /* 0x000ea20000000800 */
[----:B------:R-:W-:Y:S01]  /*3af0*/  FMNMX.FTZ R25, R62, R25, !PT ;  /* 0x000000193e197209 */ /* 0x000fe20007810000 */
[-CC-:B0-----:R-:W-:Y:S01]  /*3b00*/  FFMA.FTZ R29, R83, R11.reuse, -R68.reuse ;  /* 0x0000000b531d7223 */ /* 0x181fe20000010844 */
[----:B------:R-:W-:Y:S01]  /*3b10*/  ISETP.LT.OR P4, PT, R32, 0x5a, P4 ;  /* 0x0000005a2000780c */ /* 0x000fe20002781670 */
[--C-:B------:R-:W-:Y:S01]  /*3b20*/  FFMA.FTZ R13, R89, R11, -R68.reuse ;  /* 0x0000000b590d7223 */ /* 0x100fe20000010844 */
[----:B------:R-:W-:Y:S01]  /*3b30*/  FMNMX.FTZ R25, R64, R25, !PT ;  /* 0x0000001940197209 */ /* 0x000fe20007810000 */
[--C-:B------:R-:W-:Y:S01]  /*3b40*/  FFMA.FTZ R32, R45, R11, -R68.reuse ;  /* 0x0000000b2d207223 */ /* 0x100fe20000010844 */
[----:B------:R-:W-:Y:S01]  /*3b50*/  FSEL R12, R12, -INF , !P4 ;  /* 0xff8000000c0c7808 */ /* 0x000fe20006000000 */
[----:B------:R0:W3:Y:S01]  /*3b60*/  MUFU.EX2 R158, R33 ;  /* 0x00000021009e7308 */ /* 0x0000e20000000800 */
        /* <DEDUP_REMOVED lines=9> */
[----:B0-----:R-:W-:Y:S01]  /*3c00*/  FFMA.FTZ R33, R87, R11, -R68 ;  /* 0x0000000b57217223 */ /* 0x001fe20000010844 */
[----:B------:R-:W-:-:S03]  /*3c10*/  ISETP.GE.AND P5, PT, R15, 0x1, PT ;  /* 0x000000010f00780c */ /* 0x000fc60003fa6270 */
[----:B------:R-:W0:Y:S02]  /*3c20*/  SHFL.BFLY PT, R8, R25, 0x2, 0x1f ;  /* 0x0c401f0019087f89 */ /* 0x000e2400000e0000 */
[----:B------:R5:W4:Y:S08]  /*3c30*/  MUFU.EX2 R152, R29 ;  /* 0x0000001d00987308 */ /* 0x000b300000000800 */
[----:B------:R-:W4:Y:S01]  /*3c40*/  MUFU.EX2 R37, R37 ;  /* 0x0000002500257308 */ /* 0x000f220000000800 */
[----:B-----5:R-:W-:-:S07]  /*3c50*/  FFMA.FTZ R29, R91, R11, -R68 ;  /* 0x0000000b5b1d7223 */ /* 0x020fce0000010844 */
[----:B------:R-:W-:Y:S01]  /*3c60*/  MUFU.EX2 R142, R47 ;  /* 0x0000002f008e7308 */ /* 0x000fe20000000800 */
[----:B0-----:R-:W-:Y:S01]  /*3c70*/  FMNMX.FTZ R7, R25, R8, !PT ;  /* 0x0000000819077209 */ /* 0x001fe20007810000 */
[----:B------:R-:W-:-:S06]  /*3c80*/  FFMA.FTZ R25, R57, R11, -R68 ;  /* 0x0000000b39197223 */ /* 0x000fcc0000010844 */
[----:B------:R0:W-:Y:S01]  /*3c90*/  MUFU.EX2 R154, R33 ;  /* 0x00000021009a7308 */ /* 0x0001e20000000800 */
[----:B------:R-:W5:Y:S07]  /*3ca0*/  SHFL.BFLY PT, R8, R7, 0x1, 0x1f ;  /* 0x0c201f0007087f89 */ /* 0x000f6e00000e0000 */
[----:B------:R-:W-:Y:S01]  /*3cb0*/  MUFU.EX2 R140, R25 ;  /* 0x00000019008c7308 */ /* 0x000fe20000000800 */
[----:B0-----:R-:W-:-:S07]  /*3cc0*/  FFMA.FTZ R33, R93, R11, -R68 ;  /* 0x0000000b5d217223 */ /* 0x001fce0000010844 */
[----:B------:R1:W-:Y:S08]  /*3cd0*/  MUFU.EX2 R25, R24 ;  /* 0x0000001800197308 */ /* 0x0003f00000000800 */
[----:B------:R-:W-:Y:S01]  /*3ce0*/  MUFU.EX2 R13, R13 ;  /* 0x0000000d000d7308 */ /* 0x000fe20000000800 */
[----:B-1----:R-:W-:Y:S01]  /*3cf0*/  FADD.FTZ R24, R27, R156 ;  /* 0x0000009c1b187221 */ /* 0x002fe20000010000 */
[----:B------:R-:W-:-:S02]  /*3d00*/  F2FP.BF16.F32.PACK_AB R156, R156, R27 ;  /* 0x0000001b9c9c723e */ /* 0x000fc400000010ff */
[----:B-----5:R-:W-:Y:S01]  /*3d10*/  FMNMX.FTZ R8, R7, R8, !PT ;  /* 0x0000000807087209 */ /* 0x020fe20007810000 */
[----:B--2---:R-:W-:-:S03]  /*3d20*/  FADD.FTZ R47, R31, R24 ;  /* 0x000000181f2f7221 */ /* 0x004fc60000010000 */
[C---:B------:R-:W-:Y:S01]  /*3d30*/  FSETP.NEU.FTZ.AND P1, PT, R8.reuse, -INF , PT ;  /* 0xff8000000800780b */ /* 0x040fe20003f3d000 */
[----:B------:R-:W-:Y:S01]  /*3d40*/  FMUL.FTZ R7, R8, R11 ;  /* 0x0000000b08077220 */ /* 0x000fe20000410000 */
[C---:B---3--:R-:W-:Y:S01]  /*3d50*/  FADD.FTZ R24, R158.reuse, R47 ;  /* 0x0000002f9e187221 */ /* 0x048fe20000010000 */
[----:B------:R-:W-:Y:S01]  /*3d60*/  MUFU.EX2 R29, R29 ;  /* 0x0000001d001d7308 */ /* 0x000fe20000000800 */
[----:B------:R-:W-:Y:S02]  /*3d70*/  F2FP.BF16.F32.PACK_AB R158, R158, R31 ;  /* 0x0000001f9e9e723e */ /* 0x000fe400000010ff */
[----:B------:R-:W-:Y:S01]  /*3d80*/  FSEL R7, R7, RZ, P1 ;  /* 0x000000ff07077208 */ /* 0x000fe20000800000 */
[----:B----4-:R-:W-:-:S04]  /*3d90*/  FADD.FTZ R47, R35, R24 ;  /* 0x00000018232f7221 */ /* 0x010fc80000010000 */
[-CC-:B------:R-:W-:Y:S01]  /*3da0*/  FFMA.FTZ R6, R6, R11.reuse, -R7.reuse ;  /* 0x0000000b06067223 */ /* 0x180fe20000010807 */
[-CC-:B------:R-:W-:Y:S01]  /*3db0*/  FFMA.FTZ R21, R21, R11.reuse, -R7.reuse ;  /* 0x0000000b15157223 */ /* 0x180fe20000010807 */
[-CC-:B------:R-:W-:Y:S01]  /*3dc0*/  FFMA.FTZ R34, R34, R11.reuse, -R7.reuse ;  /* 0x0000000b22227223 */ /* 0x180fe20000010807 */
[-CC-:B------:R-:W-:Y:S01]  /*3dd0*/  FFMA.FTZ R36, R36, R11.reuse, -R7.reuse ;  /* 0x0000000b24247223 */ /* 0x180fe20000010807 */
[-CC-:B------:R-:W-:Y:S01]  /*3de0*/  FFMA.FTZ R38, R38, R11.reuse, -R7.reuse ;  /* 0x0000000b26267223 */ /* 0x180fe20000010807 */
        /* <DEDUP_REMOVED lines=23> */
[----:B------:R-:W-:Y:S01]  /*3f60*/  FFMA.FTZ R12, R12, R11, -R7 ;  /* 0x0000000b0c0c7223 */ /* 0x000fe20000010807 */
[----:B------:R-:W-:Y:S01]  /*3f70*/  F2FP.BF16.F32.PACK_AB R152, R152, R35 ;  /* 0x000000239898723e */ /* 0x000fe200000010ff */
[----:B------:R-:W2:Y:S01]  /*3f80*/  MUFU.EX2 R159, R36 ;  /* 0x00000024009f7308 */ /* 0x000ea20000000800 */
[----:B0-----:R-:W-:Y:S01]  /*3f90*/  FADD.FTZ R47, R6, R21 ;  /* 0x00000015062f7221 */ /* 0x001fe20000010000 */
        /* <DEDUP_REMOVED lines=11> */
[----:B------:R-:W-:Y:S01]  /*4050*/  MUFU.EX2 R146, R43 ;  /* 0x0000002b00927308 */ /* 0x000fe20000000800 */
[----:B--2---:R-:W-:-:S07]  /*4060*/  FADD.FTZ R24, R42, R47 ;  /* 0x0000002f2a187221 */ /* 0x004fce0000010000 */
[----:B------:R-:W1:Y:S01]  /*4070*/  MUFU.EX2 R32, R32 ;  /* 0x0000002000207308 */ /* 0x000e620000000800 */
[C---:B0-----:R-:W-:Y:S01]  /*4080*/  FADD.FTZ R47, R155.reuse, R24 ;  /* 0x000000189b2f7221 */ /* 0x041fe20000010000 */
[----:B------:R-:W-:-:S06]  /*4090*/  F2FP.BF16.F32.PACK_AB R155, R155, R42 ;  /* 0x0000002a9b9b723e */ /* 0x000fcc00000010ff */
[----:B------:R0:W-:Y:S08]  /*40a0*/  MUFU.EX2 R43, R26 ;  /* 0x0000001a002b7308 */ /* 0x0001f00000000800 */
[----:B------:R-:W2:Y:S01]  /*40b0*/  MUFU.EX2 R46, R46 ;  /* 0x0000002e002e7308 */ /* 0x000ea20000000800 */
[C---:B0-----:R-:W-:Y:S01]  /*40c0*/  FADD.FTZ R26, R154.reuse, R49 ;  /* 0x000000319a1a7221 */ /* 0x041fe20000010000 */
[----:B------:R-:W-:-:S02]  /*40d0*/  F2FP.BF16.F32.PACK_AB R154, R154, R37 ;  /* 0x000000259a9a723e */ /* 0x000fc400000010ff */
[----:B-1----:R-:W-:Y:S01]  /*40e0*/  F2FP.BF16.F32.PACK_AB R150, R32, R29 ;  /* 0x0000001d2096723e */ /* 0x002fe200000010ff */
[----:B------:R-:W-:-:S03]  /*40f0*/  FADD.FTZ R49, R13, R26 ;  /* 0x0000001a0d317221 */ /* 0x000fc60000010000 */
[----:B------:R-:W0:Y:S01]  /*4100*/  MUFU.EX2 R33, R33 ;  /* 0x0000002100217308 */ /* 0x000e220000000800 */
[C---:B------:R-:W-:Y:S01]  /*4110*/  FADD.FTZ R26, R148.reuse, R49 ;  /* 0x00000031941a7221 */ /* 0x040fe20000010000 */
[----:B------:R-:W-:-:S03]  /*4120*/  F2FP.BF16.F32.PACK_AB R148, R148, R13 ;  /* 0x0000000d9494723e */ /* 0x000fc600000010ff */
[----:B------:R-:W-:-:S03]  /*4130*/  FADD.FTZ R49, R29, R26 ;  /* 0x0000001a1d317221 */ /* 0x000fc60000010000 */
[----:B------:R-:W1:Y:S01]  /*4140*/  MUFU.EX2 R149, R48 ;  /* 0x0000003000957308 */ /* 0x000e620000000800 */
[----:B------:R-:W-:Y:S01]  /*4150*/  FADD.FTZ R26, R32, R49 ;  /* 0x00000031201a7221 */ /* 0x000fe20000010000 */
[----:B--2---:R-:W-:-:S06]  /*4160*/  FADD.FTZ R24, R46, R47 ;  /* 0x0000002f2e187221 */ /* 0x004fcc0000010000 */
[----:B------:R2:W3:Y:S01]  /*4170*/  MUFU.EX2 R144, R39 ;  /* 0x0000002700907308 */ /* 0x0004e20000000800 */
[----:B0-----:R-:W-:-:S07]  /*4180*/  FADD.FTZ R49, R33, R26 ;  /* 0x0000001a21317221 */ /* 0x001fce0000010000 */
[----:B------:R-:W-:Y:S01]  /*4190*/  MUFU.EX2 R50, R50 ;  /* 0x0000003200327308 */ /* 0x000fe20000000800 */
[----:B--2---:R-:W-:Y:S01]  /*41a0*/  FFMA.FTZ R39, R99, R11, -R68 ;  /* 0x0000000b63277223 */ /* 0x004fe20000010844 */
[C---:B-1----:R-:W-:Y:S01]  /*41b0*/  FADD.FTZ R47, R149.reuse, R24 ;  /* 0x00000018952f7221 */ /* 0x042fe20000010000 */
[----:B------:R-:W-:-:S05]  /*41c0*/  F2FP.BF16.F32.PACK_AB R149, R149, R46 ;  /* 0x0000002e9595723e */ /* 0x000fca00000010ff */
[----:B------:R-:W0:Y:S01]  /*41d0*/  MUFU.EX2 R41, R41 ;  /* 0x0000002900297308 */ /* 0x000e220000000800 */
[C---:B---3--:R-:W-:Y:S01]  /*41e0*/  FADD.FTZ R26, R144.reuse, R49 ;  /* 0x00000031901a7221 */ /* 0x048fe20000010000 */
[----:B------:R-:W-:-:S06]  /*41f0*/  F2FP.BF16.F32.PACK_AB R144, R144, R33 ;  /* 0x000000219090723e */ /* 0x000fcc00000010ff */
[----:B------:R-:W-:Y:S08]  /*4200*/  MUFU.EX2 R151, R52 ;  /* 0x0000003400977308 */ /* 0x000ff00000000800 */
[----:B------:R-:W-:Y:S01]  /*4210*/  MUFU.EX2 R54, R54 ;  /* 0x0000003600367308 */ /* 0x000fe20000000800 */
[----:B0-----:R-:W-:-:S04]  /*4220*/  FADD.FTZ R49, R41, R26 ;  /* 0x0000001a29317221 */ /* 0x001fc80000010000 */
[C---:B------:R-:W-:Y:S01]  /*4230*/  FADD.FTZ R24, R146.reuse, R49 ;  /* 0x0000003192187221 */ /* 0x040fe20000010000 */
[----:B------:R-:W-:Y:S02]  /*4240*/  F2FP.BF16.F32.PACK_AB R146, R146, R41 ;  /* 0x000000299292723e */ /* 0x000fe400000010ff */
[----:B------:R-:W0:Y:S08]  /*4250*/  MUFU.EX2 R45, R45 ;  /* 0x0000002d002d7308 */ /* 0x000e300000000800 */
[----:B------:R-:W1:Y:S08]  /*4260*/  MUFU.EX2 R145, R56 ;  /* 0x0000003800917308 */ /* 0x000e700000000800 */
[----:B------:R-:W2:Y:S08]  /*4270*/  MUFU.EX2 R58, R58 ;  /* 0x0000003a003a7308 */ /* 0x000eb00000000800 */
[----:B------:R3:W-:Y:S08]  /*4280*/  MUFU.EX2 R141, R2 ;  /* 0x00000002008d7308 */ /* 0x0007f00000000800 */
[----:B------:R-:W4:Y:S01]  /*4290*/  MUFU.EX2 R39, R39 ;  /* 0x0000002700277308 */ /* 0x000f220000000800 */
[----:B---3--:R-:W-:Y:S01]  /*42a0*/  FADD.FTZ R2, R50, R47 ;  /* 0x0000002f32027221 */ /* 0x008fe20000010000 */
[----:B0-----:R-:W-:-:S03]  /*42b0*/  FADD.FTZ R47, R45, R24 ;  /* 0x000000182d2f7221 */ /* 0x001fc60000010000 */
[C---:B------:R-:W-:Y:S01]  /*42c0*/  FADD.FTZ R7, R151.reuse, R2 ;  /* 0x0000000297077221 */ /* 0x040fe20000010000 */
[C---:B------:R-:W-:Y:S01]  /*42d0*/  FADD.FTZ R24, R140.reuse, R47 ;  /* 0x0000002f8c187221 */ /* 0x040fe20000010000 */
[----:B------:R-:W-:Y:S01]  /*42e0*/  F2FP.BF16.F32.PACK_AB R140, R140, R45 ;  /* 0x0000002d8c8c723e */ /* 0x000fe200000010ff */
[----:B------:R-:W0:Y:S01]  /*42f0*/  MUFU.EX2 R147, R60 ;  /* 0x0000003c00937308 */ /* 0x000e220000000800 */
[----:B------:R-:W-:Y:S01]  /*4300*/  FADD.FTZ R2, R54, R7 ;  /* 0x0000000736027221 */ /* 0x000fe20000010000 */
[----:B------:R-:W-:-:S03]  /*4310*/  F2FP.BF16.F32.PACK_AB R151, R151, R50 ;  /* 0x000000329797723e */ /* 0x000fc600000010ff */
[C---:B-1----:R-:W-:Y:S01]  /*4320*/  FADD.FTZ R7, R145.reuse, R2 ;  /* 0x0000000291077221 */ /* 0x042fe20000010000 */
[----:B------:R-:W-:Y:S02]  /*4330*/  F2FP.BF16.F32.PACK_AB R145, R145, R54 ;  /* 0x000000369191723e */ /* 0x000fe400000010ff */
[----:B------:R-:W1:Y:S01]  /*4340*/  MUFU.EX2 R30, R30 ;  /* 0x0000001e001e7308 */ /* 0x000e620000000800 */
[----:B--2---:R-:W-:Y:S01]  /*4350*/  FADD.FTZ R2, R58, R7 ;  /* 0x000000073a027221 */ /* 0x004fe20000010000 */
[----:B----4-:R-:W-:-:S04]  /*4360*/  FADD.FTZ R27, R39, R24 ;  /* 0x00000018271b7221 */ /* 0x010fc80000010000 */
[C---:B------:R-:W-:Y:S01]  /*4370*/  FADD.FTZ R27, R142.reuse, R27 ;  /* 0x0000001b8e1b7221 */ /* 0x040fe20000010000 */
[----:B------:R-:W-:Y:S01]  /*4380*/  F2FP.BF16.F32.PACK_AB R142, R142, R39 ;  /* 0x000000278e8e723e */ /* 0x000fe200000010ff */
[----:B------:R-:W2:Y:S01]  /*4390*/  MUFU.EX2 R28, R28 ;  /* 0x0000001c001c7308 */ /* 0x000ea20000000800 */
[C---:B0-----:R-:W-:Y:S01]  /*43a0*/  FADD.FTZ R7, R147.reuse, R2 ;  /* 0x0000000293077221 */ /* 0x041fe20000010000 */
[----:B------:R-:W-:-:S06]  /*43b0*/  F2FP.BF16.F32.PACK_AB R147, R147, R58 ;  /* 0x0000003a9393723e */ /* 0x000fcc00000010ff */
[----:B------:R-:W0:Y:S01]  /*43c0*/  MUFU.EX2 R0, R0 ;  /* 0x0000000000007308 */ /* 0x000e220000000800 */
[----:B-1----:R-:W-:-:S04]  /*43d0*/  FADD.FTZ R2, R30, R7 ;  /* 0x000000071e027221 */ /* 0x002fc80000010000 */
[C---:B------:R-:W-:Y:S01]  /*43e0*/  FADD.FTZ R7, R141.reuse, R2 ;  /* 0x000000028d077221 */ /* 0x040fe20000010000 */
[----:B------:R-:W-:Y:S02]  /*43f0*/  F2FP.BF16.F32.PACK_AB R141, R141, R30 ;  /* 0x0000001e8d8d723e */ /* 0x000fe400000010ff */
[----:B------:R-:W1:Y:S01]  /*4400*/  MUFU.EX2 R20, R20 ;  /* 0x0000001400147308 */ /* 0x000e620000000800 */
[----:B--2---:R-:W-:Y:S01]  /*4410*/  FADD.FTZ R24, R28, R27 ;  /* 0x0000001b1c187221 */ /* 0x004fe20000010000 */
[----:B------:R-:W-:-:S03]  /*4420*/  F2FP.BF16.F32.PACK_AB R136, R43, R28 ;  /* 0x0000001c2b88723e */ /* 0x000fc600000010ff */
[----:B------:R-:W-:-:S03]  /*4430*/  FADD.FTZ R13, R43, R24 ;  /* 0x000000182b0d7221 */ /* 0x000fc60000010000 */
[----:B------:R-:W2:Y:S01]  /*4440*/  MUFU.EX2 R143, R62 ;  /* 0x0000003e008f7308 */ /* 0x000ea20000000800 */
[----:B0-----:R-:W-:-:S07]  /*4450*/  FADD.FTZ R2, R0, R7 ;  /* 0x0000000700027221 */ /* 0x001fce0000010000 */
[----:B------:R-:W0:Y:S01]  /*4460*/  MUFU.EX2 R64, R64 ;  /* 0x0000004000407308 */ /* 0x000e220000000800 */
[----:B-1----:R-:W-:Y:S01]  /*4470*/  FADD.FTZ R24, R20, R13 ;  /* 0x0000000d14187221 */ /* 0x002fe20000010000 */
[----:B------:R-:W-:-:S03]  /*4480*/  F2FP.BF16.F32.PACK_AB R138, R25, R20 ;  /* 0x00000014198a723e */ /* 0x000fc600000010ff */
[----:B------:R-:W-:-:S03]  /*4490*/  FADD.FTZ R7, R25, R24 ;  /* 0x0000001819077221 */ /* 0x000fc60000010000 */
[----:B------:R-:W1:Y:S01]  /*44a0*/  MUFU.EX2 R137, R66 ;  /* 0x0000004200897308 */ /* 0x000e620000000800 */
[C---:B--2---:R-:W-:Y:S01]  /*44b0*/  FADD.FTZ R13, R143.reuse, R2 ;  /* 0x000000028f0d7221 */ /* 0x044fe20000010000 */
[----:B------:R-:W-:-:S06]  /*44c0*/  F2FP.BF16.F32.PACK_AB R143, R143, R0 ;  /* 0x000000008f8f723e */ /* 0x000fcc00000010ff */
[----:B------:R-:W2:Y:S01]  /*44d0*/  MUFU.EX2 R10, R10 ;  /* 0x0000000a000a7308 */ /* 0x000ea20000000800 */
[----:B0-----:R-:W-:-:S07]  /*44e0*/  FADD.FTZ R2, R64, R13 ;  /* 0x0000000d40027221 */ /* 0x001fce0000010000 */
[----:B------:R0:W3:Y:S01]  /*44f0*/  MUFU.EX2 R139, R12 ;  /* 0x0000000c008b7308 */ /* 0x0000e20000000800 */
[C---:B-1----:R-:W-:Y:S01]  /*4500*/  FADD.FTZ R13, R137.reuse, R2 ;  /* 0x00000002890d7221 */ /* 0x042fe20000010000 */
[----:B------:R-:W-:Y:S01]  /*4510*/  F2FP.BF16.F32.PACK_AB R137, R137, R64 ;  /* 0x000000408989723e */ /* 0x000fe200000010ff */
[----:B0-----:R-:W-:Y:S02]  /*4520*/  IMAD.IADD R12, R16, 0x1, -R17 ;  /* 0x00000001100c7824 */ /* 0x001fe400078e0a11 */
[----:B--2---:R-:W-:Y:S02]  /*4530*/  FADD.FTZ R6, R10, R13 ;  /* 0x0000000d0a067221 */ /* 0x004fe40000010000 */
[----:B------:R-:W-:Y:S02]  /*4540*/  IMAD R13, R161, 0x80, R12 ;  /* 0x00000080a10d7824 */ /* 0x000fe400078e020c */
[C---:B---3--:R-:W-:Y:S01]  /*4550*/  FADD.FTZ R6, R139.reuse, R6 ;  /* 0x000000068b067221 */ /* 0x048fe20000010000 */
[----:B------:R-:W-:Y:S01]  /*4560*/  F2FP.BF16.F32.PACK_AB R139, R139, R10 ;  /* 0x0000000a8b8b723e */ /* 0x000fe200000010ff */
[----:B------:R-:W-:-:S02]  /*4570*/  VIADD R10, R72, 0xfffffffe ;  /* 0xfffffffe480a7836 */ /* 0x000fc40000000000 */
[----:B------:R-:W-:Y:S01]  /*4580*/  IMAD.IADD R14, R13, 0x1, R14 ;  /* 0x000000010d0e7824 */ /* 0x000fe200078e020e */
[----:B------:R-:W-:Y:S06]  /*4590*/  @!P5 BRA `(.L_x_1077) ;  /* 0x000000000040d947 */ /* 0x000fec0003800000 */
        /* <DEDUP_REMOVED lines=10> */
.L_x_1078:
[----:B------:R-:W-:-:S13]  /*4640*/  ISETP.NE.AND P1, PT, R15, 0x1, PT ;  /* 0x000000010f00780c */ /* 0x000fda0003f25270 */
[----:B------:R-:W0:Y:S02]  /*4650*/  @P1 LDC.64 R20, c[0x0][0x9e8] ;  /* 0x00027a00ff141b82 */ /* 0x000e240000000a00 */
[----:B0-----:R-:W-:-:S05]  /*4660*/  @P1 IMAD.HI.U32 R2, R0, R20, RZ ;  /* 0x0000001400021227 */ /* 0x001fca00078e00ff */
[----:B------:R-:W-:-:S07]  /*4670*/  @P1 SHF.R.U32.HI R0, RZ, R21, R2 ;  /* 0x00000015ff001219 */ /* 0x000fce0000011602 */
.L_x_1079:
[----:B------:R-:W-:-:S05]  /*4680*/  IMAD R15, R0, R15, R15 ;  /* 0x0000000f000f7224 */ /* 0x000fca00078e020f */
[----:B------:R-:W-:-:S07]  /*4690*/  VIMNMX R14, R14, R15, PT ;  /* 0x0000000f0e0e7248 */ /* 0x000fce0003fe0100 */
.L_x_1077:
        /* <DEDUP_REMOVED lines=44> */
[----:B------:R-:W-:Y:S01]  /*4960*/  VIADD R15, R21, 0x8 ;  /* 0x00000008150f7836 */ /* 0x000fe20000000000 */
[----:B------:R-:W-:Y:S01]  /*4970*/  ULDC UR54, c[0x0][0x9e0] ;  /* 0x0002780000367ab9 */ /* 0x000fe20000000800 */
[----:B------:R-:W-:-:S03]  /*4980*/  IMAD.MOV.U32 R87, RZ, RZ, RZ ;  /* 0x000000ffff577224 */ /* 0x000fc600078e00ff */
[----:B------:R-:W-:-:S07]  /*4990*/  LOP3.LUT R13, RZ, R15, RZ, 0x33, !PT ;  /* 0x0000000fff0d7212 */ /* 0x000fce00078e33ff */
.L_x_1097:
[----:B------:R-:W-:-:S04]  /*49a0*/  UIADD3 UR5, UR37, 0x1, URZ ;  /* 0x0000000125057890 */ /* 0x000fc8000fffe03f */
[----:B------:R-:W-:-:S04]  /*49b0*/  UISETP.NE.AND UP0, UPT, UR5, 0x2, UPT ;  /* 0x000000020500788c */ /* 0x000fc8000bf05270 */
[----:B------:R-:W-:Y:S02]  /*49c0*/  USEL UR38, URZ, 0x1, UP0 ;  /* 0x000000013f267887 */ /* 0x000fe40008000000 */
[----:B------:R-:W-:Y:S02]  /*49d0*/  USEL UR5, UR5, URZ, UP0 ;  /* 0x0000003f05057287 */ /* 0x000fe40008000000 */
[----:B------:R-:W-:Y:S01]  /*49e0*/  ULOP3.LUT UR38, UR36, UR38, URZ, 0x3c, !UPT ;  /* 0x0000002624267292 */ /* 0x000fe2000f8e3c3f */
[----:B------:R-:W-:Y:S11]  /*49f0*/  @!P0 BRA `(.L_x_1081) ;  /* 0x0000000000048947 */ /* 0x000ff60003800000 */
[----:B------:R-:W-:Y:S01]  /*4a00*/  BPT.TRAP 0x1 ;  /* 0x000000040000795c */ /* 0x000fe20000300000 */
.L_x_1081:
[----:B------:R-:W-:Y:S01]  /*4a10*/  ULEA UR6, UR5, UR39, 0x3 ;  /* 0x0000002705067291 */ /* 0x000fe2000f8e183f */
[----:B------:R-:W-:-:S05]  /*4a20*/  IMAD.U32 R11, RZ, RZ, UR38 ;  /* 0x00000026ff0b7e24 */ /* 0x000fca000f8e00ff */
[----:B------:R-:W-:-:S04]  /*4a30*/  SHF.L.U32 R11, R11, 0x1f, RZ ;  /* 0x0000001f0b0b7819 */ /* 0x000fc800000006ff */
[----:B------:R0:W1:Y:S01]  /*4a40*/  SYNCS.PHASECHK.TRANS64.TRYWAIT P1, [UR6+0x2a830], R11 ;  /* 0x02a8300bff0075a7 */ /* 0x0000620008020146 */
[----:B------:R-:W-:Y:S05]  /*4a50*/  @!P0 BRA `(.L_x_1082) ;  /* 0x0000000000048947 */ /* 0x000fea0003800000 */
[----:B------:R-:W-:Y:S01]  /*4a60*/  BPT.TRAP 0x1 ;  /* 0x000000040000795c */ /* 0x000fe20000300000 */
.L_x_1082:
[----:B-1----:R-:W-:Y:S05]  /*4a70*/  @P1 BRA `(.L_x_1083) ;  /* 0x0000000000081947 */ /* 0x002fea0003800000 */
[----:B------:R-:W1:Y:S02]  /*4a80*/  SYNCS.PHASECHK.TRANS64.TRYWAIT P1, [UR6+0x2a830], R11 ;  /* 0x02a8300bff0075a7 */ /* 0x000e640008020146 */
[----:B-1----:R-:W-:Y:S05]  /*4a90*/  @!P1 BRA `(.L_x_1084) ;  /* 0x0000010c00089947 */ /* 0x002fea0003800000 */
.L_x_1083:
        /* <DEDUP_REMOVED lines=94> */
[----:B------:R-:W-:Y:S01]  /*5080*/  UIADD3 UR46, UR7, 0x4, URZ ;  /* 0x00000004072e7890 */ /* 0x000fe2000fffe03f */
[----:B------:R-:W-:Y:S01]  /*5090*/  UMOV UR44, UR52 ;  /* 0x00000034002c7c82 */ /* 0x000fe20008000000 */
[----:B------:R-:W-:Y:S01]  /*50a0*/  UMOV UR45, UR53 ;  /* 0x00000035002d7c82 */ /* 0x000fe20008000000 */
[----:B------:R-:W-:Y:S01]  /*50b0*/  UMOV UR47, 0x40000040 ;  /* 0x40000040002f7882 */ /* 0x000fe20000000000 */
[----:B------:R-:W-:Y:S02]  /*50c0*/  WARPGROUP.DEPBAR.LE gsb0, 0x0 ;  /* 0x00008000000079c5 */ /* 0x000fe40000010000 */
        /* <DEDUP_REMOVED lines=36> */
.L_x_1085:
[----:B------:R-:W-:Y:S01]  /*5310*/  ULEA UR11, UR37, UR39, 0x3 ;  /* 0x00000027250b7291 */ /* 0x000fe2000f8e183f */
[----:B------:R-:W-:-:S05]  /*5320*/  IMAD.U32 R0, RZ, RZ, UR36 ;  /* 0x00000024ff007e24 */ /* 0x000fca000f8e00ff */
[----:B------:R-:W-:-:S04]  /*5330*/  SHF.L.U32 R0, R0, 0x1f, RZ ;  /* 0x0000001f00007819 */ /* 0x000fc800000006ff */
[----:B------:R2:W3:Y:S01]  /*5340*/  SYNCS.PHASECHK.TRANS64.TRYWAIT P1, [UR11+0x2a850], R0 ;  /* 0x02a85000ff0075a7 */ /* 0x0004e2000802014b */
[----:B------:R-:W-:Y:S05]  /*5350*/  @!P0 BRA `(.L_x_1086) ;  /* 0x0000000000048947 */ /* 0x000fea0003800000 */
[----:B------:R-:W-:Y:S01]  /*5360*/  BPT.TRAP 0x1 ;  /* 0x000000040000795c */ /* 0x000fe20000300000 */
.L_x_1086:
[----:B---3--:R-:W-:Y:S05]  /*5370*/  @P1 BRA `(.L_x_1087) ;  /* 0x0000000000081947 */ /* 0x008fea0003800000 */
[----:B------:R-:W3:Y:S02]  /*5380*/  SYNCS.PHASECHK.TRANS64.TRYWAIT P1, [UR11+0x2a850], R0 ;  /* 0x02a85000ff0075a7 */ /* 0x000ee4000802014b */
[----:B---3--:R-:W-:Y:S05]  /*5390*/  @!P1 BRA `(.L_x_1088) ;  /* 0x0000010000e09947 */ /* 0x008fea0003800000 */
.L_x_1087:
[----:B------:R-:W-:Y:S01]  /*53a0*/  UIADD3 UR7, UR39, 0x400, URZ ;  /* 0x0000040027077890 */ /* 0x000fe2000fffe03f */
[----:B------:R-:W-:Y:S01]  /*53b0*/  WARPGROUP.ARRIVE ;  /* 0x00000000000079c5 */ /* 0x000fe20000000000 */
[----:B------:R-:W-:-:S05]  /*53c0*/  UMOV UR15, 0x40000040 ;  /* 0x40000040000f7882 */ /* 0x000fca0000000000 */
[----:B------:R-:W3:Y:S01]  /*53d0*/  S2R R175, SR_TID.X ;  /* 0x0000000000af7919 */ /* 0x000ee20000002100 */
[----:B------:R-:W-:Y:S01]  /*53e0*/  USHF.R.U32.HI UR7, URZ, 0x4, UR7 ;  /* 0x000000043f077899 */ /* 0x000fe20008011607 */
[----:B0-2---:R-:W-:Y:S01]  /*53f0*/  FMUL.FTZ R0, R90, UR4 ;  /* 0x000000045a007c20 */ /* 0x005fe20008410000 */
[----:B------:R-:W-:Y:S01]  /*5400*/  FMUL.FTZ R90, R102, UR4 ;  /* 0x00000004665a7c20 */ /* 0x000fe20008410000 */
[----:B------:R-:W-:Y:S01]  /*5410*/  IMAD.U32 R102, RZ, RZ, UR6 ;  /* 0x00000006ff667e24 */ /* 0x000fe2000f8e00ff */
[----:B------:R-:W-:Y:S01]  /*5420*/  ULOP3.LUT UR7, UR7, 0x3fff, URZ, 0xc0, !UPT ;  /* 0x00003fff07077892 */ /* 0x000fe2000f8ec03f */
[----:B------:R-:W-:Y:S01]  /*5430*/  FMUL.FTZ R2, R91, UR4 ;  /* 0x000000045b027c20 */ /* 0x000fe20008410000 */
[----:B------:R-:W-:Y:S01]  /*5440*/  FMUL.FTZ R91, R103, UR4 ;  /* 0x00000004675b7c20 */ /* 0x000fe20008410000 */
[----:B-1----:R-:W-:Y:S01]  /*5450*/  FMUL.FTZ R11, R88, UR4 ;  /* 0x00000004580b7c20 */ /* 0x002fe20008410000 */
        /* <DEDUP_REMOVED lines=25> */
[----:B------:R-:W-:Y:S01]  /*55f0*/  FMUL.FTZ R120, R120, UR4 ;  /* 0x0000000478787c20 */ /* 0x000fe20008410000 */
[----:B------:R-:W-:Y:S01]  /*5600*/  FMUL.FTZ R132, R132, UR4 ;  /* 0x0000000484847c20 */ /* 0x000fe20008410000 */
[----:B------:R-:W-:Y:S01]  /*5610*/  FMUL.FTZ R134, R134, UR4 ;  /* 0x0000000486867c20 */ /* 0x000fe20008410000 */
[----:B------:R-:W-:Y:S01]  /*5620*/  ISETP.NE.AND P1, PT, R162, RZ, PT ;  /* 0x000000ffa200720c */ /* 0x000fe20003f25270 */
[----:B------:R-:W0:Y:S07]  /*5630*/  MUFU.TANH R11, R11 ;  /* 0x0000000b000b7308 */ /* 0x000e2e0000002400 */
[----:B------:R-:W-:Y:S01]  /*5640*/  @!P2 VIADD R102, R102, 0x2a840 ;  /* 0x0002a8406666a836 */ /* 0x000fe20000000000 */
[----:B------:R-:W1:Y:S04]  /*5650*/  MUFU.TANH R0, R0 ;  /* 0x0000000000007308 */ /* 0x000e680000002400 */
[----:B------:R-:W-:-:S04]  /*5660*/  @!P2 PRMT R103, RZ, 0x654, R102 ;  /* 0x00000654ff67a816 */ /* 0x000fc80000000066 */
        /* <DEDUP_REMOVED lines=13> */
[----:B------:R-:W0:Y:S01]  /*5740*/  MUFU.TANH R116, R116 ;  /* 0x0000007400747308 */ /* 0x000e220000002400 */
[----:B------:R-:W-:-:S02]  /*5750*/  WARPGROUP.DEPBAR.LE gsb0, 0x0 ;  /* 0x00008000000079c5 */ /* 0x000fc40000010000 */
[----:B------:R-:W-:Y:S01]  /*5760*/  WARPGROUP.ARRIVE ;  /* 0x00000000000079c5 */ /* 0x000fe20000000000 */
[----:B------:R-:W-:Y:S01]  /*5770*/  FMUL.FTZ R158, R100, UR4 ;  /* 0x00000004649e7c20 */ /* 0x000fe20008410000 */
[----:B------:R-:W-:Y:S01]  /*5780*/  FMUL.FTZ R156, R101, UR4 ;  /* 0x00000004659c7c20 */ /* 0x000fe20008410000 */
[----:B------:R-:W-:Y:S01]  /*5790*/  FMUL.FTZ R100, R118, UR4 ;  /* 0x0000000476647c20 */ /* 0x000fe20008410000 */
[----:B------:R-:W-:Y:S01]  /*57a0*/  FMUL.FTZ R101, R131, UR4 ;  /* 0x0000000483657c20 */ /* 0x000fe20008410000 */
[----:B------:R0:W0:Y:S01]  /*57b0*/  MUFU.TANH R114, R117 ;  /* 0x0000007500727308 */ /* 0x0000220000002400 */
[----:B------:R-:W-:Y:S01]  /*57c0*/  HGMMA.64x128x16.F32.BF16 R24, R152, gdesc[UR12].tnspB, R24, gsb0 ;  /* 0x41e0000c98187df0 */ /* 0x000fe20008001818 */
[----:B------:R-:W-:Y:S01]  /*57d0*/  UIADD3 UR14, UR10, 0x100, URZ ;  /* 0x000001000a0e7890 */ /* 0x000fe2000fffe03f */
[----:B------:R-:W-:-:S05]  /*57e0*/  UMOV UR15, 0x40000040 ;  /* 0x40000040000f7882 */ /* 0x000fca0000000000 */
        /* <DEDUP_REMOVED lines=10> */
[----:B------:R0:W0:Y:S01]  /*5890*/  MUFU.TANH R102, R134 ;  /* 0x0000008600667308 */ /* 0x0000220000002400 */
[----:B------:R-:W-:-:S02]  /*58a0*/  WARPGROUP.DEPBAR.LE gsb0, 0x0 ;  /* 0x00008000000079c5 */ /* 0x000fc40000010000 */
[----:B------:R-:W-:Y:S01]  /*58b0*/  WARPGROUP.ARRIVE ;  /* 0x00000000000079c5 */ /* 0x000fe20000000000 */
[----:B------:R-:W-:Y:S01]  /*58c0*/  FMUL.FTZ R154, R104, UR4 ;  /* 0x00000004689a7c20 */ /* 0x000fe20008410000 */
[----:B------:R-:W-:-:S04]  /*58d0*/  FMUL.FTZ R152, R105, UR4 ;  /* 0x0000000469987c20 */ /* 0x000fc80008410000 */
[----:B------:R-:W-:Y:S01]  /*58e0*/  HGMMA.64x128x16.F32.BF16 R24, R148, gdesc[UR12].tnspB, R24, gsb0 ;  /* 0x41e0000c94187df0 */ /* 0x000fe20008001818 */
[----:B------:R-:W-:Y:S01]  /*58f0*/  UIADD3 UR14, UR10, 0x180, URZ ;  /* 0x000001800a0e7890 */ /* 0x000fe2000fffe03f */
[----:B------:R-:W0:Y:S01]  /*5900*/  MUFU.TANH R154, R154 ;  /* 0x0000009a009a7308 */ /* 0x000e220000002400 */
[----:B------:R-:W-:-:S07]  /*5910*/  UMOV UR15, 0x40000040 ;  /* 0x40000040000f7882 */ /* 0x000fce0000000000 */
[----:B------:R-:W0:Y:S01]  /*5920*/  MUFU.TANH R152, R152 ;  /* 0x0000009800987308 */ /* 0x000e220000002400 */
[----:B------:R-:W-:Y:S02]  /*5930*/  WARPGROUP.DEPBAR.LE gsb0, 0x0 ;  /* 0x00008000000079c5 */ /* 0x000fe40000010000 */
[----:B------:R-:W-:Y:S01]  /*5940*/  WARPGROUP.ARRIVE ;  /* 0x00000000000079c5 */ /* 0x000fe20000000000 */
[----:B------:R-:W-:Y:S01]  /*5950*/  FMUL.FTZ R148, R127, UR4 ;  /* 0x000000047f947c20 */ /* 0x000fe20008410000 */
[----:B------:R-:W-:-:S04]  /*5960*/  FMUL.FTZ R150, R130, UR4 ;  /* 0x0000000482967c20 */ /* 0x000fc80008410000 */
[----:B------:R-:W-:Y:S01]  /*5970*/  HGMMA.64x128x16.F32.BF16 R24, R144, gdesc[UR12].tnspB, R24, gsb0 ;  /* 0x41e0000c90187df0 */ /* 0x000fe20008001818 */
[----:B------:R-:W-:Y:S01]  /*5980*/  UIADD3 UR14, UR10, 0x200, URZ ;  /* 0x000002000a0e7890 */ /* 0x000fe2000fffe03f */
[----:B------:R-:W0:Y:S01]  /*5990*/  MUFU.TANH R148, R148 ;  /* 0x0000009400947308 */ /* 0x000e220000002400 */
[----:B------:R-:W-:Y:S01]  /*59a0*/  UMOV UR15, 0x40000040 ;  /* 0x40000040000f7882 */ /* 0x000fe20000000000 */
[----:B------:R-:W-:-:S06]  /*59b0*/  UIADD3 UR10, UR10, 0x280, URZ ;  /* 0x000002800a0a7890 */ /* 0x000fcc000fffe03f */
[----:B------:R-:W0:Y:S01]  /*59c0*/  MUFU.TANH R150, R150 ;  /* 0x0000009600967308 */ /* 0x000e220000002400 */
[----:B------:R-:W-:Y:S02]  /*59d0*/  WARPGROUP.DEPBAR.LE gsb0, 0x0 ;  /* 0x00008000000079c5 */ /* 0x000fe40000010000 */
[----:B------:R-:W-:Y:S01]  /*59e0*/  WARPGROUP.ARRIVE ;  /* 0x00000000000079c5 */ /* 0x000fe20000000000 */
[----:B------:R-:W-:Y:S01]  /*59f0*/  FMUL.FTZ R146, R93, UR4 ;  /* 0x000000045d927c20 */ /* 0x000fe20008410000 */
[----:B------:R-:W-:Y:S01]  /*5a00*/  FMUL.FTZ R93, R107, UR4 ;  /* 0x000000046b5d7c20 */ /* 0x000fe20008410000 */
[----:B------:R-:W-:Y:S01]  /*5a10*/  FMUL.FTZ R107, R123, UR4 ;  /* 0x000000047b6b7c20 */ /* 0x000fe20008410000 */
[----:B------:R-:W-:Y:S01]  /*5a20*/  FMUL.FTZ R145, R92, UR4 ;  /* 0x000000045c917c20 */ /* 0x000fe20008410000 */
[----:B------:R-:W-:Y:S01]  /*5a30*/  IMAD R123, R10, -0x60, RZ ;  /* 0xffffffa00a7b7824 */ /* 0x000fe200078e02ff */
[----:B------:R-:W-:Y:S01]  /*5a40*/  HGMMA.64x128x16.F32.BF16 R24, R140, gdesc[UR12].tnspB, R24, gsb0 ;  /* 0x41e0000c8c187df0 */ /* 0x000fe20008001818 */
[----:B------:R-:W-:Y:S01]  /*5a50*/  UMOV UR14, UR10 ;  /* 0x0000000a000e7c82 */ /* 0x000fe20008000000 */
        /* <DEDUP_REMOVED lines=8> */
[----:B------:R-:W-:Y:S01]  /*5ae0*/  IADD3 R104, R123, 0x1, R16 ;  /* 0x000000017b687810 */ /* 0x000fe20007ffe010 */
[----:B------:R-:W0:Y:S01]  /*5af0*/  MUFU.TANH R144, R144 ;  /* 0x0000009000907308 */ /* 0x000e220000002400 */
[----:B------:R-:W-:-:S03]  /*5b00*/  IMAD R127, R18, -0x2, R123 ;  /* 0xfffffffe127f7824 */ /* 0x000fc600078e027b */
[----:B------:R-:W-:-:S04]  /*5b10*/  IMAD.IADD R105, R104, 0x1, -R17 ;  /* 0x0000000168697824 */ /* 0x000fc800078e0a11 */
[----:B------:R-:W0:Y:S01]  /*5b20*/  MUFU.TANH R145, R145 ;  /* 0x0000009100917308 */ /* 0x000e220000002400 */
[----:B------:R-:W-:-:S04]  /*5b30*/  IMAD R105, R18, -0x2, R105 ;  /* 0xfffffffe12697824 */ /* 0x000fc800078e0269 */
[C---:B------:R-:W-:Y:S02]  /*5b40*/  VIADD R126, R105.reuse, UR54 ;  /* 0x00000036697e7c36 */ /* 0x040fe40008000000 */
[----:B------:R-:W-:Y:S01]  /*5b50*/  VIADD R130, R105, UR50 ;  /* 0x0000003269827c36 */ /* 0x000fe20008000000 */
[----:B------:R-:W0:Y:S01]  /*5b60*/  MUFU.TANH R146, R146 ;  /* 0x0000009200927308 */ /* 0x000e220000002400 */
[C---:B------:R-:W-:Y:S02]  /*5b70*/  IMAD.IADD R113, R3.reuse, 0x1, R126 ;  /* 0x0000000103717824 */ /* 0x040fe400078e027e */
[----:B------:R-:W-:-:S05]  /*5b80*/  IMAD.IADD R115, R3, 0x1, R130 ;  /* 0x0000000103737824 */ /* 0x000fca00078e0282 */
        /* <DEDUP_REMOVED lines=11> */
[----:B------:R-:W-:-:S03]  /*5c40*/  FMUL.FTZ R142, R122, UR4 ;  /* 0x000000047a8e7c20 */ /* 0x000fc60008410000 */
[----:B------:R0:W0:Y:S01]  /*5c50*/  MUFU.TANH R119, R120 ;  /* 0x0000007800777308 */ /* 0x0000220000002400 */
[----:B------:R-:W-:Y:S07]  /*5c60*/  HGMMA.64x128x16.F32.BF16 R24, R136, gdesc[UR12].tnspB, R24, gsb0 ;  /* 0x41e0000c88187df0 */ /* 0x000fee0008001818 */
[----:B------:R-:W0:Y:S08]  /*5c70*/  MUFU.TANH R140, R140 ;  /* 0x0000008c008c7308 */ /* 0x000e300000002400 */
[----:B------:R-:W0:Y:S08]  /*5c80*/  MUFU.TANH R142, R142 ;  /* 0x0000008e008e7308 */ /* 0x000e300000002400 */
[----:B------:R0:W0:Y:S01]  /*5c90*/  MUFU.TANH R122, R132 ;  /* 0x00000084007a7308 */ /* 0x0000220000002400 */
[----:B------:R-:W-:-:S02]  /*5ca0*/  WARPGROUP.DEPBAR.LE gsb0, 0x0 ;  /* 0x00008000000079c5 */ /* 0x000fc40000010000 */
[----:B------:R5:W-:Y:S02]  /*5cb0*/  @!P2 SYNCS.ARRIVE.TRANS64.RED.A1T0 RZ, [R103+URZ], RZ ;  /* 0x000000ff67ffa9a7 */ /* 0x000be4000810043f */
[----:B-----5:R-:W-:-:S06]  /*5cc0*/  FMUL.FTZ R103, R135, UR4 ;  /* 0x0000000487677c20 */ /* 0x020fcc0008410000 */
[----:B------:R-:W0:Y:S01]  /*5cd0*/  MUFU.TANH R103, R103 ;  /* 0x0000006700677308 */ /* 0x000e220000002400 */
[----:B-1234-:R-:W-:Y:S05]  /*5ce0*/  @!P1 BRA `(.L_x_1089) ;  /* 0x0000000000589947 */ /* 0x01efea0003800000 */
[----:B------:R-:W-:Y:S01]  /*5cf0*/  ISETP.GT.AND P1, PT, R21, -0x1, PT ;  /* 0xffffffff1500780c */ /* 0x000fe20003f24270 */
[----:B------:R-:W-:-:S12]  /*5d00*/  BSSY B0, `(.L_x_1090) ;  /* 0x0000011000007945 */ /* 0x000fd80003800000 */
[----:B------:R-:W-:Y:S05]  /*5d10*/  @P1 BRA `(.L_x_1091) ;  /* 0x0000000000241947 */ /* 0x000fea0003800000 */
[----:B------:R-:W-:Y:S02]  /*5d20*/  IMAD.U32 R118, RZ, RZ, UR51 ;  /* 0x00000033ff767e24 */ /* 0x000fe4000f8e00ff */
[----:B0-----:R-:W-:-:S03]  /*5d30*/  IMAD.IADD R117, R3, 0x1, R12 ;  /* 0x0000000103757824 */ /* 0x001fc600078e020c */
[----:B------:R-:W-:Y:S02]  /*5d40*/  ISETP.NE.AND P1, PT, R118, 0x1, PT ;  /* 0x000000017600780c */ /* 0x000fe40003f25270 */
[----:B------:R-:W-:-:S11]  /*5d50*/  LOP3.LUT R117, RZ, R117, RZ, 0x33, !PT ;  /* 0x00000075ff757212 */ /* 0x000fd600078e33ff */
[----:B------:R-:W0:Y:S02]  /*5d60*/  @P1 LDC.64 R104, c[0x0][0x9e8] ;  /* 0x00027a00ff681b82 */ /* 0x000e240000000a00 */
[----:B0-----:R-:W-:-:S05]  /*5d70*/  @P1 IMAD.HI.U32 R104, R117, R104, RZ ;  /* 0x0000006875681227 */ /* 0x001fca00078e00ff */
[----:B------:R-:W-:-:S04]  /*5d80*/  @P1 SHF.R.U32.HI R117, RZ, R105, R104 ;  /* 0x00000069ff751219 */ /* 0x000fc80000011668 */
[----:B------:R-:W-:Y:S01]  /*5d90*/  LOP3.LUT R104, RZ, R117, RZ, 0x33, !PT ;  /* 0x00000075ff687212 */ /* 0x000fe200078e33ff */
[----:B------:R-:W-:Y:S06]  /*5da0*/  BRA `(.L_x_1092) ;  /* 0x0000000000187947 */ /* 0x000fec0003800000 */
.L_x_1091:
[----:B------:R-:W-:-:S05]  /*5db0*/  IMAD.U32 R118, RZ, RZ, UR51 ;  /* 0x00000033ff767e24 */ /* 0x000fca000f8e00ff */
[----:B------:R-:W-:-:S13]  /*5dc0*/  ISETP.NE.AND P1, PT, R118, 0x1, PT ;  /* 0x000000017600780c */ /* 0x000fda0003f25270 */
[----:B------:R-:W1:Y:S02]  /*5dd0*/  @P1 LDC.64 R104, c[0x0][0x9e8] ;  /* 0x00027a00ff681b82 */ /* 0x000e640000000a00 */
[----:B-1----:R-:W-:-:S04]  /*5de0*/  @P1 IMAD.HI.U32 R112, R21, R104, RZ ;  /* 0x0000006815701227 */ /* 0x002fc800078e00ff */
[----:B------:R-:W-:Y:S01]  /*5df0*/  IMAD.MOV.U32 R104, RZ, RZ, R21 ;  /* 0x000000ffff687224 */ /* 0x000fe200078e0015 */
[----:B------:R-:W-:-:S07]  /*5e00*/  @P1 SHF.R.U32.HI R104, RZ, R105, R112 ;  /* 0x00000069ff681219 */ /* 0x000fce0000011670 */
.L_x_1092:
[----:B------:R-:W-:Y:S05]  /*5e10*/  BSYNC B0 ;  /* 0x0000000000007941 */ /* 0x000fea0003800000 */
.L_x_1090:
[----:B------:R-:W-:-:S05]  /*5e20*/  IMAD R104, R104, R118, R127 ;  /* 0x0000007668687224 */ /* 0x000fca00078e027f */
[----:B------:R-:W-:Y:S02]  /*5e30*/  VIADDMNMX R113, R104, R118, R113, PT ;  /* 0x0000007668717246 */ /* 0x000fe40003800171 */
[----:B------:R-:W-:-:S07]  /*5e40*/  VIMNMX R115, R115, R104, !PT ;  /* 0x0000006873737248 */ /* 0x000fce0007fe0100 */
.L_x_1089:
[C---:B------:R-:W-:Y:S02]  /*5e50*/  ISETP.GE.AND P2, PT, R123.reuse, 0x9, PT ;  /* 0x000000097b00780c */ /* 0x040fe40003f46270 */
[----:B------:R-:W-:Y:S02]  /*5e60*/  ISETP.GE.AND P1, PT, R123, 0x2, PT ;  /* 0x000000027b00780c */ /* 0x000fe40003f26270 */
[C---:B------:R-:W-:Y:S02]  /*5e70*/  ISETP.GT.AND P3, PT, R115.reuse, 0x8, !P2 ;  /* 0x000000087300780c */ /* 0x040fe40005764270 */
[----:B------:R-:W-:Y:S02]  /*5e80*/  ISETP.GT.AND P4, PT, R115, 0x1, !P1 ;  /* 0x000000017300780c */ /* 0x000fe40004f84270 */
[----:B------:R-:W-:Y:S02]  /*5e90*/  ISETP.LT.OR P3, PT, R113, 0x9, P3 ;  /* 0x000000097100780c */ /* 0x000fe40001f61670 */
[----:B------:R-:W-:-:S02]  /*5ea0*/  ISETP.GE.AND P5, PT, R123, 0xa, PT ;  /* 0x0000000a7b00780c */ /* 0x000fc40003fa6270 */
[----:B0-----:R-:W-:Y:S02]  /*5eb0*/  FSEL R184, R145, -INF , !P3 ;  /* 0xff80000091b87808 */ /* 0x001fe40005800000 */
        /* <DEDUP_REMOVED lines=86> */
[----:B------:R-:W-:Y:S02]  /*6420*/  ISETP.GE.AND P3, PT, R123, 0x51, PT ;  /* 0x000000517b00780c */ /* 0x000fe40003f66270 */
[----:B------:R-:W-:Y:S02]  /*6430*/  IADD3 R97, R126, 0x8, R3 ;  /* 0x000000087e617810 */ /* 0x000fe40007ffe003 */
[----:B------:R-:W-:-:S02]  /*6440*/  ISETP.GT.AND P4, PT, R115, 0x50, !P3 ;  /* 0x000000507300780c */ /* 0x000fc40005f84270 */
[----:B------:R-:W-:Y:S02]  /*6450*/  IADD3 R105, R130, 0x8, R3 ;  /* 0x0000000882697810 */ /* 0x000fe40007ffe003 */
        /* <DEDUP_REMOVED lines=20> */
[----:B------:R-:W-:-:S13]  /*65a0*/  ISETP.NE.AND P6, PT, R162, RZ, PT ;  /* 0x000000ffa200720c */ /* 0x000fda0003fc5270 */
[----:B------:R-:W-:Y:S05]  /*65b0*/  @!P6 BRA `(.L_x_1093) ;  /* 0x000000000054e947 */ /* 0x000fea0003800000 */
[----:B------:R-:W-:Y:S01]  /*65c0*/  ISETP.GT.AND P6, PT, R15, -0x1, PT ;  /* 0xffffffff0f00780c */ /* 0x000fe20003fc4270 */
[----:B------:R-:W-:-:S12]  /*65d0*/  BSSY B0, `(.L_x_1094) ;  /* 0x0000010000007945 */ /* 0x000fd80003800000 */
[----:B------:R-:W-:Y:S05]  /*65e0*/  @P6 BRA `(.L_x_1095) ;  /* 0x0000000000206947 */ /* 0x000fea0003800000 */
[----:B------:R-:W-:Y:S02]  /*65f0*/  IMAD.U32 R124, RZ, RZ, UR51 ;  /* 0x00000033ff7c7e24 */ /* 0x000fe4000f8e00ff */
[----:B------:R-:W-:-:S03]  /*6600*/  IMAD.MOV.U32 R11, RZ, RZ, R13 ;  /* 0x000000ffff0b7224 */ /* 0x000fc600078e000d */
[----:B------:R-:W-:-:S13]  /*6610*/  ISETP.NE.AND P6, PT, R124, 0x1, PT ;  /* 0x000000017c00780c */ /* 0x000fda0003fc5270 */
[----:B------:R-:W0:Y:S02]  /*6620*/  @P6 LDC.64 R122, c[0x0][0x9e8] ;  /* 0x00027a00ff7a6b82 */ /* 0x000e240000000a00 */
[----:B0-----:R-:W-:-:S05]  /*6630*/  @P6 IMAD.HI.U32 R122, R13, R122, RZ ;  /* 0x0000007a0d7a6227 */ /* 0x001fca00078e00ff */
[----:B------:R-:W-:-:S04]  /*6640*/  @P6 SHF.R.U32.HI R11, RZ, R123, R122 ;  /* 0x0000007bff0b6219 */ /* 0x000fc8000001167a */
[----:B------:R-:W-:Y:S01]  /*6650*/  LOP3.LUT R11, RZ, R11, RZ, 0x33, !PT ;  /* 0x0000000bff0b7212 */ /* 0x000fe200078e33ff */
[----:B------:R-:W-:Y:S06]  /*6660*/  BRA `(.L_x_1096) ;  /* 0x0000000000187947 */ /* 0x000fec0003800000 */
.L_x_1095:
[----:B------:R-:W-:Y:S02]  /*6670*/  IMAD.U32 R124, RZ, RZ, UR51 ;  /* 0x00000033ff7c7e24 */ /* 0x000fe4000f8e00ff */
[----:B------:R-:W-:-:S03]  /*6680*/  IMAD.MOV.U32 R11, RZ, RZ, R15 ;  /* 0x000000ffff0b7224 */ /* 0x000fc600078e000f */
[----:B------:R-:W-:-:S13]  /*6690*/  ISETP.NE.AND P6, PT, R124, 0x1, PT ;  /* 0x000000017c00780c */ /* 0x000fda0003fc5270 */
[----:B------:R-:W0:Y:S02]  /*66a0*/  @P6 LDC.64 R122, c[0x0][0x9e8] ;  /* 0x00027a00ff7a6b82 */ /* 0x000e240000000a00 */
[----:B0-----:R-:W-:-:S05]  /*66b0*/  @P6 IMAD.HI.U32 R122, R15, R122, RZ ;  /* 0x0000007a0f7a6227 */ /* 0x001fca00078e00ff */
[----:B------:R-:W-:-:S07]  /*66c0*/  @P6 SHF.R.U32.HI R11, RZ, R123, R122 ;  /* 0x0000007bff0b6219 */ /* 0x000fce000001167a */
.L_x_1096:
[----:B------:R-:W-:Y:S05]  /*66d0*/  BSYNC B0 ;  /* 0x0000000000007941 */ /* 0x000fea0003800000 */
.L_x_1094:
[----:B------:R-:W-:-:S05]  /*66e0*/  IMAD R122, R11, R124, R127 ;  /* 0x0000007c0b7a7224 */ /* 0x000fca00078e027f */
[----:B------:R-:W-:Y:S02]  /*66f0*/  VIADDMNMX R97, R122, R124, R97, PT ;  /* 0x0000007c7a617246 */ /* 0x000fe40003800161 */
[----:B------:R-:W-:-:S07]  /*6700*/  VIMNMX R105, R105, R122, !PT ;  /* 0x0000007a69697248 */ /* 0x000fce0007fe0100 */
.L_x_1093:
        /* <DEDUP_REMOVED lines=70> */
[----:B------:R-:W-:Y:S01]  /*6b70*/  ISETP.LT.OR P1, PT, R97, 0x31, P1 ;  /* 0x000000316100780c */ /* 0x000fe20000f21670 */
[----:B------:R-:W0:Y:S01]  /*6b80*/  LDC R11, c[0x0][0x988] ;  /* 0x00026200ff0b7b82 */ /* 0x000e220000000800 */
[----:B------:R-:W-:Y:S01]  /*6b90*/  ISETP.NE.AND P2, PT, R121, RZ, PT ;  /* 0x000000ff7900720c */ /* 0x000fe20003f45270 */
[----:B------:R-:W1:Y:S01]  /*6ba0*/  SHFL.BFLY PT, R160, R89, 0x2, 0x1f ;  /* 0x0c401f0059a07f89 */ /* 0x000e6200000e0000 */
[----:B------:R-:W-:Y:S02]  /*6bb0*/  FSEL R98, R98, -INF , !P1 ;  /* 0xff80000062627808 */ /* 0x000fe40004800000 */
[----:B------:R-:W-:-:S02]  /*6bc0*/  ISETP.NE.AND P1, PT, R147, RZ, PT ;  /* 0x000000ff9300720c */ /* 0x000fc40003f25270 */
[----:B------:R-:W-:Y:S02]  /*6bd0*/  ISETP.NE.AND P6, PT, R155, RZ, PT ;  /* 0x000000ff9b00720c */ /* 0x000fe40003fc5270 */
[C---:B------:R-:W-:Y:S02]  /*6be0*/  ISETP.GT.AND P1, PT, R105.reuse, 0x31, !P1 ;  /* 0x000000316900780c */ /* 0x040fe40004f24270 */
[----:B------:R-:W-:Y:S02]  /*6bf0*/  ISETP.GT.AND P3, PT, R105, 0x50, !P3 ;  /* 0x000000506900780c */ /* 0x000fe40005f64270 */
[C---:B------:R-:W-:Y:S02]  /*6c00*/  ISETP.LT.OR P1, PT, R97.reuse, 0x32, P1 ;  /* 0x000000326100780c */ /* 0x040fe40000f21670 */
[----:B------:R-:W-:Y:S02]  /*6c10*/  ISETP.LT.OR P3, PT, R97, 0x51, P3 ;  /* 0x000000516100780c */ /* 0x000fe40001f61670 */
[----:B------:R-:W-:-:S02]  /*6c20*/  FSEL R20, R99, -INF , !P1 ;  /* 0xff80000063147808 */ /* 0x000fc40004800000 */
[----:B------:R-:W-:Y:S02]  /*6c30*/  ISETP.NE.AND P1, PT, R149, RZ, PT ;  /* 0x000000ff9500720c */ /* 0x000fe40003f25270 */
[C---:B------:R-:W-:Y:S02]  /*6c40*/  ISETP.GT.AND P4, PT, R105.reuse, 0x51, !P4 ;  /* 0x000000516900780c */ /* 0x040fe40006784270 */
[----:B------:R-:W-:Y:S02]  /*6c50*/  ISETP.GT.AND P1, PT, R105, 0x38, !P1 ;  /* 0x000000386900780c */ /* 0x000fe40004f24270 */
[----:B------:R-:W-:Y:S02]  /*6c60*/  FSEL R150, R150, -INF , !P3 ;  /* 0xff80000096967808 */ /* 0x000fe40005800000 */
[----:B------:R-:W-:Y:S02]  /*6c70*/  ISETP.LT.OR P1, PT, R97, 0x39, P1 ;  /* 0x000000396100780c */ /* 0x000fe40000f21670 */
[----:B-1----:R-:W-:-:S02]  /*6c80*/  FMNMX.FTZ R91, R89, R160, !PT ;  /* 0x000000a0595b7209 */ /* 0x002fc40007810000 */
[----:B------:R-:W-:Y:S02]  /*6c90*/  FSEL R100, R100, -INF , !P1 ;  /* 0xff80000064647808 */ /* 0x000fe40004800000 */
[----:B------:R-:W-:Y:S01]  /*6ca0*/  ISETP.NE.AND P1, PT, R151, RZ, PT ;  /* 0x000000ff9700720c */ /* 0x000fe20003f25270 */
[----:B------:R-:W1:Y:S01]  /*6cb0*/  SHFL.BFLY PT, R160, R91, 0x1, 0x1f ;  /* 0x0c201f005ba07f89 */ /* 0x000e6200000e0000 */
[C---:B------:R-:W-:Y:S02]  /*6cc0*/  ISETP.GT.AND P5, PT, R105.reuse, 0x58, !P5 ;  /* 0x000000586900780c */ /* 0x040fe40006fa4270 */
[----:B------:R-:W-:Y:S02]  /*6cd0*/  ISETP.GT.AND P1, PT, R105, 0x39, !P1 ;  /* 0x000000396900780c */ /* 0x000fe40004f24270 */
[C---:B------:R-:W-:Y:S02]  /*6ce0*/  ISETP.LT.OR P4, PT, R97.reuse, 0x52, P4 ;  /* 0x000000526100780c */ /* 0x040fe40002781670 */
[----:B------:R-:W-:-:S02]  /*6cf0*/  ISETP.LT.OR P1, PT, R97, 0x3a, P1 ;  /* 0x0000003a6100780c */ /* 0x000fc40000f21670 */
[----:B------:R-:W-:Y:S02]  /*6d00*/  ISETP.LT.OR P5, PT, R97, 0x59, P5 ;  /* 0x000000596100780c */ /* 0x000fe40002fa1670 */
[----:B------:R-:W-:Y:S02]  /*6d10*/  FSEL R140, R140, -INF , !P1 ;  /* 0xff8000008c8c7808 */ /* 0x000fe40004800000 */
[----:B------:R-:W-:Y:S02]  /*6d20*/  ISETP.NE.AND P1, PT, R153, RZ, PT ;  /* 0x000000ff9900720c */ /* 0x000fe40003f25270 */
[----:B------:R-:W-:Y:S02]  /*6d30*/  FSEL R102, R102, -INF , !P5 ;  /* 0xff80000066667808 */ /* 0x000fe40006800000 */
[----:B------:R-:W-:-:S04]  /*6d40*/  ISETP.GT.AND P1, PT, R105, 0x40, !P1 ;  /* 0x000000406900780c */ /* 0x000fc80004f24270 */
[----:B------:R-:W-:Y:S02]  /*6d50*/  ISETP.LT.OR P1, PT, R97, 0x41, P1 ;  /* 0x000000416100780c */ /* 0x000fe40000f21670 */
[----:B-1----:R-:W-:Y:S02]  /*6d60*/  FMNMX.FTZ R160, R91, R160, !PT ;  /* 0x000000a05ba07209 */ /* 0x002fe40007810000 */
[----:B------:R-:W-:Y:S02]  /*6d70*/  FSEL R142, R142, -INF , !P1 ;  /* 0xff8000008e8e7808 */ /* 0x000fe40004800000 */
[----:B------:R-:W-:-:S04]  /*6d80*/  ISETP.NE.AND P1, PT, R119, RZ, PT ;  /* 0x000000ff7700720c */ /* 0x000fc80003f25270 */
        /* <DEDUP_REMOVED lines=15> */
[C---:B0-----:R-:W-:Y:S01]  /*6e80*/  FMUL.FTZ R0, R160.reuse, R11 ;  /* 0x0000000ba0007220 */ /* 0x041fe20000410000 */
        /* <DEDUP_REMOVED lines=12> */
[--C-:B------:R-:W-:Y:S01]  /*6f50*/  FFMA.FTZ R104, R96, R11, -R115.reuse ;  /* 0x0000000b60687223 */ /* 0x100fe20000010873 */
        /* <DEDUP_REMOVED lines=8> */
[----:B------:R0:W-:Y:S01]  /*6fe0*/  MUFU.EX2 R91, R184 ;  /* 0x000000b8005b7308 */ /* 0x0001e20000000800 */
[----:B------:R-:W-:Y:S01]  /*6ff0*/  FMNMX.FTZ R93, R90, R93, !PT ;  /* 0x0000005d5a5d7209 */ /* 0x000fe20007810000 */
[-CC-:B------:R-:W-:Y:S01]  /*7000*/  FFMA.FTZ R156, R156, R11.reuse, -R115.reuse ;  /* 0x0000000b9c9c7223 */ /* 0x180fe20000010873 */
[-CC-:B------:R-:W-:Y:S01]  /*7010*/  FFMA.FTZ R154, R154, R11.reuse, -R115.reuse ;  /* 0x0000000b9a9a7223 */ /* 0x180fe20000010873 */
[--C-:B------:R-:W-:Y:S01]  /*7020*/  FFMA.FTZ R134, R134, R11, -R115.reuse ;  /* 0x0000000b86867223 */ /* 0x100fe20000010873 */
[----:B------:R-:W-:Y:S01]  /*7030*/  FMNMX.FTZ R93, R124, R93, !PT ;  /* 0x0000005d7c5d7209 */ /* 0x000fe20007810000 */
[--C-:B------:R-:W-:Y:S01]  /*7040*/  FFMA.FTZ R103, R120, R11, -R115.reuse ;  /* 0x0000000b78677223 */ /* 0x100fe20000010873 */
[----:B------:R-:W-:Y:S01]  /*7050*/  LOP3.LUT P6, RZ, R175, 0x7f, RZ, 0xc0, !PT ;  /* 0x0000007fafff7812 */ /* 0x000fe200078cc0ff */
[----:B------:R-:W-:Y:S01]  /*7060*/  MUFU.EX2 R178, R178 ;  /* 0x000000b200b27308 */ /* 0x000fe20000000800 */
[----:B------:R-:W-:Y:S01]  /*7070*/  FMNMX.FTZ R93, R92, R93, !PT ;  /* 0x0000005d5c5d7209 */ /* 0x000fe20007810000 */
[-CC-:B0-----:R-:W-:Y:S01]  /*7080*/  FFMA.FTZ R184, R152, R11.reuse, -R115.reuse ;  /* 0x0000000b98b87223 */ /* 0x181fe20000010873 */
[----:B------:R-:W-:Y:S01]  /*7090*/  FSEL R152, R101, -INF , !P4 ;  /* 0xff80000065987808 */ /* 0x000fe20006000000 */
[--C-:B------:R-:W-:Y:S01]  /*70a0*/  FFMA.FTZ R101, R132, R11, -R115.reuse ;  /* 0x0000000b84657223 */ /* 0x100fe20000010873 */
[----:B------:R-:W-:Y:S01]  /*70b0*/  FMNMX.FTZ R95, R122, R93, !PT ;  /* 0x0000005d7a5f7209 */ /* 0x000fe20007810000 */
[-CC-:B------:R-:W-:Y:S01]  /*70c0*/  FFMA.FTZ R132, R136, R11.reuse, -R115.reuse ;  /* 0x0000000b88847223 */ /* 0x180fe20000010873 */
[--C-:B------:R-:W-:Y:S01]  /*70d0*/  FFMA.FTZ R136, R108, R11, -R115.reuse ;  /* 0x0000000b6c887223 */ /* 0x100fe20000010873 */
[----:B------:R-:W-:Y:S01]  /*70e0*/  FSEL R108, R160, RZ, P1 ;  /* 0x000000ffa06c7208 */ /* 0x000fe20000800000 */
[----:B------:R-:W0:Y:S01]  /*70f0*/  MUFU.EX2 R180, R180 ;  /* 0x000000b400b47308 */ /* 0x000e220000000800 */
[----:B------:R-:W-:Y:S01]  /*7100*/  FMNMX.FTZ R95, R94, R95, !PT ;  /* 0x0000005f5e5f7209 */ /* 0x000fe20007810000 */
[-CC-:B------:R-:W-:Y:S01]  /*7110*/  FFMA.FTZ R118, R118, R11.reuse, -R115.reuse ;  /* 0x0000000b76767223 */ /* 0x180fe20000010873 */
[----:B------:R-:W-:Y:S01]  /*7120*/  FFMA.FTZ R105, R116, R11, -R115 ;  /* 0x0000000b74697223 */ /* 0x000fe20000010873 */
[----:B------:R-:W-:Y:S01]  /*7130*/  FADD.FTZ R108, -R108, R9 ;  /* 0x000000096c6c7221 */ /* 0x000fe20000010100 */
[----:B------:R-:W-:Y:S01]  /*7140*/  FMNMX.FTZ R95, R2, R95, !PT ;  /* 0x0000005f025f7209 */ /* 0x000fe20007810000 */
[-CC-:B------:R-:W-:Y:S01]  /*7150*/  FFMA.FTZ R9, R106, R11.reuse, -R115.reuse ;  /* 0x0000000b6a097223 */ /* 0x180fe20000010873 */
[-CC-:B------:R-:W-:Y:S01]  /*7160*/  FFMA.FTZ R114, R114, R11.reuse, -R115.reuse ;  /* 0x0000000b72727223 */ /* 0x180fe20000010873 */
[----:B------:R-:W-:Y:S01]  /*7170*/  FMUL.FTZ R108, R108, R11 ;  /* 0x0000000b6c6c7220 */ /* 0x000fe20000410000 */
[----:B------:R-:W-:Y:S01]  /*7180*/  FMNMX.FTZ R95, R98, R95, !PT ;  /* 0x0000005f625f7209 */ /* 0x000fe20007810000 */
[----:B------:R-:W-:Y:S01]  /*7190*/  MUFU.EX2 R93, R182 ;  /* 0x000000b6005d7308 */ /* 0x000fe20000000800 */
[----:B------:R-:W-:-:S02]  /*71a0*/  FFMA.FTZ R110, R110, R11, -R115 ;  /* 0x0000000b6e6e7223 */ /* 0x000fc40000010873 */
        /* <DEDUP_REMOVED lines=8> */
[----:B------:R1:W2:Y:S01]  /*7230*/  MUFU.EX2 R182, R156 ;  /* 0x0000009c00b67308 */ /* 0x0002a20000000800 */
[----:B0-----:R-:W-:Y:S02]  /*7240*/  F2FP.BF16.F32.PACK_AB R158, R180, R91 ;  /* 0x0000005bb49e723e */ /* 0x001fe400000010ff */
[----:B------:R-:W-:-:S04]  /*7250*/  FMNMX.FTZ R107, R148, R107, !PT ;  /* 0x0000006b946b7209 */ /* 0x000fc80007810000 */
[----:B------:R-:W-:Y:S01]  /*7260*/  FMNMX.FTZ R107, R150, R107, !PT ;  /* 0x0000006b966b7209 */ /* 0x000fe20007810000 */
[----:B------:R2:W-:Y:S01]  /*7270*/  MUFU.EX2 R99, R154 ;  /* 0x0000009a00637308 */ /* 0x0005e20000000800 */
[----:B-1----:R-:W-:Y:S02]  /*7280*/  F2FP.BF16.F32.PACK_AB R156, R178, R89 ;  /* 0x00000059b29c723e */ /* 0x002fe400000010ff */
[----:B------:R-:W-:-:S04]  /*7290*/  FMNMX.FTZ R107, R152, R107, !PT ;  /* 0x0000006b986b7209 */ /* 0x000fc80007810000 */
[----:B------:R-:W-:Y:S01]  /*72a0*/  FMNMX.FTZ R107, R102, R107, !PT ;  /* 0x0000006b666b7209 */ /* 0x000fe20007810000 */
[----:B------:R-:W-:Y:S01]  /*72b0*/  MUFU.EX2 R184, R184 ;  /* 0x000000b800b87308 */ /* 0x000fe20000000800 */
[----:B--2---:R-:W-:Y:S02]  /*72c0*/  F2FP.BF16.F32.PACK_AB R154, R182, R95 ;  /* 0x0000005fb69a723e */ /* 0x004fe400000010ff */
[----:B------:R-:W-:-:S05]  /*72d0*/  FMNMX.FTZ R107, R138, R107, !PT ;  /* 0x0000006b8a6b7209 */ /* 0x000fca0007810000 */
[----:B------:R-:W0:Y:S01]  /*72e0*/  SHFL.BFLY PT, R0, R107, 0x2, 0x1f ;  /* 0x0c401f006b007f89 */ /* 0x000e2200000e0000 */
[----:B------:R-:W-:Y:S08]  /*72f0*/  MUFU.EX2 R97, R97 ;  /* 0x0000006100617308 */ /* 0x000ff00000000800 */
[----:B------:R-:W-:Y:S08]  /*7300*/  MUFU.EX2 R134, R134 ;  /* 0x0000008600867308 */ /* 0x000ff00000000800 */
[----:B------:R-:W-:Y:S01]  /*7310*/  MUFU.EX2 R101, R101 ;  /* 0x0000006500657308 */ /* 0x000fe20000000800 */
[----:B0-----:R-:W-:-:S07]  /*7320*/  FMNMX.FTZ R0, R107, R0, !PT ;  /* 0x000000006b007209 */ /* 0x001fce0007810000 */
[----:B------:R-:W-:Y:S01]  /*7330*/  MUFU.EX2 R132, R132 ;  /* 0x0000008400847308 */ /* 0x000fe20000000800 */
[----:B------:R-:W-:Y:S01]  /*7340*/  FFMA.FTZ R107, R112, R11, -R115 ;  /* 0x0000000b706b7223 */ /* 0x000fe20000010873 */
[----:B------:R-:W0:Y:S06]  /*7350*/  SHFL.BFLY PT, R113, R0, 0x1, 0x1f ;  /* 0x0c201f0000717f89 */ /* 0x000e2c00000e0000 */
[----:B------:R-:W-:Y:S08]  /*7360*/  MUFU.EX2 R103, R103 ;  /* 0x0000006700677308 */ /* 0x000ff00000000800 */
[----:B------:R-:W-:Y:S08]  /*7370*/  MUFU.EX2 R118, R118 ;  /* 0x0000007600767308 */ /* 0x000ff00000000800 */
[----:B------:R-:W-:Y:S01]  /*7380*/  MUFU.EX2 R105, R105 ;  /* 0x0000006900697308 */ /* 0x000fe20000000800 */
[----:B0-----:R-:W-:-:S04]  /*7390*/  FMNMX.FTZ R96, R0, R113, !PT ;  /* 0x0000007100607209 */ /* 0x001fc80007810000 */
[C---:B------:R-:W-:Y:S01]  /*73a0*/  FSETP.NEU.FTZ.AND P1, PT, R96.reuse, -INF , PT ;  /* 0xff8000006000780b */ /* 0x040fe20003f3d000 */
[----:B------:R-:W-:Y:S02]  /*73b0*/  FMUL.FTZ R0, R96, R11 ;  /* 0x0000000b60007220 */ /* 0x000fe40000410000 */
[----:B------:R-:W-:Y:S03]  /*73c0*/  MUFU.EX2 R114, R114 ;  /* 0x0000007200727308 */ /* 0x000fe60000000800 */
[----:B------:R-:W-:-:S05]  /*73d0*/  FSEL R113, R0, RZ, P1 ;  /* 0x000000ff00717208 */ /* 0x000fca0000800000 */
[----:B------:R-:W0:Y:S01]  /*73e0*/  MUFU.EX2 R0, R108 ;  /* 0x0000006c00007308 */ /* 0x000e220000000800 */
[-CC-:B------:R-:W-:Y:S01]  /*73f0*/  FFMA.FTZ R157, R111, R11.reuse, -R113.reuse ;  /* 0x0000000b6f9d7223 */ /* 0x180fe20000010871 */
[----:B------:R-:W-:Y:S01]  /*7400*/  FSEL R111, R96, RZ, P1 ;  /* 0x000000ff606f7208 */ /* 0x000fe20000800000 */
[-CC-:B------:R-:W-:Y:S01]  /*7410*/  FFMA.FTZ R151, R94, R11.reuse, -R113.reuse ;  /* 0x0000000b5e977223 */ /* 0x180fe20000010871 */
[-CC-:B------:R-:W-:Y:S01]  /*7420*/  FFMA.FTZ R94, R2, R11.reuse, -R113.reuse ;  /* 0x0000000b025e7223 */ /* 0x180fe20000010871 */
[-CC-:B------:R-:W-:Y:S01]  /*7430*/  FFMA.FTZ R106, R130, R11.reuse, -R113.reuse ;  /* 0x0000000b826a7223 */ /* 0x180fe20000010871 */
[-CC-:B------:R-:W-:Y:S01]  /*7440*/  FFMA.FTZ R159, R14, R11.reuse, -R113.reuse ;  /* 0x0000000b0e9f7223 */ /* 0x180fe20000010871 */
[----:B------:R-:W-:Y:S01]  /*7450*/  FADD.FTZ R2, -R111, R8 ;  /* 0x000000086f027221 */ /* 0x000fe20000010100 */
[----:B------:R-:W-:Y:S01]  /*7460*/  MUFU.EX2 R157, R157 ;  /* 0x0000009d009d7308 */ /* 0x000fe20000000800 */
[-CC-:B------:R-:W-:Y:S01]  /*7470*/  FFMA.FTZ R14, R128, R11.reuse, -R113.reuse ;  /* 0x0000000b800e7223 */ /* 0x180fe20000010871 */
[-CC-:B------:R-:W-:Y:S01]  /*7480*/  FFMA.FTZ R153, R88, R11.reuse, -R113.reuse ;  /* 0x0000000b58997223 */ /* 0x180fe20000010871 */
[-C--:B------:R-:W-:Y:S01]  /*7490*/  FMUL.FTZ R2, R2, R11.reuse ;  /* 0x0000000b02027220 */ /* 0x080fe20000410000 */
[-CC-:B------:R-:W-:Y:S01]  /*74a0*/  FFMA.FTZ R88, R126, R11.reuse, -R113.reuse ;  /* 0x0000000b7e587223 */ /* 0x180fe20000010871 */
[-CC-:B------:R-:W-:Y:S01]  /*74b0*/  FFMA.FTZ R155, R90, R11.reuse, -R113.reuse ;  /* 0x0000000b5a9b7223 */ /* 0x180fe20000010871 */
[-CC-:B------:R-:W-:Y:S01]  /*74c0*/  FFMA.FTZ R90, R124, R11.reuse, -R113.reuse ;  /* 0x0000000b7c5a7223 */ /* 0x180fe20000010871 */
[----:B------:R-:W-:Y:S01]  /*74d0*/  FFMA.FTZ R149, R92, R11, -R113 ;  /* 0x0000000b5c957223 */ /* 0x000fe20000010871 */
[----:B------:R-:W-:Y:S01]  /*74e0*/  MUFU.EX2 R106, R106 ;  /* 0x0000006a006a7308 */ /* 0x000fe20000000800 */
[----:B0-----:R-:W-:Y:S01]  /*74f0*/  FFMA.FTZ R7, R0, R7, R89 ;  /* 0x0000000700077223 */ /* 0x001fe20000010059 */
[-CC-:B------:R-:W-:Y:S01]  /*7500*/  FFMA.FTZ R92, R122, R11.reuse, -R113.reuse ;  /* 0x0000000b7a5c7223 */ /* 0x180fe20000010871 */
[-CC-:B------:R-:W-:Y:S01]  /*7510*/  FFMA.FTZ R20, R20, R11.reuse, -R113.reuse ;  /* 0x0000000b14147223 */ /* 0x180fe20000010871 */
[-C--:B------:R-:W-:Y:S01]  /*7520*/  FFMA.FTZ R98, R98, R11.reuse, -R113 ;  /* 0x0000000b62627223 */ /* 0x080fe20000010871 */
[----:B------:R-:W-:Y:S01]  /*7530*/  FADD.FTZ R108, R178, R7 ;  /* 0x00000007b26c7221 */ /* 0x000fe20000010000 */
[-CC-:B------:R-:W-:Y:S01]  /*7540*/  FFMA.FTZ R100, R100, R11.reuse, -R113.reuse ;  /* 0x0000000b64647223 */ /* 0x180fe20000010871 */
[-CC-:B------:R-:W-:Y:S01]  /*7550*/  FFMA.FTZ R140, R140, R11.reuse, -R113.reuse ;  /* 0x0000000b8c8c7223 */ /* 0x180fe20000010871 */
[----:B------:R-:W0:Y:S01]  /*7560*/  MUFU.EX2 R2, R2 ;  /* 0x0000000200027308 */ /* 0x000e220000000800 */
[----:B------:R-:W-:Y:S01]  /*7570*/  FADD.FTZ R7, R91, R108 ;  /* 0x0000006c5b077221 */ /* 0x000fe20000010000 */
[-CC-:B------:R-:W-:Y:S01]  /*7580*/  FFMA.FTZ R142, R142, R11.reuse, -R113.reuse ;  /* 0x0000000b8e8e7223 */ /* 0x180fe20000010871 */
[-CC-:B------:R-:W-:Y:S01]  /*7590*/  FFMA.FTZ R144, R144, R11.reuse, -R113.reuse ;  /* 0x0000000b90907223 */ /* 0x180fe20000010871 */
[-C--:B------:R-:W-:Y:S01]  /*75a0*/  FFMA.FTZ R146, R146, R11.reuse, -R113 ;  /* 0x0000000b92927223 */ /* 0x080fe20000010871 */
[----:B------:R-:W-:Y:S01]  /*75b0*/  FADD.FTZ R108, R180, R7 ;  /* 0x00000007b46c7221 */ /* 0x000fe20000010000 */
[-CC-:B------:R-:W-:Y:S01]  /*75c0*/  FFMA.FTZ R148, R148, R11.reuse, -R113.reuse ;  /* 0x0000000b94947223 */ /* 0x180fe20000010871 */
[----:B------:R-:W-:Y:S01]  /*75d0*/  FFMA.FTZ R102, R102, R11, -R113 ;  /* 0x0000000b66667223 */ /* 0x000fe20000010871 */
[----:B------:R-:W1:Y:S01]  /*75e0*/  MUFU.EX2 R159, R159 ;  /* 0x0000009f009f7308 */ /* 0x000e620000000800 */
[----:B------:R-:W-:Y:S01]  /*75f0*/  FADD.FTZ R111, R93, R108 ;  /* 0x0000006c5d6f7221 */ /* 0x000fe20000010000 */
[C---:B------:R-:W-:Y:S01]  /*7600*/  ISETP.GT.AND P1, PT, R10.reuse, R163, PT ;  /* 0x000000a30a00720c */ /* 0x040fe20003f24270 */
[----:B------:R-:W-:-:S05]  /*7610*/  VIADD R10, R10, 0xffffffff ;  /* 0xffffffff0a0a7836 */ /* 0x000fca0000000000 */
[----:B------:R-:W2:Y:S01]  /*7620*/  MUFU.EX2 R14, R14 ;  /* 0x0000000e000e7308 */ /* 0x000ea20000000800 */
[----:B0-----:R-:W-:Y:S01]  /*7630*/  FFMA.FTZ R7, R2, R6, R157 ;  /* 0x0000000602077223 */ /* 0x001fe2000001009d */
[----:B------:R-:W-:-:S03]  /*7640*/  F2FP.BF16.F32.PACK_AB R157, R106, R157 ;  /* 0x0000009d6a9d723e */ /* 0x000fc600000010ff */
[----:B------:R-:W-:-:S03]  /*7650*/  FADD.FTZ R6, R106, R7 ;  /* 0x000000076a067221 */ /* 0x000fc60000010000 */
[----:B------:R-:W0:Y:S01]  /*7660*/  MUFU.EX2 R153, R153 ;  /* 0x0000009900997308 */ /* 0x000e220000000800 */
[----:B-1----:R-:W-:-:S07]  /*7670*/  FADD.FTZ R7, R159, R6 ;  /* 0x000000069f077221 */ /* 0x002fce0000010000 */
[----:B------:R-:W1:Y:S01]  /*7680*/  MUFU.EX2 R88, R88 ;  /* 0x0000005800587308 */ /* 0x000e620000000800 */
[C---:B--2---:R-:W-:Y:S01]  /*7690*/  FADD.FTZ R6, R14.reuse, R7 ;  /* 0x000000070e067221 */ /* 0x044fe20000010000 */
[----:B------:R-:W-:-:S06]  /*76a0*/  F2FP.BF16.F32.PACK_AB R159, R14, R159 ;  /* 0x0000009f0e9f723e */ /* 0x000fcc00000010ff */
[----:B------:R2:W-:Y:S01]  /*76b0*/  MUFU.EX2 R8, R94 ;  /* 0x0000005e00087308 */ /* 0x0005e20000000800 */
[----:B0-----:R-:W-:-:S07]  /*76c0*/  FADD.FTZ R7, R153, R6 ;  /* 0x0000000699077221 */ /* 0x001fce0000010000 */
[----:B------:R-:W0:Y:S01]  /*76d0*/  MUFU.EX2 R155, R155 ;  /* 0x0000009b009b7308 */ /* 0x000e220000000800 */
[----:B--2---:R-:W-:Y:S01]  /*76e0*/  FADD.FTZ R94, R176, R111 ;  /* 0x0000006fb05e7221 */ /* 0x004fe20000010000 */
[C---:B-1----:R-:W-:Y:S01]  /*76f0*/  FADD.FTZ R6, R88.reuse, R7 ;  /* 0x0000000758067221 */ /* 0x042fe20000010000 */
[----:B------:R-:W-:Y:S02]  /*7700*/  F2FP.BF16.F32.PACK_AB R153, R88, R153 ;  /* 0x000000995899723e */ /* 0x000fe400000010ff */
[----:B------:R-:W-:-:S03]  /*7710*/  FADD.FTZ R111, R95, R94 ;  /* 0x0000005e5f6f7221 */ /* 0x000fc60000010000 */
[----:B------:R-:W1:Y:S01]  /*7720*/  MUFU.EX2 R90, R90 ;  /* 0x0000005a005a7308 */ /* 0x000e620000000800 */
[----:B------:R-:W-:-:S04]  /*7730*/  FADD.FTZ R94, R182, R111 ;  /* 0x0000006fb65e7221 */ /* 0x000fc80000010000 */
[----:B------:R-:W-:Y:S01]  /*7740*/  FADD.FTZ R111, R99, R94 ;  /* 0x0000005e636f7221 */ /* 0x000fe20000010000 */
[----:B------:R-:W-:Y:S02]  /*7750*/  IMAD.U32 R94, RZ, RZ, UR11 ;  /* 0x0000000bff5e7e24 */ /* 0x000fe4000f8e00ff */
[----:B------:R-:W2:Y:S01]  /*7760*/  MUFU.EX2 R149, R149 ;  /* 0x0000009500957308 */ /* 0x000ea20000000800 */
[----:B0-----:R-:W-:Y:S01]  /*7770*/  FADD.FTZ R7, R155, R6 ;  /* 0x000000069b077221 */ /* 0x001fe20000010000 */
[----:B------:R-:W-:-:S05]  /*7780*/  @!P6 VIADD R94, R94, 0x2a860 ;  /* 0x0002a8605e5ee836 */ /* 0x000fca0000000000 */
[----:B------:R-:W-:Y:S01]  /*7790*/  @!P6 PRMT R94, RZ, 0x654, R94 ;  /* 0x00000654ff5ee816 */ /* 0x000fe2000000005e */
[----:B------:R-:W0:Y:S01]  /*77a0*/  MUFU.EX2 R92, R92 ;  /* 0x0000005c005c7308 */ /* 0x000e220000000800 */
[C---:B-1----:R-:W-:Y:S01]  /*77b0*/  FADD.FTZ R6, R90.reuse, R7 ;  /* 0x000000075a067221 */ /* 0x042fe20000010000 */
[----:B------:R-:W-:Y:S01]  /*77c0*/  F2FP.BF16.F32.PACK_AB R155, R90, R155 ;  /* 0x0000009b5a9b723e */ /* 0x000fe200000010ff */
[----:B------:R1:W-:Y:S05]  /*77d0*/  @!P6 SYNCS.ARRIVE.TRANS64.RED.A1T0 RZ, [R94+URZ], RZ ;  /* 0x000000ff5effe9a7 */ /* 0x0003ea000810043f */
[----:B------:R3:W-:Y:S01]  /*77e0*/  MUFU.EX2 R145, R20 ;  /* 0x0000001400917308 */ /* 0x0007e20000000800 */
[----:B--2---:R-:W-:Y:S01]  /*77f0*/  FADD.FTZ R7, R149, R6 ;  /* 0x0000000695077221 */ /* 0x004fe20000010000 */
[----:B------:R-:W-:Y:S01]  /*7800*/  FFMA.FTZ R6, R150, R11, -R113 ;  /* 0x0000000b96067223 */ /* 0x000fe20000010871 */
[----:B------:R-:W-:-:S05]  /*7810*/  F2FP.BF16.F32.PACK_AB R150, R134, R97 ;  /* 0x000000618696723e */ /* 0x000fca00000010ff */
[----:B------:R-:W2:Y:S01]  /*7820*/  MUFU.EX2 R151, R151 ;  /* 0x0000009700977308 */ /* 0x000ea20000000800 */
[----:B---3--:R-:W-:Y:S01]  /*7830*/  FADD.FTZ R20, R184, R111 ;  /* 0x0000006fb8147221 */ /* 0x008fe20000010000 */
[----:B0-----:R-:W-:-:S03]  /*7840*/  F2FP.BF16.F32.PACK_AB R149, R92, R149 ;  /* 0x000000955c95723e */ /* 0x001fc600000010ff */
[----:B------:R-:W-:-:S03]  /*7850*/  FADD.FTZ R111, R97, R20 ;  /* 0x00000014616f7221 */ /* 0x000fc60000010000 */
[----:B------:R-:W0:Y:S01]  /*7860*/  MUFU.EX2 R98, R98 ;  /* 0x0000006200627308 */ /* 0x000e220000000800 */
[----:B------:R-:W-:-:S04]  /*7870*/  FADD.FTZ R20, R134, R111 ;  /* 0x0000006f86147221 */ /* 0x000fc80000010000 */
[----:B------:R-:W-:Y:S01]  /*7880*/  FADD.FTZ R111, R101, R20 ;  /* 0x00000014656f7221 */ /* 0x000fe20000010000 */
[----:B------:R-:W-:Y:S01]  /*7890*/  FADD.FTZ R20, R92, R7 ;  /* 0x000000075c147221 */ /* 0x000fe20000010000 */
[-C--:B------:R-:W-:Y:S01]  /*78a0*/  FFMA.FTZ R7, R152, R11.reuse, -R113 ;  /* 0x0000000b98077223 */ /* 0x080fe20000010871 */
[----:B------:R-:W3:Y:S01]  /*78b0*/  MUFU.EX2 R100, R100 ;  /* 0x0000006400647308 */ /* 0x000ee20000000800 */
[----:B-1----:R-:W-:Y:S01]  /*78c0*/  FADD.FTZ R94, R132, R111 ;  /* 0x0000006f845e7221 */ /* 0x002fe20000010000 */
[----:B--2---:R-:W-:Y:S01]  /*78d0*/  FADD.FTZ R111, R151, R20 ;  /* 0x00000014976f7221 */ /* 0x004fe20000010000 */
[----:B------:R-:W-:Y:S01]  /*78e0*/  FFMA.FTZ R113, R138, R11, -R113 ;  /* 0x0000000b8a717223 */ /* 0x000fe20000010871 */
[C---:B------:R-:W-:Y:S01]  /*78f0*/  F2FP.BF16.F32.PACK_AB R151, R8.reuse, R151 ;  /* 0x000000970897723e */ /* 0x040fe200000010ff */
[----:B------:R-:W-:Y:S01]  /*7900*/  FADD.FTZ R115, R103, R94 ;  /* 0x0000005e67737221 */ /* 0x000fe20000010000 */
[----:B------:R-:W-:Y:S01]  /*7910*/  FADD.FTZ R111, R8, R111 ;  /* 0x0000006f086f7221 */ /* 0x000fe20000010000 */
[----:B------:R-:W-:Y:S01]  /*7920*/  F2FP.BF16.F32.PACK_AB R152, R176, R93 ;  /* 0x0000005db098723e */ /* 0x000fe200000010ff */
[----:B------:R1:W2:Y:S01]  /*7930*/  MUFU.EX2 R147, R140 ;  /* 0x0000008c00937308 */ /* 0x0002a20000000800 */
[----:B------:R-:W-:Y:S01]  /*7940*/  FADD.FTZ R20, R118, R115 ;  /* 0x0000007376147221 */ /* 0x000fe20000010000 */
[----:B0-----:R-:W-:Y:S01]  /*7950*/  FADD.FTZ R111, R98, R111 ;  /* 0x0000006f626f7221 */ /* 0x001fe20000010000 */
[----:B------:R-:W-:-:S02]  /*7960*/  IMAD.MOV.U32 R8, RZ, RZ, R96 ;  /* 0x000000ffff087224 */ /* 0x000fc400078e0060 */
[----:B------:R-:W-:Y:S01]  /*7970*/  FADD.FTZ R115, R105, R20 ;  /* 0x0000001469737221 */ /* 0x000fe20000010000 */
[C---:B------:R-:W-:Y:S01]  /*7980*/  FADD.FTZ R111, R145.reuse, R111 ;  /* 0x0000006f916f7221 */ /* 0x040fe20000010000 */
[----:B------:R-:W-:Y:S01]  /*7990*/  F2FP.BF16.F32.PACK_AB R145, R145, R98 ;  /* 0x000000629191723e */ /* 0x000fe200000010ff */
[----:B------:R-:W0:Y:S01]  /*79a0*/  MUFU.EX2 R108, R142 ;  /* 0x0000008e006c7308 */ /* 0x000e220000000800 */
[----:B------:R-:W-:Y:S01]  /*79b0*/  FADD.FTZ R20, R114, R115 ;  /* 0x0000007372147221 */ /* 0x000fe20000010000 */
[----:B---3--:R-:W-:Y:S01]  /*79c0*/  FADD.FTZ R111, R100, R111 ;  /* 0x0000006f646f7221 */ /* 0x008fe20000010000 */
[----:B-1----:R-:W-:-:S05]  /*79d0*/  F2FP.BF16.F32.PACK_AB R140, R114, R105 ;  /* 0x00000069728c723e */ /* 0x002fca00000010ff */
[----:B------:R1:W3:Y:S01]  /*79e0*/  MUFU.EX2 R141, R144 ;  /* 0x00000090008d7308 */ /* 0x0002e20000000800 */
[C---:B--2---:R-:W-:Y:S01]  /*79f0*/  FADD.FTZ R111, R147.reuse, R111 ;  /* 0x0000006f936f7221 */ /* 0x044fe20000010000 */
[----:B------:R-:W-:-:S06]  /*7a00*/  F2FP.BF16.F32.PACK_AB R147, R147, R100 ;  /* 0x000000649393723e */ /* 0x000fcc00000010ff */
[----:B------:R-:W2:Y:S01]  /*7a10*/  MUFU.EX2 R107, R107 ;  /* 0x0000006b006b7308 */ /* 0x000ea20000000800 */
[----:B0-----:R-:W-:Y:S01]  /*7a20*/  FADD.FTZ R111, R108, R111 ;  /* 0x0000006f6c6f7221 */ /* 0x001fe20000010000 */
[----:B-1----:R-:W-:-:S06]  /*7a30*/  F2FP.BF16.F32.PACK_AB R144, R132, R101 ;  /* 0x000000658490723e */ /* 0x002fcc00000010ff */
[----:B------:R0:W1:Y:S01]  /*7a40*/  MUFU.EX2 R112, R146 ;  /* 0x0000009200707308 */ /* 0x0000620000000800 */
[C---:B---3--:R-:W-:Y:S01]  /*7a50*/  FADD.FTZ R111, R141.reuse, R111 ;  /* 0x0000006f8d6f7221 */ /* 0x048fe20000010000 */
[----:B------:R-:W-:-:S06]  /*7a60*/  F2FP.BF16.F32.PACK_AB R141, R141, R108 ;  /* 0x0000006c8d8d723e */ /* 0x000fcc00000010ff */
[----:B------:R-:W3:Y:S01]  /*7a70*/  MUFU.EX2 R110, R110 ;  /* 0x0000006e006e7308 */ /* 0x000ee20000000800 */
[----:B--2---:R-:W-:Y:S01]  /*7a80*/  FADD.FTZ R89, R107, R20 ;  /* 0x000000146b597221 */ /* 0x004fe20000010000 */
[----:B0-----:R-:W-:-:S06]  /*7a90*/  F2FP.BF16.F32.PACK_AB R146, R118, R103 ;  /* 0x000000677692723e */ /* 0x001fcc00000010ff */
[----:B------:R0:W2:Y:S01]  /*7aa0*/  MUFU.EX2 R143, R148 ;  /* 0x00000094008f7308 */ /* 0x0000a20000000800 */
[----:B-1----:R-:W-:-:S07]  /*7ab0*/  FADD.FTZ R111, R112, R111 ;  /* 0x0000006f706f7221 */ /* 0x002fce0000010000 */
[----:B------:R-:W1:Y:S01]  /*7ac0*/  MUFU.EX2 R136, R136 ;  /* 0x0000008800887308 */ /* 0x000e620000000800 */
[----:B---3--:R-:W-:Y:S01]  /*7ad0*/  FADD.FTZ R89, R110, R89 ;  /* 0x000000596e597221 */ /* 0x008fe20000010000 */
[----:B0-----:R-:W-:Y:S02]  /*7ae0*/  F2FP.BF16.F32.PACK_AB R148, R184, R99 ;  /* 0x00000063b894723e */ /* 0x001fe400000010ff */
[----:B------:R-:W-:-:S04]  /*7af0*/  F2FP.BF16.F32.PACK_AB R142, R110, R107 ;  /* 0x0000006b6e8e723e */ /* 0x000fc800000010ff */
[----:B------:R-:W0:Y:S01]  /*7b00*/  MUFU.EX2 R94, R6 ;  /* 0x00000006005e7308 */ /* 0x000e220000000800 */
[C---:B--2---:R-:W-:Y:S01]  /*7b10*/  FADD.FTZ R111, R143.reuse, R111 ;  /* 0x0000006f8f6f7221 */ /* 0x044fe20000010000 */
[----:B------:R-:W-:-:S06]  /*7b20*/  F2FP.BF16.F32.PACK_AB R143, R143, R112 ;  /* 0x000000708f8f723e */ /* 0x000fcc00000010ff */
[----:B------:R-:W2:Y:S01]  /*7b30*/  MUFU.EX2 R109, R109 ;  /* 0x0000006d006d7308 */ /* 0x000ea20000000800 */
[----:B-1----:R-:W-:-:S07]  /*7b40*/  FADD.FTZ R20, R136, R89 ;  /* 0x0000005988147221 */ /* 0x002fce0000010000 */
[----:B------:R-:W1:Y:S01]  /*7b50*/  MUFU.EX2 R137, R7 ;  /* 0x0000000700897308 */ /* 0x000e620000000800 */
[----:B0-----:R-:W-:-:S07]  /*7b60*/  FADD.FTZ R111, R94, R111 ;  /* 0x0000006f5e6f7221 */ /* 0x001fce0000010000 */
[----:B------:R-:W0:Y:S01]  /*7b70*/  MUFU.EX2 R104, R104 ;  /* 0x0000006800687308 */ /* 0x000e220000000800 */
[C---:B--2---:R-:W-:Y:S01]  /*7b80*/  FADD.FTZ R89, R109.reuse, R20 ;  /* 0x000000146d597221 */ /* 0x044fe20000010000 */
[----:B------:R-:W-:-:S06]  /*7b90*/  F2FP.BF16.F32.PACK_AB R136, R109, R136 ;  /* 0x000000886d88723e */ /* 0x000fcc00000010ff */
[----:B------:R-:W2:Y:S01]  /*7ba0*/  MUFU.EX2 R102, R102 ;  /* 0x0000006600667308 */ /* 0x000ea20000000800 */
[C---:B-1----:R-:W-:Y:S01]  /*7bb0*/  FADD.FTZ R111, R137.reuse, R111 ;  /* 0x0000006f896f7221 */ /* 0x042fe20000010000 */
[----:B------:R-:W-:-:S06]  /*7bc0*/  F2FP.BF16.F32.PACK_AB R137, R137, R94 ;  /* 0x0000005e8989723e */ /* 0x000fcc00000010ff */
[----:B------:R-:W1:Y:S01]  /*7bd0*/  MUFU.EX2 R9, R9 ;  /* 0x0000000900097308 */ /* 0x000e620000000800 */
[----:B0-----:R-:W-:-:S07]  /*7be0*/  FADD.FTZ R6, R104, R89 ;  /* 0x0000005968067221 */ /* 0x001fce0000010000 */
[----:B------:R-:W0:Y:S01]  /*7bf0*/  MUFU.EX2 R113, R113 ;  /* 0x0000007100717308 */ /* 0x000e220000000800 */
[----:B--2---:R-:W-:Y:S01]  /*7c00*/  FADD.FTZ R111, R102, R111 ;  /* 0x0000006f666f7221 */ /* 0x004fe20000010000 */
[C---:B-1----:R-:W-:Y:S01]  /*7c10*/  FADD.FTZ R7, R9.reuse, R6 ;  /* 0x0000000609077221 */ /* 0x042fe20000010000 */
[----:B------:R-:W-:Y:S01]  /*7c20*/  F2FP.BF16.F32.PACK_AB R138, R9, R104 ;  /* 0x00000068098a723e */ /* 0x000fe200000010ff */
[----:B------:R-:W-:Y:S02]  /*7c30*/  IMAD.MOV.U32 R9, RZ, RZ, R160 ;  /* 0x000000ffff097224 */ /* 0x000fe400078e00a0 */
[C---:B0-----:R-:W-:Y:S01]  /*7c40*/  FADD.FTZ R6, R113.reuse, R111 ;  /* 0x0000006f71067221 */ /* 0x041fe20000010000 */
[----:B------:R-:W-:Y:S01]  /*7c50*/  F2FP.BF16.F32.PACK_AB R139, R113, R102 ;  /* 0x00000066718b723e */ /* 0x000fe200000010ff */
[----:B------:R-:W-:Y:S06]  /*7c60*/  @P1 BRA `(.L_x_1097) ;  /* 0xffffffcc004c1947 */ /* 0x000fec000383ffff */
[----:B------:R-:W-:Y:S01]  /*7c70*/  IMAD.MOV.U32 R8, RZ, RZ, R96 ;  /* 0x000000ffff087224 */ /* 0x000fe200078e0060 */
[----:B------:R-:W-:Y:S01]  /*7c80*/  UMOV UR37, UR5 ;  /* 0x0000000500257c82 */ /* 0x000fe20008000000 */
[----:B------:R-:W-:Y:S01]  /*7c90*/  IMAD.MOV.U32 R9, RZ, RZ, R160 ;  /* 0x000000ffff097224 */ /* 0x000fe200078e00a0 */
[----:B------:R-:W-:-:S06]  /*7ca0*/  UMOV UR36, UR38 ;  /* 0x0000002600247c82 */ /* 0x000fcc0008000000 */
.L_x_1080:
[----:B------:R-:W0:Y:S01]  /*7cb0*/  LDC R12, c[0x0][0x9e4] ;  /* 0x00027900ff0c7b82 */ /* 0x000e220000000800 */
[----:B------:R-:W-:Y:S01]  /*7cc0*/  IADD3 R14, R16, 0x80, -R17 ;  /* 0x00000080100e7810 */ /* 0x000fe20007ffe811 */
[----:B------:R-:W-:-:S04]  /*7cd0*/  ULDC UR4, c[0x0][0x9dc] ;  /* 0x0002770000047ab9 */ /* 0x000fc80000000800 */
[----:B------:R-:W-:-:S04]  /*7ce0*/  IMAD R14, R161, 0x80, R14 ;  /* 0x00000080a10e7824 */ /* 0x000fc800078e020e */
[----:B------:R-:W-:Y:S01]  /*7cf0*/  VIADD R13, R14, -UR4 ;  /* 0x800000040e0d7c36 */ /* 0x000fe20008000000 */
[----:B0-----:R-:W-:-:S13]  /*7d00*/  ISETP.GE.AND P1, PT, R12, 0x1, PT ;  /* 0x000000010c00780c */ /* 0x001fda0003f26270 */
[----:B------:R-:W-:Y:S05]  /*7d10*/  @!P1 BRA `(.L_x_1098) ;  /* 0x00000000003c9947 */ /* 0x000fea0003800000 */
        /* <DEDUP_REMOVED lines=9> */
.L_x_1099:
[----:B------:R-:W-:-:S13]  /*7db0*/  ISETP.NE.AND P1, PT, R12, 0x1, PT ;  /* 0x000000010c00780c */ /* 0x000fda0003f25270 */
[----:B------:R-:W0:Y:S02]  /*7dc0*/  @P1 LDC.64 R20, c[0x0][0x9e8] ;  /* 0x00027a00ff141b82 */ /* 0x000e240000000a00 */
[----:B0-----:R-:W-:-:S05]  /*7dd0*/  @P1 IMAD.HI.U32 R20, R14, R20, RZ ;  /* 0x000000140e141227 */ /* 0x001fca00078e00ff */
[----:B------:R-:W-:-:S07]  /*7de0*/  @P1 SHF.R.U32.HI R14, RZ, R21, R20 ;  /* 0x00000015ff0e1219 */ /* 0x000fce0000011614 */
.L_x_1100:
[----:B------:R-:W-:-:S05]  /*7df0*/  IMAD R14, R14, R12, RZ ;  /* 0x0000000c0e0e7224 */ /* 0x000fca00078e02ff */
[----:B------:R-:W-:-:S07]  /*7e00*/  VIMNMX R13, R13, R14, !PT ;  /* 0x0000000e0d0d7248 */ /* 0x000fce0007fe0100 */
.L_x_1098:
        /* <DEDUP_REMOVED lines=12> */
.L_x_1110:
[----:B------:R-:W-:-:S04]  /*7ed0*/  UIADD3 UR6, UR4, 0x1, URZ ;  /* 0x0000000104067890 */ /* 0x000fc8000fffe03f */
[----:B------:R-:W-:-:S04]  /*7ee0*/  UISETP.NE.AND UP0, UPT, UR6, 0x2, UPT ;  /* 0x000000020600788c */ /* 0x000fc8000bf05270 */
[----:B------:R-:W-:Y:S02]  /*7ef0*/  USEL UR36, URZ, 0x1, UP0 ;  /* 0x000000013f247887 */ /* 0x000fe40008000000 */
[----:B------:R-:W-:Y:S02]  /*7f00*/  USEL UR37, UR6, URZ, UP0 ;  /* 0x0000003f06257287 */ /* 0x000fe40008000000 */
[----:B------:R-:W-:Y:S01]  /*7f10*/  ULOP3.LUT UR36, UR38, UR36, URZ, 0x3c, !UPT ;  /* 0x0000002426247292 */ /* 0x000fe2000f8e3c3f */
[----:B------:R-:W-:Y:S11]  /*7f20*/  @!P0 BRA `(.L_x_1102) ;  /* 0x0000000000048947 */ /* 0x000ff60003800000 */
[----:B------:R-:W-:Y:S01]  /*7f30*/  BPT.TRAP 0x1 ;  /* 0x000000040000795c */ /* 0x000fe20000300000 */
.L_x_1102:
[----:B------:R-:W-:Y:S01]  /*7f40*/  ULEA UR6, UR37, UR39, 0x3 ;  /* 0x0000002725067291 */ /* 0x000fe2000f8e183f */
[----:B------:R-:W-:-:S05]  /*7f50*/  IMAD.U32 R8, RZ, RZ, UR36 ;  /* 0x00000024ff087e24 */ /* 0x000fca000f8e00ff */
[----:B------:R-:W-:-:S04]  /*7f60*/  SHF.L.U32 R8, R8, 0x1f, RZ ;  /* 0x0000001f08087819 */ /* 0x000fc800000006ff */
[----:B------:R0:W1:Y:S01]  /*7f70*/  SYNCS.PHASECHK.TRANS64.TRYWAIT P1, [UR6+0x2a830], R8 ;  /* 0x02a83008ff0075a7 */ /* 0x0000620008020146 */
[----:B------:R-:W-:Y:S05]  /*7f80*/  @!P0 BRA `(.L_x_1103) ;  /* 0x0000000000048947 */ /* 0x000fea0003800000 */
[----:B------:R-:W-:Y:S01]  /*7f90*/  BPT.TRAP 0x1 ;  /* 0x000000040000795c */ /* 0x000fe20000300000 */
.L_x_1103:
[----:B-1----:R-:W-:Y:S05]  /*7fa0*/  @P1 BRA `(.L_x_1104) ;  /* 0x0000000000081947 */ /* 0x002fea0003800000 */
[----:B------:R-:W1:Y:S02]  /*7fb0*/  SYNCS.PHASECHK.TRANS64.TRYWAIT P1, [UR6+0x2a830], R8 ;  /* 0x02a83008ff0075a7 */ /* 0x000e640008020146 */
[----:B-1----:R-:W-:Y:S05]  /*7fc0*/  @!P1 BRA `(.L_x_1105) ;  /* 0x000000d400ec9947 */ /* 0x002fea0003800000 */
.L_x_1104:
        /* <DEDUP_REMOVED lines=135> */
.L_x_1106:
[----:B------:R-:W-:Y:S01]  /*8840*/  ULEA UR11, UR4, UR39, 0x3 ;  /* 0x00000027040b7291 */ /* 0x000fe2000f8e183f */
[----:B------:R-:W-:-:S05]  /*8850*/  IMAD.U32 R0, RZ, RZ, UR38 ;  /* 0x00000026ff007e24 */ /* 0x000fca000f8e00ff */
[----:B------:R-:W-:-:S04]  /*8860*/  SHF.L.U32 R0, R0, 0x1f, RZ ;  /* 0x0000001f00007819 */ /* 0x000fc800000006ff */
[----:B------:R2:W3:Y:S01]  /*8870*/  SYNCS.PHASECHK.TRANS64.TRYWAIT P1, [UR11+0x2a850], R0 ;  /* 0x02a85000ff0075a7 */ /* 0x0004e2000802014b */
[----:B------:R-:W-:Y:S05]  /*8880*/  @!P0 BRA `(.L_x_1107) ;  /* 0x0000000000048947 */ /* 0x000fea0003800000 */
[----:B------:R-:W-:Y:S01]  /*8890*/  BPT.TRAP 0x1 ;  /* 0x000000040000795c */ /* 0x000fe20000300000 */
.L_x_1107:
[----:B---3--:R-:W-:Y:S05]  /*88a0*/  @P1 BRA `(.L_x_1108) ;  /* 0x0000000000081947 */ /* 0x008fea0003800000 */
[----:B------:R-:W3:Y:S02]  /*88b0*/  SYNCS.PHASECHK.TRANS64.TRYWAIT P1, [UR11+0x2a850], R0 ;  /* 0x02a85000ff0075a7 */ /* 0x000ee4000802014b */
[----:B---3--:R-:W-:Y:S05]  /*88c0*/  @!P1 BRA `(.L_x_1109) ;  /* 0x000000cc00c49947 */ /* 0x008fea0003800000 */
.L_x_1108:
[----:B------:R-:W-:Y:S01]  /*88d0*/  UIADD3 UR7, UR39, 0x400, URZ ;  /* 0x0000040027077890 */ /* 0x000fe2000fffe03f */
[----:B------:R-:W-:Y:S01]  /*88e0*/  WARPGROUP.ARRIVE ;  /* 0x00000000000079c5 */ /* 0x000fe20000000000 */
[----:B------:R-:W-:Y:S01]  /*88f0*/  UMOV UR15, 0x40000040 ;  /* 0x40000040000f7882 */ /* 0x000fe20000000000 */
[----:B------:R-:W-:Y:S01]  /*8900*/  FMUL.FTZ R2, R88, UR5 ;  /* 0x0000000558027c20 */ /* 0x000fe20008410000 */
[----:B------:R-:W-:Y:S01]  /*8910*/  USHF.R.U32.HI UR7, URZ, 0x4, UR7 ;  /* 0x000000043f077899 */ /* 0x000fe20008011607 */
[----:B01----:R-:W-:Y:S01]  /*8920*/  FMUL.FTZ R8, R89, UR5 ;  /* 0x0000000559087c20 */ /* 0x003fe20008410000 */
[----:B------:R-:W-:Y:S01]  /*8930*/  FMUL.FTZ R162, R92, UR5 ;  /* 0x000000055ca27c20 */ /* 0x000fe20008410000 */
[----:B------:R-:W-:Y:S01]  /*8940*/  FMUL.FTZ R176, R93, UR5 ;  /* 0x000000055db07c20 */ /* 0x000fe20008410000 */
[----:B------:R-:W-:Y:S01]  /*8950*/  ULOP3.LUT UR7, UR7, 0x3fff, URZ, 0xc0, !UPT ;  /* 0x00003fff07077892 */ /* 0x000fe2000f8ec03f */
[----:B------:R-:W0:Y:S01]  /*8960*/  MUFU.TANH R2, R2 ;  /* 0x0000000200027308 */ /* 0x000e220000002400 */
[----:B------:R-:W-:Y:S01]  /*8970*/  FMUL.FTZ R178, R100, UR5 ;  /* 0x0000000564b27c20 */ /* 0x000fe20008410000 */
[----:B------:R-:W-:Y:S01]  /*8980*/  FMUL.FTZ R180, R101, UR5 ;  /* 0x0000000565b47c20 */ /* 0x000fe20008410000 */
[----:B------:R-:W-:Y:S01]  /*8990*/  ULOP3.LUT UR7, UR7, 0x3000000, URZ, 0xfc, !UPT ;  /* 0x0300000007077892 */ /* 0x000fe2000f8efc3f */
[----:B------:R-:W-:Y:S01]  /*89a0*/  FMUL.FTZ R182, R104, UR5 ;  /* 0x0000000568b67c20 */ /* 0x000fe20008410000 */
[----:B------:R-:W-:Y:S01]  /*89b0*/  FMUL.FTZ R184, R105, UR5 ;  /* 0x0000000569b87c20 */ /* 0x000fe20008410000 */
[----:B------:R-:W-:Y:S01]  /*89c0*/  FMUL.FTZ R100, R106, UR5 ;  /* 0x000000056a647c20 */ /* 0x000fe20008410000 */
[----:B------:R-:W-:Y:S01]  /*89d0*/  UIMAD UR4, UR4, 0x600, UR7 ;  /* 0x00000600040478a4 */ /* 0x000fe2000f8e0207 */
        /* <DEDUP_REMOVED lines=13> */
[----:B0-----:R-:W-:Y:S01]  /*8ab0*/  FMNMX.FTZ R9, R2, R160, !PT ;  /* 0x000000a002097209 */ /* 0x001fe20007810000 */
[----:B------:R-:W-:Y:S01]  /*8ac0*/  FMUL.FTZ R116, R116, UR5 ;  /* 0x0000000574747c20 */ /* 0x000fe20008410000 */
[----:B------:R-:W-:Y:S01]  /*8ad0*/  FMUL.FTZ R117, R117, UR5 ;  /* 0x0000000575757c20 */ /* 0x000fe20008410000 */
[----:B------:R-:W-:Y:S01]  /*8ae0*/  FMUL.FTZ R120, R120, UR5 ;  /* 0x0000000578787c20 */ /* 0x000fe20008410000 */
[----:B-1----:R-:W-:Y:S01]  /*8af0*/  FMNMX.FTZ R9, R8, R9, !PT ;  /* 0x0000000908097209 */ /* 0x002fe20007810000 */
        /* <DEDUP_REMOVED lines=27> */
[----:B------:R-:W0:Y:S01]  /*8cb0*/  LDC R11, c[0x0][0x988] ;  /* 0x00026200ff0b7b82 */ /* 0x000e220000000800 */
[----:B------:R-:W-:Y:S01]  /*8cc0*/  FMUL.FTZ R198, R131, UR5 ;  /* 0x0000000583c67c20 */ /* 0x000fe20008410000 */
[----:B------:R-:W-:Y:S01]  /*8cd0*/  FMUL.FTZ R134, R134, UR5 ;  /* 0x0000000586867c20 */ /* 0x000fe20008410000 */
[----:B------:R-:W-:Y:S01]  /*8ce0*/  FMUL.FTZ R200, R135, UR5 ;  /* 0x0000000587c87c20 */ /* 0x000fe20008410000 */
[----:B------:R-:W-:Y:S01]  /*8cf0*/  UMOV UR7, 0x40000040 ;  /* 0x4000004000077882 */ /* 0x000fe20000000000 */
[----:B------:R-:W1:Y:S01]  /*8d00*/  S2R R161, SR_TID.X ;  /* 0x0000000000a17919 */ /* 0x000e620000002100 */
[----:B------:R-:W-:Y:S01]  /*8d10*/  UMOV UR38, UR36 ;  /* 0x0000002400267c82 */ /* 0x000fe20008000000 */
[----:B------:R-:W-:Y:S08]  /*8d20*/  MUFU.TANH R184, R184 ;  /* 0x000000b800b87308 */ /* 0x000ff00000002400 */
[----:B------:R-:W-:Y:S08]  /*8d30*/  MUFU.TANH R106, R106 ;  /* 0x0000006a006a7308 */ /* 0x000ff00000002400 */
[----:B------:R-:W-:Y:S08]  /*8d40*/  MUFU.TANH R108, R108 ;  /* 0x0000006c006c7308 */ /* 0x000ff00000002400 */
[----:B------:R-:W-:Y:S01]  /*8d50*/  MUFU.TANH R110, R110 ;  /* 0x0000006e006e7308 */ /* 0x000fe20000002400 */
[----:B-1----:R-:W-:-:S07]  /*8d60*/  LOP3.LUT P1, RZ, R161, 0x7f, RZ, 0xc0, !PT ;  /* 0x0000007fa1ff7812 */ /* 0x002fce000782c0ff */
[----:B------:R-:W-:Y:S08]  /*8d70*/  MUFU.TANH R112, R112 ;  /* 0x0000007000707308 */ /* 0x000ff00000002400 */
[----:B------:R-:W-:Y:S08]  /*8d80*/  MUFU.TANH R116, R116 ;  /* 0x0000007400747308 */ /* 0x000ff00000002400 */
[----:B------:R-:W-:Y:S08]  /*8d90*/  MUFU.TANH R120, R120 ;  /* 0x0000007800787308 */ /* 0x000ff00000002400 */
[----:B------:R-:W-:Y:S08]  /*8da0*/  MUFU.TANH R124, R124 ;  /* 0x0000007c007c7308 */ /* 0x000ff00000002400 */
[----:B------:R-:W1:Y:S08]  /*8db0*/  MUFU.TANH R14, R14 ;  /* 0x0000000e000e7308 */ /* 0x000e700000002400 */
[----:B------:R-:W-:Y:S08]  /*8dc0*/  MUFU.TANH R186, R186 ;  /* 0x000000ba00ba7308 */ /* 0x000ff00000002400 */
[----:B------:R-:W3:Y:S01]  /*8dd0*/  MUFU.TANH R20, R20 ;  /* 0x0000001400147308 */ /* 0x000ee20000002400 */
[----:B-1----:R-:W-:-:S07]  /*8de0*/  FMNMX.FTZ R89, R14, R13, !PT ;  /* 0x0000000d0e597209 */ /* 0x002fce0007810000 */
[----:B------:R-:W-:Y:S08]  /*8df0*/  MUFU.TANH R128, R128 ;  /* 0x0000008000807308 */ /* 0x000ff00000002400 */
[----:B------:R-:W1:Y:S01]  /*8e00*/  MUFU.TANH R88, R88 ;  /* 0x0000005800587308 */ /* 0x000e620000002400 */
[----:B---3--:R-:W-:Y:S01]  /*8e10*/  FMNMX.FTZ R89, R20, R89, !PT ;  /* 0x0000005914597209 */ /* 0x008fe20007810000 */
[----:B------:R-:W-:-:S02]  /*8e20*/  WARPGROUP.DEPBAR.LE gsb0, 0x0 ;  /* 0x00008000000079c5 */ /* 0x000fc40000010000 */
[----:B------:R-:W-:Y:S01]  /*8e30*/  WARPGROUP.ARRIVE ;  /* 0x00000000000079c5 */ /* 0x000fe20000000000 */
[----:B------:R-:W-:Y:S01]  /*8e40*/  FMUL.FTZ R156, R96, UR5 ;  /* 0x00000005609c7c20 */ /* 0x000fe20008410000 */
[----:B------:R-:W-:Y:S01]  /*8e50*/  FMUL.FTZ R158, R97, UR5 ;  /* 0x00000005619e7c20 */ /* 0x000fe20008410000 */
[----:B------:R-:W-:Y:S01]  /*8e60*/  FMUL.FTZ R96, R102, UR5 ;  /* 0x0000000566607c20 */ /* 0x000fe20008410000 */
[----:B------:R-:W-:Y:S01]  /*8e70*/  MUFU.TANH R188, R188 ;  /* 0x000000bc00bc7308 */ /* 0x000fe20000002400 */
[----:B------:R-:W-:Y:S01]  /*8e80*/  FMUL.FTZ R102, R107, UR5 ;  /* 0x000000056b667c20 */ /* 0x000fe20008410000 */
[----:B------:R-:W-:Y:S01]  /*8e90*/  HGMMA.64x128x16.F32.BF16 R24, R152, gdesc[UR12].tnspB, R24, gsb0 ;  /* 0x41e0000c98187df0 */ /* 0x000fe20008001818 */
[----:B------:R-:W-:Y:S01]  /*8ea0*/  UMOV UR14, UR10 ;  /* 0x0000000a000e7c82 */ /* 0x000fe20008000000 */
[----:B------:R-:W-:Y:S01]  /*8eb0*/  UMOV UR15, 0x40000040 ;  /* 0x40000040000f7882 */ /* 0x000fe20000000000 */
[----:B------:R-:W-:-:S03]  /*8ec0*/  UIADD3 UR10, UR4, 0x180, URZ ;  /* 0x00000180040a7890 */ /* 0x000fc6000fffe03f */
[----:B------:R-:W3:Y:S01]  /*8ed0*/  MUFU.TANH R156, R156 ;  /* 0x0000009c009c7308 */ /* 0x000ee20000002400 */
[----:B-1----:R-:W-:-:S07]  /*8ee0*/  FMNMX.FTZ R89, R88, R89, !PT ;  /* 0x0000005958597209 */ /* 0x002fce0007810000 */
[----:B------:R-:W1:Y:S08]  /*8ef0*/  MUFU.TANH R158, R158 ;  /* 0x0000009e009e7308 */ /* 0x000e700000002400 */
[----:B------:R-:W4:Y:S01]  /*8f00*/  MUFU.TANH R90, R90 ;  /* 0x0000005a005a7308 */ /* 0x000f220000002400 */
[----:B---3--:R-:W-:-:S07]  /*8f10*/  FMNMX.FTZ R9, R156, R9, !PT ;  /* 0x000000099c097209 */ /* 0x008fce0007810000 */
[----:B------:R-:W-:Y:S01]  /*8f20*/  MUFU.TANH R132, R132 ;  /* 0x0000008400847308 */ /* 0x000fe20000002400 */
[----:B-1----:R-:W-:-:S04]  /*8f30*/  FMNMX.FTZ R9, R158, R9, !PT ;  /* 0x000000099e097209 */ /* 0x002fc80007810000 */
[----:B------:R-:W-:-:S03]  /*8f40*/  FMNMX.FTZ R9, R178, R9, !PT ;  /* 0x00000009b2097209 */ /* 0x000fc60007810000 */
[----:B------:R-:W1:Y:S01]  /*8f50*/  MUFU.TANH R92, R92 ;  /* 0x0000005c005c7308 */ /* 0x000e620000002400 */
[----:B------:R-:W-:Y:S02]  /*8f60*/  FMNMX.FTZ R9, R180, R9, !PT ;  /* 0x00000009b4097209 */ /* 0x000fe40007810000 */
[----:B----4-:R-:W-:Y:S02]  /*8f70*/  FMNMX.FTZ R89, R90, R89, !PT ;  /* 0x000000595a597209 */ /* 0x010fe40007810000 */
[----:B------:R-:W-:-:S03]  /*8f80*/  FMNMX.FTZ R9, R182, R9, !PT ;  /* 0x00000009b6097209 */ /* 0x000fc60007810000 */
[----:B------:R-:W-:Y:S01]  /*8f90*/  MUFU.TANH R190, R190 ;  /* 0x000000be00be7308 */ /* 0x000fe20000002400 */
[----:B------:R-:W-:-:S04]  /*8fa0*/  FMNMX.FTZ R9, R184, R9, !PT ;  /* 0x00000009b8097209 */ /* 0x000fc80007810000 */
[----:B------:R-:W-:-:S03]  /*8fb0*/  FMNMX.FTZ R9, R106, R9, !PT ;  /* 0x000000096a097209 */ /* 0x000fc60007810000 */
[----:B------:R-:W3:Y:S01]  /*8fc0*/  MUFU.TANH R94, R94 ;  /* 0x0000005e005e7308 */ /* 0x000ee20000002400 */
[----:B------:R-:W-:Y:S02]  /*8fd0*/  FMNMX.FTZ R9, R108, R9, !PT ;  /* 0x000000096c097209 */ /* 0x000fe40007810000 */
[----:B-1----:R-:W-:Y:S02]  /*8fe0*/  FMNMX.FTZ R91, R92, R89, !PT ;  /* 0x000000595c5b7209 */ /* 0x002fe40007810000 */
[----:B------:R-:W-:-:S03]  /*8ff0*/  FMNMX.FTZ R9, R110, R9, !PT ;  /* 0x000000096e097209 */ /* 0x000fc60007810000 */
[----:B------:R-:W1:Y:S01]  /*9000*/  MUFU.TANH R96, R96 ;  /* 0x0000006000607308 */ /* 0x000e620000002400 */
[----:B------:R-:W-:-:S04]  /*9010*/  FMNMX.FTZ R9, R112, R9, !PT ;  /* 0x0000000970097209 */ /* 0x000fc80007810000 */
[----:B------:R-:W-:-:S03]  /*9020*/  FMNMX.FTZ R9, R116, R9, !PT ;  /* 0x0000000974097209 */ /* 0x000fc60007810000 */
[----:B------:R-:W4:Y:S01]  /*9030*/  MUFU.TANH R98, R98 ;  /* 0x0000006200627308 */ /* 0x000f220000002400 */
[----:B---3--:R-:W-:-:S07]  /*9040*/  FMNMX.FTZ R91, R94, R91, !PT ;  /* 0x0000005b5e5b7209 */ /* 0x008fce0007810000 */
[----:B------:R-:W3:Y:S01]  /*9050*/  MUFU.TANH R100, R100 ;  /* 0x0000006400647308 */ /* 0x000ee20000002400 */
[----:B-1----:R-:W-:-:S07]  /*9060*/  FMNMX.FTZ R91, R96, R91, !PT ;  /* 0x0000005b605b7209 */ /* 0x002fce0007810000 */
[----:B------:R-:W1:Y:S01]  /*9070*/  MUFU.TANH R102, R102 ;  /* 0x0000006600667308 */ /* 0x000e620000002400 */
[----:B----4-:R-:W-:-:S07]  /*9080*/  FMNMX.FTZ R91, R98, R91, !PT ;  /* 0x0000005b625b7209 */ /* 0x010fce0007810000 */
        /* <DEDUP_REMOVED lines=10> */
[----:B------:R-:W-:Y:S01]  /*9130*/  MUFU.TANH R122, R122 ;  /* 0x0000007a007a7308 */ /* 0x000fe20000002400 */
[----:B----4-:R-:W-:Y:S01]  /*9140*/  FMNMX.FTZ R95, R194, R95, !PT ;  /* 0x0000005fc25f7209 */ /* 0x010fe20007810000 */
[----:B------:R-:W-:Y:S02]  /*9150*/  WARPGROUP.DEPBAR.LE gsb0, 0x0 ;  /* 0x00008000000079c5 */ /* 0x000fe40000010000 */
[----:B------:R-:W-:-:S04]  /*9160*/  WARPGROUP.ARRIVE ;  /* 0x00000000000079c5 */ /* 0x000fc80000000000 */
[----:B------:R-:W1:Y:S01]  /*9170*/  MUFU.TANH R152, R117 ;  /* 0x0000007500987308 */ /* 0x000e620000002400 */
[----:B------:R-:W-:Y:S01]  /*9180*/  FMUL.FTZ R154, R121, UR5 ;  /* 0x00000005799a7c20 */ /* 0x000fe20008410000 */
[----:B---3--:R-:W-:Y:S01]  /*9190*/  FMNMX.FTZ R95, R118, R95, !PT ;  /* 0x0000005f765f7209 */ /* 0x008fe20007810000 */
[----:B------:R-:W-:Y:S01]  /*91a0*/  HGMMA.64x128x16.F32.BF16 R24, R148, gdesc[UR12].tnspB, R24, gsb0 ;  /* 0x41e0000c94187df0 */ /* 0x000fe20008001818 */
[----:B------:R-:W-:Y:S01]  /*91b0*/  UMOV UR14, UR10 ;  /* 0x0000000a000e7c82 */ /* 0x000fe20008000000 */
[----:B------:R-:W-:-:S03]  /*91c0*/  UMOV UR15, 0x40000040 ;  /* 0x40000040000f7882 */ /* 0x000fc60000000000 */
[----:B------:R-:W3:Y:S01]  /*91d0*/  MUFU.TANH R154, R154 ;  /* 0x0000009a009a7308 */ /* 0x000ee20000002400 */
[----:B------:R-:W-:Y:S02]  /*91e0*/  UIADD3 UR10, UR4, 0x200, URZ ;  /* 0x00000200040a7890 */ /* 0x000fe4000fffe03f */
[----:B------:R-:W-:-:S05]  /*91f0*/  UIADD3 UR4, UR4, 0x280, URZ ;  /* 0x0000028004047890 */ /* 0x000fca000fffe03f */
[----:B------:R-:W-:Y:S01]  /*9200*/  MUFU.TANH R126, R126 ;  /* 0x0000007e007e7308 */ /* 0x000fe20000002400 */
[----:B-1----:R-:W-:-:S04]  /*9210*/  FMNMX.FTZ R9, R152, R9, !PT ;  /* 0x0000000998097209 */ /* 0x002fc80007810000 */
[----:B------:R-:W-:-:S03]  /*9220*/  FMNMX.FTZ R9, R120, R9, !PT ;  /* 0x0000000978097209 */ /* 0x000fc60007810000 */
[----:B------:R-:W-:Y:S01]  /*9230*/  MUFU.TANH R196, R196 ;  /* 0x000000c400c47308 */ /* 0x000fe20000002400 */
[----:B---3--:R-:W-:-:S04]  /*9240*/  FMNMX.FTZ R9, R154, R9, !PT ;  /* 0x000000099a097209 */ /* 0x008fc80007810000 */
        /* <DEDUP_REMOVED lines=8> */
[----:B------:R-:W-:-:S05]  /*92d0*/  FMNMX.FTZ R9, R190, R9, !PT ;  /* 0x00000009be097209 */ /* 0x000fca0007810000 */
[----:B--2---:R-:W1:Y:S02]  /*92e0*/  SHFL.BFLY PT, R0, R9, 0x2, 0x1f ;  /* 0x0c401f0009007f89 */ /* 0x004e6400000e0000 */
[----:B------:R-:W-:Y:S01]  /*92f0*/  MUFU.TANH R200, R200 ;  /* 0x000000c800c87308 */ /* 0x000fe20000002400 */
[----:B-1----:R-:W-:-:S05]  /*9300*/  FMNMX.FTZ R0, R9, R0, !PT ;  /* 0x0000000009007209 */ /* 0x002fca0007810000 */
[----:B------:R-:W1:Y:S02]  /*9310*/  SHFL.BFLY PT, R9, R0, 0x1, 0x1f ;  /* 0x0c201f0000097f89 */ /* 0x000e6400000e0000 */
[----:B-1----:R-:W-:-:S05]  /*9320*/  FMNMX.FTZ R9, R0, R9, !PT ;  /* 0x0000000900097209 */ /* 0x002fca0007810000 */
[C---:B0-----:R-:W-:Y:S01]  /*9330*/  FMUL.FTZ R111, R9.reuse, R11 ;  /* 0x0000000b096f7220 */ /* 0x041fe20000410000 */
[----:B------:R-:W-:-:S03]  /*9340*/  FADD.FTZ R0, -R9, R160 ;  /* 0x000000a009007221 */ /* 0x000fc60000010100 */
        /* <DEDUP_REMOVED lines=19> */
[----:B------:R-:W-:Y:S01]  /*9480*/  FMUL.FTZ R0, R0, R11 ;  /* 0x0000000b00007220 */ /* 0x000fe20000410000 */
[----:B------:R-:W-:Y:S08]  /*9490*/  MUFU.EX2 R21, R21 ;  /* 0x0000001500157308 */ /* 0x000ff00000000800 */
[----:B------:R-:W0:Y:S01]  /*94a0*/  MUFU.EX2 R0, R0 ;  /* 0x0000000000007308 */ /* 0x000e220000000800 */
[----:B------:R-:W-:-:S02]  /*94b0*/  WARPGROUP.DEPBAR.LE gsb0, 0x0 ;  /* 0x00008000000079c5 */ /* 0x000fc40000010000 */
[----:B------:R-:W-:Y:S01]  /*94c0*/  WARPGROUP.ARRIVE ;  /* 0x00000000000079c5 */ /* 0x000fe20000000000 */
[----:B------:R-:W-:Y:S01]  /*94d0*/  FMUL.FTZ R148, R119, UR5 ;  /* 0x0000000577947c20 */ /* 0x000fe20008410000 */
[----:B------:R-:W-:-:S03]  /*94e0*/  FMUL.FTZ R150, R123, UR5 ;  /* 0x000000057b967c20 */ /* 0x000fc60008410000 */
[----:B------:R-:W-:Y:S01]  /*94f0*/  MUFU.EX2 R160, R160 ;  /* 0x000000a000a07308 */ /* 0x000fe20000000800 */
[----:B------:R-:W-:Y:S01]  /*9500*/  HGMMA.64x128x16.F32.BF16 R24, R144, gdesc[UR12].tnspB, R24, gsb0 ;  /* 0x41e0000c90187df0 */ /* 0x000fe20008001818 */
[----:B------:R-:W-:Y:S01]  /*9510*/  UMOV UR14, UR10 ;  /* 0x0000000a000e7c82 */ /* 0x000fe20008000000 */
[----:B------:R-:W-:-:S05]  /*9520*/  UMOV UR15, 0x40000040 ;  /* 0x40000040000f7882 */ /* 0x000fca0000000000 */
[----:B------:R-:W1:Y:S01]  /*9530*/  MUFU.TANH R148, R148 ;  /* 0x0000009400947308 */ /* 0x000e620000002400 */
[----:B0-----:R-:W-:-:S07]  /*9540*/  FFMA.FTZ R7, R0, R7, R21 ;  /* 0x0000000700077223 */ /* 0x001fce0000010015 */
[----:B------:R-:W0:Y:S08]  /*9550*/  MUFU.TANH R150, R150 ;  /* 0x0000009600967308 */ /* 0x000e300000002400 */
[----:B------:R-:W2:Y:S01]  /*9560*/  MUFU.EX2 R162, R162 ;  /* 0x000000a200a27308 */ /* 0x000ea20000000800 */
[----:B-1----:R-:W-:-:S04]  /*9570*/  FMNMX.FTZ R95, R148, R95, !PT ;  /* 0x0000005f945f7209 */ /* 0x002fc80007810000 */
[----:B------:R-:W-:-:S03]  /*9580*/  FMNMX.FTZ R97, R122, R95, !PT ;  /* 0x0000005f7a617209 */ /* 0x000fc60007810000 */
[----:B------:R1:W-:Y:S01]  /*9590*/  MUFU.EX2 R91, R156 ;  /* 0x0000009c005b7308 */ /* 0x0003e20000000800 */
[----:B0-----:R-:W-:-:S04]  /*95a0*/  FMNMX.FTZ R97, R150, R97, !PT ;  /* 0x0000006196617209 */ /* 0x001fc80007810000 */
[----:B------:R-:W-:-:S03]  /*95b0*/  FMNMX.FTZ R97, R126, R97, !PT ;  /* 0x000000617e617209 */ /* 0x000fc60007810000 */
[----:B------:R-:W-:Y:S01]  /*95c0*/  MUFU.EX2 R93, R178 ;  /* 0x000000b2005d7308 */ /* 0x000fe20000000800 */
[----:B------:R-:W-:Y:S02]  /*95d0*/  FMNMX.FTZ R97, R196, R97, !PT ;  /* 0x00000061c4617209 */ /* 0x000fe40007810000 */
[----:B-1----:R-:W-:Y:S02]  /*95e0*/  F2FP.BF16.F32.PACK_AB R156, R160, R21 ;  /* 0x00000015a09c723e */ /* 0x002fe400000010ff */
[----:B------:R-:W-:-:S03]  /*95f0*/  FMNMX.FTZ R99, R130, R97, !PT ;  /* 0x0000006182637209 */ /* 0x000fc60007810000 */
[----:B------:R0:W-:Y:S01]  /*9600*/  MUFU.EX2 R97, R8 ;  /* 0x0000000800617308 */ /* 0x0001e20000000800 */
[----:B------:R-:W-:-:S04]  /*9610*/  FMNMX.FTZ R99, R198, R99, !PT ;  /* 0x00000063c6637209 */ /* 0x000fc80007810000 */
[----:B------:R-:W-:-:S03]  /*9620*/  FMNMX.FTZ R99, R134, R99, !PT ;  /* 0x0000006386637209 */ /* 0x000fc60007810000 */
[----:B------:R-:W-:Y:S01]  /*9630*/  MUFU.EX2 R95, R182 ;  /* 0x000000b6005f7308 */ /* 0x000fe20000000800 */
[----:B------:R-:W-:Y:S01]  /*9640*/  FMNMX.FTZ R2, R200, R99, !PT ;  /* 0x00000063c8027209 */ /* 0x000fe20007810000 */
[-CC-:B------:R-:W-:Y:S01]  /*9650*/  FFMA.FTZ R99, R110, R11.reuse, -R111.reuse ;  /* 0x0000000b6e637223 */ /* 0x180fe2000001086f */
[----:B------:R-:W-:-:S03]  /*9660*/  FFMA.FTZ R110, R152, R11, -R111 ;  /* 0x0000000b986e7223 */ /* 0x000fc6000001086f */
[----:B------:R-:W0:Y:S02]  /*9670*/  SHFL.BFLY PT, R105, R2, 0x2, 0x1f ;  /* 0x0c401f0002697f89 */ /* 0x000e2400000e0000 */
[----:B------:R-:W-:Y:S08]  /*9680*/  MUFU.EX2 R176, R176 ;  /* 0x000000b000b07308 */ /* 0x000ff00000000800 */
[----:B------:R-:W-:Y:S08]  /*9690*/  MUFU.EX2 R106, R106 ;  /* 0x0000006a006a7308 */ /* 0x000ff00000000800 */
[----:B------:R-:W-:Y:S01]  /*96a0*/  MUFU.EX2 R99, R99 ;  /* 0x0000006300637308 */ /* 0x000fe20000000800 */
[----:B0-----:R-:W-:Y:S01]  /*96b0*/  FMNMX.FTZ R8, R2, R105, !PT ;  /* 0x0000006902087209 */ /* 0x001fe20007810000 */
[-CC-:B------:R-:W-:Y:S01]  /*96c0*/  FFMA.FTZ R105, R124, R11.reuse, -R111.reuse ;  /* 0x0000000b7c697223 */ /* 0x180fe2000001086f */
[----:B------:R-:W-:-:S05]  /*96d0*/  FFMA.FTZ R124, R190, R11, -R111 ;  /* 0x0000000bbe7c7223 */ /* 0x000fca000001086f */
[----:B------:R-:W-:Y:S01]  /*96e0*/  MUFU.EX2 R108, R108 ;  /* 0x0000006c006c7308 */ /* 0x000fe20000000800 */
[----:B------:R-:W0:Y:S07]  /*96f0*/  SHFL.BFLY PT, R109, R8, 0x1, 0x1f ;  /* 0x0c201f00086d7f89 */ /* 0x000e2e00000e0000 */
[----:B------:R-:W-:Y:S08]  /*9700*/  MUFU.EX2 R101, R101 ;  /* 0x0000006500657308 */ /* 0x000ff00000000800 */
[----:B------:R-:W-:Y:S08]  /*9710*/  MUFU.EX2 R110, R110 ;  /* 0x0000006e006e7308 */ /* 0x000ff00000000800 */
[----:B------:R-:W-:Y:S01]  /*9720*/  MUFU.EX2 R103, R103 ;  /* 0x0000006700677308 */ /* 0x000fe20000000800 */
[----:B0-----:R-:W-:-:S05]  /*9730*/  FMNMX.FTZ R8, R8, R109, !PT ;  /* 0x0000006d08087209 */ /* 0x001fca0007810000 */
[----:B------:R-:W-:Y:S01]  /*9740*/  FADD.FTZ R2, -R8, R13 ;  /* 0x0000000d08027221 */ /* 0x000fe20000010100 */
[----:B------:R-:W-:Y:S01]  /*9750*/  IMAD.U32 R13, RZ, RZ, UR6 ;  /* 0x00000006ff0d7e24 */ /* 0x000fe2000f8e00ff */
[----:B------:R-:W-:Y:S01]  /*9760*/  UMOV UR6, UR4 ;  /* 0x0000000400067c82 */ /* 0x000fe20008000000 */
[----:B------:R-:W-:Y:S01]  /*9770*/  MUFU.EX2 R112, R112 ;  /* 0x0000007000707308 */ /* 0x000fe20000000800 */
[----:B------:R-:W-:Y:S01]  /*9780*/  FMUL.FTZ R2, R2, R11 ;  /* 0x0000000b02027220 */ /* 0x000fe20000410000 */
[----:B------:R-:W-:Y:S01]  /*9790*/  @!P1 VIADD R13, R13, 0x2a840 ;  /* 0x0002a8400d0d9836 */ /* 0x000fe20000000000 */
[----:B------:R-:W-:-:S04]  /*97a0*/  UMOV UR4, UR37 ;  /* 0x0000002500047c82 */ /* 0x000fc80008000000 */
[----:B------:R-:W-:Y:S01]  /*97b0*/  @!P1 PRMT R13, RZ, 0x654, R13 ;  /* 0x00000654ff0d9816 */ /* 0x000fe2000000000d */
[----:B------:R-:W-:Y:S08]  /*97c0*/  MUFU.EX2 R2, R2 ;  /* 0x0000000200027308 */ /* 0x000ff00000000800 */
[----:B------:R-:W-:Y:S01]  /*97d0*/  MUFU.EX2 R105, R105 ;  /* 0x0000006900697308 */ /* 0x000fe20000000800 */
[----:B------:R-:W-:-:S02]  /*97e0*/  WARPGROUP.DEPBAR.LE gsb0, 0x0 ;  /* 0x00008000000079c5 */ /* 0x000fc40000010000 */
[----:B------:R-:W-:Y:S01]  /*97f0*/  WARPGROUP.ARRIVE ;  /* 0x00000000000079c5 */ /* 0x000fe20000000000 */
[-CC-:B------:R-:W-:Y:S01]  /*9800*/  FFMA.FTZ R144, R158, R11.reuse, -R111.reuse ;  /* 0x0000000b9e907223 */ /* 0x180fe2000001086f */
[-C--:B------:R-:W-:Y:S01]  /*9810*/  FFMA.FTZ R146, R180, R11.reuse, -R111 ;  /* 0x0000000bb4927223 */ /* 0x080fe2000001086f */
[----:B------:R-:W-:Y:S02]  /*9820*/  FMUL.FTZ R111, R8, R11 ;  /* 0x0000000b086f7220 */ /* 0x000fe40000410000 */
[----:B------:R-:W-:Y:S01]  /*9830*/  MUFU.EX2 R116, R116 ;  /* 0x0000007400747308 */ /* 0x000fe20000000800 */
[----:B--2---:R-:W-:Y:S01]  /*9840*/  F2FP.BF16.F32.PACK_AB R158, R162, R89 ;  /* 0x00000059a29e723e */ /* 0x004fe200000010ff */
[----:B------:R-:W-:Y:S01]  /*9850*/  HGMMA.64x128x16.F32.BF16 R24, R140, gdesc[UR12].tnspB, R24, gsb0 ;  /* 0x41e0000c8c187df0 */ /* 0x000fe20008001818 */
[-CC-:B------:R-:W-:Y:S01]  /*9860*/  FFMA.FTZ R14, R14, R11.reuse, -R111.reuse ;  /* 0x0000000b0e0e7223 */ /* 0x180fe2000001086f */
[-CC-:B------:R-:W-:Y:S01]  /*9870*/  FFMA.FTZ R20, R20, R11.reuse, -R111.reuse ;  /* 0x0000000b14147223 */ /* 0x180fe2000001086f */
[-CC-:B------:R-:W-:Y:S01]  /*9880*/  FFMA.FTZ R88, R88, R11.reuse, -R111.reuse ;  /* 0x0000000b58587223 */ /* 0x180fe2000001086f */
[-CC-:B------:R-:W-:Y:S01]  /*9890*/  FFMA.FTZ R90, R90, R11.reuse, -R111.reuse ;  /* 0x0000000b5a5a7223 */ /* 0x180fe2000001086f */
[-CC-:B------:R-:W-:Y:S01]  /*98a0*/  FFMA.FTZ R92, R92, R11.reuse, -R111.reuse ;  /* 0x0000000b5c5c7223 */ /* 0x180fe2000001086f */
[----:B------:R0:W1:Y:S01]  /*98b0*/  MUFU.EX2 R157, R14 ;  /* 0x0000000e009d7308 */ /* 0x0000620000000800 */
[-CC-:B------:R-:W-:Y:S01]  /*98c0*/  FFMA.FTZ R94, R94, R11.reuse, -R111.reuse ;  /* 0x0000000b5e5e7223 */ /* 0x180fe2000001086f */
[-CC-:B------:R-:W-:Y:S01]  /*98d0*/  FFMA.FTZ R96, R96, R11.reuse, -R111.reuse ;  /* 0x0000000b60607223 */ /* 0x180fe2000001086f */
[-CC-:B------:R-:W-:Y:S01]  /*98e0*/  FFMA.FTZ R98, R98, R11.reuse, -R111.reuse ;  /* 0x0000000b62627223 */ /* 0x180fe2000001086f */
[-CC-:B------:R-:W-:Y:S01]  /*98f0*/  FFMA.FTZ R100, R100, R11.reuse, -R111.reuse ;  /* 0x0000000b64647223 */ /* 0x180fe2000001086f */
[-CC-:B------:R-:W-:Y:S01]  /*9900*/  FFMA.FTZ R102, R102, R11.reuse, -R111.reuse ;  /* 0x0000000b66667223 */ /* 0x180fe2000001086f */
[-CC-:B------:R-:W-:Y:S01]  /*9910*/  FFMA.FTZ R104, R104, R11.reuse, -R111.reuse ;  /* 0x0000000b68687223 */ /* 0x180fe2000001086f */
[----:B------:R-:W-:Y:S01]  /*9920*/  FFMA.FTZ R192, R192, R11, -R111 ;  /* 0x0000000bc0c07223 */ /* 0x000fe2000001086f */
[----:B------:R-:W2:Y:S01]  /*9930*/  MUFU.EX2 R20, R20 ;  /* 0x0000001400147308 */ /* 0x000ea20000000800 */
[----:B0-----:R-:W-:-:S02]  /*9940*/  IMAD.U32 R14, RZ, RZ, UR11 ;  /* 0x0000000bff0e7e24 */ /* 0x001fc4000f8e00ff */
[-CC-:B------:R-:W-:Y:S01]  /*9950*/  FFMA.FTZ R114, R114, R11.reuse, -R111.reuse ;  /* 0x0000000b72727223 */ /* 0x180fe2000001086f */
[-CC-:B------:R-:W-:Y:S01]  /*9960*/  FFMA.FTZ R194, R194, R11.reuse, -R111.reuse ;  /* 0x0000000bc2c27223 */ /* 0x180fe2000001086f */
[-CC-:B------:R-:W-:Y:S01]  /*9970*/  FFMA.FTZ R118, R118, R11.reuse, -R111.reuse ;  /* 0x0000000b76767223 */ /* 0x180fe2000001086f */
[-CC-:B------:R-:W-:Y:S01]  /*9980*/  FFMA.FTZ R148, R148, R11.reuse, -R111.reuse ;  /* 0x0000000b94947223 */ /* 0x180fe2000001086f */
[-CC-:B------:R-:W-:Y:S01]  /*9990*/  FFMA.FTZ R122, R122, R11.reuse, -R111.reuse ;  /* 0x0000000b7a7a7223 */ /* 0x180fe2000001086f */
[-C--:B------:R-:W-:Y:S01]  /*99a0*/  FFMA.FTZ R150, R150, R11.reuse, -R111 ;  /* 0x0000000b96967223 */ /* 0x080fe2000001086f */
[----:B------:R-:W0:Y:S01]  /*99b0*/  MUFU.EX2 R159, R88 ;  /* 0x00000058009f7308 */ /* 0x000e220000000800 */
[----:B-1----:R-:W-:Y:S01]  /*99c0*/  FFMA.FTZ R6, R2, R6, R157 ;  /* 0x0000000602067223 */ /* 0x002fe2000001009d */
[-CC-:B------:R-:W-:Y:S01]  /*99d0*/  FFMA.FTZ R126, R126, R11.reuse, -R111.reuse ;  /* 0x0000000b7e7e7223 */ /* 0x180fe2000001086f */
[-CC-:B------:R-:W-:Y:S01]  /*99e0*/  FFMA.FTZ R196, R196, R11.reuse, -R111.reuse ;  /* 0x0000000bc4c47223 */ /* 0x180fe2000001086f */
[-CC-:B------:R-:W-:Y:S01]  /*99f0*/  FFMA.FTZ R130, R130, R11.reuse, -R111.reuse ;  /* 0x0000000b82827223 */ /* 0x180fe2000001086f */
[-CC-:B------:R-:W-:Y:S01]  /*9a00*/  FFMA.FTZ R198, R198, R11.reuse, -R111.reuse ;  /* 0x0000000bc6c67223 */ /* 0x180fe2000001086f */
[-CC-:B------:R-:W-:Y:S01]  /*9a10*/  FFMA.FTZ R134, R134, R11.reuse, -R111.reuse ;  /* 0x0000000b86867223 */ /* 0x180fe2000001086f */
[----:B------:R-:W-:Y:S01]  /*9a20*/  FFMA.FTZ R111, R200, R11, -R111 ;  /* 0x0000000bc86f7223 */ /* 0x000fe2000001086f */
        /* <DEDUP_REMOVED lines=11> */
[----:B0-----:R-:W-:-:S07]  /*9ae0*/  F2FP.BF16.F32.PACK_AB R152, R144, R91 ;  /* 0x0000005b9098723e */ /* 0x001fce00000010ff */
        /* <DEDUP_REMOVED lines=21> */
[----:B0-----:R-:W-:Y:S01]  /*9c40*/  FADD.FTZ R6, R145, R6 ;  /* 0x0000000691067221 */ /* 0x001fe20000010000 */
[----:B------:R-:W-:Y:S02]  /*9c50*/  WARPGROUP.DEPBAR.LE gsb0, 0x0 ;  /* 0x00008000000079c5 */ /* 0x000fe40000010000 */
[----:B------:R-:W-:-:S04]  /*9c60*/  WARPGROUP.ARRIVE ;  /* 0x00000000000079c5 */ /* 0x000fc80000000000 */
[----:B------:R-:W-:Y:S01]  /*9c70*/  MUFU.EX2 R141, R122 ;  /* 0x0000007a008d7308 */ /* 0x000fe20000000800 */
[C---:B-1----:R-:W-:Y:S01]  /*9c80*/  FADD.FTZ R6, R194.reuse, R6 ;  /* 0x00000006c2067221 */ /* 0x042fe20000010000 */
[----:B------:R-:W-:Y:S02]  /*9c90*/  F2FP.BF16.F32.PACK_AB R145, R194, R145 ;  /* 0x00000091c291723e */ /* 0x000fe400000010ff */
[----:B------:R-:W-:Y:S01]  /*9ca0*/  F2FP.BF16.F32.PACK_AB R140, R112, R103 ;  /* 0x00000067708c723e */ /* 0x000fe200000010ff */
[----:B------:R-:W-:Y:S01]  /*9cb0*/  HGMMA.64x128x16.F32.BF16 R24, R136, gdesc[UR4].tnspB, R24, gsb0 ;  /* 0x41e0000488187df0 */ /* 0x000fe20008001818 */
[----:B--2---:R-:W-:Y:S01]  /*9cc0*/  FADD.FTZ R6, R147, R6 ;  /* 0x0000000693067221 */ /* 0x004fe20000010000 */
[----:B------:R-:W-:Y:S01]  /*9cd0*/  F2FP.BF16.F32.PACK_AB R142, R116, R105 ;  /* 0x00000069748e723e */ /* 0x000fe200000010ff */
[----:B------:R0:W-:Y:S08]  /*9ce0*/  MUFU.EX2 R88, R150 ;  /* 0x0000009600587308 */ /* 0x0001f00000000800 */
[----:B------:R-:W-:Y:S01]  /*9cf0*/  MUFU.EX2 R143, R126 ;  /* 0x0000007e008f7308 */ /* 0x000fe20000000800 */
[----:B0-----:R-:W-:-:S07]  /*9d00*/  F2FP.BF16.F32.PACK_AB R150, R106, R97 ;  /* 0x000000616a96723e */ /* 0x001fce00000010ff */
[----:B------:R-:W-:Y:S08]  /*9d10*/  MUFU.EX2 R196, R196 ;  /* 0x000000c400c47308 */ /* 0x000ff00000000800 */
[----:B------:R-:W-:Y:S08]  /*9d20*/  MUFU.EX2 R107, R107 ;  /* 0x0000006b006b7308 */ /* 0x000ff00000000800 */
[----:B------:R-:W0:Y:S08]  /*9d30*/  MUFU.EX2 R120, R120 ;  /* 0x0000007800787308 */ /* 0x000e300000000800 */
[----:B------:R-:W-:Y:S08]  /*9d40*/  MUFU.EX2 R198, R198 ;  /* 0x000000c600c67308 */ /* 0x000ff00000000800 */
[----:B------:R-:W-:Y:S08]  /*9d50*/  MUFU.EX2 R109, R132 ;  /* 0x00000084006d7308 */ /* 0x000ff00000000800 */
[----:B------:R-:W1:Y:S08]  /*9d60*/  MUFU.EX2 R124, R124 ;  /* 0x0000007c007c7308 */ /* 0x000e700000000800 */
[----:B------:R-:W-:Y:S01]  /*9d70*/  MUFU.EX2 R111, R111 ;  /* 0x0000006f006f7308 */ /* 0x000fe20000000800 */
[----:B------:R-:W-:-:S02]  /*9d80*/  WARPGROUP.DEPBAR.LE gsb0, 0x0 ;  /* 0x00008000000079c5 */ /* 0x000fc40000010000 */
[----:B------:R2:W-:Y:S05]  /*9d90*/  @!P1 SYNCS.ARRIVE.TRANS64.RED.A1T0 RZ, [R13+URZ], RZ ;  /* 0x000000ff0dff99a7 */ /* 0x0005ea000810043f */
[----:B------:R-:W-:Y:S01]  /*9da0*/  MUFU.EX2 R137, R130 ;  /* 0x0000008200897308 */ /* 0x000fe20000000800 */
[----:B0-----:R-:W-:Y:S02]  /*9db0*/  F2FP.BF16.F32.PACK_AB R136, R120, R107 ;  /* 0x0000006b7888723e */ /* 0x001fe400000010ff */
[----:B-1----:R-:W-:Y:S01]  /*9dc0*/  F2FP.BF16.F32.PACK_AB R138, R124, R109 ;  /* 0x0000006d7c8a723e */ /* 0x002fe200000010ff */
[----:B--2---:R-:W-:Y:S02]  /*9dd0*/  @!P1 VIADD R13, R14, 0x2a860 ;  /* 0x0002a8600e0d9836 */ /* 0x004fe40000000000 */
[----:B------:R-:W-:-:S02]  /*9de0*/  FADD.FTZ R14, R160, R7 ;  /* 0x00000007a00e7221 */ /* 0x000fc40000010000 */
[----:B------:R-:W-:Y:S01]  /*9df0*/  MUFU.EX2 R139, R134 ;  /* 0x00000086008b7308 */ /* 0x000fe20000000800 */
[----:B------:R-:W-:Y:S02]  /*9e00*/  IMAD.MOV.U32 R160, RZ, RZ, R9 ;  /* 0x000000ffffa07224 */ /* 0x000fe400078e0009 */
[----:B------:R-:W-:Y:S01]  /*9e10*/  FADD.FTZ R7, R89, R14 ;  /* 0x0000000e59077221 */ /* 0x000fe20000010000 */
[----:B------:R-:W-:-:S03]  /*9e20*/  @!P1 PRMT R13, RZ, 0x654, R13 ;  /* 0x00000654ff0d9816 */ /* 0x000fc6000000000d */
[----:B------:R-:W-:Y:S01]  /*9e30*/  FADD.FTZ R14, R162, R7 ;  /* 0x00000007a20e7221 */ /* 0x000fe20000010000 */
[----:B------:R0:W-:Y:S01]  /*9e40*/  @!P1 SYNCS.ARRIVE.TRANS64.RED.A1T0 RZ, [R13+URZ], RZ ;  /* 0x000000ff0dff99a7 */ /* 0x0001e2000810043f */
[C---:B------:R-:W-:Y:S01]  /*9e50*/  ISETP.GT.AND P1, PT, R10.reuse, R15, PT ;  /* 0x0000000f0a00720c */ /* 0x040fe20003f24270 */
[----:B------:R-:W-:Y:S02]  /*9e60*/  VIADD R10, R10, 0xffffffff ;  /* 0xffffffff0a0a7836 */ /* 0x000fe40000000000 */
[----:B------:R-:W-:-:S04]  /*9e70*/  FADD.FTZ R7, R91, R14 ;  /* 0x0000000e5b077221 */ /* 0x000fc80000010000 */
[----:B------:R-:W-:Y:S01]  /*9e80*/  FADD.FTZ R14, R144, R7 ;  /* 0x00000007900e7221 */ /* 0x000fe20000010000 */
[----:B0-----:R0:W1:Y:S01]  /*9e90*/  MUFU.EX2 R13, R148 ;  /* 0x00000094000d7308 */ /* 0x0010620000000800 */
[----:B------:R-:W-:Y:S02]  /*9ea0*/  F2FP.BF16.F32.PACK_AB R144, R108, R99 ;  /* 0x000000636c90723e */ /* 0x000fe400000010ff */
[----:B------:R-:W-:-:S04]  /*9eb0*/  FADD.FTZ R7, R93, R14 ;  /* 0x0000000e5d077221 */ /* 0x000fc80000010000 */
[----:B------:R-:W-:Y:S01]  /*9ec0*/  FADD.FTZ R14, R146, R7 ;  /* 0x00000007920e7221 */ /* 0x000fe20000010000 */
[----:B------:R-:W-:Y:S02]  /*9ed0*/  F2FP.BF16.F32.PACK_AB R146, R110, R101 ;  /* 0x000000656e92723e */ /* 0x000fe400000010ff */
[----:B0-----:R-:W-:Y:S01]  /*9ee0*/  F2FP.BF16.F32.PACK_AB R148, R176, R95 ;  /* 0x0000005fb094723e */ /* 0x001fe200000010ff */
[----:B------:R-:W-:-:S04]  /*9ef0*/  FADD.FTZ R7, R95, R14 ;  /* 0x0000000e5f077221 */ /* 0x000fc80000010000 */
[----:B------:R-:W-:Y:S01]  /*9f00*/  FADD.FTZ R14, R176, R7 ;  /* 0x00000007b00e7221 */ /* 0x000fe20000010000 */
[C---:B-1----:R-:W-:Y:S01]  /*9f10*/  FADD.FTZ R6, R13.reuse, R6 ;  /* 0x000000060d067221 */ /* 0x042fe20000010000 */
[----:B------:R-:W-:Y:S02]  /*9f20*/  F2FP.BF16.F32.PACK_AB R147, R13, R147 ;  /* 0x000000930d93723e */ /* 0x000fe400000010ff */
[----:B------:R-:W-:Y:S01]  /*9f30*/  FADD.FTZ R7, R97, R14 ;  /* 0x0000000e61077221 */ /* 0x000fe20000010000 */
[----:B------:R-:W-:Y:S02]  /*9f40*/  IMAD.MOV.U32 R13, RZ, RZ, R8 ;  /* 0x000000ffff0d7224 */ /* 0x000fe400078e0008 */
[----:B------:R-:W-:Y:S01]  /*9f50*/  FADD.FTZ R6, R141, R6 ;  /* 0x000000068d067221 */ /* 0x000fe20000010000 */
[----:B------:R-:W-:Y:S01]  /*9f60*/  F2FP.BF16.F32.PACK_AB R141, R88, R141 ;  /* 0x0000008d588d723e */ /* 0x000fe200000010ff */
[----:B------:R-:W-:Y:S02]  /*9f70*/  FADD.FTZ R14, R106, R7 ;  /* 0x000000076a0e7221 */ /* 0x000fe40000010000 */
[----:B------:R-:W-:-:S02]  /*9f80*/  FADD.FTZ R6, R88, R6 ;  /* 0x0000000658067221 */ /* 0x000fc40000010000 */
[----:B------:R-:W-:Y:S02]  /*9f90*/  FADD.FTZ R7, R99, R14 ;  /* 0x0000000e63077221 */ /* 0x000fe40000010000 */
[----:B------:R-:W-:Y:S01]  /*9fa0*/  FADD.FTZ R6, R143, R6 ;  /* 0x000000068f067221 */ /* 0x000fe20000010000 */
[----:B------:R-:W-:Y:S01]  /*9fb0*/  F2FP.BF16.F32.PACK_AB R143, R196, R143 ;  /* 0x0000008fc48f723e */ /* 0x000fe200000010ff */
[----:B------:R-:W-:Y:S02]  /*9fc0*/  FADD.FTZ R14, R108, R7 ;  /* 0x000000076c0e7221 */ /* 0x000fe40000010000 */
[----:B------:R-:W-:Y:S02]  /*9fd0*/  FADD.FTZ R6, R196, R6 ;  /* 0x00000006c4067221 */ /* 0x000fe40000010000 */
[----:B------:R-:W-:Y:S02]  /*9fe0*/  FADD.FTZ R7, R101, R14 ;  /* 0x0000000e65077221 */ /* 0x000fe40000010000 */
[----:B------:R-:W-:Y:S01]  /*9ff0*/  FADD.FTZ R6, R137, R6 ;  /* 0x0000000689067221 */ /* 0x000fe20000010000 */
[----:B------:R-:W-:Y:S01]  /*a000*/  F2FP.BF16.F32.PACK_AB R137, R198, R137 ;  /* 0x00000089c689723e */ /* 0x000fe200000010ff */
[----:B------:R-:W-:-:S02]  /*a010*/  FADD.FTZ R14, R110, R7 ;  /* 0x000000076e0e7221 */ /* 0x000fc40000010000 */
[----:B------:R-:W-:Y:S02]  /*a020*/  FADD.FTZ R6, R198, R6 ;  /* 0x00000006c6067221 */ /* 0x000fe40000010000 */
[----:B------:R-:W-:Y:S02]  /*a030*/  FADD.FTZ R7, R103, R14 ;  /* 0x0000000e67077221 */ /* 0x000fe40000010000 */
[----:B------:R-:W-:Y:S01]  /*a040*/  FADD.FTZ R6, R139, R6 ;  /* 0x000000068b067221 */ /* 0x000fe20000010000 */
[C---:B------:R-:W-:Y:S01]  /*a050*/  F2FP.BF16.F32.PACK_AB R139, R111.reuse, R139 ;  /* 0x0000008b6f8b723e */ /* 0x040fe200000010ff */
[----:B------:R-:W-:Y:S02]  /*a060*/  FADD.FTZ R14, R112, R7 ;  /* 0x00000007700e7221 */ /* 0x000fe40000010000 */
[----:B------:R-:W-:Y:S02]  /*a070*/  FADD.FTZ R6, R111, R6 ;  /* 0x000000066f067221 */ /* 0x000fe40000010000 */
[----:B------:R-:W-:-:S04]  /*a080*/  FADD.FTZ R7, R105, R14 ;  /* 0x0000000e69077221 */ /* 0x000fc80000010000 */
[----:B------:R-:W-:-:S04]  /*a090*/  FADD.FTZ R14, R116, R7 ;  /* 0x00000007740e7221 */ /* 0x000fc80000010000 */
[----:B------:R-:W-:-:S04]  /*a0a0*/  FADD.FTZ R7, R107, R14 ;  /* 0x0000000e6b077221 */ /* 0x000fc80000010000 */
[----:B------:R-:W-:-:S04]  /*a0b0*/  FADD.FTZ R14, R120, R7 ;  /* 0x00000007780e7221 */ /* 0x000fc80000010000 */
[----:B------:R-:W-:-:S04]  /*a0c0*/  FADD.FTZ R7, R109, R14 ;  /* 0x0000000e6d077221 */ /* 0x000fc80000010000 */
[----:B------:R-:W-:Y:S01]  /*a0d0*/  FADD.FTZ R7, R124, R7 ;  /* 0x000000077c077221 */ /* 0x000fe20000010000 */
[----:B------:R-:W-:Y:S06]  /*a0e0*/  @P1 BRA `(.L_x_1110) ;  /* 0xffffffdc00781947 */ /* 0x000fec000383ffff */
.L_x_1101:
[----:B------:R-:W-:-:S13]  /*a0f0*/  ISETP.GE.AND P1, PT, R10, R23, PT ;  /* 0x000000170a00720c */ /* 0x000fda0003f26270 */
[----:B------:R-:W-:Y:S05]  /*a100*/  @!P1 BRA `(.L_x_1111) ;  /* 0x0000003000f09947 */ /* 0x000fea0003800000 */
[----:B------:R-:W-:Y:S01]  /*a110*/  IMAD.IADD R20, R16, 0x1, -R17 ;  /* 0x0000000110147824 */ /* 0x000fe200078e0a11 */
[----:B------:R-:W-:Y:S01]  /*a120*/  UMOV UR38, UR36 ;  /* 0x0000002400267c82 */ /* 0x000fe20008000000 */
[----:B------:R-:W-:Y:S01]  /*a130*/  IMAD.MOV.U32 R13, RZ, RZ, R8 ;  /* 0x000000ffff0d7224 */ /* 0x000fe200078e0008 */
[----:B------:R-:W-:Y:S01]  /*a140*/  UMOV UR4, UR37 ;  /* 0x0000002500047c82 */ /* 0x000fe20008000000 */
[----:B------:R-:W-:Y:S01]  /*a150*/  IMAD.MOV.U32 R14, RZ, RZ, R9 ;  /* 0x000000ffff0e7224 */ /* 0x000fe200078e0009 */
[----:B------:R-:W-:Y:S01]  /*a160*/  IADD3 R161, R20, 0x8, R3 ;  /* 0x0000000814a17810 */ /* 0x000fe20007ffe003 */
[----:B------:R-:W-:Y:S01]  /*a170*/  IMAD.IADD R15, R3, 0x1, R20 ;  /* 0x00000001030f7824 */ /* 0x000fe200078e0214 */
[----:B------:R-:W-:Y:S01]  /*a180*/  ULDC UR51, c[0x0][0x9e4] ;  /* 0x0002790000337ab9 */ /* 0x000fe20000000800 */
[----:B------:R-:W-:Y:S01]  /*a190*/  ULDC UR5, c[0x0][0x9d8] ;  /* 0x0002760000057ab9 */ /* 0x000fe20000000800 */
[----:B------:R-:W-:Y:S01]  /*a1a0*/  LOP3.LUT R21, RZ, R161, RZ, 0x33, !PT ;  /* 0x000000a1ff157212 */ /* 0x000fe200078e33ff */
[----:B------:R-:W-:-:S06]  /*a1b0*/  ULDC UR54, c[0x0][0x9e0] ;  /* 0x0002780000367ab9 */ /* 0x000fcc0000000800 */
.L_x_1128:
[----:B------:R-:W-:-:S04]  /*a1c0*/  UIADD3 UR6, UR4, 0x1, URZ ;  /* 0x0000000104067890 */ /* 0x000fc8000fffe03f */
[----:B------:R-:W-:-:S04]  /*a1d0*/  UISETP.NE.AND UP0, UPT, UR6, 0x2, UPT ;  /* 0x000000020600788c */ /* 0x000fc8000bf05270 */
[----:B------:R-:W-:Y:S02]  /*a1e0*/  USEL UR36, URZ, 0x1, UP0 ;  /* 0x000000013f247887 */ /* 0x000fe40008000000 */
[----:B------:R-:W-:Y:S02]  /*a1f0*/  USEL UR37, UR6, URZ, UP0 ;  /* 0x0000003f06257287 */ /* 0x000fe40008000000 */
[----:B------:R-:W-:Y:S01]  /*a200*/  ULOP3.LUT UR36, UR38, UR36, URZ, 0x3c, !UPT ;  /* 0x0000002426247292 */ /* 0x000fe2000f8e3c3f */
[----:B------:R-:W-:Y:S11]  /*a210*/  @!P0 BRA `(.L_x_1112) ;  /* 0x0000000000048947 */ /* 0x000ff60003800000 */
[----:B------:R-:W-:Y:S01]  /*a220*/  BPT.TRAP 0x1 ;  /* 0x000000040000795c */ /* 0x000fe20000300000 */
.L_x_1112:
[----:B------:R-:W-:Y:S01]  /*a230*/  ULEA UR6, UR37, UR39, 0x3 ;  /* 0x0000002725067291 */ /* 0x000fe2000f8e183f */
[----:B------:R-:W-:-:S05]  /*a240*/  IMAD.U32 R8, RZ, RZ, UR36 ;  /* 0x00000024ff087e24 */ /* 0x000fca000f8e00ff */
[----:B------:R-:W-:-:S04]  /*a250*/  SHF.L.U32 R8, R8, 0x1f, RZ ;  /* 0x0000001f08087819 */ /* 0x000fc800000006ff */
[----:B------:R0:W1:Y:S01]  /*a260*/  SYNCS.PHASECHK.TRANS64.TRYWAIT P1, [UR6+0x2a830], R8 ;  /* 0x02a83008ff0075a7 */ /* 0x0000620008020146 */
[----:B------:R-:W-:Y:S05]  /*a270*/  @!P0 BRA `(.L_x_1113) ;  /* 0x0000000000048947 */ /* 0x000fea0003800000 */
[----:B------:R-:W-:Y:S01]  /*a280*/  BPT.TRAP 0x1 ;  /* 0x000000040000795c */ /* 0x000fe20000300000 */
.L_x_1113:
[----:B-1----:R-:W-:Y:S05]  /*a290*/  @P1 BRA `(.L_x_1114) ;  /* 0x0000000000081947 */ /* 0x002fea0003800000 */
[----:B------:R-:W1:Y:S02]  /*a2a0*/  SYNCS.PHASECHK.TRANS64.TRYWAIT P1, [UR6+0x2a830], R8 ;  /* 0x02a83008ff0075a7 */ /* 0x000e640008020146 */
[----:B-1----:R-:W-:Y:S05]  /*a2b0*/  @!P1 BRA `(.L_x_1115) ;  /* 0x000000b400609947 */ /* 0x002fea0003800000 */
.L_x_1114:
        /* <DEDUP_REMOVED lines=135> */
.L_x_1116:
[----:B------:R-:W-:Y:S01]  /*ab30*/  ULEA UR11, UR4, UR39, 0x3 ;  /* 0x00000027040b7291 */ /* 0x000fe2000f8e183f */
[----:B------:R-:W-:-:S05]  /*ab40*/  IMAD.U32 R0, RZ, RZ, UR38 ;  /* 0x00000026ff007e24 */ /* 0x000fca000f8e00ff */
[----:B------:R-:W-:-:S04]  /*ab50*/  SHF.L.U32 R0, R0, 0x1f, RZ ;  /* 0x0000001f00007819 */ /* 0x000fc800000006ff */
[----:B------:R2:W3:Y:S01]  /*ab60*/  SYNCS.PHASECHK.TRANS64.TRYWAIT P1, [UR11+0x2a850], R0 ;  /* 0x02a85000ff0075a7 */ /* 0x0004e2000802014b */
[----:B------:R-:W-:Y:S05]  /*ab70*/  @!P0 BRA `(.L_x_1117) ;  /* 0x0000000000048947 */ /* 0x000fea0003800000 */
[----:B------:R-:W-:Y:S01]  /*ab80*/  BPT.TRAP 0x1 ;  /* 0x000000040000795c */ /* 0x000fe20000300000 */
.L_x_1117:
[----:B---3--:R-:W-:Y:S05]  /*ab90*/  @P1 BRA `(.L_x_1118) ;  /* 0x0000000000081947 */ /* 0x008fea0003800000 */
[----:B------:R-:W3:Y:S02]  /*aba0*/  SYNCS.PHASECHK.TRANS64.TRYWAIT P1, [UR11+0x2a850], R0 ;  /* 0x02a85000ff0075a7 */ /* 0x000ee4000802014b */
[----:B---3--:R-:W-:Y:S05]  /*abb0*/  @!P1 BRA `(.L_x_1119) ;  /* 0x000000ac00389947 */ /* 0x008fea0003800000 */
.L_x_1118:
[----:B------:R-:W-:Y:S01]  /*abc0*/  UIADD3 UR7, UR39, 0x400, URZ ;  /* 0x0000040027077890 */ /* 0x000fe2000fffe03f */
[----:B------:R-:W-:Y:S01]  /*abd0*/  WARPGROUP.ARRIVE ;  /* 0x00000000000079c5 */ /* 0x000fe20000000000 */
[----:B------:R-:W-:-:S05]  /*abe0*/  UMOV UR15, 0x40000040 ;  /* 0x40000040000f7882 */ /* 0x000fca0000000000 */
[----:B------:R-:W3:Y:S01]  /*abf0*/  S2R R163, SR_TID.X ;  /* 0x0000000000a37919 */ /* 0x000ee20000002100 */
[----:B------:R-:W-:Y:S01]  /*ac00*/  USHF.R.U32.HI UR7, URZ, 0x4, UR7 ;  /* 0x000000043f077899 */ /* 0x000fe20008011607 */
[----:B------:R-:W-:Y:S01]  /*ac10*/  FMUL.FTZ R160, R101, UR5 ;  /* 0x0000000565a07c20 */ /* 0x000fe20008410000 */
[----:B------:R-:W-:Y:S02]  /*ac20*/  IMAD.U32 R101, RZ, RZ, UR6 ;  /* 0x00000006ff657e24 */ /* 0x000fe4000f8e00ff */
[----:B-12---:R-:W-:Y:S01]  /*ac30*/  FMUL.FTZ R0, R90, UR5 ;  /* 0x000000055a007c20 */ /* 0x006fe20008410000 */
[----:B------:R-:W-:Y:S01]  /*ac40*/  ULOP3.LUT UR7, UR7, 0x3fff, URZ, 0xc0, !UPT ;  /* 0x00003fff07077892 */ /* 0x000fe2000f8ec03f */
[----:B------:R-:W-:Y:S01]  /*ac50*/  FMUL.FTZ R90, R103, UR5 ;  /* 0x00000005675a7c20 */ /* 0x000fe20008410000 */
[----:B------:R-:W-:Y:S01]  /*ac60*/  FMUL.FTZ R103, R119, UR5 ;  /* 0x0000000577677c20 */ /* 0x000fe20008410000 */
[----:B------:R-:W-:Y:S01]  /*ac70*/  IMAD R119, R10, -0x60, RZ ;  /* 0xffffffa00a777824 */ /* 0x000fe200078e02ff */
[----:B------:R-:W-:Y:S01]  /*ac80*/  ULOP3.LUT UR7, UR7, 0x3000000, URZ, 0xfc, !UPT ;  /* 0x0300000007077892 */ /* 0x000fe2000f8efc3f */
[----:B0-----:R-:W-:Y:S01]  /*ac90*/  FMUL.FTZ R8, R88, UR5 ;  /* 0x0000000558087c20 */ /* 0x001fe20008410000 */
[----:B------:R-:W-:Y:S01]  /*aca0*/  FMUL.FTZ R2, R91, UR5 ;  /* 0x000000055b027c20 */ /* 0x000fe20008410000 */
[----:B------:R-:W-:Y:S01]  /*acb0*/  FMUL.FTZ R9, R94, UR5 ;  /* 0x000000055e097c20 */ /* 0x000fe20008410000 */
[----:B------:R-:W-:Y:S01]  /*acc0*/  UIMAD UR4, UR4, 0x600, UR7 ;  /* 0x00000600040478a4 */ /* 0x000fe2000f8e0207 */
[----:B------:R-:W-:Y:S01]  /*acd0*/  FMUL.FTZ R11, R95, UR5 ;  /* 0x000000055f0b7c20 */ /* 0x000fe20008410000 */
        /* <DEDUP_REMOVED lines=30> */
[----:B------:R-:W-:Y:S01]  /*aec0*/  @!P1 VIADD R101, R101, 0x2a840 ;  /* 0x0002a84065659836 */ /* 0x000fe20000000000 */
[----:B------:R-:W0:Y:S01]  /*aed0*/  MUFU.TANH R8, R8 ;  /* 0x0000000800087308 */ /* 0x000e220000002400 */
[----:B------:R-:W-:-:S07]  /*aee0*/  FMUL.FTZ R124, R124, UR5 ;  /* 0x000000057c7c7c20 */ /* 0x000fce0008410000 */
[----:B------:R-:W1:Y:S08]  /*aef0*/  MUFU.TANH R0, R0 ;  /* 0x0000000000007308 */ /* 0x000e700000002400 */
        /* <DEDUP_REMOVED lines=17> */
[----:B------:R-:W-:Y:S02]  /*b010*/  IADD3 R104, R119, 0x1, R16 ;  /* 0x0000000177687810 */ /* 0x000fe40007ffe010 */
[----:B------:R-:W0:Y:S01]  /*b020*/  MUFU.TANH R94, R94 ;  /* 0x0000005e005e7308 */ /* 0x000e220000002400 */
[----:B------:R-:W-:Y:S01]  /*b030*/  HGMMA.64x128x16.F32.BF16 R24, R152, gdesc[UR12].tnspB, R24, gsb0 ;  /* 0x41e0000c98187df0 */ /* 0x000fe20008001818 */
[----:B------:R-:W-:Y:S01]  /*b040*/  UMOV UR14, UR10 ;  /* 0x0000000a000e7c82 */ /* 0x000fe20008000000 */
[----:B------:R-:W-:Y:S01]  /*b050*/  UMOV UR15, 0x40000040 ;  /* 0x40000040000f7882 */ /* 0x000fe20000000000 */
[----:B------:R-:W-:Y:S01]  /*b060*/  UIADD3 UR10, UR4, 0x180, URZ ;  /* 0x00000180040a7890 */ /* 0x000fe2000fffe03f */
[----:B------:R-:W-:-:S03]  /*b070*/  IMAD.IADD R105, R104, 0x1, -R17 ;  /* 0x0000000168697824 */ /* 0x000fc600078e0a11 */
[----:B------:R-:W0:Y:S01]  /*b080*/  MUFU.TANH R158, R158 ;  /* 0x0000009e009e7308 */ /* 0x000e220000002400 */
[----:B------:R-:W-:-:S07]  /*b090*/  IMAD R105, R18, -0x2, R105 ;  /* 0xfffffffe12697824 */ /* 0x000fce00078e0269 */
        /* <DEDUP_REMOVED lines=18> */
[----:B------:R-:W-:-:S04]  /*b1c0*/  FMUL.FTZ R154, R130, UR5 ;  /* 0x00000005829a7c20 */ /* 0x000fc80008410000 */
[----:B------:R-:W-:Y:S01]  /*b1d0*/  HGMMA.64x128x16.F32.BF16 R24, R148, gdesc[UR12].tnspB, R24, gsb0 ;  /* 0x41e0000c94187df0 */ /* 0x000fe20008001818 */
[----:B------:R-:W-:Y:S01]  /*b1e0*/  UMOV UR14, UR10 ;  /* 0x0000000a000e7c82 */ /* 0x000fe20008000000 */
[----:B------:R-:W-:Y:S01]  /*b1f0*/  UMOV UR15, 0x40000040 ;  /* 0x40000040000f7882 */ /* 0x000fe20000000000 */
[----:B------:R-:W-:Y:S01]  /*b200*/  UIADD3 UR10, UR4, 0x200, URZ ;  /* 0x00000200040a7890 */ /* 0x000fe2000fffe03f */
[----:B------:R-:W0:Y:S01]  /*b210*/  MUFU.TANH R152, R152 ;  /* 0x0000009800987308 */ /* 0x000e220000002400 */
[----:B------:R-:W-:-:S07]  /*b220*/  UIADD3 UR4, UR4, 0x280, URZ ;  /* 0x0000028004047890 */ /* 0x000fce000fffe03f */
[----:B------:R-:W0:Y:S01]  /*b230*/  MUFU.TANH R154, R154 ;  /* 0x0000009a009a7308 */ /* 0x000e220000002400 */
[----:B------:R-:W-:Y:S02]  /*b240*/  WARPGROUP.DEPBAR.LE gsb0, 0x0 ;  /* 0x00008000000079c5 */ /* 0x000fe40000010000 */
[----:B------:R-:W-:Y:S01]  /*b250*/  WARPGROUP.ARRIVE ;  /* 0x00000000000079c5 */ /* 0x000fe20000000000 */
[----:B------:R-:W-:Y:S01]  /*b260*/  FMUL.FTZ R148, R123, UR5 ;  /* 0x000000057b947c20 */ /* 0x000fe20008410000 */
[----:B------:R-:W-:Y:S01]  /*b270*/  FMUL.FTZ R150, R126, UR5 ;  /* 0x000000057e967c20 */ /* 0x000fe20008410000 */
[----:B------:R-:W-:Y:S02]  /*b280*/  VIADD R126, R105, UR50 ;  /* 0x00000032697e7c36 */ /* 0x000fe40008000000 */
[----:B------:R-:W-:Y:S01]  /*b290*/  IMAD R123, R18, -0x2, R119 ;  /* 0xfffffffe127b7824 */ /* 0x000fe200078e0277 */
[----:B------:R-:W-:Y:S01]  /*b2a0*/  HGMMA.64x128x16.F32.BF16 R24, R144, gdesc[UR12].tnspB, R24, gsb0 ;  /* 0x41e0000c90187df0 */ /* 0x000fe20008001818 */
[----:B------:R-:W-:Y:S01]  /*b2b0*/  UMOV UR14, UR10 ;  /* 0x0000000a000e7c82 */ /* 0x000fe20008000000 */
[----:B------:R-:W-:Y:S01]  /*b2c0*/  UMOV UR15, 0x40000040 ;  /* 0x40000040000f7882 */ /* 0x000fe20000000000 */
[----:B------:R-:W0:Y:S01]  /*b2d0*/  MUFU.TANH R148, R148 ;  /* 0x0000009400947308 */ /* 0x000e220000002400 */
[----:B------:R-:W-:-:S07]  /*b2e0*/  IMAD.IADD R111, R3, 0x1, R126 ;  /* 0x00000001036f7824 */ /* 0x000fce00078e027e */
[----:B------:R-:W0:Y:S01]  /*b2f0*/  MUFU.TANH R150, R150 ;  /* 0x0000009600967308 */ /* 0x000e220000002400 */
        /* <DEDUP_REMOVED lines=8> */
[----:B------:R-:W-:Y:S01]  /*b380*/  UMOV UR14, UR4 ;  /* 0x00000004000e7c82 */ /* 0x000fe20008000000 */
[----:B------:R-:W-:Y:S01]  /*b390*/  UMOV UR15, 0x40000040 ;  /* 0x40000040000f7882 */ /* 0x000fe20000000000 */
[----:B------:R-:W-:Y:S01]  /*b3a0*/  FMUL.FTZ R107, R112, UR5 ;  /* 0x00000005706b7c20 */ /* 0x000fe20008410000 */
[----:B------:R-:W-:Y:S01]  /*b3b0*/  FMUL.FTZ R146, R122, UR5 ;  /* 0x000000057a927c20 */ /* 0x000fe20008410000 */
[----:B------:R-:W0:Y:S08]  /*b3c0*/  MUFU.TANH R144, R144 ;  /* 0x0000009000907308 */ /* 0x000e300000002400 */
[----:B------:R-:W0:Y:S08]  /*b3d0*/  MUFU.TANH R145, R145 ;  /* 0x0000009100917308 */ /* 0x000e300000002400 */
[----:B------:R-:W0:Y:S08]  /*b3e0*/  MUFU.TANH R89, R89 ;  /* 0x0000005900597308 */ /* 0x000e300000002400 */
[----:B------:R-:W0:Y:S08]  /*b3f0*/  MUFU.TANH R92, R92 ;  /* 0x0000005c005c7308 */ /* 0x000e300000002400 */
[----:B------:R-:W0:Y:S08]  /*b400*/  MUFU.TANH R107, R107 ;  /* 0x0000006b006b7308 */ /* 0x000e300000002400 */
[----:B------:R-:W0:Y:S08]  /*b410*/  MUFU.TANH R146, R146 ;  /* 0x0000009200927308 */ /* 0x000e300000002400 */
[----:B------:R-:W0:Y:S08]  /*b420*/  MUFU.TANH R101, R134 ;  /* 0x0000008600657308 */ /* 0x000e300000002400 */
[----:B------:R5:W0:Y:S02]  /*b430*/  MUFU.TANH R112, R124 ;  /* 0x0000007c00707308 */ /* 0x000a240000002400 */
[----:B-----5:R-:W-:-:S04]  /*b440*/  VIADD R124, R105, UR54 ;  /* 0x00000036697c7c36 */ /* 0x020fc80008000000 */
[----:B------:R-:W-:Y:S01]  /*b450*/  IMAD.IADD R109, R3, 0x1, R124 ;  /* 0x00000001036d7824 */ /* 0x000fe200078e027c */
[----:B------:R-:W-:Y:S02]  /*b460*/  WARPGROUP.DEPBAR.LE gsb0, 0x0 ;  /* 0x00008000000079c5 */ /* 0x000fe40000010000 */
[----:B------:R-:W-:Y:S01]  /*b470*/  WARPGROUP.ARRIVE ;  /* 0x00000000000079c5 */ /* 0x000fe20000000000 */
[----:B------:R-:W-:Y:S01]  /*b480*/  FMUL.FTZ R142, R108, UR5 ;  /* 0x000000056c8e7c20 */ /* 0x000fe20008410000 */
[----:B------:R-:W-:Y:S01]  /*b490*/  FMUL.FTZ R108, R113, UR5 ;  /* 0x00000005716c7c20 */ /* 0x000fe20008410000 */
[----:B------:R-:W-:-:S03]  /*b4a0*/  FMUL.FTZ R140, R118, UR5 ;  /* 0x00000005768c7c20 */ /* 0x000fc60008410000 */
[----:B------:R-:W-:Y:S01]  /*b4b0*/  HGMMA.64x128x16.F32.BF16 R24, R136, gdesc[UR12].tnspB, R24, gsb0 ;  /* 0x41e0000c88187df0 */ /* 0x000fe20008001818 */
[----:B------:R-:W0:Y:S08]  /*b4c0*/  MUFU.TANH R142, R142 ;  /* 0x0000008e008e7308 */ /* 0x000e300000002400 */
[----:B------:R-:W0:Y:S08]  /*b4d0*/  MUFU.TANH R108, R108 ;  /* 0x0000006c006c7308 */ /* 0x000e300000002400 */
[----:B------:R-:W0:Y:S01]  /*b4e0*/  MUFU.TANH R140, R140 ;  /* 0x0000008c008c7308 */ /* 0x000e220000002400 */
[----:B------:R-:W-:-:S02]  /*b4f0*/  WARPGROUP.DEPBAR.LE gsb0, 0x0 ;  /* 0x00008000000079c5 */ /* 0x000fc40000010000 */
[----:B------:R5:W-:Y:S01]  /*b500*/  @!P1 SYNCS.ARRIVE.TRANS64.RED.A1T0 RZ, [R102+URZ], RZ ;  /* 0x000000ff66ff99a7 */ /* 0x000be2000810043f */
[----:B------:R-:W-:Y:S01]  /*b510*/  ISETP.GE.AND P1, PT, R12, 0x1, PT ;  /* 0x000000010c00780c */ /* 0x000fe20003f26270 */
[----:B-----5:R-:W-:-:S06]  /*b520*/  FMUL.FTZ R102, R135, UR5 ;  /* 0x0000000587667c20 */ /* 0x020fcc0008410000 */
[----:B------:R-:W0:Y:S06]  /*b530*/  MUFU.TANH R102, R102 ;  /* 0x0000006600667308 */ /* 0x000e2c0000002400 */
[----:B-1234-:R-:W-:Y:S05]  /*b540*/  @!P1 BRA `(.L_x_1120) ;  /* 0x0000000000589947 */ /* 0x01efea0003800000 */
[----:B------:R-:W-:Y:S01]  /*b550*/  ISETP.GT.AND P1, PT, R15, -0x1, PT ;  /* 0xffffffff0f00780c */ /* 0x000fe20003f24270 */
[----:B------:R-:W-:-:S12]  /*b560*/  BSSY B0, `(.L_x_1121) ;  /* 0x0000011000007945 */ /* 0x000fd80003800000 */
[----:B------:R-:W-:Y:S05]  /*b570*/  @P1 BRA `(.L_x_1122) ;  /* 0x0000000000241947 */ /* 0x000fea0003800000 */
[----:B------:R-:W-:Y:S01]  /*b580*/  IMAD.U32 R118, RZ, RZ, UR51 ;  /* 0x00000033ff767e24 */ /* 0x000fe2000f8e00ff */
[----:B------:R-:W-:-:S04]  /*b590*/  IADD3 R110, R3, R16, -R17 ;  /* 0x00000010036e7210 */ /* 0x000fc80007ffe811 */
[----:B------:R-:W-:Y:S02]  /*b5a0*/  ISETP.NE.AND P1, PT, R118, 0x1, PT ;  /* 0x000000017600780c */ /* 0x000fe40003f25270 */
[----:B------:R-:W-:-:S11]  /*b5b0*/  LOP3.LUT R113, RZ, R110, RZ, 0x33, !PT ;  /* 0x0000006eff717212 */ /* 0x000fd600078e33ff */
[----:B------:R-:W1:Y:S02]  /*b5c0*/  @P1 LDC.64 R104, c[0x0][0x9e8] ;  /* 0x00027a00ff681b82 */ /* 0x000e640000000a00 */
[----:B-1----:R-:W-:-:S05]  /*b5d0*/  @P1 IMAD.HI.U32 R104, R113, R104, RZ ;  /* 0x0000006871681227 */ /* 0x002fca00078e00ff */
[----:B------:R-:W-:-:S04]  /*b5e0*/  @P1 SHF.R.U32.HI R113, RZ, R105, R104 ;  /* 0x00000069ff711219 */ /* 0x000fc80000011668 */
[----:B------:R-:W-:Y:S01]  /*b5f0*/  LOP3.LUT R104, RZ, R113, RZ, 0x33, !PT ;  /* 0x00000071ff687212 */ /* 0x000fe200078e33ff */
[----:B------:R-:W-:Y:S06]  /*b600*/  BRA `(.L_x_1123) ;  /* 0x0000000000187947 */ /* 0x000fec0003800000 */
.L_x_1122:
[----:B------:R-:W-:-:S05]  /*b610*/  IMAD.U32 R118, RZ, RZ, UR51 ;  /* 0x00000033ff767e24 */ /* 0x000fca000f8e00ff */
[----:B------:R-:W-:-:S13]  /*b620*/  ISETP.NE.AND P1, PT, R118, 0x1, PT ;  /* 0x000000017600780c */ /* 0x000fda0003f25270 */
[----:B------:R-:W1:Y:S02]  /*b630*/  @P1 LDC.64 R104, c[0x0][0x9e8] ;  /* 0x00027a00ff681b82 */ /* 0x000e640000000a00 */
[----:B-1----:R-:W-:-:S04]  /*b640*/  @P1 IMAD.HI.U32 R110, R15, R104, RZ ;  /* 0x000000680f6e1227 */ /* 0x002fc800078e00ff */
[----:B------:R-:W-:Y:S01]  /*b650*/  IMAD.MOV.U32 R104, RZ, RZ, R15 ;  /* 0x000000ffff687224 */ /* 0x000fe200078e000f */
[----:B------:R-:W-:-:S07]  /*b660*/  @P1 SHF.R.U32.HI R104, RZ, R105, R110 ;  /* 0x00000069ff681219 */ /* 0x000fce000001166e */
.L_x_1123:
[----:B------:R-:W-:Y:S05]  /*b670*/  BSYNC B0 ;  /* 0x0000000000007941 */ /* 0x000fea0003800000 */
.L_x_1121:
[----:B------:R-:W-:-:S05]  /*b680*/  IMAD R104, R104, R118, R123 ;  /* 0x0000007668687224 */ /* 0x000fca00078e027b */
[----:B------:R-:W-:Y:S02]  /*b690*/  VIADDMNMX R109, R104, R118, R109, PT ;  /* 0x00000076686d7246 */ /* 0x000fe4000380016d */
[----:B------:R-:W-:-:S07]  /*b6a0*/  VIMNMX R111, R111, R104, !PT ;  /* 0x000000686f6f7248 */ /* 0x000fce0007fe0100 */
.L_x_1120:
        /* <DEDUP_REMOVED lines=111> */
[----:B------:R-:W-:Y:S02]  /*bda0*/  ISETP.GE.AND P6, PT, R119, 0x5a, PT ;  /* 0x0000005a7700780c */ /* 0x000fe40003fc6270 */
[----:B------:R-:W-:Y:S02]  /*bdb0*/  IADD3 R8, R124, 0x8, R3 ;  /* 0x000000087c087810 */ /* 0x000fe40007ffe003 */
[----:B------:R-:W-:Y:S02]  /*bdc0*/  P2R R115, PR, RZ, 0x40 ;  /* 0x00000040ff737803 */ /* 0x000fe40000000000 */
[----:B------:R-:W-:-:S04]  /*bdd0*/  ISETP.GT.AND P6, PT, R111, 0x59, !P6 ;  /* 0x000000596f00780c */ /* 0x000fc800077c4270 */
[----:B------:R-:W-:-:S04]  /*bde0*/  ISETP.LT.OR P6, PT, R109, 0x5a, P6 ;  /* 0x0000005a6d00780c */ /* 0x000fc800037c1670 */
[----:B------:R-:W-:Y:S02]  /*bdf0*/  FSEL R106, R133, -INF , !P6 ;  /* 0xff800000856a7808 */ /* 0x000fe40007000000 */
[----:B------:R-:W-:-:S13]  /*be00*/  ISETP.GE.AND P6, PT, R12, 0x1, PT ;  /* 0x000000010c00780c */ /* 0x000fda0003fc6270 */
        /* <DEDUP_REMOVED lines=12> */
.L_x_1126:
[----:B------:R-:W-:Y:S02]  /*bed0*/  IMAD.U32 R124, RZ, RZ, UR51 ;  /* 0x00000033ff7c7e24 */ /* 0x000fe4000f8e00ff */
[----:B------:R-:W-:-:S03]  /*bee0*/  IMAD.MOV.U32 R97, RZ, RZ, R161 ;  /* 0x000000ffff617224 */ /* 0x000fc600078e00a1 */
[----:B------:R-:W-:-:S13]  /*bef0*/  ISETP.NE.AND P6, PT, R124, 0x1, PT ;  /* 0x000000017c00780c */ /* 0x000fda0003fc5270 */
[----:B------:R-:W0:Y:S02]  /*bf00*/  @P6 LDC.64 R120, c[0x0][0x9e8] ;  /* 0x00027a00ff786b82 */ /* 0x000e240000000a00 */
[----:B0-----:R-:W-:-:S05]  /*bf10*/  @P6 IMAD.HI.U32 R120, R161, R120, RZ ;  /* 0x00000078a1786227 */ /* 0x001fca00078e00ff */
[----:B------:R-:W-:-:S07]  /*bf20*/  @P6 SHF.R.U32.HI R97, RZ, R121, R120 ;  /* 0x00000079ff616219 */ /* 0x000fce0000011678 */
.L_x_1127:
[----:B------:R-:W-:Y:S05]  /*bf30*/  BSYNC B0 ;  /* 0x0000000000007941 */ /* 0x000fea0003800000 */
.L_x_1125:
[----:B------:R-:W-:-:S05]  /*bf40*/  IMAD R97, R97, R124, R123 ;  /* 0x0000007c61617224 */ /* 0x000fca00078e027b */
[----:B------:R-:W-:Y:S02]  /*bf50*/  VIADDMNMX R8, R97, R124, R8, PT ;  /* 0x0000007c61087246 */ /* 0x000fe40003800108 */
[----:B------:R-:W-:-:S07]  /*bf60*/  VIMNMX R93, R93, R97, !PT ;  /* 0x000000615d5d7248 */ /* 0x000fce0007fe0100 */
.L_x_1124:
[C---:B------:R-:W-:Y:S01]  /*bf70*/  ISETP.GT.AND P1, PT, R93.reuse, 0x1, !P1 ;  /* 0x000000015d00780c */ /* 0x040fe20004f24270 */
[----:B------:R-:W-:Y:S01]  /*bf80*/  UMOV UR38, UR36 ;  /* 0x0000002400267c82 */ /* 0x000fe20008000000 */
[----:B------:R-:W-:Y:S01]  /*bf90*/  ISETP.NE.AND P6, PT, R130, RZ, PT ;  /* 0x000000ff8200720c */ /* 0x000fe20003fc5270 */
[----:B------:R-:W-:Y:S01]  /*bfa0*/  UMOV UR4, UR37 ;  /* 0x0000002500047c82 */ /* 0x000fe20008000000 */
[----:B------:R-:W-:Y:S02]  /*bfb0*/  ISETP.LT.OR P1, PT, R8, 0x2, P1 ;  /* 0x000000020800780c */ /* 0x000fe40000f21670 */
[----:B------:R-:W-:Y:S02]  /*bfc0*/  ISETP.GT.AND P2, PT, R93, 0x8, !P2 ;  /* 0x000000085d00780c */ /* 0x000fe40005744270 */
[----:B------:R-:W-:Y:S02]  /*bfd0*/  FSEL R130, R2, -INF , !P1 ;  /* 0xff80000002827808 */ /* 0x000fe40004800000 */
[----:B------:R-:W-:-:S02]  /*bfe0*/  ISETP.NE.AND P1, PT, R113, RZ, PT ;  /* 0x000000ff7100720c */ /* 0x000fc40003f25270 */
[C---:B------:R-:W-:Y:S02]  /*bff0*/  ISETP.LT.OR P2, PT, R8.reuse, 0x9, P2 ;  /* 0x000000090800780c */ /* 0x040fe40001741670 */
[----:B------:R-:W-:Y:S02]  /*c000*/  ISETP.GT.AND P1, PT, R93, 0x9, !P1 ;  /* 0x000000095d00780c */ /* 0x000fe40004f24270 */
[----:B------:R-:W-:Y:S02]  /*c010*/  FSEL R2, R9, -INF , !P2 ;  /* 0xff80000009027808 */ /* 0x000fe40005000000 */
[----:B------:R-:W-:Y:S02]  /*c020*/  ISETP.LT.OR P1, PT, R8, 0xa, P1 ;  /* 0x0000000a0800780c */ /* 0x000fe40000f21670 */
[----:B------:R-:W-:Y:S02]  /*c030*/  ISETP.NE.AND P2, PT, R135, RZ, PT ;  /* 0x000000ff8700720c */ /* 0x000fe40003f45270 */
[----:B------:R-:W-:-:S02]  /*c040*/  FSEL R128, R11, -INF , !P1 ;  /* 0xff8000000b807808 */ /* 0x000fc40004800000 */
[----:B------:R-:W-:Y:S01]  /*c050*/  ISETP.NE.AND P1, PT, R127, RZ, PT ;  /* 0x000000ff7f00720c */ /* 0x000fe20003f25270 */
[----:B------:R-:W0:Y:S01]  /*c060*/  LDC R11, c[0x0][0x988] ;  /* 0x00026200ff0b7b82 */ /* 0x000e220000000800 */
        /* <DEDUP_REMOVED lines=81> */
[----:B------:R-:W-:-:S04]  /*c580*/  ISETP.NE.AND P1, PT, R117, RZ, PT ;  /* 0x000000ff7500720c */ /* 0x000fc80003f25270 */
        /* <DEDUP_REMOVED lines=32> */
[--C-:B------:R-:W-:Y:S01]  /*c790*/  FFMA.FTZ R93, R142, R11, -R115.reuse ;  /* 0x0000000b8e5d7223 */ /* 0x100fe20000010873 */
[----:B------:R-:W-:Y:S01]  /*c7a0*/  FSEL R142, R102, -INF , !P2 ;  /* 0xff800000668e7808 */ /* 0x000fe20005000000 */
[----:B------:R-:W-:Y:S01]  /*c7b0*/  MUFU.EX2 R89, R0 ;  /* 0x0000000000597308 */ /* 0x000fe20000000800 */
[----:B------:R-:W-:Y:S01]  /*c7c0*/  FMNMX.FTZ R91, R120, R91, !PT ;  /* 0x0000005b785b7209 */ /* 0x000fe20007810000 */
[-CC-:B------:R-:W-:Y:S01]  /*c7d0*/  FFMA.FTZ R176, R176, R11.reuse, -R115.reuse ;  /* 0x0000000bb0b07223 */ /* 0x180fe20000010873 */
[----:B------:R-:W-:Y:S01]  /*c7e0*/  FSEL R113, R9, RZ, P1 ;  /* 0x000000ff09717208 */ /* 0x000fe20000800000 */
        /* <DEDUP_REMOVED lines=12> */
[----:B------:R-:W-:Y:S01]  /*c8b0*/  MUFU.EX2 R91, R184 ;  /* 0x000000b8005b7308 */ /* 0x000fe20000000800 */
[----:B------:R-:W-:Y:S01]  /*c8c0*/  FMNMX.FTZ R95, R88, R95, !PT ;  /* 0x0000005f585f7209 */ /* 0x000fe20007810000 */
[-CC-:B------:R-:W-:Y:S01]  /*c8d0*/  FFMA.FTZ R118, R118, R11.reuse, -R115.reuse ;  /* 0x0000000b76767223 */ /* 0x180fe20000010873 */
[----:B------:R-:W-:Y:S01]  /*c8e0*/  LOP3.LUT P6, RZ, R163, 0x7f, RZ, 0xc0, !PT ;  /* 0x0000007fa3ff7812 */ /* 0x000fe200078cc0ff */
[--C-:B------:R-:W-:Y:S01]  /*c8f0*/  FFMA.FTZ R114, R114, R11, -R115.reuse ;  /* 0x0000000b72727223 */ /* 0x100fe20000010873 */
[----:B------:R-:W-:Y:S01]  /*c900*/  FMNMX.FTZ R97, R92, R95, !PT ;  /* 0x0000005f5c617209 */ /* 0x000fe20007810000 */
[-CC-:B------:R-:W-:Y:S01]  /*c910*/  FFMA.FTZ R136, R108, R11.reuse, -R115.reuse ;  /* 0x0000000b6c887223 */ /* 0x180fe20000010873 */
[----:B------:R-:W-:Y:S01]  /*c920*/  FFMA.FTZ R110, R110, R11, -R115 ;  /* 0x0000000b6e6e7223 */ /* 0x000fe20000010873 */
[----:B------:R-:W-:Y:S01]  /*c930*/  MUFU.EX2 R178, R178 ;  /* 0x000000b200b27308 */ /* 0x000fe20000000800 */
[----:B------:R-:W-:-:S04]  /*c940*/  FMNMX.FTZ R97, R94, R97, !PT ;  /* 0x000000615e617209 */ /* 0x000fc80007810000 */
[----:B------:R-:W-:-:S03]  /*c950*/  FMNMX.FTZ R97, R90, R97, !PT ;  /* 0x000000615a617209 */ /* 0x000fc60007810000 */
        /* <DEDUP_REMOVED lines=9> */
[----:B------:R0:W-:Y:S01]  /*c9f0*/  MUFU.EX2 R99, R158 ;  /* 0x0000009e00637308 */ /* 0x0001e20000000800 */
[----:B------:R-:W-:-:S04]  /*ca00*/  FMNMX.FTZ R103, R150, R103, !PT ;  /* 0x0000006796677209 */ /* 0x000fc80007810000 */
[----:B------:R-:W-:-:S03]  /*ca10*/  FMNMX.FTZ R103, R152, R103, !PT ;  /* 0x0000006798677209 */ /* 0x000fc60007810000 */
[----:B------:R-:W-:Y:S01]  /*ca20*/  MUFU.EX2 R160, R160 ;  /* 0x000000a000a07308 */ /* 0x000fe20000000800 */
[----:B------:R-:W-:Y:S02]  /*ca30*/  FMNMX.FTZ R103, R154, R103, !PT ;  /* 0x000000679a677209 */ /* 0x000fe40007810000 */
[----:B0-----:R-:W-:Y:S01]  /*ca40*/  FSEL R158, R101, -INF , !P5 ;  /* 0xff800000659e7808 */ /* 0x001fe20006800000 */
[--C-:B------:R-:W-:Y:S01]  /*ca50*/  FFMA.FTZ R101, R132, R11, -R115.reuse ;  /* 0x0000000b84657223 */ /* 0x100fe20000010873 */
[----:B------:R-:W-:Y:S01]  /*ca60*/  FMNMX.FTZ R103, R156, R103, !PT ;  /* 0x000000679c677209 */ /* 0x000fe20007810000 */
[-CC-:B------:R-:W-:Y:S01]  /*ca70*/  FFMA.FTZ R132, R138, R11.reuse, -R115.reuse ;  /* 0x0000000b8a847223 */ /* 0x180fe20000010873 */
[----:B------:R-:W-:Y:S01]  /*ca80*/  FFMA.FTZ R138, R96, R11, -R115 ;  /* 0x0000000b608a7223 */ /* 0x000fe20000010873 */
[----:B------:R0:W-:Y:S01]  /*ca90*/  MUFU.EX2 R100, R105 ;  /* 0x0000006900647308 */ /* 0x0001e20000000800 */
[----:B------:R-:W-:-:S04]  /*caa0*/  FMNMX.FTZ R103, R158, R103, !PT ;  /* 0x000000679e677209 */ /* 0x000fc80007810000 */
[----:B------:R-:W-:Y:S01]  /*cab0*/  FMNMX.FTZ R0, R142, R103, !PT ;  /* 0x000000678e007209 */ /* 0x000fe20007810000 */
[-CC-:B------:R-:W-:Y:S02]  /*cac0*/  FFMA.FTZ R103, R122, R11.reuse, -R115.reuse ;  /* 0x0000000b7a677223 */ /* 0x180fe40000010873 */
[----:B------:R-:W-:Y:S01]  /*cad0*/  MUFU.EX2 R93, R93 ;  /* 0x0000005d005d7308 */ /* 0x000fe20000000800 */
[--C-:B0-----:R-:W-:Y:S01]  /*cae0*/  FFMA.FTZ R105, R116, R11, -R115.reuse ;  /* 0x0000000b74697223 */ /* 0x101fe20000010873 */
[----:B------:R-:W0:Y:S06]  /*caf0*/  SHFL.BFLY PT, R107, R0, 0x2, 0x1f ;  /* 0x0c401f00006b7f89 */ /* 0x000e2c00000e0000 */
[----:B------:R-:W-:Y:S08]  /*cb00*/  MUFU.EX2 R102, R102 ;  /* 0x0000006600667308 */ /* 0x000ff00000000800 */
[----:B------:R-:W-:Y:S08]  /*cb10*/  MUFU.EX2 R101, R101 ;  /* 0x0000006500657308 */ /* 0x000ff00000000800 */
[----:B------:R-:W-:Y:S01]  /*cb20*/  MUFU.EX2 R132, R132 ;  /* 0x0000008400847308 */ /* 0x000fe20000000800 */
[----:B0-----:R-:W-:Y:S01]  /*cb30*/  FMNMX.FTZ R8, R0, R107, !PT ;  /* 0x0000006b00087209 */ /* 0x001fe20007810000 */
[----:B------:R-:W-:Y:S01]  /*cb40*/  FADD.FTZ R0, -R113, R14 ;  /* 0x0000000e71007221 */ /* 0x000fe20000010100 */
[----:B------:R-:W-:-:S03]  /*cb50*/  FFMA.FTZ R107, R112, R11, -R115 ;  /* 0x0000000b706b7223 */ /* 0x000fc60000010873 */
[----:B------:R-:W0:Y:S01]  /*cb60*/  SHFL.BFLY PT, R111, R8, 0x1, 0x1f ;  /* 0x0c201f00086f7f89 */ /* 0x000e2200000e0000 */
[----:B------:R-:W-:Y:S01]  /*cb70*/  FMUL.FTZ R0, R0, R11 ;  /* 0x0000000b00007220 */ /* 0x000fe20000410000 */
[----:B------:R-:W-:Y:S08]  /*cb80*/  MUFU.EX2 R103, R103 ;  /* 0x0000006700677308 */ /* 0x000ff00000000800 */
[----:B------:R-:W1:Y:S08]  /*cb90*/  MUFU.EX2 R0, R0 ;  /* 0x0000000000007308 */ /* 0x000e700000000800 */
[----:B------:R-:W-:Y:S01]  /*cba0*/  MUFU.EX2 R118, R118 ;  /* 0x0000007600767308 */ /* 0x000fe20000000800 */
[----:B0-----:R-:W-:Y:S01]  /*cbb0*/  FMNMX.FTZ R8, R8, R111, !PT ;  /* 0x0000006f08087209 */ /* 0x001fe20007810000 */
[----:B------:R-:W-:-:S06]  /*cbc0*/  FFMA.FTZ R111, R106, R11, -R115 ;  /* 0x0000000b6a6f7223 */ /* 0x000fcc0000010873 */
[----:B------:R-:W-:Y:S01]  /*cbd0*/  MUFU.EX2 R105, R105 ;  /* 0x0000006900697308 */ /* 0x000fe20000000800 */
[----:B-1----:R-:W-:Y:S01]  /*cbe0*/  FFMA.FTZ R7, R0, R7, R89 ;  /* 0x0000000700077223 */ /* 0x002fe20000010059 */
[C---:B------:R-:W-:Y:S01]  /*cbf0*/  FSETP.NEU.FTZ.AND P1, PT, R8.reuse, -INF , PT ;  /* 0xff8000000800780b */ /* 0x040fe20003f3d000 */
[----:B------:R-:W-:-:S05]  /*cc00*/  FMUL.FTZ R14, R8, R11 ;  /* 0x0000000b080e7220 */ /* 0x000fca0000410000 */
[----:B------:R-:W-:Y:S01]  /*cc10*/  FSEL R113, R14, RZ, P1 ;  /* 0x000000ff0e717208 */ /* 0x000fe20000800000 */
[----:B------:R-:W-:Y:S04]  /*cc20*/  MUFU.EX2 R114, R114 ;  /* 0x0000007200727308 */ /* 0x000fe80000000800 */
[-CC-:B------:R-:W-:Y:S01]  /*cc30*/  FFMA.FTZ R159, R2, R11.reuse, -R113.reuse ;  /* 0x0000000b029f7223 */ /* 0x180fe20000010871 */
[----:B------:R-:W-:Y:S01]  /*cc40*/  FSEL R2, R8, RZ, P1 ;  /* 0x000000ff08027208 */ /* 0x000fe20000800000 */
[-CC-:B------:R-:W-:Y:S01]  /*cc50*/  FFMA.FTZ R157, R186, R11.reuse, -R113.reuse ;  /* 0x0000000bba9d7223 */ /* 0x180fe20000010871 */
[-CC-:B------:R-:W-:Y:S01]  /*cc60*/  FFMA.FTZ R14, R130, R11.reuse, -R113.reuse ;  /* 0x0000000b820e7223 */ /* 0x180fe20000010871 */
[-CC-:B------:R-:W-:Y:S01]  /*cc70*/  FFMA.FTZ R96, R128, R11.reuse, -R113.reuse ;  /* 0x0000000b80607223 */ /* 0x180fe20000010871 */
[-C--:B------:R-:W-:Y:S01]  /*cc80*/  FFMA.FTZ R149, R88, R11.reuse, -R113 ;  /* 0x0000000b58957223 */ /* 0x080fe20000010871 */
[----:B------:R-:W-:Y:S01]  /*cc90*/  FADD.FTZ R2, -R2, R13 ;  /* 0x0000000d02027221 */ /* 0x000fe20000010100 */
[-C--:B------:R-:W-:Y:S01]  /*cca0*/  FFMA.FTZ R88, R92, R11.reuse, -R113 ;  /* 0x0000000b5c587223 */ /* 0x080fe20000010871 */
[----:B------:R-:W-:Y:S01]  /*ccb0*/  MUFU.EX2 R157, R157 ;  /* 0x0000009d009d7308 */ /* 0x000fe20000000800 */
[----:B------:R-:W-:Y:S01]  /*ccc0*/  FADD.FTZ R92, R176, R7 ;  /* 0x00000007b05c7221 */ /* 0x000fe20000010000 */
[-C--:B------:R-:W-:Y:S01]  /*ccd0*/  FMUL.FTZ R2, R2, R11.reuse ;  /* 0x0000000b02027220 */ /* 0x080fe20000410000 */
[-CC-:B------:R-:W-:Y:S01]  /*cce0*/  FFMA.FTZ R153, R120, R11.reuse, -R113.reuse ;  /* 0x0000000b78997223 */ /* 0x180fe20000010871 */
[-CC-:B------:R-:W-:Y:S01]  /*ccf0*/  FFMA.FTZ R104, R126, R11.reuse, -R113.reuse ;  /* 0x0000000b7e687223 */ /* 0x180fe20000010871 */
[----:B------:R-:W-:Y:S01]  /*cd00*/  FADD.FTZ R7, R91, R92 ;  /* 0x0000005c5b077221 */ /* 0x000fe20000010000 */
[-CC-:B------:R-:W-:Y:S01]  /*cd10*/  FFMA.FTZ R155, R20, R11.reuse, -R113.reuse ;  /* 0x0000000b149b7223 */ /* 0x180fe20000010871 */
[-C--:B------:R-:W-:Y:S01]  /*cd20*/  FFMA.FTZ R90, R90, R11.reuse, -R113 ;  /* 0x0000000b5a5a7223 */ /* 0x080fe20000010871 */
[----:B------:R-:W0:Y:S01]  /*cd30*/  MUFU.EX2 R2, R2 ;  /* 0x0000000200027308 */ /* 0x000e220000000800 */
[----:B------:R-:W-:Y:S01]  /*cd40*/  FADD.FTZ R92, R178, R7 ;  /* 0x00000007b25c7221 */ /* 0x000fe20000010000 */
[-CC-:B------:R-:W-:Y:S01]  /*cd50*/  FFMA.FTZ R20, R124, R11.reuse, -R113.reuse ;  /* 0x0000000b7c147223 */ /* 0x180fe20000010871 */
[-CC-:B------:R-:W-:Y:S01]  /*cd60*/  FFMA.FTZ R151, R94, R11.reuse, -R113.reuse ;  /* 0x0000000b5e977223 */ /* 0x180fe20000010871 */
[----:B------:R-:W-:Y:S01]  /*cd70*/  FFMA.FTZ R98, R98, R11, -R113 ;  /* 0x0000000b62627223 */ /* 0x000fe20000010871 */
[----:B------:R-:W-:Y:S01]  /*cd80*/  FADD.FTZ R13, R95, R92 ;  /* 0x0000005c5f0d7221 */ /* 0x000fe20000010000 */
[----:B------:R-:W-:-:S02]  /*cd90*/  IMAD.U32 R92, RZ, RZ, UR11 ;  /* 0x0000000bff5c7e24 */ /* 0x000fc4000f8e00ff */
[-CC-:B------:R-:W-:Y:S01]  /*cda0*/  FFMA.FTZ R134, R134, R11.reuse, -R113.reuse ;  /* 0x0000000b86867223 */ /* 0x180fe20000010871 */
[----:B------:R-:W1:Y:S01]  /*cdb0*/  MUFU.EX2 R14, R14 ;  /* 0x0000000e000e7308 */ /* 0x000e620000000800 */
[-CC-:B------:R-:W-:Y:S01]  /*cdc0*/  FFMA.FTZ R140, R140, R11.reuse, -R113.reuse ;  /* 0x0000000b8c8c7223 */ /* 0x180fe20000010871 */
[----:B------:R-:W-:Y:S02]  /*cdd0*/  @!P6 VIADD R92, R92, 0x2a860 ;  /* 0x0002a8605c5ce836 */ /* 0x000fe40000000000 */
[-CC-:B------:R-:W-:Y:S01]  /*cde0*/  FFMA.FTZ R144, R144, R11.reuse, -R113.reuse ;  /* 0x0000000b90907223 */ /* 0x180fe20000010871 */
[-CC-:B------:R-:W-:Y:S01]  /*cdf0*/  FFMA.FTZ R146, R146, R11.reuse, -R113.reuse ;  /* 0x0000000b92927223 */ /* 0x180fe20000010871 */
[-CC-:B------:R-:W-:Y:S01]  /*ce00*/  FFMA.FTZ R148, R148, R11.reuse, -R113.reuse ;  /* 0x0000000b94947223 */ /* 0x180fe20000010871 */
[----:B------:R-:W-:Y:S01]  /*ce10*/  FFMA.FTZ R150, R150, R11, -R113 ;  /* 0x0000000b96967223 */ /* 0x000fe20000010871 */
[----:B------:R-:W-:Y:S01]  /*ce20*/  @!P6 PRMT R92, RZ, 0x654, R92 ;  /* 0x00000654ff5ce816 */ /* 0x000fe2000000005c */
[----:B------:R-:W2:Y:S01]  /*ce30*/  MUFU.EX2 R159, R159 ;  /* 0x0000009f009f7308 */ /* 0x000ea20000000800 */
[----:B0-----:R-:W-:Y:S01]  /*ce40*/  FFMA.FTZ R7, R2, R6, R157 ;  /* 0x0000000602077223 */ /* 0x001fe2000001009d */
[C---:B------:R-:W-:Y:S01]  /*ce50*/  ISETP.GT.AND P1, PT, R10.reuse, R23, PT ;  /* 0x000000170a00720c */ /* 0x040fe20003f24270 */
[----:B------:R0:W-:Y:S01]  /*ce60*/  @!P6 SYNCS.ARRIVE.TRANS64.RED.A1T0 RZ, [R92+URZ], RZ ;  /* 0x000000ff5cffe9a7 */ /* 0x0001e2000810043f */
[----:B------:R-:W-:-:S04]  /*ce70*/  VIADD R10, R10, 0xffffffff ;  /* 0xffffffff0a0a7836 */ /* 0x000fc80000000000 */
[----:B------:R-:W3:Y:S01]  /*ce80*/  MUFU.EX2 R96, R96 ;  /* 0x0000006000607308 */ /* 0x000ee20000000800 */
[C---:B-1----:R-:W-:Y:S01]  /*ce90*/  FADD.FTZ R6, R14.reuse, R7 ;  /* 0x000000070e067221 */ /* 0x042fe20000010000 */
[----:B------:R-:W-:Y:S01]  /*cea0*/  F2FP.BF16.F32.PACK_AB R157, R14, R157 ;  /* 0x0000009d0e9d723e */ /* 0x000fe200000010ff */
[----:B------:R-:W-:-:S05]  /*ceb0*/  IMAD.MOV.U32 R14, RZ, RZ, R9 ;  /* 0x000000ffff0e7224 */ /* 0x000fca00078e0009 */
[----:B------:R-:W1:Y:S01]  /*cec0*/  MUFU.EX2 R153, R153 ;  /* 0x0000009900997308 */ /* 0x000e620000000800 */
[----:B--2---:R-:W-:-:S07]  /*ced0*/  FADD.FTZ R7, R159, R6 ;  /* 0x000000069f077221 */ /* 0x004fce0000010000 */
[----:B------:R-:W2:Y:S01]  /*cee0*/  MUFU.EX2 R104, R104 ;  /* 0x0000006800687308 */ /* 0x000ea20000000800 */
[C---:B---3--:R-:W-:Y:S01]  /*cef0*/  FADD.FTZ R6, R96.reuse, R7 ;  /* 0x0000000760067221 */ /* 0x048fe20000010000 */
[----:B------:R-:W-:-:S06]  /*cf00*/  F2FP.BF16.F32.PACK_AB R159, R96, R159 ;  /* 0x0000009f609f723e */ /* 0x000fcc00000010ff */
[----:B------:R3:W-:Y:S01]  /*cf10*/  MUFU.EX2 R106, R90 ;  /* 0x0000005a006a7308 */ /* 0x0007e20000000800 */
[----:B-1----:R-:W-:-:S07]  /*cf20*/  FADD.FTZ R7, R153, R6 ;  /* 0x0000000699077221 */ /* 0x002fce0000010000 */
[----:B------:R-:W1:Y:S01]  /*cf30*/  MUFU.EX2 R155, R155 ;  /* 0x0000009b009b7308 */ /* 0x000e620000000800 */
[----:B---3--:R-:W-:Y:S01]  /*cf40*/  FADD.FTZ R90, R180, R13 ;  /* 0x0000000db45a7221 */ /* 0x008fe20000010000 */
[C---:B--2---:R-:W-:Y:S01]  /*cf50*/  FADD.FTZ R6, R104.reuse, R7 ;  /* 0x0000000768067221 */ /* 0x044fe20000010000 */
[----:B------:R-:W-:Y:S02]  /*cf60*/  F2FP.BF16.F32.PACK_AB R153, R104, R153 ;  /* 0x000000996899723e */ /* 0x000fe400000010ff */
[----:B------:R-:W-:-:S03]  /*cf70*/  FADD.FTZ R13, R97, R90 ;  /* 0x0000005a610d7221 */ /* 0x000fc60000010000 */
[----:B------:R-:W2:Y:S01]  /*cf80*/  MUFU.EX2 R20, R20 ;  /* 0x0000001400147308 */ /* 0x000ea20000000800 */
[----:B------:R-:W-:-:S04]  /*cf90*/  FADD.FTZ R90, R160, R13 ;  /* 0x0000000da05a7221 */ /* 0x000fc80000010000 */
[----:B------:R-:W-:-:S03]  /*cfa0*/  FADD.FTZ R13, R99, R90 ;  /* 0x0000005a630d7221 */ /* 0x000fc60000010000 */
[----:B------:R-:W3:Y:S01]  /*cfb0*/  MUFU.EX2 R149, R149 ;  /* 0x0000009500957308 */ /* 0x000ee20000000800 */
[----:B------:R-:W-:Y:S01]  /*cfc0*/  FADD.FTZ R90, R100, R13 ;  /* 0x0000000d645a7221 */ /* 0x000fe20000010000 */
[----:B-1----:R-:W-:-:S03]  /*cfd0*/  FADD.FTZ R7, R155, R6 ;  /* 0x000000069b077221 */ /* 0x002fc60000010000 */
[----:B------:R-:W-:-:S03]  /*cfe0*/  FADD.FTZ R13, R93, R90 ;  /* 0x0000005a5d0d7221 */ /* 0x000fc60000010000 */
[----:B------:R-:W0:Y:S01]  /*cff0*/  MUFU.EX2 R88, R88 ;  /* 0x0000005800587308 */ /* 0x000e220000000800 */
[----:B--2---:R-:W-:Y:S01]  /*d000*/  FADD.FTZ R90, R20, R7 ;  /* 0x00000007145a7221 */ /* 0x004fe20000010000 */
[----:B------:R-:W-:Y:S01]  /*d010*/  FADD.FTZ R6, R102, R13 ;  /* 0x0000000d66067221 */ /* 0x000fe20000010000 */
[----:B------:R-:W-:-:S03]  /*d020*/  F2FP.BF16.F32.PACK_AB R155, R20, R155 ;  /* 0x0000009b149b723e */ /* 0x000fc600000010ff */
[----:B------:R-:W-:Y:S01]  /*d030*/  FADD.FTZ R7, R101, R6 ;  /* 0x0000000665077221 */ /* 0x000fe20000010000 */
[-C--:B------:R-:W-:Y:S01]  /*d040*/  FFMA.FTZ R6, R152, R11.reuse, -R113 ;  /* 0x0000000b98067223 */ /* 0x080fe20000010871 */
[----:B------:R-:W1:Y:S01]  /*d050*/  MUFU.EX2 R151, R151 ;  /* 0x0000009700977308 */ /* 0x000e620000000800 */
[----:B---3--:R-:W-:Y:S01]  /*d060*/  FADD.FTZ R13, R149, R90 ;  /* 0x0000005a950d7221 */ /* 0x008fe20000010000 */
[----:B------:R-:W-:Y:S01]  /*d070*/  FADD.FTZ R90, R132, R7 ;  /* 0x00000007845a7221 */ /* 0x000fe20000010000 */
[--C-:B------:R-:W-:Y:S01]  /*d080*/  FFMA.FTZ R7, R154, R11, -R113.reuse ;  /* 0x0000000b9a077223 */ /* 0x100fe20000010871 */
[----:B------:R-:W-:Y:S02]  /*d090*/  F2FP.BF16.F32.PACK_AB R152, R180, R95 ;  /* 0x0000005fb498723e */ /* 0x000fe400000010ff */
[----:B------:R-:W-:Y:S01]  /*d0a0*/  FADD.FTZ R115, R103, R90 ;  /* 0x0000005a67737221 */ /* 0x000fe20000010000 */
[-C--:B------:R-:W-:Y:S01]  /*d0b0*/  FFMA.FTZ R90, R158, R11.reuse, -R113 ;  /* 0x0000000b9e5a7223 */ /* 0x080fe20000010871 */
[----:B------:R-:W2:Y:S01]  /*d0c0*/  MUFU.EX2 R145, R98 ;  /* 0x0000006200917308 */ /* 0x000ea20000000800 */
[----:B0-----:R-:W-:Y:S01]  /*d0d0*/  FADD.FTZ R92, R88, R13 ;  /* 0x0000000d585c7221 */ /* 0x001fe20000010000 */
[----:B------:R-:W-:Y:S01]  /*d0e0*/  FADD.FTZ R94, R118, R115 ;  /* 0x00000073765e7221 */ /* 0x000fe20000010000 */
[-CC-:B------:R-:W-:Y:S01]  /*d0f0*/  FFMA.FTZ R13, R156, R11.reuse, -R113.reuse ;  /* 0x0000000b9c0d7223 */ /* 0x180fe20000010871 */
[----:B------:R-:W-:Y:S01]  /*d100*/  FFMA.FTZ R113, R142, R11, -R113 ;  /* 0x0000000b8e717223 */ /* 0x000fe20000010871 */
[----:B------:R-:W-:Y:S01]  /*d110*/  F2FP.BF16.F32.PACK_AB R156, R176, R89 ;  /* 0x00000059b09c723e */ /* 0x000fe200000010ff */
[----:B------:R-:W-:Y:S01]  /*d120*/  FADD.FTZ R115, R105, R94 ;  /* 0x0000005e69737221 */ /* 0x000fe20000010000 */
[----:B------:R-:W-:Y:S01]  /*d130*/  F2FP.BF16.F32.PACK_AB R158, R178, R91 ;  /* 0x0000005bb29e723e */ /* 0x000fe200000010ff */
[----:B------:R-:W0:Y:S01]  /*d140*/  MUFU.EX2 R134, R134 ;  /* 0x0000008600867308 */ /* 0x000e220000000800 */
[----:B-1----:R-:W-:Y:S01]  /*d150*/  FADD.FTZ R92, R151, R92 ;  /* 0x0000005c975c7221 */ /* 0x002fe20000010000 */
[----:B------:R-:W-:Y:S01]  /*d160*/  FADD.FTZ R94, R114, R115 ;  /* 0x00000073725e7221 */ /* 0x000fe20000010000 */
[----:B------:R-:W-:-:S02]  /*d170*/  F2FP.BF16.F32.PACK_AB R154, R160, R97 ;  /* 0x00000061a09a723e */ /* 0x000fc400000010ff */
[----:B------:R-:W-:Y:S01]  /*d180*/  FADD.FTZ R92, R106, R92 ;  /* 0x0000005c6a5c7221 */ /* 0x000fe20000010000 */
[----:B------:R-:W-:Y:S02]  /*d190*/  F2FP.BF16.F32.PACK_AB R149, R88, R149 ;  /* 0x000000955895723e */ /* 0x000fe400000010ff */
[----:B------:R1:W3:Y:S01]  /*d1a0*/  MUFU.EX2 R147, R140 ;  /* 0x0000008c00937308 */ /* 0x0002e20000000800 */
[----:B--2---:R-:W-:Y:S01]  /*d1b0*/  FADD.FTZ R92, R145, R92 ;  /* 0x0000005c915c7221 */ /* 0x004fe20000010000 */
[----:B------:R-:W-:-:S06]  /*d1c0*/  F2FP.BF16.F32.PACK_AB R151, R106, R151 ;  /* 0x000000976a97723e */ /* 0x000fcc00000010ff */
[----:B------:R2:W4:Y:S01]  /*d1d0*/  MUFU.EX2 R98, R144 ;  /* 0x0000009000627308 */ /* 0x0005220000000800 */
[----:B0-----:R-:W-:Y:S01]  /*d1e0*/  FADD.FTZ R92, R134, R92 ;  /* 0x0000005c865c7221 */ /* 0x001fe20000010000 */
[----:B-1----:R-:W-:Y:S02]  /*d1f0*/  F2FP.BF16.F32.PACK_AB R140, R114, R105 ;  /* 0x00000069728c723e */ /* 0x002fe400000010ff */
[----:B------:R-:W-:-:S04]  /*d200*/  F2FP.BF16.F32.PACK_AB R145, R134, R145 ;  /* 0x000000918691723e */ /* 0x000fc800000010ff */
[----:B------:R0:W1:Y:S01]  /*d210*/  MUFU.EX2 R141, R146 ;  /* 0x00000092008d7308 */ /* 0x0000620000000800 */
[----:B---3--:R-:W-:Y:S01]  /*d220*/  FADD.FTZ R92, R147, R92 ;  /* 0x0000005c935c7221 */ /* 0x008fe20000010000 */
[----:B--2---:R-:W-:-:S06]  /*d230*/  F2FP.BF16.F32.PACK_AB R144, R132, R101 ;  /* 0x000000658490723e */ /* 0x004fcc00000010ff */
[----:B------:R2:W3:Y:S01]  /*d240*/  MUFU.EX2 R108, R148 ;  /* 0x00000094006c7308 */ /* 0x0004e20000000800 */
[----:B----4-:R-:W-:Y:S01]  /*d250*/  FADD.FTZ R92, R98, R92 ;  /* 0x0000005c625c7221 */ /* 0x010fe20000010000 */
[----:B0-----:R-:W-:Y:S02]  /*d260*/  F2FP.BF16.F32.PACK_AB R146, R118, R103 ;  /* 0x000000677692723e */ /* 0x001fe400000010ff */
[----:B------:R-:W-:-:S04]  /*d270*/  F2FP.BF16.F32.PACK_AB R147, R98, R147 ;  /* 0x000000936293723e */ /* 0x000fc800000010ff */
[----:B------:R-:W0:Y:S01]  /*d280*/  MUFU.EX2 R107, R107 ;  /* 0x0000006b006b7308 */ /* 0x000e220000000800 */
[----:B-1----:R-:W-:Y:S01]  /*d290*/  FADD.FTZ R92, R141, R92 ;  /* 0x0000005c8d5c7221 */ /* 0x002fe20000010000 */
[----:B--2---:R-:W-:-:S06]  /*d2a0*/  F2FP.BF16.F32.PACK_AB R148, R100, R99 ;  /* 0x000000636494723e */ /* 0x004fcc00000010ff */
[----:B------:R1:W2:Y:S01]  /*d2b0*/  MUFU.EX2 R143, R150 ;  /* 0x00000096008f7308 */ /* 0x0002a20000000800 */
[C---:B---3--:R-:W-:Y:S01]  /*d2c0*/  FADD.FTZ R92, R108.reuse, R92 ;  /* 0x0000005c6c5c7221 */ /* 0x048fe20000010000 */
[----:B------:R-:W-:-:S06]  /*d2d0*/  F2FP.BF16.F32.PACK_AB R141, R108, R141 ;  /* 0x0000008d6c8d723e */ /* 0x000fcc00000010ff */
[----:B------:R-:W3:Y:S01]  /*d2e0*/  MUFU.EX2 R110, R110 ;  /* 0x0000006e006e7308 */ /* 0x000ee20000000800 */
[----:B0-----:R-:W-:Y:S01]  /*d2f0*/  FADD.FTZ R89, R107, R94 ;  /* 0x0000005e6b597221 */ /* 0x001fe20000010000 */
[----:B-1----:R-:W-:-:S06]  /*d300*/  F2FP.BF16.F32.PACK_AB R150, R102, R93 ;  /* 0x0000005d6696723e */ /* 0x002fcc00000010ff */
[----:B------:R-:W0:Y:S01]  /*d310*/  MUFU.EX2 R112, R6 ;  /* 0x0000000600707308 */ /* 0x000e220000000800 */
[----:B--2---:R-:W-:-:S07]  /*d320*/  FADD.FTZ R92, R143, R92 ;  /* 0x0000005c8f5c7221 */ /* 0x004fce0000010000 */
[----:B------:R-:W1:Y:S01]  /*d330*/  MUFU.EX2 R136, R136 ;  /* 0x0000008800887308 */ /* 0x000e620000000800 */
[C---:B---3--:R-:W-:Y:S01]  /*d340*/  FADD.FTZ R89, R110.reuse, R89 ;  /* 0x000000596e597221 */ /* 0x048fe20000010000 */
[----:B------:R-:W-:-:S06]  /*d350*/  F2FP.BF16.F32.PACK_AB R142, R110, R107 ;  /* 0x0000006b6e8e723e */ /* 0x000fcc00000010ff */
        /* <DEDUP_REMOVED lines=9> */
[----:B------:R-:W-:-:S06]  /*d3f0*/  F2FP.BF16.F32.PACK_AB R136, R109, R136 ;  /* 0x000000886d88723e */ /* 0x000fcc00000010ff */
[----:B------:R-:W0:Y:S01]  /*d400*/  MUFU.EX2 R139, R90 ;  /* 0x0000005a008b7308 */ /* 0x000e220000000800 */
[C---:B-1----:R-:W-:Y:S01]  /*d410*/  FADD.FTZ R92, R13.reuse, R92 ;  /* 0x0000005c0d5c7221 */ /* 0x042fe20000010000 */
[----:B------:R-:W-:Y:S01]  /*d420*/  F2FP.BF16.F32.PACK_AB R137, R13, R137 ;  /* 0x000000890d89723e */ /* 0x000fe200000010ff */
[----:B------:R-:W-:-:S05]  /*d430*/  IMAD.MOV.U32 R13, RZ, RZ, R8 ;  /* 0x000000ffff0d7224 */ /* 0x000fca00078e0008 */
[----:B------:R-:W1:Y:S01]  /*d440*/  MUFU.EX2 R111, R111 ;  /* 0x0000006f006f7308 */ /* 0x000e620000000800 */
[----:B--2---:R-:W-:-:S07]  /*d450*/  FADD.FTZ R6, R138, R7 ;  /* 0x000000078a067221 */ /* 0x004fce0000010000 */
[----:B------:R-:W2:Y:S01]  /*d460*/  MUFU.EX2 R113, R113 ;  /* 0x0000007100717308 */ /* 0x000ea20000000800 */
[----:B0-----:R-:W-:Y:S01]  /*d470*/  FADD.FTZ R92, R139, R92 ;  /* 0x0000005c8b5c7221 */ /* 0x001fe20000010000 */
[C---:B-1----:R-:W-:Y:S01]  /*d480*/  FADD.FTZ R7, R111.reuse, R6 ;  /* 0x000000066f077221 */ /* 0x042fe20000010000 */
[----:B------:R-:W-:Y:S02]  /*d490*/  F2FP.BF16.F32.PACK_AB R138, R111, R138 ;  /* 0x0000008a6f8a723e */ /* 0x000fe400000010ff */
[C---:B--2---:R-:W-:Y:S01]  /*d4a0*/  FADD.FTZ R6, R113.reuse, R92 ;  /* 0x0000005c71067221 */ /* 0x044fe20000010000 */
[----:B------:R-:W-:Y:S01]  /*d4b0*/  F2FP.BF16.F32.PACK_AB R139, R113, R139 ;  /* 0x0000008b718b723e */ /* 0x000fe200000010ff */
[----:B------:R-:W-:Y:S06]  /*d4c0*/  @P1 BRA `(.L_x_1128) ;  /* 0xffffffcc003c1947 */ /* 0x000fec000383ffff */
.L_x_1111:
        /* <DEDUP_REMOVED lines=67> */
.L_x_1129:
[----:B------:R-:W-:Y:S01]  /*d900*/  ULEA UR5, UR37, UR39, 0x3 ;  /* 0x0000002725057291 */ /* 0x000fe2000f8e183f */
[----:B------:R-:W-:-:S05]  /*d910*/  IMAD.U32 R0, RZ, RZ, UR36 ;  /* 0x00000024ff007e24 */ /* 0x000fca000f8e00ff */
[----:B------:R-:W-:-:S04]  /*d920*/  SHF.L.U32 R0, R0, 0x1f, RZ ;  /* 0x0000001f00007819 */ /* 0x000fc800000006ff */
[----:B------:R0:W1:Y:S01]  /*d930*/  SYNCS.PHASECHK.TRANS64.TRYWAIT P1, [UR5+0x2a850], R0 ;  /* 0x02a85000ff0075a7 */ /* 0x0000620008020145 */
[----:B------:R-:W-:Y:S05]  /*d940*/  @!P0 BRA `(.L_x_1130) ;  /* 0x0000000000048947 */ /* 0x000fea0003800000 */
[----:B------:R-:W-:Y:S01]  /*d950*/  BPT.TRAP 0x1 ;  /* 0x000000040000795c */ /* 0x000fe20000300000 */
.L_x_1130:
[----:B-1----:R-:W-:Y:S05]  /*d960*/  @P1 BRA `(.L_x_1131) ;  /* 0x0000000000081947 */ /* 0x002fea0003800000 */
[----:B------:R-:W1:Y:S02]  /*d970*/  SYNCS.PHASECHK.TRANS64.TRYWAIT P0, [UR5+0x2a850], R0 ;  /* 0x02a85000ff0075a7 */ /* 0x000e640008000145 */
[----:B-1----:R-:W-:Y:S05]  /*d980*/  @!P0 BRA `(.L_x_1132) ;  /* 0x0000007c00dc8947 */ /* 0x002fea0003800000 */
.L_x_1131:
[----:B------:R-:W-:Y:S01]  /*d990*/  UIADD3 UR39, UR39, 0x400, URZ ;  /* 0x0000040027277890 */ /* 0x000fe2000fffe03f */
[----:B------:R-:W-:Y:S01]  /*d9a0*/  WARPGROUP.ARRIVE ;  /* 0x00000000000079c5 */ /* 0x000fe20000000000 */
[----:B------:R-:W-:Y:S01]  /*d9b0*/  UMOV UR7, 0x40000040 ;  /* 0x4000004000077882 */ /* 0x000fe20000000000 */
[----:B01----:R-:W0:Y:S01]  /*d9c0*/  SHFL.BFLY PT, R0, R7, 0x2, 0x1f ;  /* 0x0c401f0007007f89 */ /* 0x003e2200000e0000 */
[----:B------:R-:W-:Y:S01]  /*d9d0*/  USHF.R.U32.HI UR39, URZ, 0x4, UR39 ;  /* 0x000000043f277899 */ /* 0x000fe20008011627 */
[----:B------:R-:W-:Y:S02]  /*d9e0*/  IMAD.MOV.U32 R12, RZ, RZ, RZ ;  /* 0x000000ffff0c7224 */ /* 0x000fe400078e00ff */
[----:B------:R-:W1:Y:S01]  /*d9f0*/  SHFL.BFLY PT, R3, R6, 0x2, 0x1f ;  /* 0x0c401f0006037f89 */ /* 0x000e6200000e0000 */
[----:B------:R-:W-:Y:S01]  /*da00*/  ULOP3.LUT UR39, UR39, 0x3fff, URZ, 0xc0, !UPT ;  /* 0x00003fff27277892 */ /* 0x000fe2000f8ec03f */
[----:B------:R-:W-:Y:S01]  /*da10*/  VIADD R169, R169, 0x1 ;  /* 0x00000001a9a97836 */ /* 0x000fe20000000000 */
[----:B------:R-:W2:Y:S02]  /*da20*/  S2R R14, SR_TID.X ;  /* 0x00000000000e7919 */ /* 0x000ea40000002100 */
[----:B------:R-:W-:-:S04]  /*da30*/  ULOP3.LUT UR4, UR39, 0x3000000, URZ, 0xfc, !UPT ;  /* 0x0300000027047892 */ /* 0x000fc8000f8efc3f */
[----:B------:R-:W-:Y:S02]  /*da40*/  UIMAD UR4, UR37, 0x600, UR4 ;  /* 0x00000600250478a4 */ /* 0x000fe4000f8e0204 */
[----:B------:R-:W-:-:S04]  /*da50*/  UIADD3 UR37, UR37, 0x1, URZ ;  /* 0x0000000125257890 */ /* 0x000fc8000fffe03f */
[----:B------:R-:W-:Y:S01]  /*da60*/  UISETP.NE.AND UP0, UPT, UR37, 0x2, UPT ;  /* 0x000000022500788c */ /* 0x000fe2000bf05270 */
[----:B------:R-:W-:Y:S02]  /*da70*/  UMOV UR6, UR4 ;  /* 0x0000000400067c82 */ /* 0x000fe40008000000 */
[----:B------:R-:W-:Y:S01]  /*da80*/  HGMMA.64x128x16.F32.BF16 R24, R156, gdesc[UR4].tnspB, R24, gsb0 ;  /* 0x41e000049c187df0 */ /* 0x000fe20008001818 */
[----:B------:R-:W-:Y:S01]  /*da90*/  UIADD3 UR6, UR4, 0x80, URZ ;  /* 0x0000008004067890 */ /* 0x000fe2000fffe03f */
[----:B0-----:R-:W-:Y:S01]  /*daa0*/  FADD.FTZ R0, R0, R7 ;  /* 0x0000000700007221 */ /* 0x001fe20000010000 */
[----:B------:R-:W-:Y:S01]  /*dab0*/  UMOV UR7, 0x40000040 ;  /* 0x4000004000077882 */ /* 0x000fe20000000000 */
[----:B------:R-:W-:Y:S01]  /*dac0*/  USEL UR37, UR37, URZ, UP0 ;  /* 0x0000003f25257287 */ /* 0x000fe20008000000 */
[----:B-1----:R-:W-:Y:S01]  /*dad0*/  FADD.FTZ R2, R3, R6 ;  /* 0x0000000603027221 */ /* 0x002fe20000010000 */
[----:B------:R-:W-:Y:S01]  /*dae0*/  IMAD.U32 R6, RZ, RZ, UR5 ;  /* 0x00000005ff067e24 */ /* 0x000fe2000f8e00ff */
[----:B------:R-:W0:Y:S04]  /*daf0*/  SHFL.BFLY PT, R3, R0, 0x1, 0x1f ;  /* 0x0c201f0000037f89 */ /* 0x000e2800000e0000 */
[----:B------:R-:W1:Y:S01]  /*db00*/  SHFL.BFLY PT, R5, R2, 0x1, 0x1f ;  /* 0x0c201f0002057f89 */ /* 0x000e6200000e0000 */
[----:B--2---:R-:W-:-:S13]  /*db10*/  LOP3.LUT P2, RZ, R14, 0x7f, RZ, 0xc0, !PT ;  /* 0x0000007f0eff7812 */ /* 0x004fda000784c0ff */
[----:B------:R-:W-:Y:S02]  /*db20*/  @!P2 VIADD R6, R6, 0x2a860 ;  /* 0x0002a8600606a836 */ /* 0x000fe40000000000 */
[----:B0-----:R-:W-:Y:S01]  /*db30*/  FADD.FTZ R10, R0, R3 ;  /* 0x00000003000a7221 */ /* 0x001fe20000010000 */
[----:B------:R-:W-:Y:S02]  /*db40*/  IMAD.MOV.U32 R3, RZ, RZ, RZ ;  /* 0x000000ffff037224 */ /* 0x000fe400078e00ff */
[----:B------:R-:W-:Y:S02]  /*db50*/  IMAD.MOV.U32 R0, RZ, RZ, -0x800000 ;  /* 0xff800000ff007424 */ /* 0x000fe400078e00ff */
[----:B-1----:R-:W-:Y:S01]  /*db60*/  FADD.FTZ R13, R2, R5 ;  /* 0x00000005020d7221 */ /* 0x002fe20000010000 */
[----:B------:R-:W-:Y:S01]  /*db70*/  FSETP.NE.FTZ.AND P0, PT, R10, RZ, PT ;  /* 0x000000ff0a00720b */ /* 0x000fe20003f15000 */
[----:B------:R-:W-:-:S03]  /*db80*/  IMAD.MOV.U32 R2, RZ, RZ, -0x800000 ;  /* 0xff800000ff027424 */ /* 0x000fc600078e00ff */
[----:B------:R-:W-:-:S09]  /*db90*/  FSETP.NE.FTZ.AND P1, PT, R13, RZ, PT ;  /* 0x000000ff0d00720b */ /* 0x000fd20003f35000 */
[----:B------:R-:W0:Y:S01]  /*dba0*/  @P0 MUFU.LG2 R5, R10 ;  /* 0x0000000a00050308 */ /* 0x000e220000000c00 */
[----:B------:R-:W-:-:S03]  /*dbb0*/  @P0 FMUL.FTZ R4, R11, 0.69314718246459960938 ;  /* 0x3f3172180b040820 */ /* 0x000fc60000410000 */
[----:B------:R-:W-:-:S04]  /*dbc0*/  @P1 FMUL.FTZ R14, R11, 0.69314718246459960938 ;  /* 0x3f3172180b0e1820 */ /* 0x000fc80000410000 */
[----:B------:R-:W1:Y:S08]  /*dbd0*/  @P1 MUFU.LG2 R7, R13 ;  /* 0x0000000d00071308 */ /* 0x000e700000000c00 */
[----:B------:R-:W2:Y:S01]  /*dbe0*/  @P0 MUFU.RCP R3, R10 ;  /* 0x0000000a00030308 */ /* 0x000ea20000001000 */
[----:B0-----:R-:W-:-:S04]  /*dbf0*/  @P0 FMUL.FTZ R5, R5, 0.69314718246459960938 ;  /* 0x3f31721805050820 */ /* 0x001fc80000410000 */
[----:B------:R-:W-:Y:S01]  /*dc00*/  @P0 FFMA.FTZ R2, R4, R9, R5 ;  /* 0x0000000904020223 */ /* 0x000fe20000010005 */
[----:B------:R-:W-:Y:S02]  /*dc10*/  @!P2 PRMT R4, RZ, 0x654, R6 ;  /* 0x00000654ff04a816 */ /* 0x000fe40000000006 */
[----:B------:R-:W0:Y:S01]  /*dc20*/  @P1 MUFU.RCP R12, R13 ;  /* 0x0000000d000c1308 */ /* 0x000e220000001000 */
[----:B-1----:R-:W-:Y:S01]  /*dc30*/  @P1 FMUL.FTZ R7, R7, 0.69314718246459960938 ;  /* 0x3f31721807071820 */ /* 0x002fe20000410000 */
[----:B------:R-:W-:-:S03]  /*dc40*/  PLOP3.LUT P0, PT, PT, PT, PT, 0x8, 0x0 ;  /* 0x000000000000781c */ /* 0x000fc60003f0e170 */
        /* <DEDUP_REMOVED lines=28> */
[----:B------:R1:W-:Y:S01]  /*de10*/  @!P2 SYNCS.ARRIVE.TRANS64.RED.A1T0 RZ, [R4+URZ], RZ ;  /* 0x000000ff04ffa9a7 */ /* 0x0003e2000810043f */
        /* <DEDUP_REMOVED lines=64> */
.L_x_1062:
[----:B------:R-:W0:Y:S01]  /*e220*/  S2R R4, SR_CgaCtaId ;  /* 0x0000000000047919 */ /* 0x000e220000008800 */
[----:B------:R-:W-:Y:S01]  /*e230*/  MOV R3, 0x400 ;  /* 0x0000040000037802 */ /* 0x000fe20000000f00 */
[----:B------:R-:W-:Y:S01]  /*e240*/  BSSY B0, `(.L_x_1133) ;  /* 0x00001e2000007945 */ /* 0x000fe20003800000 */
[----:B------:R-:W-:Y:S02]  /*e250*/  BAR.SYNC.DEFER_BLOCKING 0x5, 0x120 ;  /* 0x0144800000007b1d */ /* 0x000fe40000010000 */
[----:B0-----:R-:W-:-:S05]  /*e260*/  LEA R3, R4, R3, 0x18 ;  /* 0x0000000304037211 */ /* 0x001fca00078ec0ff */
[----:B------:R0:W1:Y:S01]  /*e270*/  LDS.128 R160, [R3+0x2a8d0] ;  /* 0x02a8d00003a07984 */ /* 0x0000620000000c00 */
[----:B------:R-:W-:Y:S06]  /*e280*/  BAR.ARV 0x4, 0x120 ;  /* 0x0104800000007b1d */ /* 0x000fec0000002000 */
[----:B------:R-:W-:Y:S05]  /*e290*/  @P0 BRA `(.L_x_1134) ;  /* 0x0000001000e00947 */ /* 0x000fea0003800000 */
[----:B------:R-:W2:Y:S01]  /*e2a0*/  S2R R4, SR_SWINHI ;  /* 0x0000000000047919 */ /* 0x000ea20000002f00 */
[----:B------:R-:W-:Y:S01]  /*e2b0*/  F2FP.BF16.F32.PACK_AB R6, R6, R89 ;  /* 0x000000590606723e */ /* 0x000fe200000010ff */
[----:B------:R-:W-:Y:S01]  /*e2c0*/  ULDC.64 UR4, c[0x0][0x208] ;  /* 0x0000820000047ab9 */ /* 0x000fe20000000a00 */
[----:B------:R-:W-:Y:S01]  /*e2d0*/  F2FP.BF16.F32.PACK_AB R7, R7, R30 ;  /* 0x0000001e0707723e */ /* 0x000fe200000010ff */
[----:B------:R-:W-:Y:S01]  /*e2e0*/  BAR.SYNC.DEFER_BLOCKING 0x1, 0x100 ;  /* 0x0044000000007b1d */ /* 0x000fe20000010000 */
        /* <DEDUP_REMOVED lines=10> */
[----:B------:R-:W-:Y:S02]  /*e390*/  MOV R16, R3 ;  /* 0x0000000300107202 */ /* 0x000fe40000000f00 */
[----:B--2---:R-:W-:-:S03]  /*e3a0*/  MOV R17, R4 ;  /* 0x0000000400117202 */ /* 0x004fc60000000f00 */
[----:B------:R-:W-:-:S03]  /*e3b0*/  IMAD.WIDE R4, R173, 0x2, R16 ;  /* 0x00000002ad047825 */ /* 0x000fc600078e0210 */
[C---:B------:R-:W-:Y:S02]  /*e3c0*/  LOP3.LUT R9, R4.reuse, 0x380, RZ, 0xc0, !PT ;  /* 0x0000038004097812 */ /* 0x040fe400078ec0ff */
[C---:B------:R-:W-:Y:S02]  /*e3d0*/  IADD3 R23, P6, R4.reuse, 0x20, RZ ;  /* 0x0000002004177810 */ /* 0x040fe40007fde0ff */
[----:B------:R-:W-:Y:S02]  /*e3e0*/  SHF.R.U64 R9, R9, 0x3, RZ ;  /* 0x0000000309097819 */ /* 0x000fe400000012ff */
[----:B------:R-:W-:Y:S01]  /*e3f0*/  LOP3.LUT R12, R23, 0x380, RZ, 0xc0, !PT ;  /* 0x00000380170c7812 */ /* 0x000fe200078ec0ff */
[----:B------:R-:W-:Y:S01]  /*e400*/  IMAD.X R27, RZ, RZ, R5, P6 ;  /* 0x000000ffff1b7224 */ /* 0x000fe200030e0605 */
[C---:B------:R-:W-:Y:S02]  /*e410*/  IADD3 R31, P5, R4.reuse, 0x40, RZ ;  /* 0x00000040041f7810 */ /* 0x040fe40007fbe0ff */
[----:B------:R-:W-:-:S02]  /*e420*/  IADD3 R93, P4, R4, 0x60, RZ ;  /* 0x00000060045d7810 */ /* 0x000fc40007f9e0ff */
[C---:B------:R-:W-:Y:S01]  /*e430*/  IADD3 R95, P3, R4.reuse, 0x4000, RZ ;  /* 0x00004000045f7810 */ /* 0x040fe20007f7e0ff */
[--C-:B------:R-:W-:Y:S01]  /*e440*/  IMAD.X R25, RZ, RZ, R5.reuse, P5 ;  /* 0x000000ffff197224 */ /* 0x100fe200028e0605 */
[C---:B------:R-:W-:Y:S01]  /*e450*/  IADD3 R97, P2, R4.reuse, 0x4020, RZ ;  /* 0x0000402004617810 */ /* 0x040fe20007f5e0ff */
[--C-:B------:R-:W-:Y:S01]  /*e460*/  IMAD.X R21, RZ, RZ, R5.reuse, P4 ;  /* 0x000000ffff157224 */ /* 0x100fe200020e0605 */
[C---:B------:R-:W-:Y:S01]  /*e470*/  IADD3 R99, P1, R4.reuse, 0x4040, RZ ;  /* 0x0000404004637810 */ /* 0x040fe20007f3e0ff */
[--C-:B------:R-:W-:Y:S01]  /*e480*/  IMAD.X R15, RZ, RZ, R5.reuse, P3 ;  /* 0x000000ffff0f7224 */ /* 0x100fe200018e0605 */
[----:B------:R-:W-:Y:S01]  /*e490*/  IADD3 R88, P0, R4, 0x4060, RZ ;  /* 0x0000406004587810 */ /* 0x000fe20007f1e0ff */
[--C-:B------:R-:W-:Y:S01]  /*e4a0*/  IMAD.X R13, RZ, RZ, R5.reuse, P2 ;  /* 0x000000ffff0d7224 */ /* 0x100fe200010e0605 */
[----:B------:R-:W-:Y:S01]  /*e4b0*/  LOP3.LUT R4, R9, R4, RZ, 0x3c, !PT ;  /* 0x0000000409047212 */ /* 0x000fe200078e3cff */
[--C-:B------:R-:W-:Y:S01]  /*e4c0*/  IMAD.X R11, RZ, RZ, R5.reuse, P1 ;  /* 0x000000ffff0b7224 */ /* 0x100fe200008e0605 */
[----:B------:R-:W-:Y:S01]  /*e4d0*/  SHF.R.U64 R12, R12, 0x3, RZ ;  /* 0x000000030c0c7819 */ /* 0x000fe200000012ff */
[----:B------:R-:W-:Y:S01]  /*e4e0*/  IMAD.X R9, RZ, RZ, R5, P0 ;  /* 0x000000ffff097224 */ /* 0x000fe200000e0605 */
[----:B------:R-:W-:-:S02]  /*e4f0*/  MOV R92, R4 ;  /* 0x00000004005c7202 */ /* 0x000fc40000000f00 */
[----:B------:R-:W-:Y:S02]  /*e500*/  F2FP.BF16.F32.PACK_AB R5, R8, R29 ;  /* 0x0000001d0805723e */ /* 0x000fe400000010ff */
[----:B------:R-:W-:Y:S02]  /*e510*/  LOP3.LUT R26, R12, R23, RZ, 0x3c, !PT ;  /* 0x000000170c1a7212 */ /* 0x000fe400078e3cff */
[----:B------:R-:W-:Y:S02]  /*e520*/  F2FP.BF16.F32.PACK_AB R4, R10, R91 ;  /* 0x0000005b0a04723e */ /* 0x000fe400000010ff */
[----:B------:R-:W-:Y:S02]  /*e530*/  LOP3.LUT R8, R97, 0x380, RZ, 0xc0, !PT ;  /* 0x0000038061087812 */ /* 0x000fe400078ec0ff */
[----:B------:R-:W-:Y:S01]  /*e540*/  LOP3.LUT R10, R99, 0x380, RZ, 0xc0, !PT ;  /* 0x00000380630a7812 */ /* 0x000fe200078ec0ff */
[----:B------:R2:W-:Y:S01]  /*e550*/  STSM.16.M88.4 [R92], R4 ;  /* 0x000000045c007844 */ /* 0x0005e20000000200 */
[----:B------:R-:W-:-:S02]  /*e560*/  LOP3.LUT R23, R88, 0x380, RZ, 0xc0, !PT ;  /* 0x0000038058177812 */ /* 0x000fc400078ec0ff */
[----:B------:R-:W-:Y:S02]  /*e570*/  LOP3.LUT R14, R31, 0x380, RZ, 0xc0, !PT ;  /* 0x000003801f0e7812 */ /* 0x000fe400078ec0ff */
[----:B------:R-:W-:Y:S02]  /*e580*/  LOP3.LUT R72, R95, 0x380, RZ, 0xc0, !PT ;  /* 0x000003805f487812 */ /* 0x000fe400078ec0ff */
[----:B------:R-:W-:Y:S02]  /*e590*/  SHF.R.U64 R8, R8, 0x3, RZ ;  /* 0x0000000308087819 */ /* 0x000fe400000012ff */
[----:B------:R-:W-:Y:S02]  /*e5a0*/  SHF.R.U64 R10, R10, 0x3, RZ ;  /* 0x000000030a0a7819 */ /* 0x000fe400000012ff */
[----:B------:R-:W-:Y:S02]  /*e5b0*/  SHF.R.U64 R23, R23, 0x3, RZ ;  /* 0x0000000317177819 */ /* 0x000fe400000012ff */
[----:B------:R-:W-:-:S02]  /*e5c0*/  SHF.R.U64 R14, R14, 0x3, RZ ;  /* 0x000000030e0e7819 */ /* 0x000fc400000012ff */
[----:B------:R-:W-:Y:S02]  /*e5d0*/  SHF.R.U64 R72, R72, 0x3, RZ ;  /* 0x0000000348487819 */ /* 0x000fe400000012ff */
[----:B------:R-:W-:Y:S02]  /*e5e0*/  LOP3.LUT R12, R8, R97, RZ, 0x3c, !PT ;  /* 0x00000061080c7212 */ /* 0x000fe400078e3cff */
[----:B------:R-:W-:Y:S02]  /*e5f0*/  LOP3.LUT R10, R10, R99, RZ, 0x3c, !PT ;  /* 0x000000630a0a7212 */ /* 0x000fe400078e3cff */
[----:B------:R-:W-:Y:S02]  /*e600*/  LOP3.LUT R8, R23, R88, RZ, 0x3c, !PT ;  /* 0x0000005817087212 */ /* 0x000fe400078e3cff */
[----:B------:R-:W-:Y:S02]  /*e610*/  LOP3.LUT R24, R14, R31, RZ, 0x3c, !PT ;  /* 0x0000001f0e187212 */ /* 0x000fe400078e3cff */
[----:B------:R-:W-:-:S02]  /*e620*/  LOP3.LUT R14, R72, R95, RZ, 0x3c, !PT ;  /* 0x0000005f480e7212 */ /* 0x000fc400078e3cff */
[----:B------:R-:W-:Y:S01]  /*e630*/  MOV R72, R10 ;  /* 0x0000000a00487202 */ /* 0x000fe20000000f00 */
[----:B------:R-:W3:Y:S01]  /*e640*/  LDC.64 R94, c[0x0][0xbd8] ;  /* 0x0002f600ff5e7b82 */ /* 0x000ee20000000a00 */
[----:B------:R-:W-:Y:S02]  /*e650*/  MOV R23, R8 ;  /* 0x0000000800177202 */ /* 0x000fe40000000f00 */
[----:B------:R-:W-:Y:S02]  /*e660*/  MOV R29, R26 ;  /* 0x0000001a001d7202 */ /* 0x000fe40000000f00 */
[----:B------:R-:W-:Y:S02]  /*e670*/  F2FP.BF16.F32.PACK_AB R8, R33, R32 ;  /* 0x000000202108723e */ /* 0x000fe400000010ff */
[----:B------:R-:W-:Y:S02]  /*e680*/  F2FP.BF16.F32.PACK_AB R9, R35, R34 ;  /* 0x000000222309723e */ /* 0x000fe400000010ff */
[----:B------:R-:W-:-:S02]  /*e690*/  F2FP.BF16.F32.PACK_AB R10, R37, R36 ;  /* 0x00000024250a723e */ /* 0x000fc400000010ff */
[----:B------:R-:W-:Y:S02]  /*e6a0*/  F2FP.BF16.F32.PACK_AB R11, R39, R38 ;  /* 0x00000026270b723e */ /* 0x000fe400000010ff */
[----:B------:R-:W-:Y:S02]  /*e6b0*/  MOV R31, R24 ;  /* 0x00000018001f7202 */ /* 0x000fe40000000f00 */
[----:B--2---:R-:W-:Y:S01]  /*e6c0*/  F2FP.BF16.F32.PACK_AB R4, R41, R40 ;  /* 0x000000282904723e */ /* 0x004fe200000010ff */
[----:B------:R-:W-:Y:S01]  /*e6d0*/  STSM.16.M88.4 [R29], R8 ;  /* 0x000000081d007844 */ /* 0x000fe20000000200 */
[----:B------:R-:W-:Y:S02]  /*e6e0*/  F2FP.BF16.F32.PACK_AB R5, R43, R42 ;  /* 0x0000002a2b05723e */ /* 0x000fe400000010ff */
[----:B------:R-:W-:Y:S02]  /*e6f0*/  F2FP.BF16.F32.PACK_AB R6, R45, R44 ;  /* 0x0000002c2d06723e */ /* 0x000fe400000010ff */
[----:B------:R-:W-:-:S02]  /*e700*/  F2FP.BF16.F32.PACK_AB R7, R47, R46 ;  /* 0x0000002e2f07723e */ /* 0x000fc400000010ff */
[----:B------:R-:W-:Y:S02]  /*e710*/  LOP3.LUT R20, R93, 0x380, RZ, 0xc0, !PT ;  /* 0x000003805d147812 */ /* 0x000fe400078ec0ff */
[----:B------:R-:W-:Y:S01]  /*e720*/  MOV R89, R14 ;  /* 0x0000000e00597202 */ /* 0x000fe20000000f00 */
[----:B------:R2:W-:Y:S01]  /*e730*/  STSM.16.M88.4 [R31], R4 ;  /* 0x000000041f007844 */ /* 0x0005e20000000200 */
[----:B------:R-:W-:Y:S02]  /*e740*/  SHF.R.U64 R20, R20, 0x3, RZ ;  /* 0x0000000314147819 */ /* 0x000fe400000012ff */
[----:B------:R-:W-:Y:S02]  /*e750*/  MOV R88, R12 ;  /* 0x0000000c00587202 */ /* 0x000fe40000000f00 */
[----:B------:R-:W-:Y:S02]  /*e760*/  LOP3.LUT R20, R20, R93, RZ, 0x3c, !PT ;  /* 0x0000005d14147212 */ /* 0x000fe400078e3cff */
[----:B------:R-:W-:-:S02]  /*e770*/  F2FP.BF16.F32.PACK_AB R12, R49, R48 ;  /* 0x00000030310c723e */ /* 0x000fc400000010ff */
[----:B------:R-:W-:Y:S02]  /*e780*/  F2FP.BF16.F32.PACK_AB R24, R57, R56 ;  /* 0x000000383918723e */ /* 0x000fe400000010ff */
[----:B------:R-:W-:Y:S02]  /*e790*/  F2FP.BF16.F32.PACK_AB R25, R59, R58 ;  /* 0x0000003a3b19723e */ /* 0x000fe400000010ff */
[----:B------:R-:W-:Y:S02]  /*e7a0*/  F2FP.BF16.F32.PACK_AB R26, R61, R60 ;  /* 0x0000003c3d1a723e */ /* 0x000fe400000010ff */
[----:B------:R-:W-:Y:S01]  /*e7b0*/  F2FP.BF16.F32.PACK_AB R27, R63, R62 ;  /* 0x0000003e3f1b723e */ /* 0x000fe200000010ff */
[----:B--2---:R-:W2:Y:S01]  /*e7c0*/  LDC.64 R4, c[0x0][0xbe0] ;  /* 0x0002f800ff047b82 */ /* 0x004ea20000000a00 */
[----:B------:R-:W-:Y:S01]  /*e7d0*/  MOV R90, R20 ;  /* 0x00000014005a7202 */ /* 0x000fe20000000f00 */
[----:B------:R-:W-:Y:S01]  /*e7e0*/  IMAD.MOV.U32 R49, RZ, RZ, RZ ;  /* 0x000000ffff317224 */ /* 0x000fe200078e00ff */
[----:B------:R-:W-:-:S02]  /*e7f0*/  F2FP.BF16.F32.PACK_AB R13, R51, R50 ;  /* 0x00000032330d723e */ /* 0x000fc400000010ff */
[----:B------:R-:W-:Y:S02]  /*e800*/  F2FP.BF16.F32.PACK_AB R14, R53, R52 ;  /* 0x00000034350e723e */ /* 0x000fe400000010ff */
[----:B------:R-:W-:Y:S01]  /*e810*/  F2FP.BF16.F32.PACK_AB R15, R55, R54 ;  /* 0x00000036370f723e */ /* 0x000fe200000010ff */
[----:B------:R-:W4:Y:S01]  /*e820*/  LDC.64 R20, c[0x0][0xbd8] ;  /* 0x0002f600ff147b82 */ /* 0x000f220000000a00 */
[----:B------:R-:W-:Y:S02]  /*e830*/  F2FP.BF16.F32.PACK_AB R29, R75, R74 ;  /* 0x0000004a4b1d723e */ /* 0x000fe400000010ff */
[----:B------:R-:W-:Y:S01]  /*e840*/  F2FP.BF16.F32.PACK_AB R31, R79, R78 ;  /* 0x0000004e4f1f723e */ /* 0x000fe200000010ff */
[----:B------:R0:W-:Y:S01]  /*e850*/  STSM.16.M88.4 [R90], R12 ;  /* 0x0000000c5a007844 */ /* 0x0001e20000000200 */
[----:B---3--:R-:W-:-:S03]  /*e860*/  ISETP.NE.U32.AND P0, PT, R94, RZ, PT ;  /* 0x000000ff5e00720c */ /* 0x008fc60003f05070 */
[----:B------:R0:W-:Y:S01]  /*e870*/  STSM.16.M88.4 [R89], R24 ;  /* 0x0000001859007844 */ /* 0x0001e20000000200 */
[----:B------:R-:W3:Y:S01]  /*e880*/  LDC R47, c[0x0][0xa88] ;  /* 0x0002a200ff2f7b82 */ /* 0x000ee20000000800 */
[----:B------:R-:W-:Y:S02]  /*e890*/  ISETP.NE.AND.EX P0, PT, R95, RZ, PT, P0 ;  /* 0x000000ff5f00720c */ /* 0x000fe40003f05300 */
[----:B------:R0:W-:Y:S01]  /*e8a0*/  STSM.16.M88.4 [R88], R64 ;  /* 0x0000004058007844 */ /* 0x0001e20000000200 */
[----:B--2---:R-:W-:-:S03]  /*e8b0*/  ISETP.NE.U32.AND P1, PT, R4, RZ, PT ;  /* 0x000000ff0400720c */ /* 0x004fc60003f25070 */
[----:B------:R0:W-:Y:S01]  /*e8c0*/  STSM.16.M88.4 [R72], R28 ;  /* 0x0000001c48007844 */ /* 0x0001e20000000200 */
[----:B------:R-:W-:-:S03]  /*e8d0*/  ISETP.NE.AND.EX P1, PT, R5, RZ, PT, P1 ;  /* 0x000000ff0500720c */ /* 0x000fc60003f25310 */
[----:B------:R0:W-:Y:S01]  /*e8e0*/  STSM.16.M88.4 [R23], R80 ;  /* 0x0000005017007844 */ /* 0x0001e20000000200 */
[----:B----4-:R-:W-:Y:S01]  /*e8f0*/  IMAD.WIDE R20, R167, 0x4, R20 ;  /* 0x00000004a7147825 */ /* 0x010fe200078e0214 */
[----:B------:R-:W-:Y:S08]  /*e900*/  BAR.SYNC.DEFER_BLOCKING 0x1, 0x100 ;  /* 0x0044000000007b1d */ /* 0x000ff00000010000 */
[----:B------:R-:W2:Y:S01]  /*e910*/  @P1 LDC.64 R4, c[0x0][0xbe0] ;  /* 0x0002f800ff041b82 */ /* 0x000ea20000000a00 */
[----:B------:R-:W-:-:S04]  /*e920*/  IMAD R7, R164, 0x40, R22 ;  /* 0x00000040a4077824 */ /* 0x000fc800078e0216 */
[----:B------:R-:W-:Y:S01]  /*e930*/  IMAD.WIDE R16, R7, 0x2, R16 ;  /* 0x0000000207107825 */ /* 0x000fe200078e0210 */
[----:B------:R0:W5:Y:S03]  /*e940*/  @P0 LDG.E R49, desc[UR4][R20.64] ;  /* 0x0000000414310981 */ /* 0x000166000c1e1900 */
[----:B--2---:R-:W-:-:S05]  /*e950*/  @P1 IMAD.WIDE R4, R167, 0x4, R4 ;  /* 0x00000004a7041825 */ /* 0x004fca00078e0204 */
[----:B---3--:R0:W5:Y:S01]  /*e960*/  @P1 LDG.E R47, desc[UR4][R4.64] ;  /* 0x00000004042f1981 */ /* 0x008162000c1e1900 */
[----:B------:R-:W-:Y:S05]  /*e970*/  @P1 BRA `(.L_x_1135) ;  /* 0x0000000000141947 */ /* 0x000fea0003800000 */
[----:B------:R-:W-:Y:S05]  /*e980*/  @!P0 BRA `(.L_x_1135) ;  /* 0x0000000000108947 */ /* 0x000fea0003800000 */
[----:B------:R-:W-:Y:S02]  /*e990*/  ULDC.64 UR4, c[0x0][0x208] ;  /* 0x0000820000047ab9 */ /* 0x000fe40000000a00 */
[----:B0-----:R-:W2:Y:S04]  /*e9a0*/  LDG.E R4, desc[UR4][R20.64] ;  /* 0x0000000414047981 */ /* 0x001ea8000c1e1900 */
[----:B-----5:R-:W2:Y:S02]  /*e9b0*/  LDG.E R47, desc[UR4][R20.64+0x4] ;  /* 0x00000404142f7981 */ /* 0x020ea4000c1e1900 */
[----:B--2---:R-:W-:-:S07]  /*e9c0*/  IMAD.IADD R47, R47, 0x1, -R4 ;  /* 0x000000012f2f7824 */ /* 0x004fce00078e0a04 */
.L_x_1135:
[----:B------:R-:W-:Y:S01]  /*e9d0*/  SHF.R.S32.HI R46, RZ, 0x1f, R166 ;  /* 0x0000001fff2e7819 */ /* 0x000fe200000114a6 */
[----:B------:R-:W-:Y:S01]  /*e9e0*/  ULDC.64 UR4, c[0x0][0xb70] ;  /* 0x0002dc0000047ab9 */ /* 0x000fe20000000a00 */
[--C-:B0----5:R-:W-:Y:S01]  /*e9f0*/  SHF.R.S32.HI R21, RZ, 0x1f, R49.reuse ;  /* 0x0000001fff157819 */ /* 0x121fe20000011431 */
[----:B------:R-:W-:Y:S01]  /*ea00*/  IMAD.MOV.U32 R20, RZ, RZ, R49 ;  /* 0x000000ffff147224 */ /* 0x000fe200078e0031 */
[----:B------:R-:W-:Y:S01]  /*ea10*/  SHF.R.S32.HI R6, RZ, 0x1f, R167 ;  /* 0x0000001fff067819 */ /* 0x000fe200000114a7 */
[----:B------:R-:W-:Y:S01]  /*ea20*/  IMAD R5, R46, UR4, RZ ;  /* 0x000000042e057c24 */ /* 0x000fe2000f8e02ff */
[----:B------:R-:W-:Y:S01]  /*ea30*/  SEL R51, R167, RZ, !P0 ;  /* 0x000000ffa7337207 */ /* 0x000fe20004000000 */
[----:B------:R-:W-:Y:S01]  /*ea40*/  IMAD R11, R168, 0x80, R171 ;  /* 0x00000080a80b7824 */ /* 0x000fe200078e02ab */
[----:B------:R-:W-:Y:S01]  /*ea50*/  SEL R48, R6, RZ, !P0 ;  /* 0x000000ff06307207 */ /* 0x000fe20004000000 */
[----:B------:R-:W-:Y:S01]  /*ea60*/  IMAD R7, R166, UR5, R5 ;  /* 0x00000005a6077c24 */ /* 0x000fe2000f8e0205 */
[----:B------:R-:W-:Y:S01]  /*ea70*/  IADD3 R9, P6, R16, 0x3000, RZ ;  /* 0x0000300010097810 */ /* 0x000fe20007fde0ff */
[----:B------:R-:W-:Y:S01]  /*ea80*/  IMAD.WIDE.U32 R4, R166, UR4, R20 ;  /* 0x00000004a6047c25 */ /* 0x000fe2000f8e0014 */
[----:B------:R-:W-:Y:S01]  /*ea90*/  ULDC.64 UR4, c[0x0][0xb78] ;  /* 0x0002de0000047ab9 */ /* 0x000fe20000000a00 */
[C---:B------:R-:W-:Y:S01]  /*eaa0*/  IADD3 R13, P2, R16.reuse, 0x2000, RZ ;  /* 0x00002000100d7810 */ /* 0x040fe20007f5e0ff */
[----:B------:R-:W-:Y:S01]  /*eab0*/  ULDC.64 UR6, c[0x0][0x208] ;  /* 0x0000820000067ab9 */ /* 0x000fe20000000a00 */
[----:B------:R-:W-:Y:S01]  /*eac0*/  IMAD.IADD R5, R5, 0x1, R7 ;  /* 0x0000000105057824 */ /* 0x000fe200078e0207 */
[----:B------:R-:W-:Y:S01]  /*ead0*/  IADD3 R29, P1, R16, 0x1000, RZ ;  /* 0x00001000101d7810 */ /* 0x000fe20007f3e0ff */
[----:B------:R-:W-:Y:S01]  /*eae0*/  IMAD R7, R48, UR4, RZ ;  /* 0x0000000430077c24 */ /* 0x000fe2000f8e02ff */
[----:B------:R-:W-:Y:S01]  /*eaf0*/  LOP3.LUT R6, R9, 0x380, RZ, 0xc0, !PT ;  /* 0x0000038009067812 */ /* 0x000fe200078ec0ff */
[----:B------:R-:W-:Y:S01]  /*eb00*/  IMAD.WIDE.U32 R4, R51, UR4, R4 ;  /* 0x0000000433047c25 */ /* 0x000fe2000f8e0004 */
[----:B------:R-:W-:-:S02]  /*eb10*/  LOP3.LUT R12, R13, 0x380, RZ, 0xc0, !PT ;  /* 0x000003800d0c7812 */ /* 0x000fc400078ec0ff */
[----:B------:R-:W-:Y:S01]  /*eb20*/  LOP3.LUT R28, R29, 0x380, RZ, 0xc0, !PT ;  /* 0x000003801d1c7812 */ /* 0x000fe200078ec0ff */
[----:B------:R-:W-:Y:S01]  /*eb30*/  IMAD R10, R51, UR5, R7 ;  /* 0x00000005330a7c24 */ /* 0x000fe2000f8e0207 */
[----:B------:R-:W-:Y:S01]  /*eb40*/  SHF.R.S32.HI R7, RZ, 0x1f, R11 ;  /* 0x0000001fff077819 */ /* 0x000fe2000001140b */
[----:B------:R-:W-:Y:S01]  /*eb50*/  ULDC.64 UR4, c[0x0][0xb40] ;  /* 0x0002d00000047ab9 */ /* 0x000fe20000000a00 */
[----:B------:R-:W-:Y:S02]  /*eb60*/  IADD3 R8, P0, R11, R4, RZ ;  /* 0x000000040b087210 */ /* 0x000fe40007f1e0ff */
[----:B------:R-:W-:Y:S02]  /*eb70*/  SHF.R.U64 R6, R6, 0x3, RZ ;  /* 0x0000000306067819 */ /* 0x000fe400000012ff */
[----:B------:R-:W-:Y:S01]  /*eb80*/  IADD3.X R7, R7, R5, R10, P0, !PT ;  /* 0x0000000507077210 */ /* 0x000fe200007fe40a */
[----:B------:R-:W-:Y:S01]  /*eb90*/  IMAD.X R5, RZ, RZ, R17, P6 ;  /* 0x000000ffff057224 */ /* 0x000fe200030e0611 */
[----:B------:R-:W-:-:S02]  /*eba0*/  LEA R44, P0, R8, UR4, 0x2 ;  /* 0x00000004082c7c11 */ /* 0x000fc4000f8010ff */
[----:B------:R-:W-:Y:S02]  /*ebb0*/  SHF.R.U64 R12, R12, 0x3, RZ ;  /* 0x000000030c0c7819 */ /* 0x000fe400000012ff */
[----:B------:R-:W-:Y:S02]  /*ebc0*/  SHF.R.U64 R28, R28, 0x3, RZ ;  /* 0x000000031c1c7819 */ /* 0x000fe400000012ff */
[----:B------:R-:W-:Y:S01]  /*ebd0*/  LOP3.LUT R4, R6, R9, RZ, 0x3c, !PT ;  /* 0x0000000906047212 */ /* 0x000fe200078e3cff */
[----:B------:R-:W-:Y:S01]  /*ebe0*/  VIADD R6, R11, 0x8 ;  /* 0x000000080b067836 */ /* 0x000fe20000000000 */
[----:B------:R-:W-:Y:S01]  /*ebf0*/  LEA.HI.X R45, R8, UR5, R7, 0x2, P0 ;  /* 0x00000005082d7c11 */ /* 0x000fe200080f1407 */
[----:B------:R-:W-:Y:S01]  /*ec00*/  ULDC.64 UR4, c[0x0][0xaa0] ;  /* 0x0002a80000047ab9 */ /* 0x000fe20000000a00 */
[----:B------:R-:W-:Y:S01]  /*ec10*/  LOP3.LUT R12, R12, R13, RZ, 0x3c, !PT ;  /* 0x0000000d0c0c7212 */ /* 0x000fe200078e3cff */
[----:B------:R-:W-:Y:S01]  /*ec20*/  IMAD.X R13, RZ, RZ, R17, P2 ;  /* 0x000000ffff0d7224 */ /* 0x000fe200010e0611 */
[----:B------:R-:W-:-:S02]  /*ec30*/  LOP3.LUT P0, RZ, R170, 0x3, RZ, 0xc0, !PT ;  /* 0x00000003aaff7812 */ /* 0x000fc4000780c0ff */
[C---:B------:R-:W-:Y:S02]  /*ec40*/  IADD3 R41, P5, R16.reuse, 0x4000, RZ ;  /* 0x0000400010297810 */ /* 0x040fe40007fbe0ff */
[C---:B------:R-:W-:Y:S02]  /*ec50*/  IADD3 R33, P4, R16.reuse, 0x5000, RZ ;  /* 0x0000500010217810 */ /* 0x040fe40007f9e0ff */
[----:B------:R-:W-:Y:S02]  /*ec60*/  IADD3 R25, P3, R16, 0x6000, RZ ;  /* 0x0000600010197810 */ /* 0x000fe40007f7e0ff */
[----:B------:R-:W-:Y:S01]  /*ec70*/  LOP3.LUT R28, R28, R29, RZ, 0x3c, !PT ;  /* 0x0000001d1c1c7212 */ /* 0x000fe200078e3cff */
[----:B------:R-:W-:Y:S01]  /*ec80*/  IMAD.X R29, RZ, RZ, R17, P1 ;  /* 0x000000ffff1d7224 */ /* 0x000fe200008e0611 */
[----:B------:R-:W-:Y:S02]  /*ec90*/  IADD3 R7, P2, R16, 0x7000, RZ ;  /* 0x0000700010077810 */ /* 0x000fe40007f5e0ff */
[----:B------:R-:W-:-:S02]  /*eca0*/  ISETP.GE.OR P1, PT, R11, R47, P0 ;  /* 0x0000002f0b00720c */ /* 0x000fc40000726670 */
[----:B------:R-:W-:Y:S02]  /*ecb0*/  LOP3.LUT R40, R41, 0x380, RZ, 0xc0, !PT ;  /* 0x0000038029287812 */ /* 0x000fe400078ec0ff */
[----:B------:R-:W-:Y:S02]  /*ecc0*/  LOP3.LUT R32, R33, 0x380, RZ, 0xc0, !PT ;  /* 0x0000038021207812 */ /* 0x000fe400078ec0ff */
[----:B------:R-:W-:Y:S02]  /*ecd0*/  LOP3.LUT R24, R25, 0x380, RZ, 0xc0, !PT ;  /* 0x0000038019187812 */ /* 0x000fe400078ec0ff */
[----:B------:R-:W-:Y:S02]  /*ece0*/  LOP3.LUT R9, R16, 0x380, RZ, 0xc0, !PT ;  /* 0x0000038010097812 */ /* 0x000fe400078ec0ff */
[----:B------:R-:W-:Y:S02]  /*ecf0*/  ISETP.GE.OR P0, PT, R6, R47, P0 ;  /* 0x0000002f0600720c */ /* 0x000fe40000706670 */
[----:B------:R-:W-:Y:S01]  /*ed00*/  LOP3.LUT R6, R7, 0x380, RZ, 0xc0, !PT ;  /* 0x0000038007067812 */ /* 0x000fe200078ec0ff */
[----:B------:R-:W-:Y:S01]  /*ed10*/  @!P1 STG.E desc[UR6][R44.64], R2 ;  /* 0x000000022c009986 */ /* 0x000fe2000c101906 */
[----:B------:R-:W-:-:S02]  /*ed20*/  SHF.R.U64 R40, R40, 0x3, RZ ;  /* 0x0000000328287819 */ /* 0x000fc400000012ff */
[----:B------:R-:W-:Y:S02]  /*ed30*/  SHF.R.U64 R32, R32, 0x3, RZ ;  /* 0x0000000320207819 */ /* 0x000fe400000012ff */
[----:B------:R-:W-:Y:S02]  /*ed40*/  SHF.R.U64 R24, R24, 0x3, RZ ;  /* 0x0000000318187819 */ /* 0x000fe400000012ff */
[----:B------:R-:W-:Y:S02]  /*ed50*/  SHF.R.U64 R9, R9, 0x3, RZ ;  /* 0x0000000309097819 */ /* 0x000fe400000012ff */
[----:B------:R-:W-:Y:S01]  /*ed60*/  SHF.R.U64 R6, R6, 0x3, RZ ;  /* 0x0000000306067819 */ /* 0x000fe200000012ff */
[----:B------:R0:W-:Y:S01]  /*ed70*/  @!P0 STG.E desc[UR6][R44.64+0x20], R0 ;  /* 0x000020002c008986 */ /* 0x0001e2000c101906 */
        /* <DEDUP_REMOVED lines=10> */
[----:B------:R-:W-:-:S03]  /*ee20*/  SHF.R.S32.HI R23, RZ, 0x1f, R22 ;  /* 0x0000001fff177819 */ /* 0x000fc60000011416 */
[----:B------:R2:W5:Y:S04]  /*ee30*/  LD.E.128 R36, desc[UR6][R16.64] ;  /* 0x0000000610247980 */ /* 0x000568000c101d00 */
[----:B------:R-:W5:Y:S04]  /*ee40*/  LD.E.128 R12, desc[UR6][R12.64] ;  /* 0x000000060c0c7980 */ /* 0x000f68000c101d00 */
[----:B------:R-:W5:Y:S04]  /*ee50*/  LD.E.128 R4, desc[UR6][R4.64] ;  /* 0x0000000604047980 */ /* 0x000f68000c101d00 */
[----:B------:R-:W5:Y:S04]  /*ee60*/  LD.E.128 R40, desc[UR6][R40.64] ;  /* 0x0000000628287980 */ /* 0x000f68000c101d00 */
[----:B------:R-:W5:Y:S04]  /*ee70*/  LD.E.128 R32, desc[UR6][R32.64] ;  /* 0x0000000620207980 */ /* 0x000f68000c101d00 */
[----:B------:R-:W5:Y:S04]  /*ee80*/  LD.E.128 R24, desc[UR6][R24.64] ;  /* 0x0000000618187980 */ /* 0x000f68000c101d00 */
[----:B------:R-:W5:Y:S01]  /*ee90*/  LD.E.128 R8, desc[UR6][R8.64] ;  /* 0x0000000608087980 */ /* 0x000f62000c101d00 */
[----:B0-----:R-:W-:Y:S01]  /*eea0*/  IMAD R0, R21, UR4, RZ ;  /* 0x0000000415007c24 */ /* 0x001fe2000f8e02ff */
[----:B------:R-:W-:Y:S01]  /*eeb0*/  @!PT LDS RZ, [RZ] ;  /* 0x00000000fffff984 */ /* 0x000fe20000000800 */
[----:B------:R-:W-:Y:S01]  /*eec0*/  @!PT LDS RZ, [RZ] ;  /* 0x00000000fffff984 */ /* 0x000fe20000000800 */
[----:B------:R-:W-:Y:S01]  /*eed0*/  @!PT LDS RZ, [RZ] ;  /* 0x00000000fffff984 */ /* 0x000fe20000000800 */
[----:B------:R-:W-:Y:S01]  /*eee0*/  @!PT LDS RZ, [RZ] ;  /* 0x00000000fffff984 */ /* 0x000fe20000000800 */
[----:B------:R0:W-:Y:S06]  /*eef0*/  MEMBAR.ALL.CTA ;  /* 0x0000000000007992 */ /* 0x0001ec0000008000 */
[----:B0-----:R-:W0:Y:S01]  /*ef00*/  FENCE.VIEW.ASYNC.S ;  /* 0x00000000000073c6 */ /* 0x001e220000000000 */
[----:B--2---:R-:W-:-:S04]  /*ef10*/  IMAD.WIDE.U32 R16, R49, UR4, R22 ;  /* 0x0000000431107c25 */ /* 0x004fc8000f8e0016 */
[----:B------:R-:W-:Y:S01]  /*ef20*/  IMAD R49, R49, UR5, R0 ;  /* 0x0000000531317c24 */ /* 0x000fe2000f8e0200 */
[----:B------:R-:W-:Y:S01]  /*ef30*/  ULDC.64 UR4, c[0x0][0xae0] ;  /* 0x0002b80000047ab9 */ /* 0x000fe20000000a00 */
[----:B------:R-:W-:Y:S02]  /*ef40*/  IMAD R47, R168, -0x80, R47 ;  /* 0xffffff80a82f7824 */ /* 0x000fe400078e022f */
[----:B------:R-:W-:Y:S02]  /*ef50*/  IMAD.IADD R17, R17, 0x1, R49 ;  /* 0x0000000111117824 */ /* 0x000fe400078e0231 */
[----:B------:R-:W-:Y:S01]  /*ef60*/  IMAD R21, R46, UR4, RZ ;  /* 0x000000042e157c24 */ /* 0x000fe2000f8e02ff */
[C---:B------:R-:W-:Y:S01]  /*ef70*/  ISETP.GE.AND P2, PT, R164.reuse, R47, PT ;  /* 0x0000002fa400720c */ /* 0x040fe20003f46270 */
[----:B------:R-:W-:Y:S02]  /*ef80*/  VIADD R0, R164, 0x20 ;  /* 0x00000020a4007836 */ /* 0x000fe40000000000 */
[----:B------:R-:W-:-:S02]  /*ef90*/  IMAD R21, R166, UR5, R21 ;  /* 0x00000005a6157c24 */ /* 0x000fc4000f8e0215 */
[----:B------:R-:W-:Y:S01]  /*efa0*/  IMAD.WIDE.U32 R16, R166, UR4, R16 ;  /* 0x00000004a6107c25 */ /* 0x000fe2000f8e0010 */
[----:B------:R-:W-:-:S03]  /*efb0*/  ULDC.64 UR4, c[0x0][0xae8] ;  /* 0x0002ba0000047ab9 */ /* 0x000fc60000000a00 */
[----:B------:R-:W-:Y:S01]  /*efc0*/  VIADD R3, R3, 0x2a820 ;  /* 0x0002a82003037836 */ /* 0x000fe20000000000 */
[-C--:B------:R-:W-:Y:S01]  /*efd0*/  ISETP.GE.AND P4, PT, R0, R47.reuse, PT ;  /* 0x0000002f0000720c */ /* 0x080fe20003f86270 */
[----:B------:R-:W-:Y:S02]  /*efe0*/  VIADD R20, R164, 0x60 ;  /* 0x00000060a4147836 */ /* 0x000fe40000000000 */
[----:B------:R-:W-:Y:S01]  /*eff0*/  IMAD.IADD R17, R17, 0x1, R21 ;  /* 0x0000000111117824 */ /* 0x000fe200078e0215 */
[----:B------:R-:W-:Y:S01]  /*f000*/  PRMT R3, RZ, 0x654, R3 ;  /* 0x00000654ff037816 */ /* 0x000fe20000000003 */
[----:B------:R-:W-:Y:S01]  /*f010*/  IMAD R0, R48, UR4, RZ ;  /* 0x0000000430007c24 */ /* 0x000fe2000f8e02ff */
[-C--:B------:R-:W-:Y:S01]  /*f020*/  ISETP.GE.AND P1, PT, R20, R47.reuse, PT ;  /* 0x0000002f1400720c */ /* 0x080fe20003f26270 */
[----:B------:R-:W-:Y:S01]  /*f030*/  VIADD R2, R164, 0x40 ;  /* 0x00000040a4027836 */ /* 0x000fe20000000000 */
[----:B------:R-:W-:Y:S01]  /*f040*/  SHF.R.S32.HI R165, RZ, 0x1f, R164 ;  /* 0x0000001fffa57819 */ /* 0x000fe200000114a4 */
[C---:B------:R-:W-:Y:S01]  /*f050*/  IMAD R23, R51.reuse, UR5, R0 ;  /* 0x0000000533177c24 */ /* 0x040fe2000f8e0200 */
[----:B0-----:R0:W-:Y:S01]  /*f060*/  SYNCS.ARRIVE.TRANS64.RED.A1T0 RZ, [R3+URZ], RZ ;  /* 0x000000ff03ff79a7 */ /* 0x0011e2000810043f */
[----:B------:R-:W-:Y:S01]  /*f070*/  IMAD.WIDE.U32 R20, R51, UR4, R16 ;  /* 0x0000000433147c25 */ /* 0x000fe2000f8e0010 */
[----:B------:R-:W-:Y:S01]  /*f080*/  BSSY B1, `(.L_x_1136) ;  /* 0x0000016000017945 */ /* 0x000fe20003800000 */
[----:B------:R-:W-:-:S02]  /*f090*/  ISETP.GE.AND P0, PT, R2, R47, PT ;  /* 0x0000002f0200720c */ /* 0x000fc40003f06270 */
[----:B------:R-:W-:-:S04]  /*f0a0*/  IMAD.WIDE R16, R168, 0x80, R164 ;  /* 0x00000080a8107825 */ /* 0x000fc800078e02a4 */
[----:B------:R-:W-:Y:S01]  /*f0b0*/  IMAD.IADD R47, R21, 0x1, R23 ;  /* 0x00000001152f7824 */ /* 0x000fe200078e0217 */
[----:B0-----:R-:W-:Y:S06]  /*f0c0*/  @P2 BRA `(.L_x_1137) ;  /* 0x0000000000442947 */ /* 0x001fec0003800000 */
[----:B------:R-:W-:Y:S01]  /*f0d0*/  ULDC.64 UR4, c[0x0][0xad8] ;  /* 0x0002b60000047ab9 */ /* 0x000fe20000000a00 */
[----:B------:R-:W-:Y:S01]  /*f0e0*/  IMAD.MOV.U32 R2, RZ, RZ, R20 ;  /* 0x000000ffff027224 */ /* 0x000fe200078e0014 */
[----:B------:R-:W-:Y:S01]  /*f0f0*/  ULDC.64 UR6, c[0x0][0xa80] ;  /* 0x0002a00000067ab9 */ /* 0x000fe20000000a00 */
[----:B------:R-:W-:Y:S01]  /*f100*/  IMAD.MOV.U32 R3, RZ, RZ, R47 ;  /* 0x000000ffff037224 */ /* 0x000fe200078e002f */
[----:B------:R-:W-:Y:S01]  /*f110*/  ULDC.64 UR8, c[0x0][0x208] ;  /* 0x0000820000087ab9 */ /* 0x000fe20000000a00 */
        /* <DEDUP_REMOVED lines=10> */
[----:B-----5:R0:W-:Y:S04]  /*f1c0*/  @!P2 STG.E.128 desc[UR8][R44.64], R36 ;  /* 0x000000242c00a986 */ /* 0x0201e8000c101d08 */
[----:B------:R0:W-:Y:S02]  /*f1d0*/  @!P3 STG.E.128 desc[UR8][R44.64+0x80], R40 ;  /* 0x000080282c00b986 */ /* 0x0001e4000c101d08 */
.L_x_1137:
[----:B------:R-:W-:Y:S05]  /*f1e0*/  BSYNC B1 ;  /* 0x0000000000017941 */ /* 0x000fea0003800000 */
.L_x_1136:
[----:B------:R-:W-:Y:S04]  /*f1f0*/  BSSY B1, `(.L_x_1138) ;  /* 0x0000015000017945 */ /* 0x000fe80003800000 */
[----:B------:R-:W-:Y:S05]  /*f200*/  @P4 BRA `(.L_x_1139) ;  /* 0x00000000004c4947 */ /* 0x000fea0003800000 */
[----:B------:R-:W-:Y:S01]  /*f210*/  IADD3 R23, P2, R16, 0x20, RZ ;  /* 0x0000002010177810 */ /* 0x000fe20007f5e0ff */
[----:B------:R-:W-:Y:S01]  /*f220*/  ULDC.64 UR4, c[0x0][0xad8] ;  /* 0x0002b60000047ab9 */ /* 0x000fe20000000a00 */
[----:B------:R-:W-:Y:S01]  /*f230*/  IMAD.MOV.U32 R2, RZ, RZ, R20 ;  /* 0x000000ffff027224 */ /* 0x000fe200078e0014 */
[----:B------:R-:W-:Y:S01]  /*f240*/  ULDC.64 UR6, c[0x0][0xa80] ;  /* 0x0002a00000067ab9 */ /* 0x000fe20000000a00 */
[----:B------:R-:W-:Y:S01]  /*f250*/  IMAD.MOV.U32 R3, RZ, RZ, R47 ;  /* 0x000000ffff037224 */ /* 0x000fe200078e002f */
[----:B------:R-:W-:Y:S01]  /*f260*/  ULDC.64 UR8, c[0x0][0x208] ;  /* 0x0000820000087ab9 */ /* 0x000fe20000000a00 */
[----:B------:R-:W-:Y:S02]  /*f270*/  IMAD.X R0, RZ, RZ, R17, P2 ;  /* 0x000000ffff007224 */ /* 0x000fe400010e0611 */
[----:B0----5:R-:W-:Y:S02]  /*f280*/  VIADD R36, R22, 0x40 ;  /* 0x0000004016247836 */ /* 0x021fe40000000000 */
[----:B------:R-:W-:-:S02]  /*f290*/  IMAD R0, R0, UR4, RZ ;  /* 0x0000000400007c24 */ /* 0x000fc4000f8e02ff */
[C---:B------:R-:W-:Y:S01]  /*f2a0*/  IMAD.WIDE.U32 R2, R23.reuse, UR4, R2 ;  /* 0x0000000417027c25 */ /* 0x040fe2000f8e0002 */
        /* <DEDUP_REMOVED lines=9> */
.L_x_1139:
[----:B------:R-:W-:Y:S05]  /*f340*/  BSYNC B1 ;  /* 0x0000000000017941 */ /* 0x000fea0003800000 */
.L_x_1138:
        /* <DEDUP_REMOVED lines=9> */
[----:B--2--5:R-:W-:Y:S02]  /*f3e0*/  VIADD R28, R22, 0x40 ;  /* 0x00000040161c7836 */ /* 0x024fe40000000000 */
        /* <DEDUP_REMOVED lines=11> */
.L_x_1141:
[----:B------:R-:W-:Y:S05]  /*f4a0*/  BSYNC B1 ;  /* 0x0000000000017941 */ /* 0x000fea0003800000 */
.L_x_1140:
[----:B------:R-:W-:Y:S05]  /*f4b0*/  @P1 BRA `(.L_x_1142) ;  /* 0x0000000800e81947 */ /* 0x000fea0003800000 */
[----:B---3-5:R-:W-:Y:S01]  /*f4c0*/  IADD3 R13, P0, R16, 0x60, RZ ;  /* 0x00000060100d7810 */ /* 0x028fe20007f1e0ff */
[----:B------:R-:W-:Y:S01]  /*f4d0*/  ULDC.64 UR6, c[0x0][0xad8] ;  /* 0x0002b60000067ab9 */ /* 0x000fe20000000a00 */
[----:B------:R-:W-:Y:S01]  /*f4e0*/  IMAD.MOV.U32 R2, RZ, RZ, R20 ;  /* 0x000000ffff027224 */ /* 0x000fe200078e0014 */
[----:B------:R-:W-:Y:S01]  /*f4f0*/  ULDC UR4, c[0x0][0xa8c] ;  /* 0x0002a30000047ab9 */ /* 0x000fe20000000800 */
[----:B------:R-:W-:Y:S01]  /*f500*/  IMAD.MOV.U32 R3, RZ, RZ, R47 ;  /* 0x000000ffff037224 */ /* 0x000fe200078e002f */
[----:B------:R-:W-:Y:S01]  /*f510*/  ISETP.GE.AND P1, PT, R22, UR4, PT ;  /* 0x0000000416007c0c */ /* 0x000fe2000bf26270 */
[----:B------:R-:W-:Y:S01]  /*f520*/  IMAD.X R16, RZ, RZ, R17, P0 ;  /* 0x000000ffff107224 */ /* 0x000fe200000e0611 */
[----:B------:R-:W-:Y:S01]  /*f530*/  ULDC.64 UR8, c[0x0][0x208] ;  /* 0x0000820000087ab9 */ /* 0x000fe20000000a00 */
[----:B------:R-:W-:-:S04]  /*f540*/  IMAD.WIDE.U32 R2, R13, UR6, R2 ;  /* 0x000000060d027c25 */ /* 0x000fc8000f8e0002 */
[----:B------:R-:W-:Y:S02]  /*f550*/  IMAD R16, R16, UR6, RZ ;  /* 0x0000000610107c24 */ /* 0x000fe4000f8e02ff */
[----:B------:R-:W-:Y:S02]  /*f560*/  VIADD R0, R22, 0x40 ;  /* 0x0000004016007836 */ /* 0x000fe40000000000 */
        /* <DEDUP_REMOVED lines=11> */
.L_x_1134:
[----:B------:R-:W2:Y:S01]  /*f620*/  LDC.64 R4, c[0x0][0xbd8] ;  /* 0x0002f600ff047b82 */ /* 0x000ea20000000a00 */
[----:B------:R-:W-:Y:S01]  /*f630*/  IMAD.MOV.U32 R9, RZ, RZ, RZ ;  /* 0x000000ffff097224 */ /* 0x000fe200078e00ff */
[----:B------:R-:W-:-:S06]  /*f640*/  ULDC.64 UR4, c[0x0][0x208] ;  /* 0x0000820000047ab9 */ /* 0x000fcc0000000a00 */
[----:B0-----:R-:W0:Y:S01]  /*f650*/  LDC.64 R2, c[0x0][0xbd8] ;  /* 0x0002f600ff027b82 */ /* 0x001e220000000a00 */
[----:B--2---:R-:W-:-:S04]  /*f660*/  ISETP.NE.U32.AND P0, PT, R4, RZ, PT ;  /* 0x000000ff0400720c */ /* 0x004fc80003f05070 */
[----:B------:R-:W-:-:S03]  /*f670*/  ISETP.NE.AND.EX P0, PT, R5, RZ, PT, P0 ;  /* 0x000000ff0500720c */ /* 0x000fc60003f05300 */
[----:B------:R-:W2:Y:S01]  /*f680*/  LDC.64 R4, c[0x0][0xbe0] ;  /* 0x0002f800ff047b82 */ /* 0x000ea20000000a00 */
[----:B0-----:R-:W-:-:S07]  /*f690*/  IMAD.WIDE R2, R167, 0x4, R2 ;  /* 0x00000004a7027825 */ /* 0x001fce00078e0202 */
[----:B------:R-:W0:Y:S02]  /*f6a0*/  LDC R7, c[0x0][0xa88] ;  /* 0x0002a200ff077b82 */ /* 0x000e240000000800 */
[----:B------:R3:W5:Y:S01]  /*f6b0*/  @P0 LDG.E R9, desc[UR4][R2.64] ;  /* 0x0000000402090981 */ /* 0x000762000c1e1900 */
[----:B--2---:R-:W-:-:S04]  /*f6c0*/  ISETP.NE.U32.AND P1, PT, R4, RZ, PT ;  /* 0x000000ff0400720c */ /* 0x004fc80003f25070 */
[----:B------:R-:W-:-:S13]  /*f6d0*/  ISETP.NE.AND.EX P1, PT, R5, RZ, PT, P1 ;  /* 0x000000ff0500720c */ /* 0x000fda0003f25310 */
[----:B------:R-:W2:Y:S01]  /*f6e0*/  @P1 LDC.64 R4, c[0x0][0xbe0] ;  /* 0x0002f800ff041b82 */ /* 0x000ea20000000a00 */
[----:B------:R-:W-:Y:S01]  /*f6f0*/  ISETP.GT.AND P2, PT, R174, 0x7f, PT ;  /* 0x0000007fae00780c */ /* 0x000fe20003f44270 */
[----:B--2---:R-:W-:-:S05]  /*f700*/  @P1 IMAD.WIDE R4, R167, 0x4, R4 ;  /* 0x00000004a7041825 */ /* 0x004fca00078e0204 */
[----:B0-----:R3:W5:Y:S01]  /*f710*/  @P1 LDG.E R7, desc[UR4][R4.64] ;  /* 0x0000000404071981 */ /* 0x001762000c1e1900 */
[----:B------:R-:W-:Y:S06]  /*f720*/  @P1 BRA `(.L_x_1143) ;  /* 0x0000000000141947 */ /* 0x000fec0003800000 */
[----:B------:R-:W-:Y:S05]  /*f730*/  @!P0 BRA `(.L_x_1143) ;  /* 0x0000000000108947 */ /* 0x000fea0003800000 */
[----:B------:R-:W-:Y:S02]  /*f740*/  ULDC.64 UR4, c[0x0][0x208] ;  /* 0x0000820000047ab9 */ /* 0x000fe40000000a00 */
[----:B------:R-:W2:Y:S04]  /*f750*/  LDG.E R0, desc[UR4][R2.64] ;  /* 0x0000000402007981 */ /* 0x000ea8000c1e1900 */
[----:B-----5:R-:W2:Y:S02]  /*f760*/  LDG.E R7, desc[UR4][R2.64+0x4] ;  /* 0x0000040402077981 */ /* 0x020ea4000c1e1900 */
[----:B--2---:R-:W-:-:S07]  /*f770*/  IMAD.IADD R7, R7, 0x1, -R0 ;  /* 0x0000000107077824 */ /* 0x004fce00078e0a00 */
.L_x_1143:
[----:B------:R-:W-:Y:S01]  /*f780*/  SHF.R.S32.HI R0, RZ, 0x1f, R167 ;  /* 0x0000001fff007819 */ /* 0x000fe200000114a7 */
[----:B------:R-:W-:Y:S01]  /*f790*/  BSSY B1, `(.L_x_1144) ;  /* 0x000001e000017945 */ /* 0x000fe20003800000 */
[----:B------:R-:W-:Y:S02]  /*f7a0*/  SHF.R.S32.HI R8, RZ, 0x1f, R166 ;  /* 0x0000001fff087819 */ /* 0x000fe400000114a6 */
[----:B------:R-:W-:Y:S02]  /*f7b0*/  SHF.R.S32.HI R23, RZ, 0x1f, R22 ;  /* 0x0000001fff177819 */ /* 0x000fe40000011416 */
[----:B------:R-:W-:Y:S02]  /*f7c0*/  SEL R11, R167, RZ, !P0 ;  /* 0x000000ffa70b7207 */ /* 0x000fe40004000000 */
[----:B------:R-:W-:Y:S02]  /*f7d0*/  SEL R10, R0, RZ, !P0 ;  /* 0x000000ff000a7207 */ /* 0x000fe40004000000 */
[----:B-----5:R-:W-:Y:S01]  /*f7e0*/  SHF.R.S32.HI R6, RZ, 0x1f, R9 ;  /* 0x0000001fff067819 */ /* 0x020fe20000011409 */
[----:B------:R-:W-:Y:S06]  /*f7f0*/  @P2 BRA `(.L_x_1145) ;  /* 0x00000000005c2947 */ /* 0x000fec0003800000 */
[----:B---3--:R-:W0:Y:S02]  /*f800*/  S2R R2, SR_TID.X ;  /* 0x0000000000027919 */ /* 0x008e240000002100 */
[----:B0-----:R-:W-:-:S04]  /*f810*/  IMAD R0, R168, 0x80, R2 ;  /* 0x00000080a8007824 */ /* 0x001fc800078e0202 */
[----:B------:R-:W-:-:S05]  /*f820*/  VIADD R0, R0, 0xffffff80 ;  /* 0xffffff8000007836 */ /* 0x000fca0000000000 */
[----:B------:R-:W-:-:S13]  /*f830*/  ISETP.GE.AND P0, PT, R0, R7, PT ;  /* 0x000000070000720c */ /* 0x000fda0003f06270 */
[----:B------:R-:W-:Y:S05]  /*f840*/  @P0 BRA `(.L_x_1145) ;  /* 0x0000000000480947 */ /* 0x000fea0003800000 */
[----:B------:R-:W-:Y:S01]  /*f850*/  IADD3 R2, P0, R0, R9, RZ ;  /* 0x0000000900027210 */ /* 0x000fe20007f1e0ff */
[----:B------:R-:W-:Y:S01]  /*f860*/  ULDC.64 UR4, c[0x0][0xb70] ;  /* 0x0002dc0000047ab9 */ /* 0x000fe20000000a00 */
[----:B------:R-:W-:Y:S01]  /*f870*/  ULDC.64 UR6, c[0x0][0x208] ;  /* 0x0000820000067ab9 */ /* 0x000fe20000000a00 */
        /* <DEDUP_REMOVED lines=15> */
.L_x_1145:
[----:B------:R-:W-:Y:S05]  /*f970*/  BSYNC B1 ;  /* 0x0000000000017941 */ /* 0x000fea0003800000 */
.L_x_1144:
[----:B------:R-:W-:Y:S01]  /*f980*/  ULDC.64 UR4, c[0x0][0xaa0] ;  /* 0x0002a80000047ab9 */ /* 0x000fe20000000a00 */
[----:B------:R-:W-:Y:S01]  /*f990*/  IMAD R7, R168, -0x80, R7 ;  /* 0xffffff80a8077824 */ /* 0x000fe200078e0207 */
[----:B------:R-:W-:Y:S01]  /*f9a0*/  BSSY B1, `(.L_x_1146) ;  /* 0x000002b000017945 */ /* 0x000fe20003800000 */
[----:B------:R-:W-:Y:S02]  /*f9b0*/  IMAD R0, R6, UR4, RZ ;  /* 0x0000000406007c24 */ /* 0x000fe4000f8e02ff */
[----:B0--3--:R-:W-:Y:S01]  /*f9c0*/  IMAD.WIDE.U32 R2, R9, UR4, R22 ;  /* 0x0000000409027c25 */ /* 0x009fe2000f8e0016 */
[----:B------:R-:W-:-:S03]  /*f9d0*/  ISETP.GE.AND P2, PT, R164, R7, PT ;  /* 0x00000007a400720c */ /* 0x000fc60003f46270 */
[----:B------:R-:W-:Y:S01]  /*f9e0*/  IMAD R9, R9, UR5, R0 ;  /* 0x0000000509097c24 */ /* 0x000fe2000f8e0200 */
[----:B------:R-:W-:Y:S01]  /*f9f0*/  ULDC.64 UR4, c[0x0][0xae0] ;  /* 0x0002b80000047ab9 */ /* 0x000fe20000000a00 */
[----:B------:R-:W-:Y:S02]  /*fa00*/  VIADD R0, R164, 0x20 ;  /* 0x00000020a4007836 */ /* 0x000fe40000000000 */
[----:B------:R-:W-:Y:S02]  /*fa10*/  IMAD.IADD R3, R3, 0x1, R9 ;  /* 0x0000000103037824 */ /* 0x000fe400078e0209 */
[----:B------:R-:W-:Y:S01]  /*fa20*/  IMAD R5, R8, UR4, RZ ;  /* 0x0000000408057c24 */ /* 0x000fe2000f8e02ff */
[----:B------:R-:W-:Y:S01]  /*fa30*/  ISETP.GE.AND P3, PT, R0, R7, PT ;  /* 0x000000070000720c */ /* 0x000fe20003f66270 */
[----:B------:R-:W-:Y:S02]  /*fa40*/  VIADD R0, R164, 0x60 ;  /* 0x00000060a4007836 */ /* 0x000fe40000000000 */
        /* <DEDUP_REMOVED lines=8> */
[----:B------:R-:W-:Y:S01]  /*fad0*/  IMAD.WIDE.U32 R4, R11, UR4, R2 ;  /* 0x000000040b047c25 */ /* 0x000fe2000f8e0002 */
[----:B------:R-:W-:-:S03]  /*fae0*/  SHF.R.S32.HI R7, RZ, 0x1f, R164 ;  /* 0x0000001fff077819 */ /* 0x000fc600000114a4 */
        /* <DEDUP_REMOVED lines=22> */
.L_x_1147:
[----:B------:R-:W-:Y:S05]  /*fc50*/  BSYNC B1 ;  /* 0x0000000000017941 */ /* 0x000fea0003800000 */
.L_x_1146:
[----:B------:R-:W-:Y:S04]  /*fc60*/  BSSY B1, `(.L_x_1148) ;  /* 0x0000015000017945 */ /* 0x000fe80003800000 */
[----:B------:R-:W-:Y:S05]  /*fc70*/  @P3 BRA `(.L_x_1149) ;  /* 0x00000000004c3947 */ /* 0x000fea0003800000 */
[----:B0-----:R-:W-:Y:S01]  /*fc80*/  IADD3 R9, P2, R6, 0x20, RZ ;  /* 0x0000002006097810 */ /* 0x001fe20007f5e0ff */
[----:B------:R-:W-:Y:S01]  /*fc90*/  ULDC.64 UR4, c[0x0][0xad8] ;  /* 0x0002b60000047ab9 */ /* 0x000fe20000000a00 */
[----:B------:R-:W-:Y:S01]  /*fca0*/  IMAD.MOV.U32 R2, RZ, RZ, R4 ;  /* 0x000000ffff027224 */ /* 0x000fe200078e0004 */
[----:B------:R-:W-:Y:S01]  /*fcb0*/  ULDC.64 UR6, c[0x0][0xa80] ;  /* 0x0002a00000067ab9 */ /* 0x000fe20000000a00 */
[----:B------:R-:W-:Y:S01]  /*fcc0*/  IMAD.MOV.U32 R3, RZ, RZ, R11 ;  /* 0x000000ffff037224 */ /* 0x000fe200078e000b */
[----:B------:R-:W-:Y:S01]  /*fcd0*/  ULDC.64 UR8, c[0x0][0x208] ;  /* 0x0000820000087ab9 */ /* 0x000fe20000000a00 */
[----:B------:R-:W-:Y:S02]  /*fce0*/  IMAD.X R0, RZ, RZ, R7, P2 ;  /* 0x000000ffff007224 */ /* 0x000fe400010e0607 */
[----:B------:R-:W-:Y:S02]  /*fcf0*/  VIADD R8, R22, 0x40 ;  /* 0x0000004016087836 */ /* 0x000fe40000000000 */
        /* <DEDUP_REMOVED lines=11> */
.L_x_1149:
[----:B------:R-:W-:Y:S05]  /*fdb0*/  BSYNC B1 ;  /* 0x0000000000017941 */ /* 0x000fea0003800000 */
.L_x_1148:
[----:B------:R-:W-:Y:S04]  /*fdc0*/  BSSY B1, `(.L_x_1150) ;  /* 0x0000015000017945 */ /* 0x000fe80003800000 */
[----:B------:R-:W-:Y:S05]  /*fdd0*/  @P1 BRA `(.L_x_1151) ;  /* 0x00000000004c1947 */ /* 0x000fea0003800000 */
[----:B0-2---:R-:W-:Y:S01]  /*fde0*/  IADD3 R9, P1, R6, 0x40, RZ ;  /* 0x0000004006097810 */ /* 0x005fe20007f3e0ff */
        /* <DEDUP_REMOVED lines=18> */
.L_x_1151:
[----:B------:R-:W-:Y:S05]  /*ff10*/  BSYNC B1 ;  /* 0x0000000000017941 */ /* 0x000fea0003800000 */
.L_x_1150:
        /* <DEDUP_REMOVED lines=20> */
.L_x_1142:
[----:B------:R-:W-:Y:S05]  /*10060*/  BSYNC B0 ;  /* 0x0000000000007941 */ /* 0x000fea0003800000 */
.L_x_1133:
[----:B------:R-:W-:Y:S02]  /*10070*/  ULDC UR4, c[0x0][0xc14] ;  /* 0x0003050000047ab9 */ /* 0x000fe40000000800 */
[----:B-1----:R-:W-:-:S13]  /*10080*/  ISETP.GE.AND P0, PT, R163, UR4, PT ;  /* 0x00000004a3007c0c */ /* 0x002fda000bf06270 */
[----:B------:R-:W-:Y:S05]  /*10090*/  @!P0 BRA `(.L_x_1152) ;  /* 0xffffff0c00248947 */ /* 0x000fea000383ffff */
[----:B------:R-:W-:Y:S05]  /*100a0*/  EXIT ;  /* 0x000000000000794d */ /* 0x000fea0003800000 */
.L_x_1051:
[----:B------:R-:W-:-:S08]  /*100b0*/  NOP ;  /* 0x0000000000007918 */ /* 0x000fd00000000000 */
[----:B0-----:R-:W0:-:S00]  /*100c0*/  USETMAXREG.DEALLOC.CTAPOOL 0x18 ;  /* 0x00000018000079c8 */ /* 0x001e0000080e0500 */
[----:B0-----:R-:W-:-:S06]  /*100d0*/  LOP3.LUT R0, R0, 0x3, RZ, 0xc0, !PT ;  /* 0x0000000300007812 */ /* 0x001fcc00078ec0ff */
[----:B------:R-:W0:Y:S02]  /*100e0*/  SHFL.IDX PT, R0, R0, RZ, 0x1f ;  /* 0x00001fff00007589 */ /* 0x000e2400000e0000 */
[----:B0-----:R-:W-:-:S13]  /*100f0*/  ISETP.NE.AND P0, PT, R0, RZ, PT ;  /* 0x000000ff0000720c */ /* 0x001fda0003f05270 */
[----:B------:R-:W-:Y:S05]  /*10100*/  @P0 EXIT ;  /* 0x000000000000094d */ /* 0x000fea0003800000 */
[----:B------:R-:W2:Y:S01]  /*10110*/  LDL.LU R6, [R1] ;  /* 0x0000000001067983 */ /* 0x000ea20000300800 */
[----:B------:R-:W-:Y:S01]  /*10120*/  ULDC UR5, c[0x0][0xc14] ;  /* 0x0003050000057ab9 */ /* 0x000fe20000000800 */
[----:B------:R-:W0:Y:S01]  /*10130*/  S2R R2, SR_TID.X ;  /* 0x0000000000027919 */ /* 0x000e220000002100 */
[----:B------:R-:W-:Y:S01]  /*10140*/  CS2R R16, SRZ ;  /* 0x0000000000107805 */ /* 0x000fe2000001ff00 */
[----:B------:R-:W-:Y:S01]  /*10150*/  ULDC.64 UR6, c[0x0][0x208] ;  /* 0x0000820000067ab9 */ /* 0x000fe20000000a00 */
[----:B------:R-:W-:Y:S01]  /*10160*/  ULDC UR4, c[0x0][0xc10] ;  /* 0x0003040000047ab9 */ /* 0x000fe20000000800 */
[----:B0-----:R-:W-:-:S04]  /*10170*/  LOP3.LUT R7, R2, 0x1f, RZ, 0xc0, !PT ;  /* 0x0000001f02077812 */ /* 0x001fc800078ec0ff */
[----:B------:R-:W-:Y:S02]  /*10180*/  ISETP.NE.AND P0, PT, R7, 0x1f, PT ;  /* 0x0000001f0700780c */ /* 0x000fe40003f05270 */
[----:B--2---:R-:W-:-:S11]  /*10190*/  LOP3.LUT R6, R6, 0xffffffdf, RZ, 0xc0, !PT ;  /* 0xffffffdf06067812 */ /* 0x004fd600078ec0ff */
[----:B------:R-:W-:Y:S02]  /*101a0*/  @P0 LOP3.LUT R6, R6, 0x20, RZ, 0xfc, !PT ;  /* 0x0000002006060812 */ /* 0x000fe400078efcff */
[----:B------:R-:W-:-:S13]  /*101b0*/  ISETP.GE.OR P0, PT, R7, UR5, !P0 ;  /* 0x0000000507007c0c */ /* 0x000fda000c706670 */
[----:B------:R-:W0:Y:S02]  /*101c0*/  @!P0 LDC.64 R2, c[0x0][0xc58] ;  /* 0x00031600ff028b82 */ /* 0x000e240000000a00 */
[----:B0-----:R-:W-:-:S05]  /*101d0*/  @!P0 IMAD.WIDE.U32 R2, R7, 0x4, R2 ;  /* 0x0000000407028825 */ /* 0x001fca00078e0002 */
[----:B------:R-:W2:Y:S01]  /*101e0*/  @!P0 LDG.E R17, desc[UR6][R2.64] ;  /* 0x0000000602118981 */ /* 0x000ea2000c1e1900 */
[C---:B------:R-:W-:Y:S02]  /*101f0*/  ISETP.NE.AND P1, PT, R7.reuse, RZ, PT ;  /* 0x000000ff0700720c */ /* 0x040fe40003f25270 */
[----:B------:R-:W-:Y:S02]  /*10200*/  ISETP.GE.U32.AND P0, PT, R7, 0x2, PT ;  /* 0x000000020700780c */ /* 0x000fe40003f06070 */
[----:B------:R-:W-:-:S09]  /*10210*/  LOP3.LUT R6, R6, 0xfffffffe, RZ, 0xc0, !PT ;  /* 0xfffffffe06067812 */ /* 0x000fd200078ec0ff */
[----:B------:R-:W-:-:S04]  /*10220*/  @P1 LOP3.LUT R6, R6, 0x1, RZ, 0xfc, !PT ;  /* 0x0000000106061812 */ /* 0x000fc800078efcff */
[----:B------:R-:W-:-:S04]  /*10230*/  LOP3.LUT R6, R6, 0xffffffef, RZ, 0xc0, !PT ;  /* 0xffffffef06067812 */ /* 0x000fc800078ec0ff */
[----:B------:R-:W-:-:S04]  /*10240*/  @P0 LOP3.LUT R6, R6, 0x10, RZ, 0xfc, !PT ;  /* 0x0000001006060812 */ /* 0x000fc800078efcff */
[----:B------:R-:W-:Y:S01]  /*10250*/  LOP3.LUT R6, R6, 0xfffffff7, RZ, 0xc0, !PT ;  /* 0xfffffff706067812 */ /* 0x000fe200078ec0ff */
[----:B------:R-:W0:Y:S01]  /*10260*/  S2UR UR6, SR_CTAID.X ;  /* 0x00000000000679c3 */ /* 0x000e220000002500 */
[----:B------:R-:W-:Y:S01]  /*10270*/  IMAD.MOV.U32 R19, RZ, RZ, RZ ;  /* 0x000000ffff137224 */ /* 0x000fe200078e00ff */
[----:B--2---:R-:W1:Y:S02]  /*10280*/  SHFL.UP PT, R0, R17, 0x1, RZ ;  /* 0x0420000011007989 */ /* 0x004e6400000e00ff */
[----:B-1----:R-:W-:-:S05]  /*10290*/  SEL R0, R0, RZ, P1 ;  /* 0x000000ff00007207 */ /* 0x002fca0000800000 */
[----:B------:R-:W-:-:S05]  /*102a0*/  IMAD.IADD R0, R17, 0x1, R0 ;  /* 0x0000000111007824 */ /* 0x000fca00078e0200 */
[----:B------:R-:W1:Y:S02]  /*102b0*/  SHFL.UP PT, R4, R0, 0x2, RZ ;  /* 0x0440000000047989 */ /* 0x000e6400000e00ff */
[----:B-1----:R-:W-:-:S05]  /*102c0*/  SEL R5, R4, RZ, P0 ;  /* 0x000000ff04057207 */ /* 0x002fca0000000000 */
[----:B------:R-:W-:-:S05]  /*102d0*/  IMAD.IADD R5, R0, 0x1, R5 ;  /* 0x0000000100057824 */ /* 0x000fca00078e0205 */
[----:B------:R-:W1:Y:S01]  /*102e0*/  SHFL.UP PT, R4, R5, 0x4, RZ ;  /* 0x0480000005047989 */ /* 0x000e6200000e00ff */
[----:B------:R-:W-:-:S04]  /*102f0*/  ISETP.GE.U32.AND P0, PT, R7, 0x4, PT ;  /* 0x000000040700780c */ /* 0x000fc80003f06070 */
[----:B-1----:R-:W-:-:S05]  /*10300*/  SEL R4, R4, RZ, P0 ;  /* 0x000000ff04047207 */ /* 0x002fca0000000000 */
[----:B------:R-:W-:-:S05]  /*10310*/  IMAD.IADD R4, R5, 0x1, R4 ;  /* 0x0000000105047824 */ /* 0x000fca00078e0204 */
[----:B------:R-:W1:Y:S01]  /*10320*/  SHFL.UP PT, R2, R4, 0x8, RZ ;  /* 0x0500000004027989 */ /* 0x000e6200000e00ff */
[----:B------:R-:W-:Y:S02]  /*10330*/  @P0 LOP3.LUT R6, R6, 0x8, RZ, 0xfc, !PT ;  /* 0x0000000806060812 */ /* 0x000fe400078efcff */
[----:B------:R-:W-:-:S04]  /*10340*/  ISETP.GE.U32.AND P0, PT, R7, 0x8, PT ;  /* 0x000000080700780c */ /* 0x000fc80003f06070 */
[----:B-1----:R-:W-:-:S05]  /*10350*/  SEL R3, R2, RZ, P0 ;  /* 0x000000ff02037207 */ /* 0x002fca0000000000 */
[----:B------:R-:W-:-:S05]  /*10360*/  IMAD.IADD R3, R4, 0x1, R3 ;  /* 0x0000000104037824 */ /* 0x000fca00078e0203 */
[----:B------:R-:W1:Y:S01]  /*10370*/  SHFL.UP PT, R0, R3, 0x10, RZ ;  /* 0x0600000003007989 */ /* 0x000e6200000e00ff */
[----:B------:R-:W-:-:S04]  /*10380*/  LOP3.LUT R6, R6, 0xfffffffb, RZ, 0xc0, !PT ;  /* 0xfffffffb06067812 */ /* 0x000fc800078ec0ff */
[----:B------:R-:W-:Y:S02]  /*10390*/  @P0 LOP3.LUT R6, R6, 0x4, RZ, 0xfc, !PT ;  /* 0x0000000406060812 */ /* 0x000fe400078efcff */
[----:B------:R-:W-:-:S04]  /*103a0*/  ISETP.GE.U32.AND P0, PT, R7, 0x10, PT ;  /* 0x000000100700780c */ /* 0x000fc80003f06070 */
[----:B-1----:R-:W-:-:S05]  /*103b0*/  SEL R0, R0, RZ, P0 ;  /* 0x000000ff00007207 */ /* 0x002fca0000000000 */
[----:B------:R-:W-:-:S05]  /*103c0*/  IMAD.IADD R0, R3, 0x1, R0 ;  /* 0x0000000103007824 */ /* 0x000fca00078e0200 */
[----:B------:R-:W1:Y:S01]  /*103d0*/  SHFL.IDX PT, R2, R0, 0x1f, 0x1f ;  /* 0x03e01f0000027f89 */ /* 0x000e6200000e0000 */
[----:B------:R-:W-:-:S04]  /*103e0*/  LOP3.LUT R6, R6, 0xfffffffd, RZ, 0xc0, !PT ;  /* 0xfffffffd06067812 */ /* 0x000fc800078ec0ff */
[----:B------:R-:W-:-:S05]  /*103f0*/  @P0 LOP3.LUT R6, R6, 0x2, RZ, 0xfc, !PT ;  /* 0x0000000206060812 */ /* 0x000fca00078efcff */
[----:B------:R2:W-:Y:S01]  /*10400*/  STL [R1], R6 ;  /* 0x0000000601007387 */ /* 0x0005e20000100800 */
[----:B-1----:R-:W-:-:S05]  /*10410*/  IMAD R4, R2, UR4, RZ ;  /* 0x0000000402047c24 */ /* 0x002fca000f8e02ff */
[----:B0-----:R-:W-:Y:S01]  /*10420*/  ISETP.GT.AND P0, PT, R4, UR6, PT ;  /* 0x0000000604007c0c */ /* 0x001fe2000bf04270 */
[----:B------:R-:W-:-:S12]  /*10430*/  IMAD.MOV.U32 R5, RZ, RZ, R4 ;  /* 0x000000ffff057224 */ /* 0x000fd800078e0004 */
[----:B--2---:R-:W-:Y:S05]  /*10440*/  @P0 BRA `(.L_x_1153) ;  /* 0x0000000000c00947 */ /* 0x004fea0003800000 */
[----:B------:R-:W-:Y:S01]  /*10450*/  IMAD.MOV.U32 R4, RZ, RZ, R5 ;  /* 0x000000ffff047224 */ /* 0x000fe200078e0005 */
[----:B------:R-:W-:Y:S01]  /*10460*/  ULDC UR5, c[0x0][0xc14] ;  /* 0x0003050000057ab9 */ /* 0x000fe20000000800 */
[----:B------:R-:W-:Y:S01]  /*10470*/  IMAD.MOV.U32 R19, RZ, RZ, RZ ;  /* 0x000000ffff137224 */ /* 0x000fe200078e00ff */
[----:B------:R-:W-:Y:S01]  /*10480*/  ULDC UR7, c[0x0][0xc14] ;  /* 0x0003050000077ab9 */ /* 0x000fe20000000800 */
[----:B------:R-:W-:-:S05]  /*10490*/  ULDC UR4, c[0x0][0xc10] ;  /* 0x0003040000047ab9 */ /* 0x000fca0000000800 */
.L_x_1157:
        /* <DEDUP_REMOVED lines=17> */
.L_x_1156:
[----:B------:R-:W-:Y:S05]  /*105b0*/  BSYNC B0 ;  /* 0x0000000000007941 */ /* 0x000fea0003800000 */
.L_x_1155:
[----:B-----5:R-:W1:Y:S01]  /*105c0*/  SHFL.UP PT, R0, R17, 0x1, RZ ;  /* 0x0420000011007989 */ /* 0x020e6200000e00ff */
[C---:B------:R-:W-:Y:S02]  /*105d0*/  ISETP.NE.AND P0, PT, R6.reuse, RZ, PT ;  /* 0x000000ff0600720c */ /* 0x040fe40003f05270 */
[----:B------:R-:W-:Y:S02]  /*105e0*/  ISETP.GE.U32.AND P1, PT, R6, 0x2, PT ;  /* 0x000000020600780c */ /* 0x000fe40003f26070 */
[----:B-1----:R-:W-:Y:S02]  /*105f0*/  SEL R0, R0, RZ, P0 ;  /* 0x000000ff00007207 */ /* 0x002fe40000000000 */
[----:B------:R-:W-:-:S03]  /*10600*/  ISETP.GE.U32.AND P0, PT, R6, 0x4, PT ;  /* 0x000000040600780c */ /* 0x000fc60003f06070 */
[----:B------:R-:W-:-:S05]  /*10610*/  IMAD.IADD R0, R17, 0x1, R0 ;  /* 0x0000000111007824 */ /* 0x000fca00078e0200 */
[----:B0-----:R-:W0:Y:S02]  /*10620*/  SHFL.UP PT, R2, R0, 0x2, RZ ;  /* 0x0440000000027989 */ /* 0x001e2400000e00ff */
        /* <DEDUP_REMOVED lines=18> */
.L_x_1153:
[----:B------:R-:W-:Y:S01]  /*10750*/  IMAD.IADD R5, R4, 0x1, -R5 ;  /* 0x0000000104057824 */ /* 0x000fe200078e0a05 */
[----:B------:R-:W-:-:S03]  /*10760*/  ULDC.64 UR8, c[0x0][0x208] ;  /* 0x0000820000087ab9 */ /* 0x000fc60000000a00 */
[----:B------:R-:W-:-:S05]  /*10770*/  IMAD R2, R0, UR4, R5 ;  /* 0x0000000400027c24 */ /* 0x000fca000f8e0205 */
[----:B------:R-:W-:Y:S02]  /*10780*/  ISETP.GT.AND P0, PT, R2, UR6, PT ;  /* 0x0000000602007c0c */ /* 0x000fe4000bf04270 */
[----:B------:R-:W0:Y:S11]  /*10790*/  LDC.64 R2, c[0x0][0xc68] ;  /* 0x00031a00ff027b82 */ /* 0x000e360000000a00 */
[----:B------:R-:W-:-:S04]  /*107a0*/  VOTE.ANY R7, PT, !P0 ;  /* 0x0000000000077806 */ /* 0x000fc800040e0100 */
[----:B------:R-:W1:Y:S02]  /*107b0*/  POPC R4, R7 ;  /* 0x0000000700047309 */ /* 0x000e640000000000 */
[----:B-1----:R-:W-:-:S04]  /*107c0*/  IMAD.IADD R19, R4, 0x1, R19 ;  /* 0x0000000104137824 */ /* 0x002fc800078e0213 */
[----:B0-----:R-:W-:-:S05]  /*107d0*/  IMAD.WIDE R2, R19, 0x4, R2 ;  /* 0x0000000413027825 */ /* 0x001fca00078e0202 */
[----:B------:R-:W2:Y:S01]  /*107e0*/  LDG.E R8, desc[UR8][R2.64] ;  /* 0x0000000802087981 */ /* 0x000ea2000c1e1900 */
[----:B------:R-:W-:-:S03]  /*107f0*/  ISETP.NE.AND P0, PT, R7, RZ, PT ;  /* 0x000000ff0700720c */ /* 0x000fc60003f05270 */
[----:B------:R-:W2:Y:S02]  /*10800*/  SHFL.IDX PT, R17, R17, R4, 0x1f ;  /* 0x00001f0411117589 */ /* 0x000ea400000e0000 */
[----:B--2---:R-:W-:-:S05]  /*10810*/  IMAD R6, R17, R8, RZ ;  /* 0x0000000811067224 */ /* 0x004fca00078e02ff */
[----:B------:R-:W-:-:S04]  /*10820*/  IABS R9, R6 ;  /* 0x0000000600097213 */ /* 0x000fc80000000000 */
[----:B------:R-:W0:Y:S08]  /*10830*/  I2F.RP R10, R9 ;  /* 0x00000009000a7306 */ /* 0x000e300000209400 */
[----:B0-----:R-:W0:Y:S02]  /*10840*/  MUFU.RCP R10, R10 ;  /* 0x0000000a000a7308 */ /* 0x001e240000001000 */
[----:B0-----:R-:W-:-:S06]  /*10850*/  VIADD R11, R10, 0xffffffe ;  /* 0x0ffffffe0a0b7836 */ /* 0x001fcc0000000000 */
[----:B------:R0:W1:Y:S01]  /*10860*/  F2I.FTZ.U32.TRUNC.NTZ R3, R11 ;  /* 0x0000000b00037305 */ /* 0x000062000021f000 */
[----:B------:R-:W-:Y:S05]  /*10870*/  @!P0 BRA `(.L_x_1158) ;  /* 0x0000000000088947 */ /* 0x000fea0003800000 */
[----:B------:R-:W-:-:S05]  /*10880*/  VIADD R7, R4, 0xffffffff ;  /* 0xffffffff04077836 */ /* 0x000fca0000000000 */
[----:B------:R2:W3:Y:S02]  /*10890*/  SHFL.IDX PT, R16, R0, R7, 0x1f ;  /* 0x00001f0700107589 */ /* 0x0004e400000e0000 */
.L_x_1158:
[----:B-12---:R-:W-:Y:S02]  /*108a0*/  IMAD.MOV R0, RZ, RZ, -R3 ;  /* 0x000000ffff007224 */ /* 0x006fe400078e0a03 */
[----:B---3--:R-:W-:Y:S02]  /*108b0*/  IMAD R16, R16, UR4, R5 ;  /* 0x0000000410107c24 */ /* 0x008fe4000f8e0205 */
[----:B------:R-:W-:Y:S02]  /*108c0*/  IMAD R5, R0, R9, RZ ;  /* 0x0000000900057224 */ /* 0x000fe400078e02ff */
[----:B------:R-:W-:-:S04]  /*108d0*/  IMAD.MOV.U32 R2, RZ, RZ, RZ ;  /* 0x000000ffff027224 */ /* 0x000fc800078e00ff */
[----:B------:R-:W-:Y:S01]  /*108e0*/  IMAD.HI.U32 R2, R3, R5, R2 ;  /* 0x0000000503027227 */ /* 0x000fe200078e0002 */
[----:B------:R-:W-:Y:S02]  /*108f0*/  IADD3 R5, -R16, UR6, RZ ;  /* 0x0000000610057c10 */ /* 0x000fe4000fffe1ff */
        /* <DEDUP_REMOVED lines=15> */
[----:B------:R-:W-:Y:S02]  /*109f0*/  IMAD R0, R8, R7, RZ ;  /* 0x0000000708007224 */ /* 0x000fe400078e02ff */
[----:B------:R-:W-:Y:S02]  /*10a00*/  IMAD.MOV R7, RZ, RZ, -R7 ;  /* 0x000000ffff077224 */ /* 0x000fe400078e0a07 */
[----:B------:R-:W-:Y:S02]  /*10a10*/  IMAD.MOV R3, RZ, RZ, -R0 ;  /* 0x000000ffff037224 */ /* 0x000fe400078e0a00 */
[----:B------:R-:W-:-:S03]  /*10a20*/  IMAD R5, R6, R7, R5 ;  /* 0x0000000706057224 */ /* 0x000fc600078e0205 */
[----:B------:R-:W-:Y:S01]  /*10a30*/  VIADDMNMX R8, R3, UR4, R8, PT ;  /* 0x0000000403087c46 */ /* 0x000fe2000b800108 */
[----:B------:R-:W-:Y:S01]  /*10a40*/  IMAD.IADD R0, R5, 0x1, R0 ;  /* 0x0000000105007824 */ /* 0x000fe200078e0200 */
[----:B------:R-:W-:Y:S02]  /*10a50*/  IABS R6, R5 ;  /* 0x0000000500067213 */ /* 0x000fe40000000000 */
[----:B------:R-:W-:-:S04]  /*10a60*/  IABS R4, R8 ;  /* 0x0000000800047213 */ /* 0x000fc80000000000 */
[----:B------:R-:W1:Y:S08]  /*10a70*/  I2F.RP R9, R4 ;  /* 0x0000000400097306 */ /* 0x000e700000209400 */
[----:B-1----:R-:W1:Y:S02]  /*10a80*/  MUFU.RCP R9, R9 ;  /* 0x0000000900097308 */ /* 0x002e640000001000 */
[----:B-1----:R-:W-:-:S06]  /*10a90*/  VIADD R2, R9, 0xffffffe ;  /* 0x0ffffffe09027836 */ /* 0x002fcc0000000000 */
[----:B------:R1:W2:Y:S02]  /*10aa0*/  F2I.FTZ.U32.TRUNC.NTZ R3, R2 ;  /* 0x0000000200037305 */ /* 0x0002a4000021f000 */
[----:B-1----:R-:W-:Y:S02]  /*10ab0*/  IMAD.MOV.U32 R2, RZ, RZ, RZ ;  /* 0x000000ffff027224 */ /* 0x002fe400078e00ff */
[----:B--2---:R-:W-:-:S04]  /*10ac0*/  IMAD.MOV R7, RZ, RZ, -R3 ;  /* 0x000000ffff077224 */ /* 0x004fc800078e0a03 */
[----:B------:R-:W-:-:S04]  /*10ad0*/  IMAD R7, R7, R4, RZ ;  /* 0x0000000407077224 */ /* 0x000fc800078e02ff */
[----:B------:R-:W-:Y:S01]  /*10ae0*/  IMAD.HI.U32 R3, R3, R7, R2 ;  /* 0x0000000703037227 */ /* 0x000fe200078e0002 */
[-C--:B------:R-:W-:Y:S02]  /*10af0*/  IABS R7, R8.reuse ;  /* 0x0000000800077213 */ /* 0x080fe40000000000 */
[----:B------:R-:W-:-:S03]  /*10b00*/  LOP3.LUT R2, R5, R8, RZ, 0x3c, !PT ;  /* 0x0000000805027212 */ /* 0x000fc600078e3cff */
[----:B------:R-:W-:Y:S02]  /*10b10*/  IMAD.MOV R7, RZ, RZ, -R7 ;  /* 0x000000ffff077224 */ /* 0x000fe400078e0a07 */
[----:B------:R-:W-:-:S04]  /*10b20*/  IMAD.HI.U32 R3, R3, R6, RZ ;  /* 0x0000000603037227 */ /* 0x000fc800078e00ff */
[----:B------:R-:W-:-:S05]  /*10b30*/  IMAD R7, R3, R7, R6 ;  /* 0x0000000703077224 */ /* 0x000fca00078e0206 */
        /* <DEDUP_REMOVED lines=8> */
[----:B------:R-:W-:Y:S01]  /*10bc0*/  @!P0 LOP3.LUT R3, RZ, R8, RZ, 0x33, !PT ;  /* 0x00000008ff038212 */ /* 0x000fe200078e33ff */
[----:B------:R-:W-:-:S04]  /*10bd0*/  IMAD.MOV R8, RZ, RZ, -R8 ;  /* 0x000000ffff087224 */ /* 0x000fc800078e0a08 */
[----:B------:R-:W-:Y:S01]  /*10be0*/  IMAD R18, R3, R8, R0 ;  /* 0x0000000803127224 */ /* 0x000fe200078e0200 */
[----:B------:R-:W-:-:S05]  /*10bf0*/  LOP3.LUT R0, RZ, R3, RZ, 0x33, !PT ;  /* 0x00000003ff007212 */ /* 0x000fca00078e33ff */
[----:B------:R-:W-:Y:S01]  /*10c00*/  IMAD.IADD R17, R17, 0x1, R0 ;  /* 0x0000000111117824 */ /* 0x000fe200078e0200 */
[----:B------:R-:W-:Y:S06]  /*10c10*/  BRA `(.L_x_1159) ;  /* 0x00000000000c7947 */ /* 0x000fec0003800000 */
.L_x_1154:
[----:B------:R-:W-:Y:S02]  /*10c20*/  IMAD.MOV.U32 R17, RZ, RZ, RZ ;  /* 0x000000ffff117224 */ /* 0x000fe400078e00ff */
[----:B------:R-:W-:Y:S02]  /*10c30*/  IMAD.U32 R16, RZ, RZ, UR6 ;  /* 0x00000006ff107e24 */ /* 0x000fe4000f8e00ff */
[----:B------:R-:W-:-:S07]  /*10c40*/  IMAD.MOV.U32 R18, RZ, RZ, RZ ;  /* 0x000000ffff127224 */ /* 0x000fce00078e00ff */
.L_x_1159:
[----:B------:R-:W1:Y:S01]  /*10c50*/  S2R R0, SR_TID.X ;  /* 0x0000000000007919 */ /* 0x000e620000002100 */
[----:B------:R-:W-:Y:S01]  /*10c60*/  STL [R1], RZ ;  /* 0x000000ff01007387 */ /* 0x000fe20000100800 */
[----:B-1----:R-:W-:-:S04]  /*10c70*/  LOP3.LUT R0, R0, 0x1f, RZ, 0xc0, !PT ;  /* 0x0000001f00007812 */ /* 0x002fc800078ec0ff */
[----:B------:R-:W-:-:S13]  /*10c80*/  ISETP.NE.AND P0, PT, R0, RZ, PT ;  /* 0x000000ff0000720c */ /* 0x000fda0003f05270 */
[----:B------:R-:W1:Y:S01]  /*10c90*/  @!P0 S2R R3, SR_CgaCtaId ;  /* 0x0000000000038919 */ /* 0x000e620000008800 */
[----:B------:R-:W-:-:S04]  /*10ca0*/  @!P0 MOV R0, 0x400 ;  /* 0x0000040000008802 */ /* 0x000fc80000000f00 */
[----:B-1----:R-:W-:-:S05]  /*10cb0*/  @!P0 LEA R0, R3, R0, 0x18 ;  /* 0x0000000003008211 */ /* 0x002fca00078ec0ff */
[----:B------:R1:W-:Y:S01]  /*10cc0*/  @!P0 STS.128 [R0+0x2a8d0], R16 ;  /* 0x02a8d01000008388 */ /* 0x0003e20000000c00 */
[----:B------:R-:W-:Y:S06]  /*10cd0*/  BAR.ARV 0x5, 0x120 ;  /* 0x0144800000007b1d */ /* 0x000fec0000002000 */
[----:B------:R-:W-:Y:S01]  /*10ce0*/  ISETP.GE.AND P0, PT, R19, UR5, PT ;  /* 0x0000000513007c0c */ /* 0x000fe2000bf06270 */
[----:B-1----:R-:W-:-:S05]  /*10cf0*/  IMAD.MOV.U32 R0, RZ, RZ, 0x1 ;  /* 0x00000001ff007424 */ /* 0x002fca00078e00ff */
[----:B------:R1:W-:Y:S04]  /*10d00*/  STL [R1+0x8], R0 ;  /* 0x0000080001007387 */ /* 0x0003e80000100800 */
[----:B------:R1:W-:Y:S03]  /*10d10*/  STL [R1+0x18], RZ ;  /* 0x000018ff01007387 */ /* 0x0003e60000100800 */
[----:B------:R-:W-:Y:S05]  /*10d20*/  @P0 BRA `(.L_x_1160) ;  /* 0x0000004400440947 */ /* 0x000fea0003800000 */
[----:B-1----:R-:W-:Y:S01]  /*10d30*/  IMAD.MOV.U32 R0, RZ, RZ, 0x1 ;  /* 0x00000001ff007424 */ /* 0x002fe200078e00ff */
[----:B------:R1:W-:Y:S01]  /*10d40*/  STL [R1+0x18], RZ ;  /* 0x000018ff01007387 */ /* 0x0003e20000100800 */
[----:B------:R-:W-:Y:S01]  /*10d50*/  ULDC UR38, c[0x0][0xc] ;  /* 0x0000030000267ab9 */ /* 0x000fe20000000800 */
[----:B------:R-:W-:Y:S02]  /*10d60*/  ULDC.64 UR36, c[0x0][0x198] ;  /* 0x0000660000247ab9 */ /* 0x000fe40000000a00 */
[----:B------:R1:W-:Y:S04]  /*10d70*/  STL [R1+0x8], R0 ;  /* 0x0000080001007387 */ /* 0x0003e80000100800 */
[----:B------:R1:W-:Y:S02]  /*10d80*/  STL [R1], RZ ;  /* 0x000000ff01007387 */ /* 0x0003e40000100800 */
.L_x_1235:
[----:B------:R-:W-:Y:S05]  /*10d90*/  YIELD ;  /* 0x0000000000007946 */ /* 0x000fea0003800000 */
[----:B------:R-:W-:Y:S01]  /*10da0*/  ULDC.64 UR4, c[0x0][0xa28] ;  /* 0x00028a0000047ab9 */ /* 0x000fe20000000a00 */
[----:B------:R-:W-:Y:S01]  /*10db0*/  IMAD.MOV.U32 R4, RZ, RZ, RZ ;  /* 0x000000ffff047224 */ /* 0x000fe200078e00ff */
[----:B------:R-:W-:Y:S01]  /*10dc0*/  ISETP.NE.U32.AND P0, PT, RZ, UR4, PT ;  /* 0x00000004ff007c0c */ /* 0x000fe2000bf05070 */
[----:B------:R-:W-:-:S03]  /*10dd0*/  ULDC.64 UR6, c[0x0][0x208] ;  /* 0x0000820000067ab9 */ /* 0x000fc60000000a00 */
[----:B------:R-:W-:Y:S01]  /*10de0*/  ISETP.NE.AND.EX P0, PT, RZ, UR5, PT, P0 ;  /* 0x00000005ff007c0c */ /* 0x000fe2000bf05300 */
[----:B------:R-:W-:-:S12]  /*10df0*/  ULDC.64 UR4, c[0x0][0xa00] ;  /* 0x0002800000047ab9 */ /* 0x000fd80000000a00 */
[----:B--2---:R-:W2:Y:S01]  /*10e00*/  @P0 LDC.64 R2, c[0x0][0xa28] ;  /* 0x00028a00ff020b82 */ /* 0x004ea20000000a00 */
[----:B------:R-:W-:Y:S01]  /*10e10*/  ISETP.NE.U32.AND P2, PT, RZ, UR4, PT ;  /* 0x00000004ff007c0c */ /* 0x000fe2000bf45070 */
[----:B--2---:R-:W-:-:S05]  /*10e20*/  @P0 IMAD.WIDE R2, R19, 0x4, R2 ;  /* 0x0000000413020825 */ /* 0x004fca00078e0202 */
[----:B------:R2:W5:Y:S01]  /*10e30*/  @P0 LDG.E R4, desc[UR6][R2.64] ;  /* 0x0000000602040981 */ /* 0x000562000c1e1900 */
[----:B------:R-:W-:Y:S01]  /*10e40*/  ISETP.NE.AND.EX P2, PT, RZ, UR5, PT, P2 ;  /* 0x00000005ff007c0c */ /* 0x000fe2000bf45320 */
[----:B-1----:R-:W-:Y:S01]  /*10e50*/  IMAD.MOV.U32 R0, RZ, RZ, RZ ;  /* 0x000000ffff007224 */ /* 0x002fe200078e00ff */
[----:B------:R-:W-:Y:S01]  /*10e60*/  ULDC.64 UR4, c[0x0][0xa18] ;  /* 0x0002860000047ab9 */ /* 0x000fe20000000a00 */
[----:B--2---:R-:W1:Y:S02]  /*10e70*/  LDC.64 R2, c[0x0][0xa00] ;  /* 0x00028000ff027b82 */ /* 0x004e640000000a00 */
[----:B-1----:R-:W-:-:S08]  /*10e80*/  IMAD.WIDE R2, R19, 0x4, R2 ;  /* 0x0000000413027825 */ /* 0x002fd000078e0202 */
[----:B------:R-:W2:Y:S01]  /*10e90*/  @P2 LDG.E R0, desc[UR6][R2.64] ;  /* 0x0000000602002981 */ /* 0x000ea2000c1e1900 */
[----:B------:R-:W-:Y:S01]  /*10ea0*/  ISETP.NE.U32.AND P1, PT, RZ, UR4, PT ;  /* 0x00000004ff007c0c */ /* 0x000fe2000bf25070 */
[----:B------:R-:W-:-:S03]  /*10eb0*/  ULDC UR4, c[0x0][0x288] ;  /* 0x0000a20000047ab9 */ /* 0x000fc60000000800 */
[----:B------:R-:W-:-:S13]  /*10ec0*/  ISETP.NE.AND.EX P1, PT, RZ, UR5, PT, P1 ;  /* 0x00000005ff007c0c */ /* 0x000fda000bf25310 */
[----:B------:R-:W1:Y:S02]  /*10ed0*/  @P1 LDC.64 R6, c[0x0][0xa18] ;  /* 0x00028600ff061b82 */ /* 0x000e640000000a00 */
[----:B-1----:R-:W-:Y:S01]  /*10ee0*/  @P1 IMAD.WIDE R6, R19, 0x4, R6 ;  /* 0x0000000413061825 */ /* 0x002fe200078e0206 */
[----:B--2---:R1:W-:Y:S03]  /*10ef0*/  STL [R1+0x1c], R0 ;  /* 0x00001c0001007387 */ /* 0x0043e60000100800 */
[----:B-1----:R-:W-:Y:S01]  /*10f00*/  IMAD.U32 R0, RZ, RZ, UR4 ;  /* 0x00000004ff007e24 */ /* 0x002fe2000f8e00ff */
[----:B------:R-:W-:Y:S02]  /*10f10*/  ULDC.64 UR4, c[0x0][0x3f8] ;  /* 0x0000fe0000047ab9 */ /* 0x000fe40000000a00 */
[----:B------:R-:W-:-:S03]  /*10f20*/  UISETP.NE.U32.AND UP0, UPT, UR4, URZ, UPT ;  /* 0x0000003f0400728c */ /* 0x000fc6000bf05070 */
[----:B------:R-:W-:Y:S01]  /*10f30*/  ULDC UR4, c[0x0][0x404] ;  /* 0x0001010000047ab9 */ /* 0x000fe20000000800 */
[----:B------:R-:W-:Y:S01]  /*10f40*/  UISETP.NE.AND.EX UP0, UPT, UR5, URZ, UPT, UP0 ;  /* 0x0000003f0500728c */ /* 0x000fe2000bf05300 */
[----:B------:R1:W5:Y:S01]  /*10f50*/  @P1 LDG.E R0, desc[UR6][R6.64] ;  /* 0x0000000606001981 */ /* 0x000362000c1e1900 */
[----:B------:R-:W-:Y:S01]  /*10f60*/  ULDC.64 UR6, c[0x0][0xa08] ;  /* 0x0002820000067ab9 */ /* 0x000fe20000000a00 */
[----:B------:R-:W-:Y:S01]  /*10f70*/  ULDC UR5, c[0x0][0x2e0] ;  /* 0x0000b80000057ab9 */ /* 0x000fe20000000800 */
[----:B------:R-:W-:Y:S01]  /*10f80*/  USEL UR4, UR4, 0x1, UP0 ;  /* 0x0000000104047887 */ /* 0x000fe20008000000 */
[----:B------:R-:W-:-:S03]  /*10f90*/  ISETP.NE.U32.AND P0, PT, RZ, UR6, PT ;  /* 0x00000006ff007c0c */ /* 0x000fc6000bf05070 */
[----:B------:R-:W-:Y:S01]  /*10fa0*/  UIMAD UR4, UR4, UR5, URZ ;  /* 0x00000005040472a4 */ /* 0x000fe2000f8e023f */
[----:B------:R-:W-:-:S05]  /*10fb0*/  ISETP.NE.AND.EX P0, PT, RZ, UR7, PT, P0 ;  /* 0x00000007ff007c0c */ /* 0x000fca000bf05300 */
[----:B------:R-:W-:Y:S01]  /*10fc0*/  IMAD.U32 R5, RZ, RZ, UR4 ;  /* 0x00000004ff057e24 */ /* 0x000fe2000f8e00ff */
[----:B-1----:R-:W-:Y:S07]  /*10fd0*/  @P1 BRA `(.L_x_1161) ;  /* 0x0000000000141947 */ /* 0x002fee0003800000 */
[----:B------:R-:W-:Y:S05]  /*10fe0*/  @!P2 BRA `(.L_x_1161) ;  /* 0x000000000010a947 */ /* 0x000fea0003800000 */
[----:B------:R-:W-:Y:S02]  /*10ff0*/  ULDC.64 UR4, c[0x0][0x208] ;  /* 0x0000820000047ab9 */ /* 0x000fe40000000a00 */
[----:B------:R-:W2:Y:S04]  /*11000*/  LDG.E R7, desc[UR4][R2.64] ;  /* 0x0000000402077981 */ /* 0x000ea8000c1e1900 */
[----:B-----5:R-:W2:Y:S02]  /*11010*/  LDG.E R0, desc[UR4][R2.64+0x4] ;  /* 0x0000040402007981 */ /* 0x020ea4000c1e1900 */
[----:B--2---:R-:W-:-:S07]  /*11020*/  IMAD.IADD R0, R0, 0x1, -R7 ;  /* 0x0000000100007824 */ /* 0x004fce00078e0a07 */
.L_x_1161:
[----:B------:R-:W1:Y:S01]  /*11030*/  LDC.64 R2, c[0x0][0xa08] ;  /* 0x00028200ff027b82 */ /* 0x000e620000000a00 */
[----:B------:R-:W-:Y:S01]  /*11040*/  IMAD.MOV.U32 R7, RZ, RZ, RZ ;  /* 0x000000ffff077224 */ /* 0x000fe200078e00ff */
[----:B------:R-:W-:Y:S01]  /*11050*/  ULDC.64 UR4, c[0x0][0x208] ;  /* 0x0000820000047ab9 */ /* 0x000fe20000000a00 */
[----:B-1----:R-:W-:-:S05]  /*11060*/  IMAD.WIDE R2, R19, 0x4, R2 ;  /* 0x0000000413027825 */ /* 0x002fca00078e0202 */
[----:B------:R-:W2:Y:S01]  /*11070*/  @P0 LDG.E R7, desc[UR4][R2.64] ;  /* 0x0000000402070981 */ /* 0x000ea2000c1e1900 */
[----:B------:R-:W-:Y:S02]  /*11080*/  ULDC.64 UR4, c[0x0][0xa20] ;  /* 0x0002880000047ab9 */ /* 0x000fe40000000a00 */
[----:B------:R-:W-:-:S04]  /*11090*/  ISETP.NE.U32.AND P1, PT, RZ, UR4, PT ;  /* 0x00000004ff007c0c */ /* 0x000fc8000bf25070 */
[----:B------:R-:W-:Y:S01]  /*110a0*/  ISETP.NE.AND.EX P1, PT, RZ, UR5, PT, P1 ;  /* 0x00000005ff007c0c */ /* 0x000fe2000bf25310 */
[----:B--2--5:R-:W-:-:S05]  /*110b0*/  IMAD.IADD R6, R7, 0x1, R4 ;  /* 0x0000000107067824 */ /* 0x024fca00078e0204 */
[----:B------:R1:W-:Y:S07]  /*110c0*/  STL [R1+0x4], R6 ;  /* 0x0000040601007387 */ /* 0x0003ee0000100800 */
[----:B------:R-:W-:Y:S05]  /*110d0*/  @!P1 BRA `(.L_x_1162) ;  /* 0x0000000000149947 */ /* 0x000fea0003800000 */
[----:B------:R-:W2:Y:S01]  /*110e0*/  LDC.64 R2, c[0x0][0xa20] ;  /* 0x00028800ff027b82 */ /* 0x000ea20000000a00 */
[----:B------:R-:W-:Y:S01]  /*110f0*/  ULDC.64 UR4, c[0x0][0x208] ;  /* 0x0000820000047ab9 */ /* 0x000fe20000000a00 */
[----:B--2---:R-:W-:-:S05]  /*11100*/  IMAD.WIDE R2, R19, 0x4, R2 ;  /* 0x0000000413027825 */ /* 0x004fca00078e0202 */
[----:B------:R2:W5:Y:S01]  /*11110*/  LDG.E R5, desc[UR4][R2.64] ;  /* 0x0000000402057981 */ /* 0x000562000c1e1900 */
[----:B------:R-:W-:Y:S05]  /*11120*/  BRA `(.L_x_1163) ;  /* 0x0000000000147947 */ /* 0x000fea0003800000 */
.L_x_1162:
[----:B------:R-:W-:Y:S05]  /*11130*/  @!P0 BRA `(.L_x_1163) ;  /* 0x0000000000108947 */ /* 0x000fea0003800000 */
[----:B------:R-:W-:Y:S02]  /*11140*/  ULDC.64 UR4, c[0x0][0x208] ;  /* 0x0000820000047ab9 */ /* 0x000fe40000000a00 */
[----:B-1----:R-:W2:Y:S04]  /*11150*/  LDG.E R6, desc[UR4][R2.64] ;  /* 0x0000000402067981 */ /* 0x002ea8000c1e1900 */
[----:B------:R-:W2:Y:S02]  /*11160*/  LDG.E R5, desc[UR4][R2.64+0x4] ;  /* 0x0000040402057981 */ /* 0x000ea4000c1e1900 */
[----:B--2---:R-:W-:-:S07]  /*11170*/  IMAD.IADD R5, R5, 0x1, -R6 ;  /* 0x0000000105057824 */ /* 0x004fce00078e0a06 */
.L_x_1163:
[----:B--2---:R-:W2:Y:S01]  /*11180*/  LDC.64 R2, c[0x0][0x9e0] ;  /* 0x00027800ff027b82 */ /* 0x004ea20000000a00 */
[----:B-----5:R-:W-:Y:S01]  /*11190*/  IMAD.IADD R7, R5, 0x1, -R4 ;  /* 0x0000000105077824 */ /* 0x020fe200078e0a04 */
[----:B------:R-:W-:-:S04]  /*111a0*/  LEA R9, R17, 0x80, 0x7 ;  /* 0x0000008011097811 */ /* 0x000fc800078e38ff */
[----:B------:R-:W-:Y:S02]  /*111b0*/  IADD3 R9, R7, R9, -R0 ;  /* 0x0000000907097210 */ /* 0x000fe40007ffe800 */
[----:B--2---:R-:W-:-:S03]  /*111c0*/  ISETP.GE.AND P0, PT, R3, 0x1, PT ;  /* 0x000000010300780c */ /* 0x004fc60003f06270 */
[----:B------:R-:W-:-:S10]  /*111d0*/  IMAD.IADD R2, R9, 0x1, R2 ;  /* 0x0000000109027824 */ /* 0x000fd400078e0202 */
[----:B------:R-:W-:Y:S05]  /*111e0*/  @!P0 BRA `(.L_x_1164) ;  /* 0x0000000000488947 */ /* 0x000fea0003800000 */
[C---:B------:R-:W-:Y:S01]  /*111f0*/  ISETP.GT.AND P1, PT, R9.reuse, RZ, PT ;  /* 0x000000ff0900720c */ /* 0x040fe20003f24270 */
[----:B------:R-:W-:Y:S01]  /*11200*/  BSSY B0, `(.L_x_1165) ;  /* 0x000000e000007945 */ /* 0x000fe20003800000 */
[----:B-1----:R-:W-:-:S11]  /*11210*/  VIADD R6, R9, 0xffffffff ;  /* 0xffffffff09067836 */ /* 0x002fd60000000000 */
        /* <DEDUP_REMOVED lines=8> */
.L_x_1166:
[----:B------:R-:W-:-:S13]  /*112a0*/  ISETP.NE.AND P1, PT, R3, 0x1, PT ;  /* 0x000000010300780c */ /* 0x000fda0003f25270 */
[----:B------:R-:W1:Y:S02]  /*112b0*/  @P1 LDC.64 R4, c[0x0][0x9e8] ;  /* 0x00027a00ff041b82 */ /* 0x000e640000000a00 */
[----:B-1----:R-:W-:-:S05]  /*112c0*/  @P1 IMAD.HI.U32 R4, R6, R4, RZ ;  /* 0x0000000406041227 */ /* 0x002fca00078e00ff */
[----:B------:R-:W-:-:S07]  /*112d0*/  @P1 SHF.R.U32.HI R6, RZ, R5, R4 ;  /* 0x00000005ff061219 */ /* 0x000fce0000011604 */
.L_x_1167:
[----:B------:R-:W-:Y:S05]  /*112e0*/  BSYNC B0 ;  /* 0x0000000000007941 */ /* 0x000fea0003800000 */
.L_x_1165:
[----:B------:R-:W-:-:S05]  /*112f0*/  IMAD R5, R6, R3, R3 ;  /* 0x0000000306057224 */ /* 0x000fca00078e0203 */
[----:B------:R-:W-:-:S07]  /*11300*/  VIMNMX R2, R2, R5, PT ;  /* 0x0000000502027248 */ /* 0x000fce0003fe0100 */
.L_x_1164:
[----:B------:R-:W-:Y:S01]  /*11310*/  VIADD R2, R2, 0x5f ;  /* 0x0000005f02027836 */ /* 0x000fe20000000000 */
[----:B------:R-:W-:Y:S01]  /*11320*/  ULDC UR4, c[0x0][0x9dc] ;  /* 0x0002770000047ab9 */ /* 0x000fe20000000800 */
[----:B------:R-:W-:Y:S02]  /*11330*/  IMAD R4, R17, 0x80, -R0 ;  /* 0x0000008011047824 */ /* 0x000fe400078e0a00 */
[----:B------:R-:W-:-:S04]  /*11340*/  IMAD.HI R2, R2, 0x2aaaaaab, RZ ;  /* 0x2aaaaaab02027827 */ /* 0x000fc800078e02ff */
[C---:B------:R-:W-:Y:S01]  /*11350*/  VIADD R0, R7.reuse, 0x5f ;  /* 0x0000005f07007836 */ /* 0x040fe20000000000 */
[----:B------:R-:W-:Y:S01]  /*11360*/  SHF.R.U32.HI R5, RZ, 0x1f, R2 ;  /* 0x0000001fff057819 */ /* 0x000fe20000011602 */
[----:B------:R-:W-:Y:S02]  /*11370*/  IMAD.IADD R7, R7, 0x1, R4 ;  /* 0x0000000107077824 */ /* 0x000fe400078e0204 */
[----:B------:R-:W-:Y:S01]  /*11380*/  IMAD.HI R0, R0, 0x2aaaaaab, RZ ;  /* 0x2aaaaaab00007827 */ /* 0x000fe200078e02ff */
[----:B------:R-:W-:-:S04]  /*11390*/  LEA.HI.SX32 R2, R2, R5, 0x1c ;  /* 0x0000000502027211 */ /* 0x000fc800078fe2ff */
[----:B------:R-:W-:-:S04]  /*113a0*/  SHF.R.U32.HI R5, RZ, 0x1f, R0 ;  /* 0x0000001fff057819 */ /* 0x000fc80000011600 */
[----:B------:R-:W-:Y:S01]  /*113b0*/  LEA.HI.SX32 R5, R0, R5, 0x1c ;  /* 0x0000000500057211 */ /* 0x000fe200078fe2ff */
[----:B------:R-:W-:-:S03]  /*113c0*/  VIADD R0, R7, -UR4 ;  /* 0x8000000407007c36 */ /* 0x000fc60008000000 */
[----:B-1----:R-:W-:-:S05]  /*113d0*/  VIMNMX R6, R5, R2, PT ;  /* 0x0000000205067248 */ /* 0x002fca0003fe0100 */
[----:B------:R1:W-:Y:S01]  /*113e0*/  STL [R1+0x14], R6 ;  /* 0x0000140601007387 */ /* 0x0003e20000100800 */
[----:B------:R-:W-:Y:S05]  /*113f0*/  @!P0 BRA `(.L_x_1168) ;  /* 0x0000000000448947 */ /* 0x000fea0003800000 */
[----:B------:R-:W-:Y:S01]  /*11400*/  ISETP.GT.AND P0, PT, R7, -0x1, PT ;  /* 0xffffffff0700780c */ /* 0x000fe20003f04270 */
[----:B------:R-:W-:-:S12]  /*11410*/  BSSY B0, `(.L_x_1169) ;  /* 0x000000d000007945 */ /* 0x000fd80003800000 */
        /* <DEDUP_REMOVED lines=8> */
.L_x_1170:
[----:B------:R-:W-:-:S13]  /*114a0*/  ISETP.NE.AND P0, PT, R3, 0x1, PT ;  /* 0x000000010300780c */ /* 0x000fda0003f05270 */
[----:B------:R-:W2:Y:S02]  /*114b0*/  @P0 LDC.64 R4, c[0x0][0x9e8] ;  /* 0x00027a00ff040b82 */ /* 0x000ea40000000a00 */
[----:B--2---:R-:W-:-:S05]  /*114c0*/  @P0 IMAD.HI.U32 R4, R7, R4, RZ ;  /* 0x0000000407040227 */ /* 0x004fca00078e00ff */
[----:B------:R-:W-:-:S07]  /*114d0*/  @P0 SHF.R.U32.HI R7, RZ, R5, R4 ;  /* 0x00000005ff070219 */ /* 0x000fce0000011604 */
.L_x_1171:
[----:B------:R-:W-:Y:S05]  /*114e0*/  BSYNC B0 ;  /* 0x0000000000007941 */ /* 0x000fea0003800000 */
.L_x_1169:
[----:B------:R-:W-:-:S05]  /*114f0*/  IMAD R3, R7, R3, RZ ;  /* 0x0000000307037224 */ /* 0x000fca00078e02ff */
[----:B------:R-:W-:-:S07]  /*11500*/  VIMNMX R0, R0, R3, !PT ;  /* 0x0000000300007248 */ /* 0x000fce0007fe0100 */
.L_x_1168:
[----:B------:R-:W-:Y:S01]  /*11510*/  IMAD.HI R0, R0, 0x2aaaaaab, RZ ;  /* 0x2aaaaaab00007827 */ /* 0x000fe200078e02ff */
[----:B------:R-:W-:Y:S04]  /*11520*/  BSSY B6, `(.L_x_1172) ;  /* 0x000030d000067945 */ /* 0x000fe80003800000 */
[----:B------:R-:W-:-:S04]  /*11530*/  SHF.R.U32.HI R3, RZ, 0x1f, R0 ;  /* 0x0000001fff037819 */ /* 0x000fc80000011600 */
[----:B------:R-:W-:-:S04]  /*11540*/  LEA.HI.SX32 R3, R0, R3, 0x1c ;  /* 0x0000000300037211 */ /* 0x000fc800078fe2ff */
[----:B------:R-:W-:-:S04]  /*11550*/  VIMNMX R2, RZ, R3, !PT ;  /* 0x00000003ff027248 */ /* 0x000fc80007fe0100 */
[----:B------:R-:W-:Y:S01]  /*11560*/  ISETP.GT.AND P0, PT, R6, R2, PT ;  /* 0x000000020600720c */ /* 0x000fe20003f04270 */
[----:B------:R2:W-:-:S12]  /*11570*/  STL [R1+0x10], R2 ;  /* 0x0000100201007387 */ /* 0x0005d80000100800 */
[----:B--2---:R-:W-:Y:S05]  /*11580*/  @P0 BRA `(.L_x_1173) ;  /* 0x0000000000480947 */ /* 0x004fea0003800000 */
[----:B------:R-:W2:Y:S02]  /*11590*/  S2R R2, SR_TID.X ;  /* 0x0000000000027919 */ /* 0x000ea40000002100 */
[----:B--2---:R-:W-:-:S04]  /*115a0*/  LOP3.LUT R2, R2, 0x1f, RZ, 0xc0, !PT ;  /* 0x0000001f02027812 */ /* 0x004fc800078ec0ff */
[----:B------:R-:W-:-:S13]  /*115b0*/  ISETP.NE.AND P1, PT, R2, RZ, PT ;  /* 0x000000ff0200720c */ /* 0x000fda0003f25270 */
[----:B------:R-:W-:Y:S05]  /*115c0*/  @P1 BRA `(.L_x_1174) ;  /* 0x0000003000081947 */ /* 0x000fea0003800000 */
[----:B------:R-:W2:Y:S01]  /*115d0*/  S2R R7, SR_LANEID ;  /* 0x0000000000077919 */ /* 0x000ea20000000000 */
[----:B------:R-:W-:Y:S01]  /*115e0*/  VOTEU.ANY UR4, UPT, PT ;  /* 0x0000000000047886 */ /* 0x000fe200038e0100 */
[----:B------:R-:W3:Y:S01]  /*115f0*/  LDC.64 R2, c[0x0][0xc38] ;  /* 0x00030e00ff027b82 */ /* 0x000ee20000000a00 */
[----:B------:R-:W2:Y:S01]  /*11600*/  FLO.U32 R0, UR4 ;  /* 0x0000000400007d00 */ /* 0x000ea200080e0000 */
[----:B------:R-:W-:-:S07]  /*11610*/  ULDC.64 UR6, c[0x0][0x208] ;  /* 0x0000820000067ab9 */ /* 0x000fce0000000a00 */
[----:B------:R-:W3:Y:S01]  /*11620*/  POPC R5, UR4 ;  /* 0x0000000400057d09 */ /* 0x000ee20008000000 */
[----:B--2---:R-:W-:-:S13]  /*11630*/  ISETP.EQ.U32.AND P0, PT, R0, R7, PT ;  /* 0x000000070000720c */ /* 0x004fda0003f02070 */
[----:B---3--:R-:W2:Y:S01]  /*11640*/  @P0 ATOMG.E.ADD.STRONG.GPU PT, R3, desc[UR6][R2.64], R5 ;  /* 0x00000005020309a8 */ /* 0x008ea200081ee1c6 */
[----:B------:R-:W3:Y:S02]  /*11650*/  S2R R4, SR_LTMASK ;  /* 0x0000000000047919 */ /* 0x000ee40000003900 */
[----:B---3--:R-:W-:-:S04]  /*11660*/  LOP3.LUT R4, R4, UR4, RZ, 0xc0, !PT ;  /* 0x0000000404047c12 */ /* 0x008fc8000f8ec0ff */
[----:B------:R-:W3:Y:S01]  /*11670*/  POPC R7, R4 ;  /* 0x0000000400077309 */ /* 0x000ee20000000000 */
[----:B--2---:R-:W3:Y:S02]  /*11680*/  SHFL.IDX PT, R0, R3, R0, 0x1f ;  /* 0x00001f0003007589 */ /* 0x004ee400000e0000 */
[----:B---3--:R-:W-:Y:S01]  /*11690*/  IADD3 R16, R0, UR38, R7 ;  /* 0x0000002600107c10 */ /* 0x008fe2000fffe007 */
[----:B------:R-:W-:Y:S06]  /*116a0*/  BRA `(.L_x_1174) ;  /* 0x0000002c00d07947 */ /* 0x000fec0003800000 */
.L_x_1173:
[----:B------:R-:W2:Y:S01]  /*116b0*/  S2R R3, SR_CgaCtaId ;  /* 0x0000000000037919 */ /* 0x000ea20000008800 */
[----:B------:R-:W-:-:S04]  /*116c0*/  MOV R0, 0x400 ;  /* 0x0000040000007802 */ /* 0x000fc80000000f00 */
[----:B--2---:R-:W-:-:S05]  /*116d0*/  LEA R2, R3, R0, 0x18 ;  /* 0x0000000003027211 */ /* 0x004fca00078ec0ff */
[----:B------:R2:W-:Y:S01]  /*116e0*/  STL [R1+0xc], R2 ;  /* 0x00000c0201007387 */ /* 0x0005e20000100800 */
[----:B------:R-:W-:-:S05]  /*116f0*/  VIADD R0, R2, 0x18400 ;  /* 0x0001840002007836 */ /* 0x000fca0000000000 */
[----:B------:R-:W-:-:S13]  /*11700*/  LOP3.LUT P0, RZ, R0, 0x3ff, RZ, 0xc0, !PT ;  /* 0x000003ff00ff7812 */ /* 0x000fda000780c0ff */
[----:B--2---:R-:W-:Y:S05]  /*11710*/  @!P0 BRA `(.L_x_1175) ;  /* 0x0000000000408947 */ /* 0x004fea0003800000 */
[----:B------:R-:W-:Y:S01]  /*11720*/  MOV R2, 0x0 ;  /* 0x0000000000027802 */ /* 0x000fe20000000f00 */
[----:B------:R-:W-:Y:S01]  /*11730*/  ULDC.64 UR6, c[0x4][0xb8] ;  /* 0x01002e0000067ab9 */ /* 0x000fe20000000a00 */
[----:B------:R-:W-:Y:S01]  /*11740*/  ULDC.64 UR8, c[0x4][0xc0] ;  /* 0x0100300000087ab9 */ /* 0x000fe20000000a00 */
[----:B------:R-:W-:Y:S01]  /*11750*/  ULDC.64 UR4, c[0x4][0x38] ;  /* 0x01000e0000047ab9 */ /* 0x000fe20000000a00 */
[----:B------:R-:W-:Y:S02]  /*11760*/  IMAD.U32 R4, RZ, RZ, UR6 ;  /* 0x00000006ff047e24 */ /* 0x000fe4000f8e00ff */
[----:B------:R-:W2:Y:S01]  /*11770*/  LDC.64 R2, c[0x4][R2] ;  /* 0x0100000002027b82 */ /* 0x000ea20000000a00 */
[----:B------:R-:W-:Y:S02]  /*11780*/  IMAD.U32 R5, RZ, RZ, UR7 ;  /* 0x00000007ff057e24 */ /* 0x000fe4000f8e00ff */
[----:B-1----:R-:W-:Y:S02]  /*11790*/  IMAD.U32 R6, RZ, RZ, UR8 ;  /* 0x00000008ff067e24 */ /* 0x002fe4000f8e00ff */
[----:B------:R-:W-:-:S02]  /*117a0*/  IMAD.U32 R7, RZ, RZ, UR9 ;  /* 0x00000009ff077e24 */ /* 0x000fc4000f8e00ff */
[----:B------:R-:W-:Y:S02]  /*117b0*/  IMAD.U32 R10, RZ, RZ, UR4 ;  /* 0x00000004ff0a7e24 */ /* 0x000fe4000f8e00ff */
[----:B0-----:R-:W-:Y:S02]  /*117c0*/  IMAD.U32 R11, RZ, RZ, UR5 ;  /* 0x00000005ff0b7e24 */ /* 0x001fe4000f8e00ff */
[----:B------:R-:W-:Y:S02]  /*117d0*/  IMAD.MOV.U32 R8, RZ, RZ, 0x70 ;  /* 0x00000070ff087424 */ /* 0x000fe400078e00ff */
[----:B------:R-:W-:Y:S02]  /*117e0*/  IMAD.MOV.U32 R12, RZ, RZ, 0x1 ;  /* 0x00000001ff0c7424 */ /* 0x000fe400078e00ff */
[----:B------:R-:W-:-:S07]  /*117f0*/  IMAD.MOV.U32 R13, RZ, RZ, RZ ;  /* 0x000000ffff0d7224 */ /* 0x000fce00078e00ff */
[----:B------:R-:W-:-:S07]  /*11800*/  LEPC R20, `(.L_x_1175) ;  /* 0x000000001014794e */ /* 0x000fce0000000000 */
[----:B--2---:R-:W-:Y:S05]  /*11810*/  CALL.ABS.NOINC R2 ;  /* 0x0000000002007343 */ /* 0x004fea0003c00000 */
.L_x_1175:
        /* <DEDUP_REMOVED lines=8> */
[----:B------:R2:W3:Y:S01]  /*118a0*/  LDC.64 R2, c[0x4][R0] ;  /* 0x0100000000027b82 */ /* 0x0004e20000000a00 */
[----:B------:R-:W-:Y:S02]  /*118b0*/  IMAD.U32 R4, RZ, RZ, UR6 ;  /* 0x00000006ff047e24 */ /* 0x000fe4000f8e00ff */
[----:B------:R-:W-:Y:S02]  /*118c0*/  IMAD.U32 R5, RZ, RZ, UR7 ;  /* 0x00000007ff057e24 */ /* 0x000fe4000f8e00ff */
[----:B-1----:R-:W-:Y:S02]  /*118d0*/  IMAD.U32 R6, RZ, RZ, UR8 ;  /* 0x00000008ff067e24 */ /* 0x002fe4000f8e00ff */
[----:B------:R-:W-:-:S02]  /*118e0*/  IMAD.U32 R7, RZ, RZ, UR9 ;  /* 0x00000009ff077e24 */ /* 0x000fc4000f8e00ff */
[----:B------:R-:W-:Y:S02]  /*118f0*/  IMAD.U32 R10, RZ, RZ, UR4 ;  /* 0x00000004ff0a7e24 */ /* 0x000fe4000f8e00ff */
[----:B0-----:R-:W-:Y:S02]  /*11900*/  IMAD.U32 R11, RZ, RZ, UR5 ;  /* 0x00000005ff0b7e24 */ /* 0x001fe4000f8e00ff */
[----:B------:R-:W-:Y:S02]  /*11910*/  IMAD.MOV.U32 R8, RZ, RZ, 0x70 ;  /* 0x00000070ff087424 */ /* 0x000fe400078e00ff */
[----:B------:R-:W-:Y:S02]  /*11920*/  IMAD.MOV.U32 R12, RZ, RZ, 0x1 ;  /* 0x00000001ff0c7424 */ /* 0x000fe400078e00ff */
[----:B--2---:R-:W-:-:S07]  /*11930*/  IMAD.MOV.U32 R13, RZ, RZ, RZ ;  /* 0x000000ffff0d7224 */ /* 0x004fce00078e00ff */
[----:B------:R-:W-:-:S07]  /*11940*/  LEPC R20, `(.L_x_1177) ;  /* 0x000000001014794e */ /* 0x000fce0000000000 */
[----:B---3--:R-:W-:Y:S05]  /*11950*/  CALL.ABS.NOINC R2 ;  /* 0x0000000002007343 */ /* 0x008fea0003c00000 */
.L_x_1177:
        /* <DEDUP_REMOVED lines=16> */
.L_x_1176:
[----:B------:R-:W2:Y:S01]  /*11a60*/  LDL.LU R7, [R1+0x1c] ;  /* 0x00001c0001077983 */ /* 0x000ea20000300800 */
[----:B------:R-:W3:Y:S01]  /*11a70*/  LDC R0, c[0x0][0x428] ;  /* 0x00010a00ff007b82 */ /* 0x000ee20000000800 */
[----:B------:R-:W-:Y:S01]  /*11a80*/  IMAD.MOV.U32 R4, RZ, RZ, R18 ;  /* 0x000000ffff047224 */ /* 0x000fe200078e0012 */
[----:B------:R-:W-:Y:S01]  /*11a90*/  ULDC.64 UR4, c[0x0][0x9f8] ;  /* 0x00027e0000047ab9 */ /* 0x000fe20000000a00 */
[----:B-1----:R-:W1:Y:S01]  /*11aa0*/  S2R R6, SR_TID.X ;  /* 0x0000000000067919 */ /* 0x002e620000002100 */
[----:B------:R-:W-:Y:S01]  /*11ab0*/  ULDC.64 UR6, c[0x0][0x208] ;  /* 0x0000820000067ab9 */ /* 0x000fe20000000a00 */
[----:B---3--:R-:W-:Y:S02]  /*11ac0*/  ISETP.NE.AND P0, PT, R0, 0x1, PT ;  /* 0x000000010000780c */ /* 0x008fe40003f05270 */
[----:B-1----:R-:W-:-:S11]  /*11ad0*/  LOP3.LUT R6, R6, 0x1f, RZ, 0xc0, !PT ;  /* 0x0000001f06067812 */ /* 0x002fd600078ec0ff */
[----:B------:R-:W1:Y:S08]  /*11ae0*/  @P0 LDC R3, c[0x0][0x42c] ;  /* 0x00010b00ff030b82 */ /* 0x000e700000000800 */
[----:B------:R-:W3:Y:S01]  /*11af0*/  @P0 LDC R5, c[0x0][0x430] ;  /* 0x00010c00ff050b82 */ /* 0x000ee20000000800 */
[----:B-1----:R-:W-:-:S05]  /*11b00*/  @P0 IMAD.HI.U32 R0, R18, R3, RZ ;  /* 0x0000000312000227 */ /* 0x002fca00078e00ff */
[----:B---3--:R-:W-:Y:S01]  /*11b10*/  @P0 SHF.R.U32.HI R4, RZ, R5, R0 ;  /* 0x00000005ff040219 */ /* 0x008fe20000011600 */
[----:B------:R-:W-:Y:S01]  /*11b20*/  IMAD.MOV.U32 R0, RZ, RZ, R19 ;  /* 0x000000ffff007224 */ /* 0x000fe200078e0013 */
[----:B------:R-:W-:-:S04]  /*11b30*/  ISETP.NE.U32.AND P0, PT, RZ, UR4, PT ;  /* 0x00000004ff007c0c */ /* 0x000fc8000bf05070 */
[----:B------:R-:W-:Y:S01]  /*11b40*/  ISETP.NE.AND.EX P0, PT, RZ, UR5, PT, P0 ;  /* 0x00000005ff007c0c */ /* 0x000fe2000bf05300 */
[----:B------:R-:W-:-:S12]  /*11b50*/  ULDC.64 UR4, c[0x0][0xa00] ;  /* 0x0002800000047ab9 */ /* 0x000fd80000000a00 */
[----:B------:R-:W1:Y:S01]  /*11b60*/  @P0 LDC.64 R2, c[0x0][0x9f8] ;  /* 0x00027e00ff020b82 */ /* 0x000e620000000a00 */
[----:B------:R-:W-:-:S04]  /*11b70*/  ISETP.NE.AND P6, PT, R6, RZ, PT ;  /* 0x000000ff0600720c */ /* 0x000fc80003fc5270 */
[----:B------:R-:W-:-:S09]  /*11b80*/  PLOP3.LUT P1, PT, P6, PT, PT, 0x8, 0x0 ;  /* 0x000000000000781c */ /* 0x000fd2000372e170 */
[----:B------:R-:W-:Y:S01]  /*11b90*/  VOTEU.ALL UP1, P6 ;  /* 0x00000000003f7886 */ /* 0x000fe20003020000 */
[----:B-1----:R-:W-:-:S05]  /*11ba0*/  @P0 IMAD.WIDE R2, R19, 0x4, R2 ;  /* 0x0000000413020825 */ /* 0x002fca00078e0202 */
[----:B------:R1:W5:Y:S01]  /*11bb0*/  @P0 LDG.E R0, desc[UR6][R2.64] ;  /* 0x0000000602000981 */ /* 0x000362000c1e1900 */
[----:B------:R-:W-:Y:S01]  /*11bc0*/  ISETP.NE.U32.AND P0, PT, RZ, UR4, PT ;  /* 0x00000004ff007c0c */ /* 0x000fe2000bf05070 */
[----:B------:R-:W-:-:S03]  /*11bd0*/  @!UP1 UIADD3 UR8, UP0, UR36, 0x270, URZ ;  /* 0x0000027024089890 */ /* 0x000fc6000ff1e03f */
[----:B------:R-:W-:Y:S01]  /*11be0*/  ISETP.NE.AND.EX P0, PT, RZ, UR5, PT, P0 ;  /* 0x00000005ff007c0c */ /* 0x000fe2000bf05300 */
[----:B------:R-:W-:-:S03]  /*11bf0*/  @!UP1 UIADD3.X UR9, URZ, UR37, URZ, UP0, !UPT ;  /* 0x000000253f099290 */ /* 0x000fc600087fe43f */
[----:B------:R-:W-:Y:S01]  /*11c00*/  SEL R8, R19, RZ, !P0 ;  /* 0x000000ff13087207 */ /* 0x000fe20004000000 */
[----:B------:R-:W-:Y:S01]  /*11c10*/  VOTEU.ALL UP0, P6 ;  /* 0x00000000003f7886 */ /* 0x000fe20003000000 */
[----:B-12---:R-:W-:-:S07]  /*11c20*/  IMAD R7, R17, 0x80, R7 ;  /* 0x0000008011077824 */ /* 0x006fce00078e0207 */
.L_x_1178:
        /* <DEDUP_REMOVED lines=16> */
.L_x_1179:
        /* <DEDUP_REMOVED lines=15> */
.L_x_1180:
        /* <DEDUP_REMOVED lines=9> */
[----:B------:R-:W2:Y:S01]  /*11eb0*/  LDL R5, [R1+0x14] ;  /* 0x0000140001057983 */ /* 0x000ea20000100800 */
[----:B------:R-:W1:Y:S01]  /*11ec0*/  LDC.64 R2, c[0x0][0x3f8] ;  /* 0x0000fe00ff027b82 */ /* 0x000e620000000a00 */
[----:B------:R-:W-:Y:S02]  /*11ed0*/  ULDC.64 UR4, c[0x0][0xa08] ;  /* 0x0002820000047ab9 */ /* 0x000fe40000000a00 */
[----:B-1----:R-:W-:Y:S01]  /*11ee0*/  LOP3.LUT P0, RZ, R2, UR4, RZ, 0xfc, !PT ;  /* 0x0000000402ff7c12 */ /* 0x002fe2000f80fcff */
[----:B------:R-:W-:-:S03]  /*11ef0*/  UMOV UR4, 0xffffffff ;  /* 0xffffffff00047882 */ /* 0x000fc60000000000 */
[----:B------:R-:W-:-:S04]  /*11f00*/  LOP3.LUT P0, RZ, R3, UR5, RZ, 0xfc, P0 ;  /* 0x0000000503ff7c12 */ /* 0x000fc8000800fcff */
[----:B-----5:R-:W-:Y:S01]  /*11f10*/  SEL R6, R0, RZ, !P0 ;  /* 0x000000ff00067207 */ /* 0x020fe20004000000 */
[----:B--2---:R-:W-:Y:S01]  /*11f20*/  VIADD R5, R5, 0xffffffff ;  /* 0xffffffff05057836 */ /* 0x004fe20000000000 */
[----:B------:R-:W-:Y:S07]  /*11f30*/  BRA.DIV UR4, `(.L_x_1181) ;  /* 0x0000003a04887947 */ /* 0x000fee000b800000 */
.L_x_1251:
[----:B------:R-:W-:Y:S01]  /*11f40*/  UMOV UR4, 0xffffffff ;  /* 0xffffffff00047882 */ /* 0x000fe20000000000 */
[----:B------:R-:W-:Y:S02]  /*11f50*/  SHF.R.S32.HI R17, RZ, 0x1f, R0 ;  /* 0x0000001fff117819 */ /* 0x000fe40000011400 */
[----:B------:R-:W-:Y:S05]  /*11f60*/  BRA.DIV UR4, `(.L_x_1182) ;  /* 0x0000003a04b07947 */ /* 0x000fea000b800000 */
[----:B------:R-:W-:-:S13]  /*11f70*/  ELECT P6, URZ, PT ;  /* 0x00000000003f782f */ /* 0x000fda00038c0000 */
.L_x_1254:
[----:B------:R-:W-:Y:S05]  /*11f80*/  @!P6 BRA `(.L_x_1183) ;  /* 0x00000004002ce947 */ /* 0x000fea0003800000 */
[----:B------:R-:W-:-:S04]  /*11f90*/  ISETP.NE.U32.AND P0, PT, R2, RZ, PT ;  /* 0x000000ff0200720c */ /* 0x000fc80003f05070 */
[----:B------:R-:W-:-:S13]  /*11fa0*/  ISETP.NE.AND.EX P0, PT, R3, RZ, PT, P0 ;  /* 0x000000ff0300720c */ /* 0x000fda0003f05300 */
[----:B------:R-:W-:Y:S05]  /*11fb0*/  @!P0 BRA `(.L_x_1184) ;  /* 0x00000000004c8947 */ /* 0x000fea0003800000 */
[----:B------:R-:W1:Y:S01]  /*11fc0*/  LDC R12, c[0x0][0x41c] ;  /* 0x00010700ff0c7b82 */ /* 0x000e620000000800 */
[----:B------:R-:W-:Y:S01]  /*11fd0*/  IMAD.MOV.U32 R6, RZ, RZ, R5 ;  /* 0x000000ffff067224 */ /* 0x000fe200078e0005 */
[----:B------:R-:W-:Y:S01]  /*11fe0*/  ULDC.64 UR4, c[0x0][0x408] ;  /* 0x0001020000047ab9 */ /* 0x000fe20000000a00 */
[----:B------:R-:W-:Y:S01]  /*11ff0*/  ULDC.64 UR6, c[0x0][0x208] ;  /* 0x0000820000067ab9 */ /* 0x000fe20000000a00 */
[----:B-1----:R-:W-:-:S13]  /*12000*/  ISETP.NE.AND P0, PT, R12, 0x1, PT ;  /* 0x000000010c00780c */ /* 0x002fda0003f05270 */
[----:B0-----:R-:W0:Y:S02]  /*12010*/  @P0 LDC.64 R10, c[0x0][0x420] ;  /* 0x00010800ff0a0b82 */ /* 0x001e240000000a00 */
[----:B0-----:R-:W-:-:S05]  /*12020*/  @P0 IMAD.HI.U32 R10, R5, R10, RZ ;  /* 0x0000000a050a0227 */ /* 0x001fca00078e00ff */
[----:B------:R-:W-:-:S04]  /*12030*/  @P0 SHF.R.U32.HI R6, RZ, R11, R10 ;  /* 0x0000000bff060219 */ /* 0x000fc8000001160a */
[--C-:B------:R-:W-:Y:S01]  /*12040*/  SHF.R.S32.HI R11, RZ, 0x1f, R6.reuse ;  /* 0x0000001fff0b7819 */ /* 0x100fe20000011406 */
[--C-:B------:R-:W-:Y:S02]  /*12050*/  IMAD.MOV R9, RZ, RZ, -R6.reuse ;  /* 0x000000ffff097224 */ /* 0x100fe400078e0a06 */
[----:B------:R-:W-:Y:S02]  /*12060*/  IMAD.MOV.U32 R10, RZ, RZ, R6 ;  /* 0x000000ffff0a7224 */ /* 0x000fe400078e0006 */
        /* <DEDUP_REMOVED lines=8> */
.L_x_1184:
[----:B------:R-:W2:Y:S01]  /*120f0*/  LDL R9, [R1] ;  /* 0x0000000001097983 */ /* 0x000ea20000100800 */
[----:B0-----:R-:W-:-:S03]  /*12100*/  MOV R11, 0x400 ;  /* 0x00000400000b7802 */ /* 0x001fc60000000f00 */
[----:B------:R-:W3:Y:S01]  /*12110*/  LDL R10, [R1+0x8] ;  /* 0x00000800010a7983 */ /* 0x000ee20000100800 */
[----:B-1----:R-:W0:Y:S02]  /*12120*/  S2R R12, SR_CgaCtaId ;  /* 0x00000000000c7919 */ /* 0x002e240000008800 */
[----:B0-----:R-:W-:-:S05]  /*12130*/  LEA R11, R12, R11, 0x18 ;  /* 0x0000000b0c0b7211 */ /* 0x001fca00078ec0ff */
[----:B--2---:R-:W-:Y:S01]  /*12140*/  IMAD R9, R9, 0x8, R11 ;  /* 0x0000000809097824 */ /* 0x004fe200078e020b */
[----:B---3--:R-:W-:-:S04]  /*12150*/  SHF.L.U32 R10, R10, 0x1f, RZ ;  /* 0x0000001f0a0a7819 */ /* 0x008fc800000006ff */
[----:B------:R-:W0:Y:S02]  /*12160*/  SYNCS.PHASECHK.TRANS64.TRYWAIT P0, [R9+URZ+0x2a840], R10 ;  /* 0x02a8400a090075a7 */ /* 0x000e24000800017f */
[----:B0-----:R-:W-:Y:S05]  /*12170*/  @!P0 BRA `(.L_x_1185) ;  /* 0x00000038004c8947 */ /* 0x001fea0003800000 */
.L_x_1255:
        /* <DEDUP_REMOVED lines=11> */
.L_x_1186:
[----:B------:R-:W2:Y:S01]  /*12230*/  LDL R11, [R1] ;  /* 0x00000000010b7983 */ /* 0x000ea20000100800 */
[----:B------:R-:W-:-:S03]  /*12240*/  MOV R12, 0x400 ;  /* 0x00000400000c7802 */ /* 0x000fc60000000f00 */
[----:B0-----:R-:W3:Y:S01]  /*12250*/  LDL R10, [R1+0x4] ;  /* 0x00000400010a7983 */ /* 0x001ee20000100800 */
[----:B------:R-:W0:Y:S01]  /*12260*/  S2R R13, SR_CgaCtaId ;  /* 0x00000000000d7919 */ /* 0x000e220000008800 */
[----:B------:R-:W-:Y:S02]  /*12270*/  R2UR UR9, R9 ;  /* 0x00000000090972ca */ /* 0x000fe400000e0000 */
[----:B------:R-:W-:Y:S01]  /*12280*/  R2UR UR11, R5 ;  /* 0x00000000050b72ca */ /* 0x000fe200000e0000 */
[----:B------:R-:W-:Y:S01]  /*12290*/  UIADD3 UR4, UP0, UR36, 0x370, URZ ;  /* 0x0000037024047890 */ /* 0x000fe2000ff1e03f */
[----:B------:R-:W-:Y:S02]  /*122a0*/  R2UR UR12, R4 ;  /* 0x00000000040c72ca */ /* 0x000fe400000e0000 */
[----:B-----5:R-:W-:Y:S02]  /*122b0*/  R2UR UR13, R6 ;  /* 0x00000000060d72ca */ /* 0x020fe400000e0000 */
[----:B0-----:R-:W-:-:S05]  /*122c0*/  LEA R12, R13, R12, 0x18 ;  /* 0x0000000c0d0c7211 */ /* 0x001fca00078ec0ff */
[----:B------:R-:W-:Y:S01]  /*122d0*/  UIADD3 UR9, UR9, 0x2a830, URZ ;  /* 0x0002a83009097890 */ /* 0x000fe2000fffe03f */
[----:B------:R-:W-:Y:S01]  /*122e0*/  UMOV UR10, URZ ;  /* 0x0000003f000a7c82 */ /* 0x000fe20008000000 */
[----:B------:R-:W-:Y:S01]  /*122f0*/  UMOV UR6, 0x0 ;  /* 0x0000000000067882 */ /* 0x000fe20000000000 */
[----:B------:R-:W-:Y:S01]  /*12300*/  UMOV UR7, 0x14f00000 ;  /* 0x14f0000000077882 */ /* 0x000fe20000000000 */
[----:B------:R-:W-:Y:S01]  /*12310*/  UMOV UR16, 0x40 ;  /* 0x0000004000107882 */ /* 0x000fe20000000000 */
[----:B--2---:R-:W-:Y:S01]  /*12320*/  IMAD R9, R11, 0x9000, R12 ;  /* 0x000090000b097824 */ /* 0x004fe200078e020c */
[----:B---3--:R-:W-:-:S04]  /*12330*/  R2UR UR5, R10 ;  /* 0x000000000a0572ca */ /* 0x008fc800000e0000 */
[----:B------:R-:W-:-:S09]  /*12340*/  R2UR UR8, R9 ;  /* 0x00000000090872ca */ /* 0x000fd200000e0000 */
[----:B------:R-:W-:-:S04]  /*12350*/  UIMAD UR11, UR11, 0x60, UR5 ;  /* 0x000000600b0b78a4 */ /* 0x000fc8000f8e0205 */
[----:B------:R-:W-:Y:S02]  /*12360*/  UIADD3 UR14, UR8, 0x18400, URZ ;  /* 0x00018400080e7890 */ /* 0x000fe4000fffe03f */
        /* <DEDUP_REMOVED lines=12> */
[----:B-1----:R-:W-:Y:S01]  /*12430*/  NOP ;  /* 0x0000000000007918 */ /* 0x002fe20000000000 */
.L_x_1183:
[----:B------:R-:W2:Y:S01]  /*12440*/  LDL.LU R12, [R1+0x18] ;  /* 0x00001800010c7983 */ /* 0x000ea20000300800 */
[----:B------:R-:W-:Y:S01]  /*12450*/  MOV R10, 0x400 ;  /* 0x00000400000a7802 */ /* 0x000fe20000000f00 */
[----:B------:R-:W-:Y:S05]  /*12460*/  WARPSYNC.ALL ;  /* 0x0000000000007948 */ /* 0x000fea0003800000 */
[----:B0-----:R-:W0:Y:S01]  /*12470*/  S2R R11, SR_CgaCtaId ;  /* 0x00000000000b7919 */ /* 0x001e220000008800 */
        /* <DEDUP_REMOVED lines=43> */
.L_x_1256:
[----:B------:R-:W-:Y:S05]  /*12730*/  BSYNC B0 ;  /* 0x0000000000007941 */ /* 0x000fea0003800000 */
.L_x_1187:
[----:B------:R-:W2:Y:S04]  /*12740*/  LDL R9, [R1+0x14] ;  /* 0x0000140001097983 */ /* 0x000ea80000100800 */
[----:B0-----:R-:W3:Y:S01]  /*12750*/  LDL R8, [R1+0x10] ;  /* 0x0000100001087983 */ /* 0x001ee20000100800 */
[----:B------:R-:W-:Y:S01]  /*12760*/  BSSY B0, `(.L_x_1189) ;  /* 0x000019a000007945 */ /* 0x000fe20003800000 */
[----:B--2---:R-:W-:-:S05]  /*12770*/  VIADD R7, R9, 0xfffffffe ;  /* 0xfffffffe09077836 */ /* 0x004fca0000000000 */
[----:B---3--:R-:W-:-:S13]  /*12780*/  ISETP.GE.AND P0, PT, R7, R8, PT ;  /* 0x000000080700720c */ /* 0x008fda0003f06270 */
[----:B------:R-:W-:Y:S05]  /*12790*/  @!P0 BRA `(.L_x_1190) ;  /* 0x0000001800588947 */ /* 0x000fea0003800000 */
[----:B------:R-:W-:Y:S01]  /*127a0*/  LOP3.LUT R13, RZ, R8, RZ, 0x33, !PT ;  /* 0x00000008ff0d7212 */ /* 0x000fe200078e33ff */
[----:B------:R-:W-:Y:S01]  /*127b0*/  IMAD.MOV R8, RZ, RZ, -R9 ;  /* 0x000000ffff087224 */ /* 0x000fe200078e0a09 */
[----:B------:R-:W-:Y:S04]  /*127c0*/  BSSY B1, `(.L_x_1191) ;  /* 0x000008d000017945 */ /* 0x000fe80003800000 */
[----:B------:R-:W-:-:S05]  /*127d0*/  VIADDMNMX R13, R8, 0x1, R13, !PT ;  /* 0x00000001080d7846 */ /* 0x000fca000780010d */
[----:B------:R-:W-:-:S05]  /*127e0*/  IMAD.IADD R8, R9, 0x1, R13 ;  /* 0x0000000109087824 */ /* 0x000fca00078e020d */
        /* <DEDUP_REMOVED lines=28> */
[----:B------:R-:W-:Y:S01]  /*129b0*/  IMAD.IADD R15, R15, 0x1, R11 ;  /* 0x000000010f0f7824 */ /* 0x000fe200078e020b */
[----:B------:R-:W-:Y:S01]  /*129c0*/  LEA R2, P0, R10, R2, 0x2 ;  /* 0x000000020a027211 */ /* 0x000fe200078010ff */
[----:B------:R-:W-:-:S03]  /*129d0*/  IMAD.MOV R8, RZ, RZ, -R8 ;  /* 0x000000ffff087224 */ /* 0x000fc600078e0a08 */
[----:B------:R-:W-:Y:S01]  /*129e0*/  LEA.HI.X R3, R10, R3, R15, 0x2, P0 ;  /* 0x000000030a037211 */ /* 0x000fe200000f140f */
[----:B------:R-:W-:-:S04]  /*129f0*/  IMAD R7, R18, R8, R7 ;  /* 0x0000000812077224 */ /* 0x000fc800078e0207 */
[----:B------:R0:W5:Y:S04]  /*12a00*/  LDG.E R8, desc[UR6][R2.64] ;  /* 0x0000000602087981 */ /* 0x000168000c1e1900 */
.L_x_1195:
[----:B0-----:R-:W0:Y:S01]  /*12a10*/  S2R R3, SR_CgaCtaId ;  /* 0x0000000000037919 */ /* 0x001e220000008800 */
[----:B------:R-:W-:-:S04]  /*12a20*/  MOV R2, 0x400 ;  /* 0x0000040000027802 */ /* 0x000fc80000000f00 */
[----:B0-----:R-:W-:Y:S02]  /*12a30*/  LEA R2, R3, R2, 0x18 ;  /* 0x0000000203027211 */ /* 0x001fe400078ec0ff */
[----:B------:R-:W-:-:S03]  /*12a40*/  SHF.L.U32 R3, R14, 0x1f, RZ ;  /* 0x0000001f0e037819 */ /* 0x000fc600000006ff */
[----:B------:R-:W-:-:S04]  /*12a50*/  IMAD R2, R12, 0x8, R2 ;  /* 0x000000080c027824 */ /* 0x000fc800078e0202 */
[----:B------:R-:W0:Y:S02]  /*12a60*/  SYNCS.PHASECHK.TRANS64.TRYWAIT P0, [R2+URZ+0x2a840], R3 ;  /* 0x02a84003020075a7 */ /* 0x000e24000800017f */
[----:B0-----:R-:W-:Y:S05]  /*12a70*/  @!P0 BRA `(.L_x_1196) ;  /* 0x0000003000408947 */ /* 0x001fea0003800000 */
.L_x_1257:
        /* <DEDUP_REMOVED lines=11> */
.L_x_1197:
        /* <DEDUP_REMOVED lines=24> */
[----:B------:R-:W-:Y:S02]  /*12cb0*/  UIMAD UR11, UR11, 0x60, UR5 ;  /* 0x000000600b0b78a4 */ /* 0x000fe4000f8e0205 */
        /* <DEDUP_REMOVED lines=12> */
.L_x_1258:
[----:B------:R-:W-:Y:S05]  /*12d80*/  @P1 BRA `(.L_x_1199) ;  /* 0x0000000000301947 */ /* 0x000fea0003800000 */
[----:B------:R-:W1:Y:S01]  /*12d90*/  S2R R9, SR_TID.X ;  /* 0x0000000000097919 */ /* 0x000e620000002100 */
[----:B------:R-:W-:Y:S01]  /*12da0*/  MOV R10, 0x400 ;  /* 0x00000400000a7802 */ /* 0x000fe20000000f00 */
[----:B------:R-:W2:Y:S01]  /*12db0*/  S2R R11, SR_CgaCtaId ;  /* 0x00000000000b7919 */ /* 0x000ea20000008800 */
[----:B-1----:R-:W-:Y:S02]  /*12dc0*/  LOP3.LUT R15, R9, 0x1f, RZ, 0xc0, !PT ;  /* 0x0000001f090f7812 */ /* 0x002fe400078ec0ff */
[----:B------:R-:W3:Y:S02]  /*12dd0*/  LDL R9, [R1] ;  /* 0x0000000001097983 */ /* 0x000ee40000100800 */
[----:B------:R-:W-:Y:S02]  /*12de0*/  ISETP.NE.AND P0, PT, R15, RZ, PT ;  /* 0x000000ff0f00720c */ /* 0x000fe40003f05270 */
[----:B--2---:R-:W-:Y:S01]  /*12df0*/  LEA R10, R11, R10, 0x18 ;  /* 0x0000000a0b0a7211 */ /* 0x004fe200078ec0ff */
[----:B0-----:R-:W-:-:S04]  /*12e00*/  IMAD.MOV.U32 R3, RZ, RZ, 0x6000 ;  /* 0x00006000ff037424 */ /* 0x001fc800078e00ff */
[----:B---3--:R-:W-:-:S04]  /*12e10*/  IMAD R2, R9, 0x8, R10 ;  /* 0x0000000809027824 */ /* 0x008fc800078e020a */
[----:B------:R1:W-:Y:S02]  /*12e20*/  SYNCS.ARRIVE.TRANS64 RZ, [R2+URZ+0x2a850], R3 ;  /* 0x02a8500302ff79a7 */ /* 0x0003e4000800003f */
[----:B------:R-:W-:Y:S05]  /*12e30*/  @!P0 BRA `(.L_x_1199) ;  /* 0x0000000000048947 */ /* 0x000fea0003800000 */
[----:B------:R-:W-:Y:S01]  /*12e40*/  BPT.TRAP 0x1 ;  /* 0x000000040000795c */ /* 0x000fe20000300000 */
.L_x_1199:
[----:B01----:R-:W2:Y:S01]  /*12e50*/  LDL.LU R2, [R1] ;  /* 0x0000000001027983 */ /* 0x003ea20000300800 */
[----:B------:R-:W-:-:S03]  /*12e60*/  MOV R10, 0x400 ;  /* 0x00000400000a7802 */ /* 0x000fc60000000f00 */
[----:B------:R-:W3:Y:S01]  /*12e70*/  LDL R3, [R1+0x4] ;  /* 0x0000040001037983 */ /* 0x000ee20000100800 */
[----:B------:R-:W0:Y:S01]  /*12e80*/  S2R R11, SR_CgaCtaId ;  /* 0x00000000000b7919 */ /* 0x000e220000008800 */
[----:B------:R-:W-:Y:S01]  /*12e90*/  R2UR UR11, R5 ;  /* 0x00000000050b72ca */ /* 0x000fe200000e0000 */
[----:B------:R-:W-:Y:S01]  /*12ea0*/  UIADD3 UR4, UP0, UR36, 0x470, URZ ;  /* 0x0000047024047890 */ /* 0x000fe2000ff1e03f */
[----:B------:R-:W-:Y:S02]  /*12eb0*/  R2UR UR13, R6 ;  /* 0x00000000060d72ca */ /* 0x000fe400000e0000 */
[----:B------:R-:W-:Y:S02]  /*12ec0*/  R2UR UR12, R4 ;  /* 0x00000000040c72ca */ /* 0x000fe400000e0000 */
[----:B0-----:R-:W-:Y:S01]  /*12ed0*/  LEA R10, R11, R10, 0x18 ;  /* 0x0000000a0b0a7211 */ /* 0x001fe200078ec0ff */
[----:B------:R-:W-:Y:S01]  /*12ee0*/  UMOV UR10, URZ ;  /* 0x0000003f000a7c82 */ /* 0x000fe20008000000 */
[----:B------:R-:W-:Y:S01]  /*12ef0*/  UMOV UR7, 0x14f00000 ;  /* 0x14f0000000077882 */ /* 0x000fe20000000000 */
[----:B------:R-:W-:Y:S01]  /*12f00*/  UMOV UR15, 0x40 ;  /* 0x00000040000f7882 */ /* 0x000fe20000000000 */
[----:B------:R-:W-:-:S02]  /*12f10*/  IMAD.MOV.U32 R6, RZ, RZ, R8 ;  /* 0x000000ffff067224 */ /* 0x000fc400078e0008 */
[----:B------:R-:W-:Y:S02]  /*12f20*/  IMAD.MOV.U32 R5, RZ, RZ, R7 ;  /* 0x000000ffff057224 */ /* 0x000fe400078e0007 */
[----:B--2---:R-:W-:-:S04]  /*12f30*/  IMAD.MOV.U32 R9, RZ, RZ, R2 ;  /* 0x000000ffff097224 */ /* 0x004fc800078e0002 */
[----:B------:R-:W-:-:S05]  /*12f40*/  IMAD R2, R9, 0x8, R10 ;  /* 0x0000000809027824 */ /* 0x000fca00078e020a */
[----:B------:R-:W-:Y:S01]  /*12f50*/  R2UR UR9, R2 ;  /* 0x00000000020972ca */ /* 0x000fe200000e0000 */
[----:B------:R-:W-:Y:S01]  /*12f60*/  IMAD R2, R9, 0x6000, R10 ;  /* 0x0000600009027824 */ /* 0x000fe200078e020a */
[----:B---3--:R-:W-:-:S04]  /*12f70*/  R2UR UR5, R3 ;  /* 0x00000000030572ca */ /* 0x008fc800000e0000 */
[----:B------:R-:W-:-:S07]  /*12f80*/  R2UR UR6, R2 ;  /* 0x00000000020672ca */ /* 0x000fce00000e0000 */
[----:B------:R-:W-:Y:S02]  /*12f90*/  UIADD3 UR9, UR9, 0x2a850, URZ ;  /* 0x0002a85009097890 */ /* 0x000fe4000fffe03f */
[----:B------:R-:W-:Y:S02]  /*12fa0*/  UIMAD UR11, UR11, 0x60, UR5 ;  /* 0x000000600b0b78a4 */ /* 0x000fe4000f8e0205 */
[----:B------:R-:W-:Y:S02]  /*12fb0*/  UIADD3.X UR5, URZ, UR37, URZ, UP0, !UPT ;  /* 0x000000253f057290 */ /* 0x000fe400087fe43f */
[----:B------:R-:W-:Y:S02]  /*12fc0*/  UIADD3 UR8, UR6, 0x400, URZ ;  /* 0x0000040006087890 */ /* 0x000fe4000fffe03f */
[----:B------:R-:W-:-:S03]  /*12fd0*/  UIADD3 UR14, UR6, 0x3400, URZ ;  /* 0x00003400060e7890 */ /* 0x000fc6000fffe03f */
[----:B------:R-:W-:-:S04]  /*12fe0*/  UMOV UR6, 0x0 ;  /* 0x0000000000067882 */ /* 0x000fc80000000000 */
[----:B------:R0:W-:Y:S02]  /*12ff0*/  UTMALDG.4D [UR8], [UR4], desc[UR6] ;  /* 0x00000608040075b4 */ /* 0x0001e40008019000 */
[----:B0-----:R-:W-:Y:S01]  /*13000*/  UMOV UR8, UR14 ;  /* 0x0000000e00087c82 */ /* 0x001fe20008000000 */
[----:B------:R-:W-:Y:S02]  /*13010*/  UMOV UR10, UR15 ;  /* 0x0000000f000a7c82 */ /* 0x000fe40008000000 */
[----:B------:R0:W-:Y:S02]  /*13020*/  UTMALDG.4D [UR8], [UR4], desc[UR6] ;  /* 0x00000608040075b4 */ /* 0x0001e40008019000 */
[----:B0-----:R-:W-:Y:S01]  /*13030*/  NOP ;  /* 0x0000000000007918 */ /* 0x001fe20000000000 */
.L_x_1194:
[----:B------:R-:W-:Y:S05]  /*13040*/  BSYNC B2 ;  /* 0x0000000000027941 */ /* 0x000fea0003800000 */
.L_x_1193:
[----:B------:R-:W2:Y:S04]  /*13050*/  LDL R2, [R1+0x14] ;  /* 0x0000140001027983 */ /* 0x000ea80000100800 */
[----:B------:R0:W-:Y:S04]  /*13060*/  STL [R1], R12 ;  /* 0x0000000c01007387 */ /* 0x0001e80000100800 */
[----:B------:R0:W-:Y:S02]  /*13070*/  STL [R1+0x8], R14 ;  /* 0x0000080e01007387 */ /* 0x0001e40000100800 */
[----:B0-2---:R-:W-:-:S07]  /*13080*/  VIADD R7, R2, 0xfffffffd ;  /* 0xfffffffd02077836 */ /* 0x005fce0000000000 */
.L_x_1192:
[----:B------:R-:W-:Y:S05]  /*13090*/  BSYNC B1 ;  /* 0x0000000000017941 */ /* 0x000fea0003800000 */
.L_x_1191:
[----:B------:R-:W2:Y:S01]  /*130a0*/  LDL.LU R2, [R1+0x14] ;  /* 0x0000140001027983 */ /* 0x000ea20000300800 */
[----:B------:R-:W-:Y:S01]  /*130b0*/  VIADD R13, R13, 0xfffffffe ;  /* 0xfffffffe0d0d7836 */ /* 0x000fe20000000000 */
[----:B--2---:R-:W-:-:S04]  /*130c0*/  LOP3.LUT R2, RZ, R2, RZ, 0x33, !PT ;  /* 0x00000002ff027212 */ /* 0x004fc800078e33ff */
[----:B------:R-:W-:-:S13]  /*130d0*/  ISETP.NE.AND P0, PT, R13, R2, PT ;  /* 0x000000020d00720c */ /* 0x000fda0003f05270 */
[----:B------:R-:W-:Y:S05]  /*130e0*/  @!P0 BRA `(.L_x_1190) ;  /* 0x0000001000048947 */ /* 0x000fea0003800000 */
[----:B------:R-:W-:-:S07]  /*130f0*/  IMAD.MOV.U32 R10, RZ, RZ, R6 ;  /* 0x000000ffff0a7224 */ /* 0x000fce00078e0006 */
.L_x_1214:
        /* <DEDUP_REMOVED lines=33> */
.L_x_1202:
[----:B------:R-:W1:Y:S01]  /*13310*/  S2R R3, SR_CgaCtaId ;  /* 0x0000000000037919 */ /* 0x000e620000008800 */
[----:B------:R-:W-:-:S04]  /*13320*/  MOV R2, 0x400 ;  /* 0x0000040000027802 */ /* 0x000fc80000000f00 */
[----:B-1----:R-:W-:Y:S02]  /*13330*/  LEA R2, R3, R2, 0x18 ;  /* 0x0000000203027211 */ /* 0x002fe400078ec0ff */
[----:B------:R-:W-:-:S03]  /*13340*/  SHF.L.U32 R3, R9, 0x1f, RZ ;  /* 0x0000001f09037819 */ /* 0x000fc600000006ff */
[----:B------:R-:W-:-:S04]  /*13350*/  IMAD R2, R8, 0x8, R2 ;  /* 0x0000000808027824 */ /* 0x000fc800078e0202 */
[----:B------:R-:W1:Y:S02]  /*13360*/  SYNCS.PHASECHK.TRANS64.TRYWAIT P0, [R2+URZ+0x2a840], R3 ;  /* 0x02a84003020075a7 */ /* 0x000e64000800017f */
[----:B-1----:R-:W-:Y:S05]  /*13370*/  @!P0 BRA `(.L_x_1203) ;  /* 0x0000002800288947 */ /* 0x002fea0003800000 */
.L_x_1259:
        /* <DEDUP_REMOVED lines=11> */
.L_x_1204:
        /* <DEDUP_REMOVED lines=37> */
.L_x_1260:
        /* <DEDUP_REMOVED lines=8> */
.L_x_1206:
[----:B0-----:R-:W2:Y:S01]  /*13700*/  LDL.LU R2, [R1] ;  /* 0x0000000001027983 */ /* 0x001ea20000300800 */
[----:B------:R-:W-:-:S03]  /*13710*/  MOV R13, 0x400 ;  /* 0x00000400000d7802 */ /* 0x000fc60000000f00 */
[----:B------:R-:W3:Y:S01]  /*13720*/  LDL R11, [R1+0x4] ;  /* 0x00000400010b7983 */ /* 0x000ee20000100800 */
[----:B------:R-:W0:Y:S01]  /*13730*/  S2R R14, SR_CgaCtaId ;  /* 0x00000000000e7919 */ /* 0x000e220000008800 */
[----:B------:R-:W-:Y:S02]  /*13740*/  R2UR UR11, R5 ;  /* 0x00000000050b72ca */ /* 0x000fe400000e0000 */
[----:B------:R-:W-:Y:S01]  /*13750*/  R2UR UR9, R3 ;  /* 0x00000000030972ca */ /* 0x000fe200000e0000 */
[----:B------:R-:W-:Y:S01]  /*13760*/  UIADD3 UR4, UP0, UR36, 0x470, URZ ;  /* 0x0000047024047890 */ /* 0x000fe2000ff1e03f */
[----:B------:R-:W-:Y:S02]  /*13770*/  R2UR UR13, R6 ;  /* 0x00000000060d72ca */ /* 0x000fe400000e0000 */
[----:B------:R-:W-:Y:S02]  /*13780*/  R2UR UR12, R4 ;  /* 0x00000000040c72ca */ /* 0x000fe400000e0000 */
[----:B0-----:R-:W-:-:S07]  /*13790*/  LEA R13, R14, R13, 0x18 ;  /* 0x0000000d0e0d7211 */ /* 0x001fce00078ec0ff */
[----:B------:R-:W-:Y:S01]  /*137a0*/  UIADD3 UR9, UR9, 0x50, URZ ;  /* 0x0000005009097890 */ /* 0x000fe2000fffe03f */
[----:B------:R-:W-:Y:S01]  /*137b0*/  UMOV UR10, URZ ;  /* 0x0000003f000a7c82 */ /* 0x000fe20008000000 */
[----:B------:R-:W-:Y:S01]  /*137c0*/  UMOV UR7, 0x14f00000 ;  /* 0x14f0000000077882 */ /* 0x000fe20000000000 */
[----:B------:R-:W-:Y:S01]  /*137d0*/  UMOV UR15, 0x40 ;  /* 0x00000040000f7882 */ /* 0x000fe20000000000 */
[----:B------:R-:W-:Y:S02]  /*137e0*/  IMAD.MOV.U32 R5, RZ, RZ, R12 ;  /* 0x000000ffff057224 */ /* 0x000fe400078e000c */
[----:B------:R-:W-:Y:S02]  /*137f0*/  IMAD.MOV.U32 R6, RZ, RZ, R10 ;  /* 0x000000ffff067224 */ /* 0x000fe400078e000a */
[----:B--2---:R-:W-:Y:S01]  /*13800*/  IMAD R2, R2, 0x6000, R13 ;  /* 0x0000600002027824 */ /* 0x004fe200078e020d */
[----:B---3--:R-:W-:-:S04]  /*13810*/  R2UR UR5, R11 ;  /* 0x000000000b0572ca */ /* 0x008fc800000e0000 */
[----:B------:R-:W-:-:S09]  /*13820*/  R2UR UR6, R2 ;  /* 0x00000000020672ca */ /* 0x000fd200000e0000 */
[----:B------:R-:W-:-:S04]  /*13830*/  UIMAD UR11, UR11, 0x60, UR5 ;  /* 0x000000600b0b78a4 */ /* 0x000fc8000f8e0205 */
[----:B------:R-:W-:Y:S02]  /*13840*/  UIADD3 UR8, UR6, 0x400, URZ ;  /* 0x0000040006087890 */ /* 0x000fe4000fffe03f */
[----:B------:R-:W-:Y:S02]  /*13850*/  UIADD3.X UR5, URZ, UR37, URZ, UP0, !UPT ;  /* 0x000000253f057290 */ /* 0x000fe400087fe43f */
[----:B------:R-:W-:-:S03]  /*13860*/  UIADD3 UR14, UR6, 0x3400, URZ ;  /* 0x00003400060e7890 */ /* 0x000fc6000fffe03f */
[----:B------:R-:W-:-:S04]  /*13870*/  UMOV UR6, 0x0 ;  /* 0x0000000000067882 */ /* 0x000fc80000000000 */
[----:B------:R0:W-:Y:S02]  /*13880*/  UTMALDG.4D [UR8], [UR4], desc[UR6] ;  /* 0x00000608040075b4 */ /* 0x0001e40008019000 */
[----:B0-----:R-:W-:Y:S01]  /*13890*/  UMOV UR8, UR14 ;  /* 0x0000000e00087c82 */ /* 0x001fe20008000000 */
[----:B------:R-:W-:Y:S02]  /*138a0*/  UMOV UR10, UR15 ;  /* 0x0000000f000a7c82 */ /* 0x000fe40008000000 */
[----:B------:R0:W-:Y:S02]  /*138b0*/  UTMALDG.4D [UR8], [UR4], desc[UR6] ;  /* 0x00000608040075b4 */ /* 0x0001e40008019000 */
[----:B0-----:R-:W-:Y:S01]  /*138c0*/  NOP ;  /* 0x0000000000007918 */ /* 0x001fe20000000000 */
.L_x_1201:
[----:B------:R-:W-:Y:S05]  /*138d0*/  BSYNC B1 ;  /* 0x0000000000017941 */ /* 0x000fea0003800000 */
.L_x_1200:
[----:B------:R-:W-:Y:S01]  /*138e0*/  VIADD R3, R8, 0x1 ;  /* 0x0000000108037836 */ /* 0x000fe20000000000 */
[----:B------:R-:W-:Y:S01]  /*138f0*/  BSSY B1, `(.L_x_1207) ;  /* 0x000007c000017945 */ /* 0x000fe20003800000 */
[----:B------:R-:W-:-:S03]  /*13900*/  VIADD R13, R7, 0xffffffff ;  /* 0xffffffff070d7836 */ /* 0x000fc60000000000 */
        /* <DEDUP_REMOVED lines=8> */
[----:B------:R-:W-:Y:S01]  /*13990*/  IMAD.MOV.U32 R12, RZ, RZ, R13 ;  /* 0x000000ffff0c7224 */ /* 0x000fe200078e000d */
        /* <DEDUP_REMOVED lines=21> */
.L_x_1209:
[----:B------:R-:W2:Y:S01]  /*13af0*/  S2R R3, SR_CgaCtaId ;  /* 0x0000000000037919 */ /* 0x000ea20000008800 */
[----:B------:R-:W-:-:S04]  /*13b00*/  MOV R2, 0x400 ;  /* 0x0000040000027802 */ /* 0x000fc80000000f00 */
[----:B--2---:R-:W-:Y:S02]  /*13b10*/  LEA R2, R3, R2, 0x18 ;  /* 0x0000000203027211 */ /* 0x004fe400078ec0ff */
[----:B------:R-:W-:-:S03]  /*13b20*/  SHF.L.U32 R3, R14, 0x1f, RZ ;  /* 0x0000001f0e037819 */ /* 0x000fc600000006ff */
[----:B------:R-:W-:-:S04]  /*13b30*/  IMAD R2, R15, 0x8, R2 ;  /* 0x000000080f027824 */ /* 0x000fc800078e0202 */
[----:B------:R-:W2:Y:S02]  /*13b40*/  SYNCS.PHASECHK.TRANS64.TRYWAIT P0, [R2+URZ+0x2a840], R3 ;  /* 0x02a84003020075a7 */ /* 0x000ea4000800017f */
[----:B--2---:R-:W-:Y:S05]  /*13b50*/  @!P0 BRA `(.L_x_1210) ;  /* 0x0000002000588947 */ /* 0x004fea0003800000 */
.L_x_1261:
        /* <DEDUP_REMOVED lines=11> */
.L_x_1211:
        /* <DEDUP_REMOVED lines=22> */
[----:B------:R-:W-:Y:S02]  /*13d70*/  UIMAD UR11, UR11, 0x60, UR5 ;  /* 0x000000600b0b78a4 */ /* 0x000fe4000f8e0205 */
        /* <DEDUP_REMOVED lines=15> */
.L_x_1262:
        /* <DEDUP_REMOVED lines=8> */
.L_x_1213:
[----:B-1----:R-:W2:Y:S01]  /*13ef0*/  LDL R3, [R1+0x4] ;  /* 0x0000040001037983 */ /* 0x002ea20000100800 */
[----:B0-----:R-:W-:Y:S01]  /*13f00*/  MOV R9, 0x400 ;  /* 0x0000040000097802 */ /* 0x001fe20000000f00 */
[----:B------:R-:W0:Y:S01]  /*13f10*/  S2R R11, SR_CgaCtaId ;  /* 0x00000000000b7919 */ /* 0x000e220000008800 */
[----:B------:R-:W-:Y:S02]  /*13f20*/  R2UR UR11, R5 ;  /* 0x00000000050b72ca */ /* 0x000fe400000e0000 */
        /* <DEDUP_REMOVED lines=14> */
[----:B------:R-:W-:Y:S02]  /*14010*/  IMAD.MOV.U32 R5, RZ, RZ, R12 ;  /* 0x000000ffff057224 */ /* 0x000fe400078e000c */
[----:B------:R-:W-:Y:S01]  /*14020*/  IMAD.MOV.U32 R6, RZ, RZ, R10 ;  /* 0x000000ffff067224 */ /* 0x000fe200078e000a */
[----:B--2---:R-:W-:-:S13]  /*14030*/  R2UR UR5, R3 ;  /* 0x00000000030572ca */ /* 0x004fda00000e0000 */
[----:B------:R-:W-:Y:S02]  /*14040*/  UIMAD UR11, UR11, 0x60, UR5 ;  /* 0x000000600b0b78a4 */ /* 0x000fe4000f8e0205 */
[----:B------:R-:W-:-:S09]  /*14050*/  UIADD3.X UR5, URZ, UR37, URZ, UP0, !UPT ;  /* 0x000000253f057290 */ /* 0x000fd200087fe43f */
[----:B------:R0:W-:Y:S02]  /*14060*/  UTMALDG.4D [UR8], [UR4], desc[UR6] ;  /* 0x00000608040075b4 */ /* 0x0001e40008019000 */
[----:B0-----:R-:W-:Y:S01]  /*14070*/  UMOV UR8, UR14 ;  /* 0x0000000e00087c82 */ /* 0x001fe20008000000 */
[----:B------:R-:W-:Y:S02]  /*14080*/  UMOV UR10, UR15 ;  /* 0x0000000f000a7c82 */ /* 0x000fe40008000000 */
[----:B------:R1:W-:Y:S02]  /*14090*/  UTMALDG.4D [UR8], [UR4], desc[UR6] ;  /* 0x00000608040075b4 */ /* 0x0003e40008019000 */
[----:B-1----:R-:W-:Y:S01]  /*140a0*/  NOP ;  /* 0x0000000000007918 */ /* 0x002fe20000000000 */
.L_x_1208:
[----:B------:R-:W-:Y:S05]  /*140b0*/  BSYNC B1 ;  /* 0x0000000000017941 */ /* 0x000fea0003800000 */
.L_x_1207:
[----:B------:R-:W2:Y:S01]  /*140c0*/  LDL R2, [R1+0x10] ;  /* 0x0000100001027983 */ /* 0x000ea20000100800 */
[----:B------:R-:W-:Y:S01]  /*140d0*/  VIADD R7, R7, 0xfffffffe ;  /* 0xfffffffe07077836 */ /* 0x000fe20000000000 */
[----:B--2---:R-:W-:-:S13]  /*140e0*/  ISETP.GT.AND P0, PT, R13, R2, PT ;  /* 0x000000020d00720c */ /* 0x004fda0003f04270 */
[----:B------:R-:W-:Y:S05]  /*140f0*/  @P0 BRA `(.L_x_1214) ;  /* 0xfffffff000000947 */ /* 0x000fea000383ffff */
.L_x_1190:
[----:B------:R-:W-:Y:S05]  /*14100*/  BSYNC B0 ;  /* 0x0000000000007941 */ /* 0x000fea0003800000 */
.L_x_1189:
        /* <DEDUP_REMOVED lines=18> */
.L_x_1216:
[----:B------:R-:W-:Y:S05]  /*14230*/  BSYNC B0 ;  /* 0x0000000000007941 */ /* 0x000fea0003800000 */
.L_x_1215:
        /* <DEDUP_REMOVED lines=11> */
.L_x_1263:
        /* <DEDUP_REMOVED lines=11> */
.L_x_1220:
[----:B-1----:R-:W2:Y:S01]  /*143a0*/  LDL R0, [R1] ;  /* 0x0000000001007983 */ /* 0x002ea20000100800 */
[----:B------:R-:W-:-:S03]  /*143b0*/  MOV R7, 0x400 ;  /* 0x0000040000077802 */ /* 0x000fc60000000f00 */
[----:B------:R-:W3:Y:S01]  /*143c0*/  LDL.LU R2, [R1+0x4] ;  /* 0x0000040001027983 */ /* 0x000ee20000300800 */
[----:B------:R-:W1:Y:S01]  /*143d0*/  S2R R8, SR_CgaCtaId ;  /* 0x0000000000087919 */ /* 0x000e620000008800 */
[----:B------:R-:W-:Y:S02]  /*143e0*/  R2UR UR11, R5 ;  /* 0x00000000050b72ca */ /* 0x000fe400000e0000 */
[----:B------:R-:W-:Y:S01]  /*143f0*/  R2UR UR9, R3 ;  /* 0x00000000030972ca */ /* 0x000fe200000e0000 */
[----:B------:R-:W-:Y:S01]  /*14400*/  UIADD3 UR4, UP0, UR36, 0x470, URZ ;  /* 0x0000047024047890 */ /* 0x000fe2000ff1e03f */
[----:B------:R-:W-:Y:S02]  /*14410*/  R2UR UR12, R4 ;  /* 0x00000000040c72ca */ /* 0x000fe400000e0000 */
[----:B------:R-:W-:Y:S02]  /*14420*/  R2UR UR13, R6 ;  /* 0x00000000060d72ca */ /* 0x000fe400000e0000 */
[----:B-1----:R-:W-:-:S07]  /*14430*/  LEA R7, R8, R7, 0x18 ;  /* 0x0000000708077211 */ /* 0x002fce00078ec0ff */
[----:B------:R-:W-:Y:S01]  /*14440*/  UIADD3 UR9, UR9, 0x2a850, URZ ;  /* 0x0002a85009097890 */ /* 0x000fe2000fffe03f */
[----:B------:R-:W-:Y:S01]  /*14450*/  UMOV UR10, URZ ;  /* 0x0000003f000a7c82 */ /* 0x000fe20008000000 */
        /* <DEDUP_REMOVED lines=15> */
.L_x_1218:
[----:B------:R-:W-:Y:S05]  /*14550*/  BSYNC B0 ;  /* 0x0000000000007941 */ /* 0x000fea0003800000 */
.L_x_1217:
        /* <DEDUP_REMOVED lines=9> */
.L_x_1174:
[----:B------:R-:W-:Y:S05]  /*145f0*/  BSYNC B6 ;  /* 0x0000000000067941 */ /* 0x000fea0003800000 */
.L_x_1172:
[----:B------:R-:W-:-:S03]  /*14600*/  UMOV UR4, 0xffffffff ;  /* 0xffffffff00047882 */ /* 0x000fc60000000000 */
[----:B------:R-:W-:Y:S05]  /*14610*/  BRA.DIV UR4, `(.L_x_1221) ;  /* 0x0000001604e47947 */ /* 0x000fea000b800000 */
[----:B------:R2:W3:Y:S04]  /*14620*/  SHFL.IDX PT, R4, R16, RZ, 0x1f ;  /* 0x00001fff10047589 */ /* 0x0004e800000e0000 */
[----:B------:R-:W4:Y:S02]  /*14630*/  SHFL.IDX PT, R16, R16, 0x1, 0x1f ;  /* 0x00201f0010107f89 */ /* 0x000f2400000e0000 */
.L_x_1267:
[----:B-1----:R-:W1:Y:S01]  /*14640*/  S2R R0, SR_TID.X ;  /* 0x0000000000007919 */ /* 0x002e620000002100 */
[----:B------:R-:W-:Y:S01]  /*14650*/  ULDC UR4, c[0x0][0xc14] ;  /* 0x0003050000047ab9 */ /* 0x000fe20000000800 */
[----:B------:R-:W-:Y:S01]  /*14660*/  BSSY B0, `(.L_x_1222) ;  /* 0x000000c000007945 */ /* 0x000fe20003800000 */
[----:B------:R-:W-:Y:S01]  /*14670*/  IMAD.MOV.U32 R17, RZ, RZ, RZ ;  /* 0x000000ffff117224 */ /* 0x000fe200078e00ff */
[----:B-1----:R-:W-:Y:S01]  /*14680*/  LOP3.LUT R6, R0, 0x1f, RZ, 0xc0, !PT ;  /* 0x0000001f00067812 */ /* 0x002fe200078ec0ff */
[----:B------:R-:W-:-:S03]  /*14690*/  IMAD.U32 R0, RZ, RZ, UR4 ;  /* 0x00000004ff007e24 */ /* 0x000fc6000f8e00ff */
[C---:B------:R-:W-:Y:S01]  /*146a0*/  ISETP.NE.AND P0, PT, R6.reuse, 0x1f, PT ;  /* 0x0000001f0600780c */ /* 0x040fe20003f05270 */
[----:B------:R-:W-:-:S05]  /*146b0*/  IMAD.IADD R5, R6, 0x1, R19 ;  /* 0x0000000106057824 */ /* 0x000fca00078e0213 */
[----:B------:R-:W-:-:S13]  /*146c0*/  ISETP.GE.OR P0, PT, R5, R0, !P0 ;  /* 0x000000000500720c */ /* 0x000fda0004706670 */
[----:B------:R-:W-:Y:S05]  /*146d0*/  @P0 BRA `(.L_x_1223) ;  /* 0x0000000000100947 */ /* 0x000fea0003800000 */
[----:B------:R-:W1:Y:S01]  /*146e0*/  LDC.64 R2, c[0x0][0xc58] ;  /* 0x00031600ff027b82 */ /* 0x000e620000000a00 */
[----:B------:R-:W-:Y:S01]  /*146f0*/  ULDC.64 UR4, c[0x0][0x208] ;  /* 0x0000820000047ab9 */ /* 0x000fe20000000a00 */
[----:B-1----:R-:W-:-:S05]  /*14700*/  IMAD.WIDE R2, R5, 0x4, R2 ;  /* 0x0000000405027825 */ /* 0x002fca00078e0202 */
[----:B------:R1:W5:Y:S02]  /*14710*/  LDG.E R17, desc[UR4][R2.64] ;  /* 0x0000000402117981 */ /* 0x000364000c1e1900 */
.L_x_1223:
[----:B------:R-:W-:Y:S05]  /*14720*/  BSYNC B0 ;  /* 0x0000000000007941 */ /* 0x000fea0003800000 */
.L_x_1222:
[----:B------:R-:W-:-:S03]  /*14730*/  UMOV UR4, 0xffffffff ;  /* 0xffffffff00047882 */ /* 0x000fc60000000000 */
[----:B------:R-:W-:Y:S05]  /*14740*/  BRA.DIV UR4, `(.L_x_1224) ;  /* 0x0000001604e47947 */ /* 0x000fea000b800000 */
[----:B0----5:R-:W0:Y:S01]  /*14750*/  SHFL.UP PT, R14, R17, 0x1, RZ ;  /* 0x04200000110e7989 */ /* 0x021e2200000e00ff */
[C---:B------:R-:W-:Y:S02]  /*14760*/  ISETP.NE.AND P0, PT, R6.reuse, RZ, PT ;  /* 0x000000ff0600720c */ /* 0x040fe40003f05270 */
[----:B------:R-:W-:Y:S02]  /*14770*/  ISETP.GE.U32.AND P1, PT, R6, 0x2, PT ;  /* 0x000000020600780c */ /* 0x000fe40003f26070 */
[----:B0-----:R-:W-:Y:S02]  /*14780*/  SEL R14, R14, RZ, P0 ;  /* 0x000000ff0e0e7207 */ /* 0x001fe40000000000 */
[----:B------:R-:W-:-:S03]  /*14790*/  ISETP.GE.U32.AND P0, PT, R6, 0x4, PT ;  /* 0x000000040600780c */ /* 0x000fc60003f06070 */
[----:B------:R-:W-:-:S05]  /*147a0*/  IMAD.IADD R13, R17, 0x1, R14 ;  /* 0x00000001110d7824 */ /* 0x000fca00078e020e */
[----:B------:R-:W1:Y:S02]  /*147b0*/  SHFL.UP PT, R14, R13, 0x2, RZ ;  /* 0x044000000d0e7989 */ /* 0x000e6400000e00ff */
        /* <DEDUP_REMOVED lines=14> */
.L_x_1275:
[----:B------:R-:W-:Y:S02]  /*148a0*/  ULDC UR4, c[0x0][0xc10] ;  /* 0x0003040000047ab9 */ /* 0x000fe40000000800 */
[----:B------:R-:W-:-:S04]  /*148b0*/  IMAD.U32 R5, RZ, RZ, UR4 ;  /* 0x00000004ff057e24 */ /* 0x000fc8000f8e00ff */
[----:B-1----:R-:W-:-:S04]  /*148c0*/  IMAD R3, R14, R5, RZ ;  /* 0x000000050e037224 */ /* 0x002fc800078e02ff */
[----:B--2-4-:R-:W-:-:S05]  /*148d0*/  IMAD.IADD R16, R16, 0x1, R3 ;  /* 0x0000000110107824 */ /* 0x014fca00078e0203 */
[----:B---3--:R-:W-:-:S13]  /*148e0*/  ISETP.GT.AND P0, PT, R16, R4, PT ;  /* 0x000000041000720c */ /* 0x008fda0003f04270 */
[----:B------:R-:W-:Y:S05]  /*148f0*/  @P0 BRA `(.L_x_1225) ;  /* 0x0000000000b80947 */ /* 0x000fea0003800000 */
[----:B------:R-:W1:Y:S02]  /*14900*/  LDC R0, c[0x0][0xc14] ;  /* 0x00030500ff007b82 */ /* 0x000e640000000800 */
.L_x_1230:
[----:B------:R-:W-:-:S05]  /*14910*/  VIADD R19, R19, 0x1f ;  /* 0x0000001f13137836 */ /* 0x000fca0000000000 */
[----:B-1----:R-:W-:-:S13]  /*14920*/  ISETP.GE.AND P0, PT, R19, R0, PT ;  /* 0x000000001300720c */ /* 0x002fda0003f06270 */
[----:B------:R-:W-:Y:S05]  /*14930*/  @P0 BRA `(.L_x_1226) ;  /* 0x0000000400f40947 */ /* 0x000fea0003800000 */
[----:B0-----:R-:W0:Y:S01]  /*14940*/  S2R R2, SR_TID.X ;  /* 0x0000000000027919 */ /* 0x001e220000002100 */
[----:B------:R-:W-:Y:S01]  /*14950*/  BSSY B0, `(.L_x_1227) ;  /* 0x000000b000007945 */ /* 0x000fe20003800000 */
[----:B------:R-:W-:Y:S01]  /*14960*/  IMAD.MOV.U32 R17, RZ, RZ, RZ ;  /* 0x000000ffff117224 */ /* 0x000fe200078e00ff */
[----:B0-----:R-:W-:-:S04]  /*14970*/  LOP3.LUT R6, R2, 0x1f, RZ, 0xc0, !PT ;  /* 0x0000001f02067812 */ /* 0x001fc800078ec0ff */
[C---:B------:R-:W-:Y:S01]  /*14980*/  ISETP.NE.AND P1, PT, R6.reuse, 0x1f, PT ;  /* 0x0000001f0600780c */ /* 0x040fe20003f25270 */
[----:B------:R-:W-:-:S05]  /*14990*/  IMAD.IADD R5, R6, 0x1, R19 ;  /* 0x0000000106057824 */ /* 0x000fca00078e0213 */
[----:B------:R-:W-:-:S13]  /*149a0*/  ISETP.GE.OR P0, PT, R5, R0, !P1 ;  /* 0x000000000500720c */ /* 0x000fda0004f06670 */
[----:B------:R-:W-:Y:S05]  /*149b0*/  @P0 BRA `(.L_x_1228) ;  /* 0x0000000000100947 */ /* 0x000fea0003800000 */
[----:B------:R-:W0:Y:S01]  /*149c0*/  LDC.64 R2, c[0x0][0xc58] ;  /* 0x00031600ff027b82 */ /* 0x000e220000000a00 */
[----:B------:R-:W-:Y:S01]  /*149d0*/  ULDC.64 UR4, c[0x0][0x208] ;  /* 0x0000820000047ab9 */ /* 0x000fe20000000a00 */
[----:B0-----:R-:W-:-:S05]  /*149e0*/  IMAD.WIDE R2, R5, 0x4, R2 ;  /* 0x0000000405027825 */ /* 0x001fca00078e0202 */
[----:B------:R0:W5:Y:S02]  /*149f0*/  LDG.E R17, desc[UR4][R2.64] ;  /* 0x0000000402117981 */ /* 0x000164000c1e1900 */
.L_x_1228:
[----:B------:R-:W-:Y:S05]  /*14a00*/  BSYNC B0 ;  /* 0x0000000000007941 */ /* 0x000fea0003800000 */
.L_x_1227:
        /* <DEDUP_REMOVED lines=23> */
.L_x_1283:
[----:B------:R-:W-:Y:S02]  /*14b80*/  ULDC UR4, c[0x0][0xc10] ;  /* 0x0003040000047ab9 */ /* 0x000fe40000000800 */
[----:B------:R-:W-:-:S04]  /*14b90*/  IMAD.U32 R5, RZ, RZ, UR4 ;  /* 0x00000004ff057e24 */ /* 0x000fc8000f8e00ff */
[----:B-1----:R-:W-:-:S04]  /*14ba0*/  IMAD R3, R14, R5, RZ ;  /* 0x000000050e037224 */ /* 0x002fc800078e02ff */
[----:B------:R-:W-:-:S05]  /*14bb0*/  IMAD.IADD R16, R3, 0x1, R16 ;  /* 0x0000000103107824 */ /* 0x000fca00078e0210 */
[----:B------:R-:W-:-:S13]  /*14bc0*/  ISETP.GT.AND P0, PT, R16, R4, PT ;  /* 0x000000041000720c */ /* 0x000fda0003f04270 */
[----:B------:R-:W-:Y:S05]  /*14bd0*/  @!P0 BRA `(.L_x_1230) ;  /* 0xfffffffc004c8947 */ /* 0x000fea000383ffff */
.L_x_1225:
        /* <DEDUP_REMOVED lines=8> */
.L_x_1287:
[----:B------:R-:W-:Y:S01]  /*14c60*/  ISETP.NE.AND P0, PT, R3, RZ, PT ;  /* 0x000000ff0300720c */ /* 0x000fe20003f05270 */
[----:B------:R-:W-:-:S12]  /*14c70*/  IMAD.MOV.U32 R7, RZ, RZ, RZ ;  /* 0x000000ffff077224 */ /* 0x000fd800078e00ff */
[----:B------:R-:W-:Y:S05]  /*14c80*/  @!P0 BRA `(.L_x_1232) ;  /* 0x0000000000108947 */ /* 0x000fea0003800000 */
[----:B------:R-:W-:Y:S01]  /*14c90*/  UMOV UR4, 0xffffffff ;  /* 0xffffffff00047882 */ /* 0x000fe20000000000 */
[----:B------:R-:W-:Y:S02]  /*14ca0*/  VIADD R12, R6, 0xffffffff ;  /* 0xffffffff060c7836 */ /* 0x000fe40000000000 */
[----:B------:R-:W-:Y:S05]  /*14cb0*/  BRA.DIV UR4, `(.L_x_1233) ;  /* 0x0000001a04707947 */ /* 0x000fea000b800000 */
[----:B------:R3:W4:Y:S02]  /*14cc0*/  SHFL.IDX PT, R7, R2, R12, 0x1f ;  /* 0x00001f0c02077589 */ /* 0x00072400000e0000 */
.L_x_1232:
[----:B0--3--:R-:W0:Y:S01]  /*14cd0*/  LDC.64 R2, c[0x0][0xc68] ;  /* 0x00031a00ff027b82 */ /* 0x009e220000000a00 */
[----:B------:R-:W-:Y:S01]  /*14ce0*/  IMAD.IADD R19, R6, 0x1, R19 ;  /* 0x0000000106137824 */ /* 0x000fe200078e0213 */
[----:B------:R-:W-:-:S03]  /*14cf0*/  ULDC.64 UR4, c[0x0][0x208] ;  /* 0x0000820000047ab9 */ /* 0x000fc60000000a00 */
[----:B0-----:R-:W-:-:S05]  /*14d00*/  IMAD.WIDE R2, R19, 0x4, R2 ;  /* 0x0000000413027825 */ /* 0x001fca00078e0202 */
[----:B------:R0:W1:Y:S01]  /*14d10*/  LDG.E R8, desc[UR4][R2.64] ;  /* 0x0000000402087981 */ /* 0x000062000c1e1900 */
[----:B----4-:R-:W-:-:S04]  /*14d20*/  IMAD R16, R7, R5, R16 ;  /* 0x0000000507107224 */ /* 0x010fc800078e0210 */
[----:B------:R-:W-:Y:S02]  /*14d30*/  IMAD.IADD R7, R4, 0x1, -R16 ;  /* 0x0000000104077824 */ /* 0x000fe400078e0a10 */
[----:B0-----:R-:W-:Y:S02]  /*14d40*/  IMAD.MOV.U32 R2, RZ, RZ, RZ ;  /* 0x000000ffff027224 */ /* 0x001fe400078e00ff */
[----:B-12---:R-:W-:-:S05]  /*14d50*/  IMAD R6, R17, R8, RZ ;  /* 0x0000000811067224 */ /* 0x006fca00078e02ff */
[-C--:B------:R-:W-:Y:S02]  /*14d60*/  IABS R9, R6.reuse ;  /* 0x0000000600097213 */ /* 0x080fe40000000000 */
[----:B------:R-:W-:Y:S02]  /*14d70*/  IABS R4, R6 ;  /* 0x0000000600047213 */ /* 0x000fe40000000000 */
[----:B------:R-:W0:Y:S03]  /*14d80*/  I2F.RP R10, R9 ;  /* 0x00000009000a7306 */ /* 0x000e260000209400 */
[----:B------:R-:W-:-:S05]  /*14d90*/  IMAD.MOV R4, RZ, RZ, -R4 ;  /* 0x000000ffff047224 */ /* 0x000fca00078e0a04 */
[----:B0-----:R-:W0:Y:S02]  /*14da0*/  MUFU.RCP R10, R10 ;  /* 0x0000000a000a7308 */ /* 0x001e240000001000 */
[----:B0-----:R-:W-:-:S06]  /*14db0*/  VIADD R11, R10, 0xffffffe ;  /* 0x0ffffffe0a0b7836 */ /* 0x001fcc0000000000 */
[----:B------:R-:W0:Y:S02]  /*14dc0*/  F2I.FTZ.U32.TRUNC.NTZ R3, R11 ;  /* 0x0000000b00037305 */ /* 0x000e24000021f000 */
[----:B0-----:R-:W-:-:S04]  /*14dd0*/  IMAD.MOV R12, RZ, RZ, -R3 ;  /* 0x000000ffff0c7224 */ /* 0x001fc800078e0a03 */
[----:B------:R-:W-:-:S04]  /*14de0*/  IMAD R13, R12, R9, RZ ;  /* 0x000000090c0d7224 */ /* 0x000fc800078e02ff */
[----:B------:R-:W-:Y:S01]  /*14df0*/  IMAD.HI.U32 R2, R3, R13, R2 ;  /* 0x0000000d03027227 */ /* 0x000fe200078e0002 */
        /* <DEDUP_REMOVED lines=9> */
[----:B------:R-:W-:-:S03]  /*14e90*/  ISETP.GE.AND P0, PT, R3, RZ, PT ;  /* 0x000000ff0300720c */ /* 0x000fc60003f06270 */
[----:B------:R-:W-:-:S10]  /*14ea0*/  IMAD.MOV.U32 R9, RZ, RZ, R2 ;  /* 0x000000ffff097224 */ /* 0x000fd400078e0002 */
[----:B------:R-:W-:Y:S01]  /*14eb0*/  @!P0 IMAD.MOV R9, RZ, RZ, -R9 ;  /* 0x000000ffff098224 */ /* 0x000fe200078e0a09 */
[----:B------:R-:W-:-:S13]  /*14ec0*/  ISETP.NE.AND P0, PT, R6, RZ, PT ;  /* 0x000000ff0600720c */ /* 0x000fda0003f05270 */
[----:B------:R-:W-:-:S05]  /*14ed0*/  @!P0 LOP3.LUT R9, RZ, R6, RZ, 0x33, !PT ;  /* 0x00000006ff098212 */ /* 0x000fca00078e33ff */
[----:B------:R-:W-:Y:S02]  /*14ee0*/  IMAD R4, R8, R9, RZ ;  /* 0x0000000908047224 */ /* 0x000fe400078e02ff */
[----:B------:R-:W-:Y:S02]  /*14ef0*/  IMAD.MOV R9, RZ, RZ, -R9 ;  /* 0x000000ffff097224 */ /* 0x000fe400078e0a09 */
[----:B------:R-:W-:Y:S02]  /*14f00*/  IMAD.MOV R2, RZ, RZ, -R4 ;  /* 0x000000ffff027224 */ /* 0x000fe400078e0a04 */
[----:B------:R-:W-:-:S03]  /*14f10*/  IMAD R7, R6, R9, R7 ;  /* 0x0000000906077224 */ /* 0x000fc600078e0207 */
[----:B------:R-:W-:Y:S01]  /*14f20*/  VIADDMNMX R8, R2, R5, R8, PT ;  /* 0x0000000502087246 */ /* 0x000fe20003800108 */
[----:B------:R-:W-:-:S03]  /*14f30*/  IMAD.IADD R4, R7, 0x1, R4 ;  /* 0x0000000107047824 */ /* 0x000fc600078e0204 */
[----:B------:R-:W-:-:S04]  /*14f40*/  IABS R5, R8 ;  /* 0x0000000800057213 */ /* 0x000fc80000000000 */
[----:B------:R-:W0:Y:S08]  /*14f50*/  I2F.RP R10, R5 ;  /* 0x00000005000a7306 */ /* 0x000e300000209400 */
[----:B0-----:R-:W0:Y:S02]  /*14f60*/  MUFU.RCP R10, R10 ;  /* 0x0000000a000a7308 */ /* 0x001e240000001000 */
[----:B0-----:R-:W-:-:S06]  /*14f70*/  VIADD R2, R10, 0xffffffe ;  /* 0x0ffffffe0a027836 */ /* 0x001fcc0000000000 */
[----:B------:R0:W1:Y:S02]  /*14f80*/  F2I.FTZ.U32.TRUNC.NTZ R3, R2 ;  /* 0x0000000200037305 */ /* 0x000064000021f000 */
[----:B0-----:R-:W-:Y:S02]  /*14f90*/  IMAD.MOV.U32 R2, RZ, RZ, RZ ;  /* 0x000000ffff027224 */ /* 0x001fe400078e00ff */
[----:B-1----:R-:W-:-:S04]  /*14fa0*/  IMAD.MOV R6, RZ, RZ, -R3 ;  /* 0x000000ffff067224 */ /* 0x002fc800078e0a03 */
[----:B------:R-:W-:Y:S01]  /*14fb0*/  IMAD R9, R6, R5, RZ ;  /* 0x0000000506097224 */ /* 0x000fe200078e02ff */
[----:B------:R-:W-:-:S03]  /*14fc0*/  IABS R6, R7 ;  /* 0x0000000700067213 */ /* 0x000fc60000000000 */
[----:B------:R-:W-:Y:S01]  /*14fd0*/  IMAD.HI.U32 R3, R3, R9, R2 ;  /* 0x0000000903037227 */ /* 0x000fe200078e0002 */
[----:B------:R-:W-:-:S05]  /*14fe0*/  IABS R9, R8 ;  /* 0x0000000800097213 */ /* 0x000fca0000000000 */
        /* <DEDUP_REMOVED lines=12> */
[----:B------:R-:W-:Y:S01]  /*150b0*/  @!P0 LOP3.LUT R3, RZ, R8, RZ, 0x33, !PT ;  /* 0x00000008ff038212 */ /* 0x000fe200078e33ff */
[----:B------:R-:W-:-:S03]  /*150c0*/  IMAD.MOV R8, RZ, RZ, -R8 ;  /* 0x000000ffff087224 */ /* 0x000fc600078e0a08 */
[----:B------:R-:W-:Y:S01]  /*150d0*/  LOP3.LUT R2, RZ, R3, RZ, 0x33, !PT ;  /* 0x00000003ff027212 */ /* 0x000fe200078e33ff */
[----:B------:R-:W-:-:S04]  /*150e0*/  IMAD R18, R3, R8, R4 ;  /* 0x0000000803127224 */ /* 0x000fc800078e0204 */
[----:B------:R-:W-:Y:S01]  /*150f0*/  IMAD.IADD R17, R17, 0x1, R2 ;  /* 0x0000000111117824 */ /* 0x000fe200078e0202 */
[----:B------:R-:W-:Y:S06]  /*15100*/  BRA `(.L_x_1234) ;  /* 0x00000000001c7947 */ /* 0x000fec0003800000 */
.L_x_1226:
[----:B------:R-:W-:Y:S01]  /*15110*/  UMOV UR4, URZ ;  /* 0x0000003f00047c82 */ /* 0x000fe20008000000 */
[----:B------:R-:W-:Y:S01]  /*15120*/  UMOV UR5, URZ ;  /* 0x0000003f00057c82 */ /* 0x000fe20008000000 */
[----:B------:R-:W-:Y:S01]  /*15130*/  ULDC UR6, c[0x0][0xc14] ;  /* 0x0003050000067ab9 */ /* 0x000fe20000000800 */
[----:B------:R-:W-:Y:S02]  /*15140*/  IMAD.MOV.U32 R16, RZ, RZ, R4 ;  /* 0x000000ffff107224 */ /* 0x000fe400078e0004 */
[----:B------:R-:W-:Y:S02]  /*15150*/  IMAD.U32 R17, RZ, RZ, UR4 ;  /* 0x00000004ff117e24 */ /* 0x000fe4000f8e00ff */
[----:B------:R-:W-:Y:S02]  /*15160*/  IMAD.U32 R18, RZ, RZ, UR5 ;  /* 0x00000005ff127e24 */ /* 0x000fe4000f8e00ff */
[----:B------:R-:W-:-:S07]  /*15170*/  IMAD.U32 R19, RZ, RZ, UR6 ;  /* 0x00000006ff137e24 */ /* 0x000fce000f8e00ff */
.L_x_1234:
        /* <DEDUP_REMOVED lines=12> */
.L_x_1160:
[----:B-1----:R-:W3:Y:S01]  /*15240*/  LDL.LU R0, [R1+0x18] ;  /* 0x0000180001007983 */ /* 0x002ee20000300800 */
[----:B------:R-:W-:Y:S01]  /*15250*/  BSSY B0, `(.L_x_1236) ;  /* 0x000000b000007945 */ /* 0x000fe20003800000 */
[----:B------:R-:W1:Y:S01]  /*15260*/  S2R R5, SR_CgaCtaId ;  /* 0x0000000000057919 */ /* 0x000e620000008800 */
[----:B---3--:R-:W-:-:S05]  /*15270*/  VIADD R0, R0, 0x1 ;  /* 0x0000000100007836 */ /* 0x008fca0000000000 */
[----:B--2---:R-:W-:-:S04]  /*15280*/  LEA.HI R2, R0, R0, RZ, 0x1 ;  /* 0x0000000000027211 */ /* 0x004fc800078f08ff */
[----:B------:R-:W-:-:S05]  /*15290*/  LOP3.LUT R3, R2, 0xfffffffe, RZ, 0xc0, !PT ;  /* 0xfffffffe02037812 */ /* 0x000fca00078ec0ff */
[----:B------:R-:W-:Y:S01]  /*152a0*/  IMAD.IADD R3, R0, 0x1, -R3 ;  /* 0x0000000100037824 */ /* 0x000fe200078e0a03 */
[----:B------:R-:W-:-:S04]  /*152b0*/  MOV R0, 0x400 ;  /* 0x0000040000007802 */ /* 0x000fc80000000f00 */
[----:B-1----:R-:W-:Y:S02]  /*152c0*/  LEA R0, R5, R0, 0x18 ;  /* 0x0000000005007211 */ /* 0x002fe400078ec0ff */
[----:B------:R-:W-:-:S04]  /*152d0*/  SHF.L.U32 R3, R3, 0x1f, RZ ;  /* 0x0000001f03037819 */ /* 0x000fc800000006ff */
[----:B------:R-:W1:Y:S02]  /*152e0*/  SYNCS.PHASECHK.TRANS64.TRYWAIT P0, [R0+URZ+0x2a820], R3 ;  /* 0x02a82003000075a7 */ /* 0x000e64000800017f */
[----:B-1----:R-:W-:Y:S05]  /*152f0*/  @!P0 BRA `(.L_x_1237) ;  /* 0x0000001400088947 */ /* 0x002fea0003800000 */
.L_x_1290:
[----:B------:R-:W-:Y:S05]  /*15300*/  BSYNC B0 ;  /* 0x0000000000007941 */ /* 0x000fea0003800000 */
.L_x_1236:
[----:B------:R-:W-:-:S03]  /*15310*/  UMOV UR4, 0xffffffff ;  /* 0xffffffff00047882 */ /* 0x000fc60000000000 */
[----:B------:R-:W-:Y:S05]  /*15320*/  BRA.DIV UR4, `(.L_x_1238) ;  /* 0x0000001604107947 */ /* 0x000fea000b800000 */
[----:B------:R-:W2:Y:S02]  /*15330*/  S2R R2, SR_TID.X ;  /* 0x0000000000027919 */ /* 0x000ea40000002100 */
[----:B--2---:R-:W-:-:S04]  /*15340*/  SHF.R.U32.HI R2, RZ, 0x5, R2 ;  /* 0x00000005ff027819 */ /* 0x004fc80000011602 */
[----:B------:R-:W-:-:S05]  /*15350*/  LOP3.LUT R2, R2, 0x3, RZ, 0xc0, !PT ;  /* 0x0000000302027812 */ /* 0x000fca00078ec0ff */
[----:B------:R2:W3:Y:S02]  /*15360*/  SHFL.IDX PT, R14, R2, RZ, 0x1f ;  /* 0x00001fff020e7589 */ /* 0x0004e400000e0000 */
.L_x_1293:
[----:B---3--:R-:W-:Y:S01]  /*15370*/  ISETP.NE.AND P0, PT, R14, RZ, PT ;  /* 0x000000ff0e00720c */ /* 0x008fe20003f05270 */
[----:B------:R-:W-:-:S12]  /*15380*/  BSSY B0, `(.L_x_1239) ;  /* 0x0000027000007945 */ /* 0x000fd80003800000 */
[----:B------:R-:W-:Y:S05]  /*15390*/  @P0 BRA `(.L_x_1240) ;  /* 0x0000000000940947 */ /* 0x000fea0003800000 */
[----:B------:R-:W-:-:S03]  /*153a0*/  UMOV UR4, 0xffffffff ;  /* 0xffffffff00047882 */ /* 0x000fc60000000000 */
[----:B------:R-:W-:Y:S05]  /*153b0*/  BRA.DIV UR4, `(.L_x_1241) ;  /* 0x0000001604207947 */ /* 0x000fea000b800000 */
[----:B------:R-:W-:-:S13]  /*153c0*/  ELECT P6, URZ, PT ;  /* 0x00000000003f782f */ /* 0x000fda00038c0000 */
.L_x_1296:
[----:B------:R-:W-:Y:S05]  /*153d0*/  @!P6 BRA `(.L_x_1240) ;  /* 0x000000000084e947 */ /* 0x000fea0003800000 */
[----:B--2---:R-:W2:Y:S02]  /*153e0*/  LDL.LU R2, [R1+0x20] ;  /* 0x0000200001027983 */ /* 0x004ea40000300800 */
[----:B--2---:R-:W-:-:S04]  /*153f0*/  LOP3.LUT R2, R2, 0x2, RZ, 0xfc, !PT ;  /* 0x0000000202027812 */ /* 0x004fc800078efcff */
[----:B------:R-:W-:-:S13]  /*15400*/  ISETP.NE.AND P2, PT, R2, 0x3, PT ;  /* 0x000000030200780c */ /* 0x000fda0003f45270 */
[----:B------:R-:W-:Y:S05]  /*15410*/  @!P2 BRA `(.L_x_1242) ;  /* 0x000000000004a947 */ /* 0x000fea0003800000 */
[----:B------:R-:W-:Y:S01]  /*15420*/  BPT.TRAP 0x1 ;  /* 0x000000040000795c */ /* 0x000fe20000300000 */
.L_x_1242:
[----:B-1----:R-:W2:Y:S04]  /*15430*/  LDL R3, [R1] ;  /* 0x0000000001037983 */ /* 0x002ea80000100800 */
[----:B------:R-:W3:Y:S01]  /*15440*/  LDL.LU R7, [R1+0x8] ;  /* 0x0000080001077983 */ /* 0x000ee20000300800 */
[----:B------:R-:W-:-:S04]  /*15450*/  VIADD R2, R0, 0x2a840 ;  /* 0x0002a84000027836 */ /* 0x000fc80000000000 */
[C---:B--2---:R-:W-:Y:S02]  /*15460*/  IMAD R6, R3.reuse, 0x8, R2 ;  /* 0x0000000803067824 */ /* 0x044fe400078e0202 */
[----:B------:R-:W-:Y:S01]  /*15470*/  VIADD R3, R3, 0x1 ;  /* 0x0000000103037836 */ /* 0x000fe20000000000 */
[----:B---3--:R-:W-:-:S04]  /*15480*/  SHF.L.U32 R5, R7, 0x1f, RZ ;  /* 0x0000001f07057819 */ /* 0x008fc800000006ff */
[C---:B------:R-:W-:Y:S01]  /*15490*/  ISETP.NE.AND P1, PT, R3.reuse, 0x2, PT ;  /* 0x000000020300780c */ /* 0x040fe20003f25270 */
[----:B------:R-:W1:Y:S03]  /*154a0*/  SYNCS.PHASECHK.TRANS64.TRYWAIT P0, [R6+URZ], R5 ;  /* 0x00000005060075a7 */ /* 0x000e66000800017f */
[----:B------:R-:W-:Y:S02]  /*154b0*/  SEL R4, RZ, 0x1, P1 ;  /* 0x00000001ff047807 */ /* 0x000fe40000800000 */
[----:B------:R-:W-:Y:S02]  /*154c0*/  SEL R3, R3, RZ, P1 ;  /* 0x000000ff03037207 */ /* 0x000fe40000800000 */
[----:B------:R-:W-:-:S03]  /*154d0*/  LOP3.LUT R4, R7, R4, RZ, 0x3c, !PT ;  /* 0x0000000407047212 */ /* 0x000fc600078e3cff */
[----:B------:R-:W-:Y:S01]  /*154e0*/  IMAD R7, R3, 0x8, R2 ;  /* 0x0000000803077824 */ /* 0x000fe200078e0202 */
[----:B------:R-:W-:Y:S01]  /*154f0*/  SHF.L.U32 R2, R4, 0x1f, RZ ;  /* 0x0000001f04027819 */ /* 0x000fe200000006ff */
[----:B-1----:R-:W-:Y:S06]  /*15500*/  @!P0 BRA `(.L_x_1243) ;  /* 0x0000001000ec8947 */ /* 0x002fec0003800000 */
.L_x_1297:
[----:B------:R-:W2:Y:S02]  /*15510*/  SYNCS.PHASECHK.TRANS64.TRYWAIT P0, [R7+URZ], R2 ;  /* 0x00000002070075a7 */ /* 0x000ea4000800017f */
[----:B--2---:R-:W-:Y:S05]  /*15520*/  @!P0 BRA `(.L_x_1244) ;  /* 0x0000001000f88947 */ /* 0x004fea0003800000 */
.L_x_1298:
[----:B------:R-:W-:Y:S05]  /*15530*/  @!P2 BRA `(.L_x_1245) ;  /* 0x000000000004a947 */ /* 0x000fea0003800000 */
[----:B------:R-:W-:Y:S01]  /*15540*/  BPT.TRAP 0x1 ;  /* 0x000000040000795c */ /* 0x000fe20000300000 */
.L_x_1245:
[----:B------:R-:W3:Y:S01]  /*15550*/  LDL.LU R4, [R1] ;  /* 0x0000000001047983 */ /* 0x000ee20000300800 */
[----:B------:R-:W-:-:S04]  /*15560*/  VIADD R0, R0, 0x2a860 ;  /* 0x0002a86000007836 */ /* 0x000fc80000000000 */
[----:B---3--:R-:W-:-:S04]  /*15570*/  IMAD R4, R4, 0x8, R0 ;  /* 0x0000000804047824 */ /* 0x008fc800078e0200 */
[----:B------:R-:W3:Y:S02]  /*15580*/  SYNCS.PHASECHK.TRANS64.TRYWAIT P0, [R4+URZ], R5 ;  /* 0x00000005040075a7 */ /* 0x000ee4000800017f */
[----:B---3--:R-:W-:Y:S05]  /*15590*/  @!P0 BRA `(.L_x_1246) ;  /* 0x0000001000f08947 */ /* 0x008fea0003800000 */
.L_x_1299:
[----:B------:R-:W-:-:S07]  /*155a0*/  IMAD R3, R3, 0x8, R0 ;  /* 0x0000000803037824 */ /* 0x000fce00078e0200 */
.L_x_1247:
[----:B----4-:R4:W0:Y:S02]  /*155b0*/  SYNCS.PHASECHK.TRANS64.TRYWAIT P0, [R3+URZ], R2 ;  /* 0x00000002030075a7 */ /* 0x010824000800017f */
[----:B0-----:R-:W-:Y:S05]  /*155c0*/  @!P0 NANOSLEEP.SYNCS 0x989680 ;  /* 0x009896800000895d */ /* 0x001fea0003900000 */
[----:B------:R-:W0:Y:S02]  /*155d0*/  @!P0 SYNCS.PHASECHK.TRANS64 P0, [R3+URZ], R2 ;  /* 0x00000002030085a7 */ /* 0x000e24000800007f */
[----:B0-----:R-:W-:Y:S05]  /*155e0*/  @!P0 BRA `(.L_x_1247) ;  /* 0xfffffffc00f08947 */ /* 0x001fea000383ffff */
.L_x_1240:
[----:B------:R-:W-:Y:S05]  /*155f0*/  BSYNC B0 ;  /* 0x0000000000007941 */ /* 0x000fea0003800000 */
.L_x_1239:
[----:B------:R-:W-:Y:S05]  /*15600*/  EXIT ;  /* 0x000000000000794d */ /* 0x000fea0003800000 */
.L_x_1064:
[----:B0-----:R-:W-:-:S04]  /*15610*/  IMAD.U32 R3, RZ, RZ, UR39 ;  /* 0x00000027ff037e24 */ /* 0x001fc8000f8e00ff */
[----:B------:R0:W1:Y:S03]  /*15620*/  SYNCS.PHASECHK.TRANS64.TRYWAIT P1, [R3+URZ+0x2a800], R0 ;  /* 0x02a80000030075a7 */ /* 0x000066000802017f */
[----:B-1----:R-:W-:Y:S05]  /*15630*/  @!P1 NANOSLEEP.SYNCS 0x989680 ;  /* 0x009896800000995d */ /* 0x002fea0003900000 */
[----:B------:R-:W1:Y:S02]  /*15640*/  @!P1 SYNCS.PHASECHK.TRANS64 P1, [R3+URZ+0x2a800], R0 ;  /* 0x02a80000030095a7 */ /* 0x000e64000802007f */
[----:B-1----:R-:W-:Y:S05]  /*15650*/  @!P1 BRA `(.L_x_1064) ;  /* 0xfffffffc00ec9947 */ /* 0x002fea000383ffff */
[----:B------:R-:W-:Y:S05]  /*15660*/  BRA `(.L_x_1248) ;  /* 0xfffffec000a47947 */ /* 0x000fea000383ffff */
.L_x_1068:
[----:B-1----:R1:W3:Y:S02]  /*15670*/  SYNCS.PHASECHK.TRANS64.TRYWAIT P1, [R3+URZ+0x2a830], R0 ;  /* 0x02a83000030075a7 */ /* 0x0022e4000802017f */
[----:B---3--:R-:W-:Y:S05]  /*15680*/  @!P1 NANOSLEEP.SYNCS 0x989680 ;  /* 0x009896800000995d */ /* 0x008fea0003900000 */
[----:B------:R-:W3:Y:S02]  /*15690*/  @!P1 SYNCS.PHASECHK.TRANS64 P1, [R3+URZ+0x2a830], R0 ;  /* 0x02a83000030095a7 */ /* 0x000ee4000802007f */
[----:B---3--:R-:W-:Y:S05]  /*156a0*/  @!P1 BRA `(.L_x_1068) ;  /* 0xfffffffc00f09947 */ /* 0x008fea000383ffff */
[----:B------:R-:W-:Y:S05]  /*156b0*/  BRA `(.L_x_1067) ;  /* 0xfffffec000d87947 */ /* 0x000fea000383ffff */
.L_x_1084:
[----:B-1----:R-:W-:-:S04]  /*156c0*/  IMAD.U32 R14, RZ, RZ, UR6 ;  /* 0x00000006ff0e7e24 */ /* 0x002fc8000f8e00ff */
[----:B------:R1:W2:Y:S03]  /*156d0*/  SYNCS.PHASECHK.TRANS64.TRYWAIT P1, [R14+URZ+0x2a830], R11 ;  /* 0x02a8300b0e0075a7 */ /* 0x0002a6000802017f */
[----:B--2---:R-:W-:Y:S05]  /*156e0*/  @!P1 NANOSLEEP.SYNCS 0x989680 ;  /* 0x009896800000995d */ /* 0x004fea0003900000 */
[----:B------:R-:W2:Y:S02]  /*156f0*/  @!P1 SYNCS.PHASECHK.TRANS64 P1, [R14+URZ+0x2a830], R11 ;  /* 0x02a8300b0e0095a7 */ /* 0x000ea4000802007f */
[----:B--2---:R-:W-:Y:S05]  /*15700*/  @!P1 BRA `(.L_x_1084) ;  /* 0xfffffffc00ec9947 */ /* 0x004fea000383ffff */
[----:B------:R-:W-:Y:S05]  /*15710*/  BRA `(.L_x_1083) ;  /* 0xfffffef000e07947 */ /* 0x000fea000383ffff */
.L_x_1088:
[----:B01----:R-:W-:-:S04]  /*15720*/  IMAD.U32 R11, RZ, RZ, UR11 ;  /* 0x0000000bff0b7e24 */ /* 0x003fc8000f8e00ff */
[----:B------:R0:W1:Y:S03]  /*15730*/  SYNCS.PHASECHK.TRANS64.TRYWAIT P1, [R11+URZ+0x2a850], R0 ;  /* 0x02a850000b0075a7 */ /* 0x000066000802017f */
[----:B-1----:R-:W-:Y:S05]  /*15740*/  @!P1 NANOSLEEP.SYNCS 0x989680 ;  /* 0x009896800000995d */ /* 0x002fea0003900000 */
[----:B------:R-:W1:Y:S02]  /*15750*/  @!P1 SYNCS.PHASECHK.TRANS64 P1, [R11+URZ+0x2a850], R0 ;  /* 0x02a850000b0095a7 */ /* 0x000e64000802007f */
[----:B-1----:R-:W-:Y:S05]  /*15760*/  @!P1 BRA `(.L_x_1088) ;  /* 0xfffffffc00ec9947 */ /* 0x002fea000383ffff */
[----:B------:R-:W-:Y:S05]  /*15770*/  BRA `(.L_x_1087) ;  /* 0xfffffefc00087947 */ /* 0x000fea000383ffff */
.L_x_1105:
[----:B-1----:R-:W-:-:S04]  /*15780*/  IMAD.U32 R9, RZ, RZ, UR6 ;  /* 0x00000006ff097e24 */ /* 0x002fc8000f8e00ff */
[----:B------:R1:W2:Y:S03]  /*15790*/  SYNCS.PHASECHK.TRANS64.TRYWAIT P1, [R9+URZ+0x2a830], R8 ;  /* 0x02a83008090075a7 */ /* 0x0002a6000802017f */
[----:B--2---:R-:W-:Y:S05]  /*157a0*/  @!P1 NANOSLEEP.SYNCS 0x989680 ;  /* 0x009896800000995d */ /* 0x004fea0003900000 */
[----:B------:R-:W2:Y:S02]  /*157b0*/  @!P1 SYNCS.PHASECHK.TRANS64 P1, [R9+URZ+0x2a830], R8 ;  /* 0x02a83008090095a7 */ /* 0x000ea4000802007f */
[----:B--2---:R-:W-:Y:S05]  /*157c0*/  @!P1 BRA `(.L_x_1105) ;  /* 0xfffffffc00ec9947 */ /* 0x004fea000383ffff */
[----:B------:R-:W-:Y:S05]  /*157d0*/  BRA `(.L_x_1104) ;  /* 0xffffff2400fc7947 */ /* 0x000fea000383ffff */
.L_x_1109:
[----:B-1----:R-:W-:-:S04]  /*157e0*/  IMAD.U32 R9, RZ, RZ, UR11 ;  /* 0x0000000bff097e24 */ /* 0x002fc8000f8e00ff */
[----:B------:R1:W3:Y:S03]  /*157f0*/  SYNCS.PHASECHK.TRANS64.TRYWAIT P1, [R9+URZ+0x2a850], R0 ;  /* 0x02a85000090075a7 */ /* 0x0002e6000802017f */
[----:B---3--:R-:W-:Y:S05]  /*15800*/  @!P1 NANOSLEEP.SYNCS 0x989680 ;  /* 0x009896800000995d */ /* 0x008fea0003900000 */
[----:B------:R-:W3:Y:S02]  /*15810*/  @!P1 SYNCS.PHASECHK.TRANS64 P1, [R9+URZ+0x2a850], R0 ;  /* 0x02a85000090095a7 */ /* 0x000ee4000802007f */
[----:B---3--:R-:W-:Y:S05]  /*15820*/  @!P1 BRA `(.L_x_1109) ;  /* 0xfffffffc00ec9947 */ /* 0x008fea000383ffff */
[----:B------:R-:W-:Y:S05]  /*15830*/  BRA `(.L_x_1108) ;  /* 0xffffff3000247947 */ /* 0x000fea000383ffff */
.L_x_1115:
[----:B-1----:R-:W-:-:S04]  /*15840*/  IMAD.U32 R9, RZ, RZ, UR6 ;  /* 0x00000006ff097e24 */ /* 0x002fc8000f8e00ff */
[----:B------:R1:W2:Y:S03]  /*15850*/  SYNCS.PHASECHK.TRANS64.TRYWAIT P1, [R9+URZ+0x2a830], R8 ;  /* 0x02a83008090075a7 */ /* 0x0002a6000802017f */
[----:B--2---:R-:W-:Y:S05]  /*15860*/  @!P1 NANOSLEEP.SYNCS 0x989680 ;  /* 0x009896800000995d */ /* 0x004fea0003900000 */
[----:B------:R-:W2:Y:S02]  /*15870*/  @!P1 SYNCS.PHASECHK.TRANS64 P1, [R9+URZ+0x2a830], R8 ;  /* 0x02a83008090095a7 */ /* 0x000ea4000802007f */
[----:B--2---:R-:W-:Y:S05]  /*15880*/  @!P1 BRA `(.L_x_1115) ;  /* 0xfffffffc00ec9947 */ /* 0x004fea000383ffff */
[----:B------:R-:W-:Y:S05]  /*15890*/  BRA `(.L_x_1114) ;  /* 0xffffff4800887947 */ /* 0x000fea000383ffff */
.L_x_1119:
[----:B-1----:R-:W-:-:S04]  /*158a0*/  IMAD.U32 R9, RZ, RZ, UR11 ;  /* 0x0000000bff097e24 */ /* 0x002fc8000f8e00ff */
[----:B------:R1:W3:Y:S03]  /*158b0*/  SYNCS.PHASECHK.TRANS64.TRYWAIT P1, [R9+URZ+0x2a850], R0 ;  /* 0x02a85000090075a7 */ /* 0x0002e6000802017f */
[----:B---3--:R-:W-:Y:S05]  /*158c0*/  @!P1 NANOSLEEP.SYNCS 0x989680 ;  /* 0x009896800000995d */ /* 0x008fea0003900000 */
[----:B------:R-:W3:Y:S02]  /*158d0*/  @!P1 SYNCS.PHASECHK.TRANS64 P1, [R9+URZ+0x2a850], R0 ;  /* 0x02a85000090095a7 */ /* 0x000ee4000802007f */
[----:B---3--:R-:W-:Y:S05]  /*158e0*/  @!P1 BRA `(.L_x_1119) ;  /* 0xfffffffc00ec9947 */ /* 0x008fea000383ffff */
[----:B------:R-:W-:Y:S05]  /*158f0*/  BRA `(.L_x_1118) ;  /* 0xffffff5000b07947 */ /* 0x000fea000383ffff */
.L_x_1132:
[----:B-1----:R-:W-:-:S04]  /*15900*/  IMAD.U32 R3, RZ, RZ, UR5 ;  /* 0x00000005ff037e24 */ /* 0x002fc8000f8e00ff */
[----:B------:R1:W2:Y:S03]  /*15910*/  SYNCS.PHASECHK.TRANS64.TRYWAIT P0, [R3+URZ+0x2a850], R0 ;  /* 0x02a85000030075a7 */ /* 0x0002a6000800017f */
[----:B--2---:R-:W-:Y:S05]  /*15920*/  @!P0 NANOSLEEP.SYNCS 0x989680 ;  /* 0x009896800000895d */ /* 0x004fea0003900000 */
[----:B------:R-:W2:Y:S02]  /*15930*/  @!P0 SYNCS.PHASECHK.TRANS64 P0, [R3+URZ+0x2a850], R0 ;  /* 0x02a85000030085a7 */ /* 0x000ea4000800007f */
[----:B--2---:R-:W-:Y:S05]  /*15940*/  @!P0 BRA `(.L_x_1132) ;  /* 0xfffffffc00ec8947 */ /* 0x004fea000383ffff */
[----:B------:R-:W-:Y:S05]  /*15950*/  BRA `(.L_x_1131) ;  /* 0xffffff80000c7947 */ /* 0x000fea000383ffff */
.L_x_1181:
[----:B------:R-:W1:Y:S01]  /*15960*/  S2R R9, SR_TID.X ;  /* 0x0000000000097919 */ /* 0x000e620000002100 */
[----:B------:R-:W-:Y:S01]  /*15970*/  BSSY B0, `(.L_x_1249) ;  /* 0x000000a000007945 */ /* 0x000fe20003800000 */
[----:B------:R-:W-:Y:S02]  /*15980*/  IMAD.MOV.U32 R12, RZ, RZ, RZ ;  /* 0x000000ffff0c7224 */ /* 0x000fe400078e00ff */
[----:B0-----:R-:W-:Y:S02]  /*15990*/  IMAD.MOV.U32 R11, RZ, RZ, 0x1f ;  /* 0x0000001fff0b7424 */ /* 0x001fe400078e00ff */
[----:B------:R-:W-:Y:S01]  /*159a0*/  IMAD.MOV.U32 R15, RZ, RZ, -0x1 ;  /* 0xffffffffff0f7424 */ /* 0x000fe200078e00ff */
[----:B-1----:R-:W-:-:S04]  /*159b0*/  SHF.R.U32.HI R9, RZ, 0x5, R9 ;  /* 0x00000005ff097819 */ /* 0x002fc80000011609 */
[----:B------:R-:W-:-:S05]  /*159c0*/  LOP3.LUT R9, R9, 0x3, RZ, 0xc0, !PT ;  /* 0x0000000309097812 */ /* 0x000fca00078ec0ff */
[----:B------:R-:W-:-:S07]  /*159d0*/  IMAD.MOV.U32 R13, RZ, RZ, R9 ;  /* 0x000000ffff0d7224 */ /* 0x000fce00078e0009 */
[----:B------:R-:W-:Y:S05]  /*159e0*/  WARPSYNC.COLLECTIVE R15, `(.L_x_1250) ;  /* 0x000000000f087348 */ /* 0x000fea0003c00000 */
[----:B------:R0:W1:Y:S02]  /*159f0*/  SHFL.IDX P6, R14, R13, R12, R11 ;  /* 0x0000000c0d0e7389 */ /* 0x00006400000c000b */
[----:B01----:R-:W-:Y:S01]  /*15a00*/  ENDCOLLECTIVE ;  /* 0x000000000000791b */ /* 0x003fe20003800000 */
.L_x_1250:
[----:B------:R-:W-:Y:S05]  /*15a10*/  BSYNC B0 ;  /* 0x0000000000007941 */ /* 0x000fea0003800000 */
.L_x_1249:
[----:B------:R-:W-:Y:S05]  /*15a20*/  BRA `(.L_x_1251) ;  /* 0xffffffc400447947 */ /* 0x000fea000383ffff */
.L_x_1182:
[----:B------:R-:W-:Y:S01]  /*15a30*/  BSSY B0, `(.L_x_1252) ;  /* 0x0000006000007945 */ /* 0x000fe20003800000 */
[----:B------:R-:W-:-:S07]  /*15a40*/  IMAD.MOV.U32 R15, RZ, RZ, -0x1 ;  /* 0xffffffffff0f7424 */ /* 0x000fce00078e00ff */
[----:B0-----:R-:W-:Y:S05]  /*15a50*/  WARPSYNC.COLLECTIVE R15, `(.L_x_1253) ;  /* 0x000000000f0c7348 */ /* 0x001fea0003c00000 */
[----:B------:R-:W-:Y:S02]  /*15a60*/  ELECT P6, UR62, PT ;  /* 0x00000000003e782f */ /* 0x000fe400038c0000 */
[----:B------:R-:W-:Y:S01]  /*15a70*/  MOV R14, UR62 ;  /* 0x0000003e000e7c02 */ /* 0x000fe20008000f00 */
[----:B0-----:R-:W-:Y:S10]  /*15a80*/  ENDCOLLECTIVE ;  /* 0x000000000000791b */ /* 0x001ff40003800000 */
.L_x_1253:
[----:B------:R-:W-:Y:S05]  /*15a90*/  BSYNC B0 ;  /* 0x0000000000007941 */ /* 0x000fea0003800000 */
.L_x_1252:
[----:B------:R-:W-:Y:S05]  /*15aa0*/  BRA `(.L_x_1254) ;  /* 0xffffffc400347947 */ /* 0x000fea000383ffff */
.L_x_1185:
[----:B0-----:R0:W1:Y:S02]  /*15ab0*/  SYNCS.PHASECHK.TRANS64.TRYWAIT P0, [R9+URZ+0x2a840], R10 ;  /* 0x02a8400a090075a7 */ /* 0x001064000800017f */
[----:B-1----:R-:W-:Y:S05]  /*15ac0*/  @!P0 NANOSLEEP.SYNCS 0x989680 ;  /* 0x009896800000895d */ /* 0x002fea0003900000 */
[----:B------:R-:W1:Y:S02]  /*15ad0*/  @!P0 SYNCS.PHASECHK.TRANS64 P0, [R9+URZ+0x2a840], R10 ;  /* 0x02a8400a090085a7 */ /* 0x000e64000800007f */
[----:B-1----:R-:W-:Y:S05]  /*15ae0*/  @!P0 BRA `(.L_x_1185) ;  /* 0xfffffffc00f08947 */ /* 0x002fea000383ffff */
[----:B------:R-:W-:Y:S05]  /*15af0*/  BRA `(.L_x_1255) ;  /* 0xffffffc400a07947 */ /* 0x000fea000383ffff */
.L_x_1188:
        /* <DEDUP_REMOVED lines=8> */
.L_x_1196:
[----:B0-----:R0:W1:Y:S02]  /*15b80*/  SYNCS.PHASECHK.TRANS64.TRYWAIT P0, [R2+URZ+0x2a840], R3 ;  /* 0x02a84003020075a7 */ /* 0x001064000800017f */
[----:B-1----:R-:W-:Y:S05]  /*15b90*/  @!P0 NANOSLEEP.SYNCS 0x989680 ;  /* 0x009896800000895d */ /* 0x002fea0003900000 */
[----:B------:R-:W1:Y:S02]  /*15ba0*/  @!P0 SYNCS.PHASECHK.TRANS64 P0, [R2+URZ+0x2a840], R3 ;  /* 0x02a84003020085a7 */ /* 0x000e64000800007f */
[----:B-1----:R-:W-:Y:S05]  /*15bb0*/  @!P0 BRA `(.L_x_1196) ;  /* 0xfffffffc00f08947 */ /* 0x002fea000383ffff */
[----:B------:R-:W-:Y:S05]  /*15bc0*/  BRA `(.L_x_1257) ;  /* 0xffffffcc00ac7947 */ /* 0x000fea000383ffff */
.L_x_1198:
[----:B0-----:R0:W1:Y:S02]  /*15bd0*/  SYNCS.PHASECHK.TRANS64.TRYWAIT P0, [R3+URZ+0x60], R2 ;  /* 0x00006002030075a7 */ /* 0x001064000800017f */
[----:B-1----:R-:W-:Y:S05]  /*15be0*/  @!P0 NANOSLEEP.SYNCS 0x989680 ;  /* 0x009896800000895d */ /* 0x002fea0003900000 */
[----:B------:R-:W1:Y:S02]  /*15bf0*/  @!P0 SYNCS.PHASECHK.TRANS64 P0, [R3+URZ+0x60], R2 ;  /* 0x00006002030085a7 */ /* 0x000e64000800007f */
[----:B-1----:R-:W-:Y:S05]  /*15c00*/  @!P0 BRA `(.L_x_1198) ;  /* 0xfffffffc00f08947 */ /* 0x002fea000383ffff */
[----:B------:R-:W-:Y:S05]  /*15c10*/  BRA `(.L_x_1258) ;  /* 0xffffffd000587947 */ /* 0x000fea000383ffff */
.L_x_1203:
[----:B-1----:R1:W2:Y:S02]  /*15c20*/  SYNCS.PHASECHK.TRANS64.TRYWAIT P0, [R2+URZ+0x2a840], R3 ;  /* 0x02a84003020075a7 */ /* 0x0022a4000800017f */
[----:B--2---:R-:W-:Y:S05]  /*15c30*/  @!P0 NANOSLEEP.SYNCS 0x989680 ;  /* 0x009896800000895d */ /* 0x004fea0003900000 */
[----:B------:R-:W2:Y:S02]  /*15c40*/  @!P0 SYNCS.PHASECHK.TRANS64 P0, [R2+URZ+0x2a840], R3 ;  /* 0x02a84003020085a7 */ /* 0x000ea4000800007f */
[----:B--2---:R-:W-:Y:S05]  /*15c50*/  @!P0 BRA `(.L_x_1203) ;  /* 0xfffffffc00f08947 */ /* 0x004fea000383ffff */
[----:B------:R-:W-:Y:S05]  /*15c60*/  BRA `(.L_x_1259) ;  /* 0xffffffd400c47947 */ /* 0x000fea000383ffff */
.L_x_1205:
[----:B0-----:R0:W1:Y:S02]  /*15c70*/  SYNCS.PHASECHK.TRANS64.TRYWAIT P1, [R3+URZ+0x60], R2 ;  /* 0x00006002030075a7 */ /* 0x001064000802017f */
[----:B-1----:R-:W-:Y:S05]  /*15c80*/  @!P1 NANOSLEEP.SYNCS 0x989680 ;  /* 0x009896800000995d */ /* 0x002fea0003900000 */
[----:B------:R-:W1:Y:S02]  /*15c90*/  @!P1 SYNCS.PHASECHK.TRANS64 P1, [R3+URZ+0x60], R2 ;  /* 0x00006002030095a7 */ /* 0x000e64000802007f */
[----:B-1----:R-:W-:Y:S05]  /*15ca0*/  @!P1 BRA `(.L_x_1205) ;  /* 0xfffffffc00f09947 */ /* 0x002fea000383ffff */
[----:B------:R-:W-:Y:S05]  /*15cb0*/  BRA `(.L_x_1260) ;  /* 0xffffffd800707947 */ /* 0x000fea000383ffff */
.L_x_1210:
[----:B--2---:R2:W3:Y:S02]  /*15cc0*/  SYNCS.PHASECHK.TRANS64.TRYWAIT P0, [R2+URZ+0x2a840], R3 ;  /* 0x02a84003020075a7 */ /* 0x0044e4000800017f */
[----:B---3--:R-:W-:Y:S05]  /*15cd0*/  @!P0 NANOSLEEP.SYNCS 0x989680 ;  /* 0x009896800000895d */ /* 0x008fea0003900000 */
[----:B------:R-:W3:Y:S02]  /*15ce0*/  @!P0 SYNCS.PHASECHK.TRANS64 P0, [R2+URZ+0x2a840], R3 ;  /* 0x02a84003020085a7 */ /* 0x000ee4000800007f */
[----:B---3--:R-:W-:Y:S05]  /*15cf0*/  @!P0 BRA `(.L_x_1210) ;  /* 0xfffffffc00f08947 */ /* 0x008fea000383ffff */
[----:B------:R-:W-:Y:S05]  /*15d00*/  BRA `(.L_x_1261) ;  /* 0xffffffdc00947947 */ /* 0x000fea000383ffff */
.L_x_1212:
[----:B0-----:R0:W1:Y:S02]  /*15d10*/  SYNCS.PHASECHK.TRANS64.TRYWAIT P1, [R2+URZ+0x60], R9 ;  /* 0x00006009020075a7 */ /* 0x001064000802017f */
[----:B-1----:R-:W-:Y:S05]  /*15d20*/  @!P1 NANOSLEEP.SYNCS 0x989680 ;  /* 0x009896800000995d */ /* 0x002fea0003900000 */
[----:B------:R-:W1:Y:S02]  /*15d30*/  @!P1 SYNCS.PHASECHK.TRANS64 P1, [R2+URZ+0x60], R9 ;  /* 0x00006009020095a7 */ /* 0x000e64000802007f */
[----:B-1----:R-:W-:Y:S05]  /*15d40*/  @!P1 BRA `(.L_x_1212) ;  /* 0xfffffffc00f09947 */ /* 0x002fea000383ffff */
[----:B------:R-:W-:Y:S05]  /*15d50*/  BRA `(.L_x_1262) ;  /* 0xffffffe000447947 */ /* 0x000fea000383ffff */
.L_x_1219:
[----:B-1----:R1:W2:Y:S02]  /*15d60*/  SYNCS.PHASECHK.TRANS64.TRYWAIT P0, [R3+URZ+0x2a860], R0 ;  /* 0x02a86000030075a7 */ /* 0x0022a4000800017f */
[----:B--2---:R-:W-:Y:S05]  /*15d70*/  @!P0 NANOSLEEP.SYNCS 0x989680 ;  /* 0x009896800000895d */ /* 0x004fea0003900000 */
[----:B------:R-:W2:Y:S02]  /*15d80*/  @!P0 SYNCS.PHASECHK.TRANS64 P0, [R3+URZ+0x2a860], R0 ;  /* 0x02a86000030085a7 */ /* 0x000ea4000800007f */
[----:B--2---:R-:W-:Y:S05]  /*15d90*/  @!P0 BRA `(.L_x_1219) ;  /* 0xfffffffc00f08947 */ /* 0x004fea000383ffff */
[----:B------:R-:W-:Y:S05]  /*15da0*/  BRA `(.L_x_1263) ;  /* 0xffffffe400507947 */ /* 0x000fea000383ffff */
.L_x_1221:
[----:B------:R-:W-:Y:S01]  /*15db0*/  BSSY B0, `(.L_x_1264) ;  /* 0x0000008000007945 */ /* 0x000fe20003800000 */
[----:B------:R-:W-:Y:S02]  /*15dc0*/  IMAD.MOV.U32 R13, RZ, RZ, R16 ;  /* 0x000000ffff0d7224 */ /* 0x000fe400078e0010 */
[----:B------:R-:W-:Y:S02]  /*15dd0*/  IMAD.MOV.U32 R12, RZ, RZ, RZ ;  /* 0x000000ffff0c7224 */ /* 0x000fe400078e00ff */
[----:B0-----:R-:W-:Y:S02]  /*15de0*/  IMAD.MOV.U32 R11, RZ, RZ, 0x1f ;  /* 0x0000001fff0b7424 */ /* 0x001fe400078e00ff */
[----:B------:R-:W-:-:S07]  /*15df0*/  IMAD.MOV.U32 R15, RZ, RZ, -0x1 ;  /* 0xffffffffff0f7424 */ /* 0x000fce00078e00ff */
[----:B-1----:R-:W-:Y:S05]  /*15e00*/  WARPSYNC.COLLECTIVE R15, `(.L_x_1265) ;  /* 0x000000000f087348 */ /* 0x002fea0003c00000 */
[----:B------:R0:W2:Y:S02]  /*15e10*/  SHFL.IDX P6, R14, R13, R12, R11 ;  /* 0x0000000c0d0e7389 */ /* 0x0000a400000c000b */
[----:B012---:R-:W-:Y:S01]  /*15e20*/  ENDCOLLECTIVE ;  /* 0x000000000000791b */ /* 0x007fe20003800000 */
.L_x_1265:
[----:B------:R-:W-:Y:S05]  /*15e30*/  BSYNC B0 ;  /* 0x0000000000007941 */ /* 0x000fea0003800000 */
.L_x_1264:
        /* <DEDUP_REMOVED lines=8> */
.L_x_1266:
[----:B------:R-:W-:Y:S01]  /*15ec0*/  IMAD.MOV.U32 R16, RZ, RZ, R14 ;  /* 0x000000ffff107224 */ /* 0x000fe200078e000e */
[----:B------:R-:W-:Y:S06]  /*15ed0*/  BRA `(.L_x_1267) ;  /* 0xffffffe400d87947 */ /* 0x000fec000383ffff */
.L_x_1224:
[----:B------:R-:W-:Y:S01]  /*15ee0*/  BSSY B0, `(.L_x_1268) ;  /* 0x0000008000007945 */ /* 0x000fe20003800000 */
[----:B-----5:R-:W-:Y:S02]  /*15ef0*/  IMAD.MOV.U32 R13, RZ, RZ, R17 ;  /* 0x000000ffff0d7224 */ /* 0x020fe400078e0011 */
[----:B------:R-:W-:Y:S02]  /*15f00*/  IMAD.MOV.U32 R12, RZ, RZ, 0x1 ;  /* 0x00000001ff0c7424 */ /* 0x000fe400078e00ff */
[----:B0-----:R-:W-:Y:S02]  /*15f10*/  IMAD.MOV.U32 R11, RZ, RZ, RZ ;  /* 0x000000ffff0b7224 */ /* 0x001fe400078e00ff */
[----:B------:R-:W-:-:S07]  /*15f20*/  IMAD.MOV.U32 R15, RZ, RZ, -0x1 ;  /* 0xffffffffff0f7424 */ /* 0x000fce00078e00ff */
[----:B-1234-:R-:W-:Y:S05]  /*15f30*/  WARPSYNC.COLLECTIVE R15, `(.L_x_1269) ;  /* 0x000000000f087348 */ /* 0x01efea0003c00000 */
[----:B------:R0:W0:Y:S02]  /*15f40*/  SHFL.UP P6, R14, R13, R12, R11 ;  /* 0x0400000c0d0e7389 */ /* 0x00002400000c000b */
[----:B01234-:R-:W-:Y:S01]  /*15f50*/  ENDCOLLECTIVE ;  /* 0x000000000000791b */ /* 0x01ffe20003800000 */
.L_x_1269:
[----:B------:R-:W-:Y:S05]  /*15f60*/  BSYNC B0 ;  /* 0x0000000000007941 */ /* 0x000fea0003800000 */
.L_x_1268:
        /* <DEDUP_REMOVED lines=10> */
.L_x_1270:
        /* <DEDUP_REMOVED lines=8> */
.L_x_1271:
        /* <DEDUP_REMOVED lines=8> */
.L_x_1272:
        /* <DEDUP_REMOVED lines=8> */
.L_x_1273:
        /* <DEDUP_REMOVED lines=8> */
.L_x_1274:
[----:B------:R-:W-:Y:S05]  /*16210*/  BRA `(.L_x_1275) ;  /* 0xffffffe400a07947 */ /* 0x000fea000383ffff */
.L_x_1229:
[----:B------:R-:W-:Y:S01]  /*16220*/  BSSY B0, `(.L_x_1276) ;  /* 0x0000008000007945 */ /* 0x000fe20003800000 */
[----:B-----5:R-:W-:Y:S02]  /*16230*/  IMAD.MOV.U32 R13, RZ, RZ, R17 ;  /* 0x000000ffff0d7224 */ /* 0x020fe400078e0011 */
[----:B------:R-:W-:Y:S02]  /*16240*/  IMAD.MOV.U32 R12, RZ, RZ, 0x1 ;  /* 0x00000001ff0c7424 */ /* 0x000fe400078e00ff */
[----:B------:R-:W-:Y:S02]  /*16250*/  IMAD.MOV.U32 R11, RZ, RZ, RZ ;  /* 0x000000ffff0b7224 */ /* 0x000fe400078e00ff */
[----:B------:R-:W-:-:S07]  /*16260*/  IMAD.MOV.U32 R15, RZ, RZ, -0x1 ;  /* 0xffffffffff0f7424 */ /* 0x000fce00078e00ff */
[----:B0-----:R-:W-:Y:S05]  /*16270*/  WARPSYNC.COLLECTIVE R15, `(.L_x_1277) ;  /* 0x000000000f087348 */ /* 0x001fea0003c00000 */
[----:B------:R1:W2:Y:S02]  /*16280*/  SHFL.UP P6, R14, R13, R12, R11 ;  /* 0x0400000c0d0e7389 */ /* 0x0002a400000c000b */
[----:B012---:R-:W-:Y:S01]  /*16290*/  ENDCOLLECTIVE ;  /* 0x000000000000791b */ /* 0x007fe20003800000 */
.L_x_1277:
[----:B------:R-:W-:Y:S05]  /*162a0*/  BSYNC B0 ;  /* 0x0000000000007941 */ /* 0x000fea0003800000 */
.L_x_1276:
        /* <DEDUP_REMOVED lines=10> */
.L_x_1278:
        /* <DEDUP_REMOVED lines=8> */
.L_x_1279:
        /* <DEDUP_REMOVED lines=8> */
.L_x_1280:
        /* <DEDUP_REMOVED lines=8> */
.L_x_1281:
        /* <DEDUP_REMOVED lines=8> */
.L_x_1282:
[----:B------:R-:W-:Y:S05]  /*16550*/  BRA `(.L_x_1283) ;  /* 0xffffffe400887947 */ /* 0x000fea000383ffff */
.L_x_1231:
[----:B------:R-:W-:Y:S01]  /*16560*/  BSSY B0, `(.L_x_1284) ;  /* 0x0000006000007945 */ /* 0x000fe20003800000 */
[----:B------:R-:W-:Y:S01]  /*16570*/  PLOP3.LUT P6, PT, P6, PT, PT, 0x8, 0x0 ;  /* 0x000000000000781c */ /* 0x000fe200037ce170 */
[----:B------:R-:W-:-:S12]  /*16580*/  IMAD.MOV.U32 R15, RZ, RZ, -0x1 ;  /* 0xffffffffff0f7424 */ /* 0x000fd800078e00ff */
[----:B0-----:R-:W-:Y:S05]  /*16590*/  WARPSYNC.COLLECTIVE R15, `(.L_x_1285) ;  /* 0x000000000f087348 */ /* 0x001fea0003c00000 */
[----:B------:R-:W-:Y:S01]  /*165a0*/  VOTE.ANY R14, PT, P6 ;  /* 0x00000000000e7806 */ /* 0x000fe200030e0100 */
[----:B0-----:R-:W-:Y:S06]  /*165b0*/  ENDCOLLECTIVE ;  /* 0x000000000000791b */ /* 0x001fec0003800000 */
.L_x_1285:
[----:B------:R-:W-:Y:S05]  /*165c0*/  BSYNC B0 ;  /* 0x0000000000007941 */ /* 0x000fea0003800000 */
.L_x_1284:
        /* <DEDUP_REMOVED lines=9> */
.L_x_1286:
[----:B------:R-:W-:Y:S01]  /*16660*/  IMAD.MOV.U32 R17, RZ, RZ, R14 ;  /* 0x000000ffff117224 */ /* 0x000fe200078e000e */
[----:B------:R-:W-:Y:S06]  /*16670*/  BRA `(.L_x_1287) ;  /* 0xffffffe400787947 */ /* 0x000fec000383ffff */
.L_x_1233:
[----:B------:R-:W-:Y:S01]  /*16680*/  BSSY B0, `(.L_x_1288) ;  /* 0x0000007000007945 */ /* 0x000fe20003800000 */
[----:B------:R-:W-:Y:S02]  /*16690*/  IMAD.MOV.U32 R13, RZ, RZ, R2 ;  /* 0x000000ffff0d7224 */ /* 0x000fe400078e0002 */
[----:B------:R-:W-:Y:S02]  /*166a0*/  IMAD.MOV.U32 R11, RZ, RZ, 0x1f ;  /* 0x0000001fff0b7424 */ /* 0x000fe400078e00ff */
[----:B------:R-:W-:-:S07]  /*166b0*/  IMAD.MOV.U32 R15, RZ, RZ, -0x1 ;  /* 0xffffffffff0f7424 */ /* 0x000fce00078e00ff */
[----:B012---:R-:W-:Y:S05]  /*166c0*/  WARPSYNC.COLLECTIVE R15, `(.L_x_1289) ;  /* 0x000000000f087348 */ /* 0x007fea0003c00000 */
[----:B------:R3:W4:Y:S02]  /*166d0*/  SHFL.IDX P6, R14, R13, R12, R11 ;  /* 0x0000000c0d0e7389 */ /* 0x00072400000c000b */
[----:B01234-:R-:W-:Y:S01]  /*166e0*/  ENDCOLLECTIVE ;  /* 0x000000000000791b */ /* 0x01ffe20003800000 */
.L_x_1289:
[----:B------:R-:W-:Y:S05]  /*166f0*/  BSYNC B0 ;  /* 0x0000000000007941 */ /* 0x000fea0003800000 */
.L_x_1288:
[----:B------:R-:W-:Y:S01]  /*16700*/  IMAD.MOV.U32 R7, RZ, RZ, R14 ;  /* 0x000000ffff077224 */ /* 0x000fe200078e000e */
[----:B------:R-:W-:Y:S06]  /*16710*/  BRA `(.L_x_1232) ;  /* 0xffffffe4006c7947 */ /* 0x000fec000383ffff */
.L_x_1237:
[----:B-1----:R1:W2:Y:S02]  /*16720*/  SYNCS.PHASECHK.TRANS64.TRYWAIT P0, [R0+URZ+0x2a820], R3 ;  /* 0x02a82003000075a7 */ /* 0x0022a4000800017f */
[----:B--2---:R-:W-:Y:S05]  /*16730*/  @!P0 NANOSLEEP.SYNCS 0x989680 ;  /* 0x009896800000895d */ /* 0x004fea0003900000 */
[----:B------:R-:W2:Y:S02]  /*16740*/  @!P0 SYNCS.PHASECHK.TRANS64 P0, [R0+URZ+0x2a820], R3 ;  /* 0x02a82003000085a7 */ /* 0x000ea4000800007f */
[----:B--2---:R-:W-:Y:S05]  /*16750*/  @!P0 BRA `(.L_x_1237) ;  /* 0xfffffffc00f08947 */ /* 0x004fea000383ffff */
[----:B------:R-:W-:Y:S05]  /*16760*/  BRA `(.L_x_1290) ;  /* 0xffffffe800e47947 */ /* 0x000fea000383ffff */
.L_x_1238:
[----:B------:R-:W2:Y:S01]  /*16770*/  S2R R2, SR_TID.X ;  /* 0x0000000000027919 */ /* 0x000ea20000002100 */
[----:B------:R-:W-:Y:S01]  /*16780*/  BSSY B0, `(.L_x_1291) ;  /* 0x000000a000007945 */ /* 0x000fe20003800000 */
[----:B------:R-:W-:Y:S02]  /*16790*/  IMAD.MOV.U32 R12, RZ, RZ, RZ ;  /* 0x000000ffff0c7224 */ /* 0x000fe400078e00ff */
[----:B0-----:R-:W-:Y:S02]  /*167a0*/  IMAD.MOV.U32 R11, RZ, RZ, 0x1f ;  /* 0x0000001fff0b7424 */ /* 0x001fe400078e00ff */
[----:B------:R-:W-:Y:S01]  /*167b0*/  IMAD.MOV.U32 R15, RZ, RZ, -0x1 ;  /* 0xffffffffff0f7424 */ /* 0x000fe200078e00ff */
[----:B--2---:R-:W-:-:S04]  /*167c0*/  SHF.R.U32.HI R2, RZ, 0x5, R2 ;  /* 0x00000005ff027819 */ /* 0x004fc80000011602 */
[----:B------:R-:W-:-:S05]  /*167d0*/  LOP3.LUT R2, R2, 0x3, RZ, 0xc0, !PT ;  /* 0x0000000302027812 */ /* 0x000fca00078ec0ff */
[----:B------:R-:W-:-:S07]  /*167e0*/  IMAD.MOV.U32 R13, RZ, RZ, R2 ;  /* 0x000000ffff0d7224 */ /* 0x000fce00078e0002 */
[----:B-1----:R-:W-:Y:S05]  /*167f0*/  WARPSYNC.COLLECTIVE R15, `(.L_x_1292) ;  /* 0x000000000f087348 */ /* 0x002fea0003c00000 */
[----:B------:R0:W2:Y:S02]  /*16800*/  SHFL.IDX P6, R14, R13, R12, R11 ;  /* 0x0000000c0d0e7389 */ /* 0x0000a400000c000b */
[----:B012---:R-:W-:Y:S01]  /*16810*/  ENDCOLLECTIVE ;  /* 0x000000000000791b */ /* 0x007fe20003800000 */
.L_x_1292:
[----:B------:R-:W-:Y:S05]  /*16820*/  BSYNC B0 ;  /* 0x0000000000007941 */ /* 0x000fea0003800000 */
.L_x_1291:
[----:B------:R-:W-:Y:S05]  /*16830*/  BRA `(.L_x_1293) ;  /* 0xffffffe800cc7947 */ /* 0x000fea000383ffff */
.L_x_1241:
[----:B------:R-:W-:Y:S01]  /*16840*/  BSSY B1, `(.L_x_1294) ;  /* 0x0000006000017945 */ /* 0x000fe20003800000 */
[----:B------:R-:W-:-:S07]  /*16850*/  IMAD.MOV.U32 R15, RZ, RZ, -0x1 ;  /* 0xffffffffff0f7424 */ /* 0x000fce00078e00ff */
[----:B012---:R-:W-:Y:S05]  /*16860*/  WARPSYNC.COLLECTIVE R15, `(.L_x_1295) ;  /* 0x000000000f0c7348 */ /* 0x007fea0003c00000 */
[----:B------:R-:W-:Y:S02]  /*16870*/  ELECT P6, UR62, PT ;  /* 0x00000000003e782f */ /* 0x000fe400038c0000 */
[----:B------:R-:W-:Y:S01]  /*16880*/  MOV R14, UR62 ;  /* 0x0000003e000e7c02 */ /* 0x000fe20008000f00 */
[----:B012---:R-:W-:Y:S10]  /*16890*/  ENDCOLLECTIVE ;  /* 0x000000000000791b */ /* 0x007ff40003800000 */
.L_x_1295:
[----:B------:R-:W-:Y:S05]  /*168a0*/  BSYNC B1 ;  /* 0x0000000000017941 */ /* 0x000fea0003800000 */
.L_x_1294:
[----:B------:R-:W-:Y:S05]  /*168b0*/  BRA `(.L_x_1296) ;  /* 0xffffffe800c47947 */ /* 0x000fea000383ffff */
.L_x_1243:
[----:B-1----:R1:W2:Y:S02]  /*168c0*/  SYNCS.PHASECHK.TRANS64.TRYWAIT P0, [R6+URZ], R5 ;  /* 0x00000005060075a7 */ /* 0x0022a4000800017f */
[----:B--2---:R-:W-:Y:S05]  /*168d0*/  @!P0 NANOSLEEP.SYNCS 0x989680 ;  /* 0x009896800000895d */ /* 0x004fea0003900000 */
[----:B------:R-:W2:Y:S02]  /*168e0*/  @!P0 SYNCS.PHASECHK.TRANS64 P0, [R6+URZ], R5 ;  /* 0x00000005060085a7 */ /* 0x000ea4000800007f */
[----:B--2---:R-:W-:Y:S05]  /*168f0*/  @!P0 BRA `(.L_x_1243) ;  /* 0xfffffffc00f08947 */ /* 0x004fea000383ffff */
[----:B------:R-:W-:Y:S05]  /*16900*/  BRA `(.L_x_1297) ;  /* 0xffffffec00007947 */ /* 0x000fea000383ffff */
.L_x_1244:
[----:B--2---:R2:W3:Y:S02]  /*16910*/  SYNCS.PHASECHK.TRANS64.TRYWAIT P0, [R7+URZ], R2 ;  /* 0x00000002070075a7 */ /* 0x0044e4000800017f */
[----:B---3--:R-:W-:Y:S05]  /*16920*/  @!P0 NANOSLEEP.SYNCS 0x989680 ;  /* 0x009896800000895d */ /* 0x008fea0003900000 */
[----:B------:R-:W3:Y:S02]  /*16930*/  @!P0 SYNCS.PHASECHK.TRANS64 P0, [R7+URZ], R2 ;  /* 0x00000002070085a7 */ /* 0x000ee4000800007f */
[----:B---3--:R-:W-:Y:S05]  /*16940*/  @!P0 BRA `(.L_x_1244) ;  /* 0xfffffffc00f08947 */ /* 0x008fea000383ffff */
[----:B------:R-:W-:Y:S05]  /*16950*/  BRA `(.L_x_1298) ;  /* 0xffffffe800f47947 */ /* 0x000fea000383ffff */
.L_x_1246:
[----:B---3--:R3:W4:Y:S02]  /*16960*/  SYNCS.PHASECHK.TRANS64.TRYWAIT P0, [R4+URZ], R5 ;  /* 0x00000005040075a7 */ /* 0x008724000800017f */
[----:B----4-:R-:W-:Y:S05]  /*16970*/  @!P0 NANOSLEEP.SYNCS 0x989680 ;  /* 0x009896800000895d */ /* 0x010fea0003900000 */
[----:B------:R-:W4:Y:S02]  /*16980*/  @!P0 SYNCS.PHASECHK.TRANS64 P0, [R4+URZ], R5 ;  /* 0x00000005040085a7 */ /* 0x000f24000800007f */
[----:B----4-:R-:W-:Y:S05]  /*16990*/  @!P0 BRA `(.L_x_1246) ;  /* 0xfffffffc00f08947 */ /* 0x010fea000383ffff */
[----:B------:R-:W-:Y:S05]  /*169a0*/  BRA `(.L_x_1299) ;  /* 0xffffffe800fc7947 */ /* 0x000fea000383ffff */
.L_x_1300:
        /* <DEDUP_REMOVED lines=13> */
.L_x_2661:


//--------------------- .text._ZN7cutlass13device_kernelIN5flash11enable_sm90INS1_16FlashAttnFwdSm90INS1_25CollectiveMainloopFwdSm90ILi2EN4cute5tupleIJNS5_1CILi1EEES8_S8_EEENS6_IJNS7_ILi128EEENS7_ILi96EEENS7_ILi192EEEEEELi128ENS_10bfloat16_tEfNS_4arch4Sm90ELb0ELb1ELb1ELb1ELb0ELb1ELb0ELb1ELb1ELb0ELb0ELb0EEENS1_21CollectiveEpilogueFwdINS6_IJSA_SA_SB_EEES9_SE_SG_Li256ELb1ELb0ELb0ELb0EEENS1_36VarlenDynamicPersistentTileSchedulerILi128ELi96ELi256ELi32ELb0ELb0ELb1ELb1ELb0ELb1EEEEEEEEEvNT_6ParamsE --------------------------
	.section	.text._ZN7cutlass13device_kernelIN5flash11enable_sm90INS1_16FlashAttnFwdSm90INS1_25CollectiveMainloopFwdSm90ILi2EN4cute5tupleIJNS5_1CILi1EEES8_S8_EEENS6_IJNS7_ILi128EEENS7_ILi96EEENS7_ILi192EEEEEELi128ENS_10bfloat16_tEfNS_4arch4Sm90ELb0ELb1ELb1ELb1ELb0ELb1ELb0ELb1ELb1ELb0ELb0ELb0EEENS1_21CollectiveEpilogueFwdINS6_IJSA_SA_SB_EEES9_SE_SG_Li256ELb1ELb0ELb0ELb0EEENS1_36VarlenDynamicPersistentTileSchedulerILi128ELi96ELi256ELi32ELb0ELb0ELb1ELb1ELb0ELb1EEEEEEEEEvNT_6ParamsE,"ax",@progbits
	.align	128
.text._ZN7cutlass13device_kernelIN5flash11enable_sm90INS1_16FlashAttnFwdSm90INS1_25CollectiveMainloopFwdSm90ILi2EN4cute5tupleIJNS5_1CILi1EEES8_S8_EEENS6_IJNS7_ILi128EEENS7_ILi96EEENS7_ILi192EEEEEELi128ENS_10bfloat16_tEfNS_4arch4Sm90ELb0ELb1ELb1ELb1ELb0ELb1ELb0ELb1ELb1ELb0ELb0ELb0EEENS1_21CollectiveEpilogueFwdINS6_IJSA_SA_SB_EEES9_SE_SG_Li256ELb1ELb0ELb0ELb0EEENS1_36VarlenDynamicPersistentTileSchedulerILi128ELi96ELi256ELi32ELb0ELb0ELb1ELb1ELb0ELb1EEEEEEEEEvNT_6ParamsE:
        .type           _ZN7cutlass13device_kernelIN5flash11enable_sm90INS1_16FlashAttnFwdSm90INS1_25CollectiveMainloopFwdSm90ILi2EN4cute5tupleIJNS5_1CILi1EEES8_S8_EEENS6_IJNS7_ILi128EEENS7_ILi96EEENS7_ILi192EEEEEELi128ENS_10bfloat16_tEfNS_4arch4Sm90ELb0ELb1ELb1ELb1ELb0ELb1ELb0ELb1ELb1ELb0ELb0ELb0EEENS1_21CollectiveEpilogueFwdINS6_IJSA_SA_SB_EEES9_SE_SG_Li256ELb1ELb0ELb0ELb0EEENS1_36VarlenDynamicPersistentTileSchedulerILi128ELi96ELi256ELi32ELb0ELb0ELb1ELb1ELb0ELb1EEEEEEEEEvNT_6ParamsE,@function
        .size           _ZN7cutlass13device_kernelIN5flash11enable_sm90INS1_16FlashAttnFwdSm90INS1_25CollectiveMainloopFwdSm90ILi2EN4cute5tupleIJNS5_1CILi1EEES8_S8_EEENS6_IJNS7_ILi128EEENS7_ILi96EEENS7_ILi192EEEEEELi128ENS_10bfloat16_tEfNS_4arch4Sm90ELb0ELb1ELb1ELb1ELb0ELb1ELb0ELb1ELb1ELb0ELb0ELb0EEENS1_21CollectiveEpilogueFwdINS6_IJSA_SA_SB_EEES9_SE_SG_Li256ELb1ELb0ELb0ELb0EEENS1_36VarlenDynamicPersistentTileSchedulerILi128ELi96ELi256ELi32ELb0ELb0ELb1ELb1ELb0ELb1EEEEEEEEEvNT_6ParamsE,(.L_x_2662 - _ZN7cutlass13device_kernelIN5flash11enable_sm90INS1_16FlashAttnFwdSm90INS1_25CollectiveMainloopFwdSm90ILi2EN4cute5tupleIJNS5_1CILi1EEES8_S8_EEENS6_IJNS7_ILi128EEENS7_ILi96EEENS7_ILi192EEEEEELi128ENS_10bfloat16_tEfNS_4arch4Sm90ELb0ELb1ELb1ELb1ELb0ELb1ELb0ELb1ELb1ELb0ELb0ELb0EEENS1_21CollectiveEpilogueFwdINS6_IJSA_SA_SB_EEES9_SE_SG_Li256ELb1ELb0ELb0ELb0EEENS1_36VarlenDynamicPersistentTileSchedulerILi128ELi96ELi256ELi32ELb0ELb0ELb1ELb1ELb0ELb1EEEEEEEEEvNT_6ParamsE)
        .other          _ZN7cutlass13device_kernelIN5flash11enable_sm90INS1_16FlashAttnFwdSm90INS1_25CollectiveMainloopFwdSm90ILi2EN4cute5tupleIJNS5_1CILi1EEES8_S8_EEENS6_IJNS7_ILi128EEENS7_ILi96EEENS7_ILi192EEEEEELi128ENS_10bfloat16_tEfNS_4arch4Sm90ELb0ELb1ELb1ELb1ELb0ELb1ELb0ELb1ELb1ELb0ELb0ELb0EEENS1_21CollectiveEpilogueFwdINS6_IJSA_SA_SB_EEES9_SE_SG_Li256ELb1ELb0ELb0ELb0EEENS1_36VarlenDynamicPersistentTileSchedulerILi128ELi96ELi256ELi32ELb0ELb0ELb1ELb1ELb0ELb1EEEEEEEEEvNT_6ParamsE,@"STO_CUDA_ENTRY STV_DEFAULT"
_ZN7cutlass13device_kernelIN5flash11enable_sm90INS1_16FlashAttnFwdSm90INS1_25CollectiveMainloopFwdSm90ILi2EN4cute5tupleIJNS5_1CILi1EEES8_S8_EEENS6_IJNS7_ILi128EEENS7_ILi96EEENS7_ILi192EEEEEELi128ENS_10bfloat16_tEfNS_4arch4Sm90ELb0ELb1ELb1ELb1ELb0ELb1ELb0ELb1ELb1ELb0ELb0ELb0EEENS1_21CollectiveEpilogueFwdINS6_IJSA_SA_SB_EEES9_SE_SG_Li256ELb1ELb0ELb0ELb0EEENS1_36VarlenDynamicPersistentTileSchedulerILi128ELi96ELi256ELi32ELb0ELb0ELb1ELb1ELb0ELb1EEEEEEEEEvNT_6ParamsE:
        /* <DEDUP_REMOVED lines=27> */
.L_x_1302:
[----:B------:R-:W-:Y:S05]  /*01b0*/  BSYNC B0 ;  /* 0x0000000000007941 */ /* 0x000fea0003800000 */
.L_x_1301:
        /* <DEDUP_REMOVED lines=41> */
.L_x_1303:
        /* <DEDUP_REMOVED lines=22> */
.L_x_1304:
        /* <DEDUP_REMOVED lines=18> */
.L_x_1305:
        /* <DEDUP_REMOVED lines=22> */
.L_x_1306:
        /* <DEDUP_REMOVED lines=22> */
.L_x_1307:
[----:B------:R-:W-:Y:S01]  /*0990*/  PLOP3.LUT P0, PT, PT, PT, UP0, 0x80, 0x0 ;  /* 0x000000000000781c */ /* 0x000fe20003f0f008 */
[----:B------:R-:W-:Y:S01]  /*09a0*/  UMOV UR60, 0x1 ;  /* 0x00000001003c7882 */ /* 0x000fe20000000000 */
[----:B------:R-:W-:Y:S01]  /*09b0*/  NOP ;  /* 0x0000000000007918 */ /* 0x000fe20000000000 */
[----:B------:R-:W-:Y:S01]  /*09c0*/  USEL UR60, UR60, 0x2, !UP0 ;  /* 0x000000023c3c7887 */ /* 0x000fe2000c000000 */
[----:B------:R-:W-:Y:S01]  /*09d0*/  BSSY B7, `(.L_x_1308) ;  /* 0x0002818000077945 */ /* 0x000fe20003800000 */
[----:B012-4-:R-:W-:Y:S08]  /*09e0*/  BAR.SYNC.DEFER_BLOCKING 0x0 ;  /* 0x0000000000007b1d */ /* 0x017ff00000010000 */
[----:B------:R-:W-:Y:S05]  /*09f0*/  @!P0 BRA `(.L_x_1309) ;  /* 0x0000021800708947 */ /* 0x000fea0003800000 */
.L_x_1310:
[----:B------:R-:W-:-:S08]  /*0a00*/  NOP ;  /* 0x0000000000007918 */ /* 0x000fd00000000000 */
[----:B------:R-:W0:Y:S02]  /*0a10*/  USETMAXREG.TRY_ALLOC.CTAPOOL UP0, 0xf0 ;  /* 0x000000f0000079c8 */ /* 0x000e240008000600 */
[----:B0-----:R-:W-:-:S13]  /*0a20*/  PLOP3.LUT P0, PT, PT, PT, UP0, 0x80, 0x0 ;  /* 0x000000000000781c */ /* 0x001fda0003f0f008 */
[----:B------:R-:W-:Y:S05]  /*0a30*/  @!P0 BRA `(.L_x_1310) ;  /* 0xfffffffc00f08947 */ /* 0x000fea000383ffff */
[----:B------:R-:W0:Y:S08]  /*0a40*/  S2UR UR5, SR_CgaCtaId ;  /* 0x00000000000579c3 */ /* 0x000e300000008800 */
[----:B------:R-:W-:Y:S06]  /*0a50*/  BAR.ARV 0x8, 0x120 ;  /* 0x0204800000007b1d */ /* 0x000fec0000002000 */
[----:B------:R-:W-:-:S02]  /*0a60*/  UMOV UR4, 0x400 ;  /* 0x0000040000047882 */ /* 0x000fc40000000000 */
[----:B------:R-:W-:Y:S01]  /*0a70*/  BAR.SYNC.DEFER_BLOCKING 0x5, 0x120 ;  /* 0x0144800000007b1d */ /* 0x000fe20000010000 */
[----:B0-----:R-:W-:-:S06]  /*0a80*/  ULEA UR4, UR5, UR4, 0x18 ;  /* 0x0000000405047291 */ /* 0x001fcc000f8ec03f */
[----:B------:R-:W-:Y:S01]  /*0a90*/  IMAD.U32 R18, RZ, RZ, UR4 ;  /* 0x00000004ff127e24 */ /* 0x000fe2000f8e00ff */
[----:B------:R-:W-:-:S04]  /*0aa0*/  ULDC UR4, c[0x0][0xc14] ;  /* 0x0003050000047ab9 */ /* 0x000fc80000000800 */
[----:B------:R-:W0:Y:S01]  /*0ab0*/  LDS.128 R168, [R18+0x2a8d0] ;  /* 0x02a8d00012a87984 */ /* 0x000e220000000c00 */
[----:B------:R-:W-:Y:S06]  /*0ac0*/  BAR.ARV 0x4, 0x120 ;  /* 0x0104800000007b1d */ /* 0x000fec0000002000 */
[----:B0-----:R-:W-:-:S13]  /*0ad0*/  ISETP.GE.AND P0, PT, R171, UR4, PT ;  /* 0x00000004ab007c0c */ /* 0x001fda000bf06270 */
[----:B------:R-:W-:Y:S05]  /*0ae0*/  @P0 BRA `(.L_x_1311) ;  /* 0x0000028000180947 */ /* 0x000fea0003800000 */
[----:B------:R-:W-:Y:S01]  /*0af0*/  VIADD R188, R4, 0xffffff80 ;  /* 0xffffff8004bc7836 */ /* 0x000fe20000000000 */
[----:B------:R-:W-:Y:S01]  /*0b00*/  R2UR UR4, R18 ;  /* 0x00000000120472ca */ /* 0x000fe200000e0000 */
[----:B------:R-:W-:Y:S01]  /*0b10*/  ULOP3.LUT UR5, UR60, 0x1, URZ, 0xfc, !UPT ;  /* 0x000000013c057892 */ /* 0x000fe2000f8efc3f */
[----:B------:R-:W-:Y:S01]  /*0b20*/  IMAD.MOV.U32 R184, RZ, RZ, RZ ;  /* 0x000000ffffb87224 */ /* 0x000fe200078e00ff */
[----:B------:R-:W-:Y:S02]  /*0b30*/  CS2R R160, SRZ ;  /* 0x0000000000a07805 */ /* 0x000fe4000001ff00 */
[----:B------:R-:W-:Y:S01]  /*0b40*/  SHF.R.S32.HI R3, RZ, 0x1f, R188 ;  /* 0x0000001fff037819 */ /* 0x000fe200000114bc */
[----:B------:R-:W-:Y:S02]  /*0b50*/  IMAD.MOV.U32 R19, RZ, RZ, RZ ;  /* 0x000000ffff137224 */ /* 0x000fe400078e00ff */
[----:B------:R-:W-:Y:S01]  /*0b60*/  IMAD.MOV.U32 R167, RZ, RZ, RZ ;  /* 0x000000ffffa77224 */ /* 0x000fe200078e00ff */
[----:B------:R-:W-:-:S02]  /*0b70*/  LEA.HI R5, R3, R188, RZ, 0x7 ;  /* 0x000000bc03057211 */ /* 0x000fc400078f38ff */
[-C--:B------:R-:W-:Y:S02]  /*0b80*/  LEA.HI R0, R3, R188.reuse, RZ, 0x4 ;  /* 0x000000bc03007211 */ /* 0x080fe400078f20ff */
[----:B------:R-:W-:Y:S01]  /*0b90*/  LOP3.LUT R191, R5, 0xffffff80, RZ, 0xc0, !PT ;  /* 0xffffff8005bf7812 */ /* 0x000fe200078ec0ff */
[----:B------:R-:W-:Y:S01]  /*0ba0*/  UIADD3 UR4, UR4, 0xc400, URZ ;  /* 0x0000c40004047890 */ /* 0x000fe2000fffe03f */
[----:B------:R-:W-:Y:S02]  /*0bb0*/  SHF.R.S32.HI R7, RZ, 0x4, R0 ;  /* 0x00000004ff077819 */ /* 0x000fe40000011400 */
[----:B------:R-:W-:Y:S01]  /*0bc0*/  LEA.HI R180, R3, R188, RZ, 0x3 ;  /* 0x000000bc03b47211 */ /* 0x000fe200078f18ff */
[----:B------:R-:W-:Y:S01]  /*0bd0*/  IMAD.IADD R191, R188, 0x1, -R191 ;  /* 0x00000001bcbf7824 */ /* 0x000fe200078e0abf */
[----:B------:R-:W-:Y:S02]  /*0be0*/  LEA.HI R2, R0, R7, RZ, 0x1 ;  /* 0x0000000700027211 */ /* 0x000fe400078f08ff */
[----:B------:R-:W-:-:S02]  /*0bf0*/  SHF.R.S32.HI R200, RZ, 0x7, R5 ;  /* 0x00000007ffc87819 */ /* 0x000fc40000011405 */
[----:B------:R-:W-:Y:S02]  /*0c00*/  SHF.R.S32.HI R6, RZ, 0x1f, R191 ;  /* 0x0000001fff067819 */ /* 0x000fe400000114bf */
[----:B------:R-:W-:Y:S02]  /*0c10*/  LEA.HI R5, R5, R200, RZ, 0x1 ;  /* 0x000000c805057211 */ /* 0x000fe400078f08ff */
[CC--:B------:R-:W-:Y:S02]  /*0c20*/  LEA.HI R8, R6.reuse, R191.reuse, RZ, 0x2 ;  /* 0x000000bf06087211 */ /* 0x0c0fe400078f10ff */
[----:B------:R-:W-:Y:S02]  /*0c30*/  LEA.HI R6, R6, R191, RZ, 0x5 ;  /* 0x000000bf06067211 */ /* 0x000fe400078f28ff */
[--C-:B------:R-:W-:Y:S02]  /*0c40*/  SHF.R.S32.HI R9, RZ, 0x2, R8.reuse ;  /* 0x00000002ff097819 */ /* 0x100fe40000011408 */
[----:B------:R-:W-:-:S02]  /*0c50*/  SHF.R.S32.HI R4, RZ, 0x1f, R8 ;  /* 0x0000001fff047819 */ /* 0x000fc40000011408 */
[----:B------:R-:W-:Y:S02]  /*0c60*/  SHF.R.S32.HI R6, RZ, 0x5, R6 ;  /* 0x00000005ff067819 */ /* 0x000fe40000011406 */
[----:B------:R-:W-:Y:S02]  /*0c70*/  LEA.HI R10, R4, R9, RZ, 0x3 ;  /* 0x00000009040a7211 */ /* 0x000fe400078f18ff */
[----:B------:R-:W-:Y:S02]  /*0c80*/  LOP3.LUT R4, R2, 0x1ffffffe, RZ, 0xc0, !PT ;  /* 0x1ffffffe02047812 */ /* 0x000fe400078ec0ff */
[----:B------:R-:W-:Y:S02]  /*0c90*/  LOP3.LUT R10, R10, 0xfffffff8, RZ, 0xc0, !PT ;  /* 0xfffffff80a0a7812 */ /* 0x000fe400078ec0ff */
[-C--:B------:R-:W-:Y:S01]  /*0ca0*/  LEA.HI R2, R3, R188.reuse, RZ, 0x5 ;  /* 0x000000bc03027211 */ /* 0x080fe200078f28ff */
[----:B------:R-:W-:Y:S01]  /*0cb0*/  IMAD.IADD R4, R7, 0x1, -R4 ;  /* 0x0000000107047824 */ /* 0x000fe200078e0a04 */
[----:B------:R-:W-:Y:S01]  /*0cc0*/  LOP3.LUT R7, R180, 0x1ffffff8, RZ, 0xc0, !PT ;  /* 0x1ffffff8b4077812 */ /* 0x000fe200078ec0ff */
[----:B------:R-:W-:Y:S01]  /*0cd0*/  IMAD.IADD R9, R9, 0x1, -R10 ;  /* 0x0000000109097824 */ /* 0x000fe200078e0a0a */
[----:B------:R-:W-:-:S02]  /*0ce0*/  LEA.HI R10, R3, R188, RZ, 0x2 ;  /* 0x000000bc030a7211 */ /* 0x000fc400078f10ff */
[----:B------:R-:W-:Y:S01]  /*0cf0*/  LOP3.LUT R3, R0, 0x3fffff0, RZ, 0xc0, !PT ;  /* 0x03fffff000037812 */ /* 0x000fe200078ec0ff */
[----:B------:R-:W-:Y:S01]  /*0d00*/  IMAD.IADD R7, R188, 0x1, -R7 ;  /* 0x00000001bc077824 */ /* 0x000fe200078e0a07 */
[----:B------:R-:W-:Y:S01]  /*0d10*/  LOP3.LUT R11, R10, 0xfffffffc, RZ, 0xc0, !PT ;  /* 0xfffffffc0a0b7812 */ /* 0x000fe200078ec0ff */
[----:B------:R-:W-:Y:S01]  /*0d20*/  IMAD R6, R6, 0x10, R9 ;  /* 0x0000001006067824 */ /* 0x000fe200078e0209 */
[--C-:B------:R-:W-:Y:S01]  /*0d30*/  SHF.R.S32.HI R162, RZ, 0x2, R10.reuse ;  /* 0x00000002ffa27819 */ /* 0x100fe2000001140a */
[C---:B------:R-:W-:Y:S01]  /*0d40*/  IMAD.IADD R3, R188.reuse, 0x1, -R3 ;  /* 0x00000001bc037824 */ /* 0x040fe200078e0a03 */
[----:B------:R-:W-:Y:S01]  /*0d50*/  SHF.R.S32.HI R13, RZ, 0x1f, R10 ;  /* 0x0000001fff0d7819 */ /* 0x000fe2000001140a */
[----:B------:R-:W-:Y:S01]  /*0d60*/  IMAD.IADD R188, R188, 0x1, -R11 ;  /* 0x00000001bcbc7824 */ /* 0x000fe200078e0a0b */
[----:B------:R-:W-:Y:S01]  /*0d70*/  SHF.R.S32.HI R2, RZ, 0x5, R2 ;  /* 0x00000005ff027819 */ /* 0x000fe20000011402 */
[----:B------:R-:W-:Y:S01]  /*0d80*/  VIADD R185, R162, 0x40 ;  /* 0x00000040a2b97836 */ /* 0x000fe20000000000 */
[----:B------:R-:W-:Y:S01]  /*0d90*/  LEA.HI R13, R13, R162, RZ, 0x3 ;  /* 0x000000a20d0d7211 */ /* 0x000fe200078f18ff */
[----:B------:R-:W-:Y:S01]  /*0da0*/  IMAD.SHL.U32 R22, R188, 0x8, RZ ;  /* 0x00000008bc167824 */ /* 0x000fe200078e00ff */
[----:B------:R-:W-:Y:S01]  /*0db0*/  LOP3.LUT R5, R5, 0x3fffffe, RZ, 0xc0, !PT ;  /* 0x03fffffe05057812 */ /* 0x000fe200078ec0ff */
[----:B------:R-:W-:Y:S01]  /*0dc0*/  IMAD R3, R2, 0x10, R3 ;  /* 0x0000001002037824 */ /* 0x000fe200078e0203 */
[----:B------:R-:W-:Y:S01]  /*0dd0*/  LOP3.LUT R13, R13, 0xfffffff8, RZ, 0xc0, !PT ;  /* 0xfffffff80d0d7812 */ /* 0x000fe200078ec0ff */
[----:B------:R-:W-:Y:S01]  /*0de0*/  VIADD R165, R22, 0x20 ;  /* 0x0000002016a57836 */ /* 0x000fe20000000000 */
[----:B------:R-:W-:Y:S01]  /*0df0*/  SHF.R.S32.HI R0, RZ, 0x1f, R185 ;  /* 0x0000001fff007819 */ /* 0x000fe200000114b9 */
[----:B------:R-:W-:Y:S01]  /*0e00*/  IMAD.SHL.U32 R176, R2, 0x200, RZ ;  /* 0x0000020002b07824 */ /* 0x000fe200078e00ff */
[----:B------:R-:W-:Y:S01]  /*0e10*/  LOP3.LUT R8, R8, 0x7ffffffc, RZ, 0xc0, !PT ;  /* 0x7ffffffc08087812 */ /* 0x000fe200078ec0ff */
[----:B------:R-:W-:Y:S01]  /*0e20*/  IMAD.IADD R190, R162, 0x1, -R13 ;  /* 0x00000001a2be7824 */ /* 0x000fe200078e0a0d */
[----:B------:R-:W-:Y:S01]  /*0e30*/  SHF.R.S32.HI R2, RZ, 0x1f, R165 ;  /* 0x0000001fff027819 */ /* 0x000fe200000114a5 */
[----:B------:R-:W-:Y:S01]  /*0e40*/  IMAD.SHL.U32 R172, R185, 0x40, RZ ;  /* 0x00000040b9ac7824 */ /* 0x000fe200078e00ff */
[----:B------:R-:W-:Y:S01]  /*0e50*/  LEA.HI R0, R0, R185, RZ, 0x3 ;  /* 0x000000b900007211 */ /* 0x000fe200078f18ff */
[----:B------:R-:W-:Y:S01]  /*0e60*/  IMAD.SHL.U32 R174, R190, 0x40, RZ ;  /* 0x00000040beae7824 */ /* 0x000fe200078e00ff */
[CC--:B------:R-:W-:Y:S01]  /*0e70*/  LEA.HI R189, R2.reuse, R165.reuse, RZ, 0x3 ;  /* 0x000000a502bd7211 */ /* 0x0c0fe200078f18ff */
[----:B------:R-:W-:Y:S01]  /*0e80*/  IMAD R201, R3, 0x8, R4 ;  /* 0x0000000803c97824 */ /* 0x000fe200078e0204 */
[----:B------:R-:W-:Y:S01]  /*0e90*/  LEA.HI R3, R2, R165, RZ, 0x6 ;  /* 0x000000a502037211 */ /* 0x000fe200078f30ff */
[----:B------:R-:W-:Y:S01]  /*0ea0*/  IMAD.SHL.U32 R0, R0, 0x40, RZ ;  /* 0x0000004000007824 */ /* 0x000fe200078e00ff */
[----:B------:R-:W-:Y:S01]  /*0eb0*/  LOP3.LUT R172, R172, 0x1c0, RZ, 0xc0, !PT ;  /* 0x000001c0acac7812 */ /* 0x000fe200078ec0ff */
[----:B------:R-:W-:Y:S01]  /*0ec0*/  VIADD R166, R22, 0x40 ;  /* 0x0000004016a67836 */ /* 0x000fe20000000000 */
[----:B------:R-:W-:Y:S01]  /*0ed0*/  LOP3.LUT R174, R174, 0x1c0, RZ, 0xc0, !PT ;  /* 0x000001c0aeae7812 */ /* 0x000fe200078ec0ff */
[----:B------:R-:W-:Y:S01]  /*0ee0*/  IMAD.SHL.U32 R3, R3, 0x80, RZ ;  /* 0x0000008003037824 */ /* 0x000fe200078e00ff */
[----:B------:R-:W-:Y:S01]  /*0ef0*/  SHF.R.U32.HI R199, RZ, 0x3, R172 ;  /* 0x00000003ffc77819 */ /* 0x000fe200000116ac */
[----:B------:R-:W-:Y:S01]  /*0f00*/  IMAD.IADD R5, R200, 0x1, -R5 ;  /* 0x00000001c8057824 */ /* 0x000fe200078e0a05 */
[----:B------:R-:W-:Y:S01]  /*0f10*/  SHF.R.U32.HI R175, RZ, 0x3, R174 ;  /* 0x00000003ffaf7819 */ /* 0x000fe200000116ae */
[----:B------:R-:W-:Y:S01]  /*0f20*/  IMAD.SHL.U32 R178, R7, 0x8, RZ ;  /* 0x0000000807b27824 */ /* 0x000fe200078e00ff */
[--C-:B------:R-:W-:Y:S01]  /*0f30*/  LOP3.LUT R2, R174, 0x38, R189.reuse, 0xf8, !PT ;  /* 0x00000038ae027812 */ /* 0x100fe200078ef8bd */
[----:B------:R-:W-:Y:S01]  /*0f40*/  IMAD R179, R5, 0x40, R6 ;  /* 0x0000004005b37824 */ /* 0x000fe200078e0206 */
[----:B------:R-:W-:Y:S01]  /*0f50*/  LOP3.LUT R4, R172, 0x38, R189, 0xf8, !PT ;  /* 0x00000038ac047812 */ /* 0x000fe200078ef8bd */
[----:B------:R-:W-:Y:S01]  /*0f60*/  IMAD.SHL.U32 R16, R188, 0x4, RZ ;  /* 0x00000004bc107824 */ /* 0x000fe200078e00ff */
[----:B------:R-:W-:Y:S01]  /*0f70*/  LOP3.LUT R177, R0, 0xfffffe00, RZ, 0xc0, !PT ;  /* 0xfffffe0000b17812 */ /* 0x000fe200078ec0ff */
[----:B------:R-:W-:Y:S01]  /*0f80*/  IMAD.IADD R173, R191, 0x1, -R8 ;  /* 0x00000001bfad7824 */ /* 0x000fe200078e0a08 */
[----:B------:R-:W-:Y:S01]  /*0f90*/  LOP3.LUT R3, R3, 0xffffe000, RZ, 0xc0, !PT ;  /* 0xffffe00003037812 */ /* 0x000fe200078ec0ff */
[----:B------:R-:W-:Y:S01]  /*0fa0*/  IMAD.SHL.U32 R201, R201, 0x8, RZ ;  /* 0x00000008c9c97824 */ /* 0x000fe200078e00ff */
[----:B------:R-:W-:-:S02]  /*0fb0*/  LOP3.LUT R2, R2, R175, RZ, 0x3c, !PT ;  /* 0x000000af02027212 */ /* 0x000fc400078e3cff */
[----:B------:R-:W-:Y:S02]  /*0fc0*/  LOP3.LUT R4, R4, R199, RZ, 0x3c, !PT ;  /* 0x000000c704047212 */ /* 0x000fe400078e3cff */
[----:B------:R-:W-:Y:S02]  /*0fd0*/  SHF.R.S32.HI R9, RZ, 0x1f, R166 ;  /* 0x0000001fff097819 */ /* 0x000fe400000114a6 */
[-C--:B------:R-:W-:Y:S02]  /*0fe0*/  IADD3 R2, R2, R3.reuse, R176 ;  /* 0x0000000302027210 */ /* 0x080fe40007ffe0b0 */
[----:B------:R-:W-:Y:S01]  /*0ff0*/  IADD3 R4, R4, R3, R177 ;  /* 0x0000000304047210 */ /* 0x000fe20007ffe0b1 */
[----:B------:R-:W-:Y:S01]  /*1000*/  IMAD.U32 R3, RZ, RZ, UR4 ;  /* 0x00000004ff037e24 */ /* 0x000fe2000f8e00ff */
[CC--:B------:R-:W-:Y:S02]  /*1010*/  LEA.HI R11, R9.reuse, R166.reuse, RZ, 0x3 ;  /* 0x000000a6090b7211 */ /* 0x0c0fe400078f18ff */
[----:B------:R-:W-:-:S02]  /*1020*/  LEA.HI R9, R9, R166, RZ, 0x6 ;  /* 0x000000a609097211 */ /* 0x000fc400078f30ff */
[----:B------:R0:W-:Y:S01]  /*1030*/  STL [R1+0x40], R3 ;  /* 0x0000400301007387 */ /* 0x0001e20000100800 */
[--C-:B------:R-:W-:Y:S02]  /*1040*/  LOP3.LUT R0, R174, 0x38, R11.reuse, 0xf8, !PT ;  /* 0x00000038ae007812 */ /* 0x100fe400078ef80b */
[----:B------:R-:W-:Y:S01]  /*1050*/  IMAD.SHL.U32 R9, R9, 0x80, RZ ;  /* 0x0000008009097824 */ /* 0x000fe200078e00ff */
[----:B------:R-:W-:Y:S02]  /*1060*/  LOP3.LUT R10, R172, 0x38, R11, 0xf8, !PT ;  /* 0x00000038ac0a7812 */ /* 0x000fe400078ef80b */
[----:B------:R-:W-:Y:S02]  /*1070*/  LOP3.LUT R0, R0, R175, RZ, 0x3c, !PT ;  /* 0x000000af00007212 */ /* 0x000fe400078e3cff */
[----:B------:R-:W-:Y:S02]  /*1080*/  LOP3.LUT R9, R9, 0xffffe000, RZ, 0xc0, !PT ;  /* 0xffffe00009097812 */ /* 0x000fe400078ec0ff */
[----:B------:R-:W-:-:S02]  /*1090*/  LOP3.LUT R10, R10, R199, RZ, 0x3c, !PT ;  /* 0x000000c70a0a7212 */ /* 0x000fc400078e3cff */
[-C--:B------:R-:W-:Y:S01]  /*10a0*/  IADD3 R195, R0, R9.reuse, R176 ;  /* 0x0000000900c37210 */ /* 0x080fe20007ffe0b0 */
[----:B------:R-:W-:Y:S01]  /*10b0*/  IMAD.U32 R0, RZ, RZ, UR5 ;  /* 0x00000005ff007e24 */ /* 0x000fe2000f8e00ff */
[----:B------:R-:W-:Y:S02]  /*10c0*/  LOP3.LUT R0, R172, 0x38, R22, 0xf8, !PT ;  /* 0x00000038ac007812 */ /* 0x000fe400078ef816 */
[----:B------:R-:W-:Y:S02]  /*10d0*/  IADD3 R10, R10, R9, R177 ;  /* 0x000000090a0a7210 */ /* 0x000fe40007ffe0b1 */
[----:B------:R-:W-:Y:S02]  /*10e0*/  LOP3.LUT R0, R177, R0, R199, 0xf6, !PT ;  /* 0x00000000b1007212 */ /* 0x000fe400078ef6c7 */
[----:B------:R-:W-:Y:S02]  /*10f0*/  SHF.R.S32.HI R180, RZ, 0x3, R180 ;  /* 0x00000003ffb47819 */ /* 0x000fe400000114b4 */
[----:B------:R-:W-:-:S02]  /*1100*/  SHF.R.S32.HI R186, RZ, 0x1f, R162 ;  /* 0x0000001fffba7819 */ /* 0x000fc400000114a2 */
[----:B------:R-:W-:Y:S02]  /*1110*/  SHF.R.S32.HI R189, RZ, 0x3, R189 ;  /* 0x00000003ffbd7819 */ /* 0x000fe400000114bd */
[----:B------:R-:W-:Y:S02]  /*1120*/  SHF.R.S32.HI R196, RZ, 0x3, R11 ;  /* 0x00000003ffc47819 */ /* 0x000fe4000001140b */
[----:B------:R-:W-:Y:S02]  /*1130*/  LEA R197, R0, UR4, 0x1 ;  /* 0x0000000400c57c11 */ /* 0x000fe4000f8e08ff */
[----:B------:R-:W-:Y:S02]  /*1140*/  LEA R198, R2, UR4, 0x1 ;  /* 0x0000000402c67c11 */ /* 0x000fe4000f8e08ff */
[----:B------:R-:W-:Y:S02]  /*1150*/  LEA R194, R4, UR4, 0x1 ;  /* 0x0000000404c27c11 */ /* 0x000fe4000f8e08ff */
[----:B------:R-:W-:-:S02]  /*1160*/  LEA R195, R195, UR4, 0x1 ;  /* 0x00000004c3c37c11 */ /* 0x000fc4000f8e08ff */
[----:B0-----:R-:W-:-:S07]  /*1170*/  LEA R193, R10, UR4, 0x1 ;  /* 0x000000040ac17c11 */ /* 0x001fce000f8e08ff */
.L_x_1609:
[----:B------:R-:W-:Y:S01]  /*1180*/  ULDC.64 UR4, c[0x0][0xa28] ;  /* 0x00028a0000047ab9 */ /* 0x000fe20000000a00 */
[----:B0----5:R-:W0:Y:S01]  /*1190*/  LDC.64 R4, c[0x0][0xa08] ;  /* 0x00028200ff047b82 */ /* 0x021e220000000a00 */
[----:B------:R-:W-:Y:S01]  /*11a0*/  ISETP.NE.U32.AND P0, PT, RZ, UR4, PT ;  /* 0x00000004ff007c0c */ /* 0x000fe2000bf05070 */
[----:B------:R-:W-:Y:S01]  /*11b0*/  IMAD.MOV.U32 R0, RZ, RZ, RZ ;  /* 0x000000ffff007224 */ /* 0x000fe200078e00ff */
[----:B------:R-:W-:Y:S01]  /*11c0*/  ULDC.64 UR6, c[0x0][0x208] ;  /* 0x0000820000067ab9 */ /* 0x000fe20000000a00 */
[----:B--2---:R-:W-:Y:S01]  /*11d0*/  IMAD.MOV.U32 R26, RZ, RZ, RZ ;  /* 0x000000ffff1a7224 */ /* 0x004fe200078e00ff */
[----:B------:R-:W-:Y:S01]  /*11e0*/  ISETP.NE.AND.EX P0, PT, RZ, UR5, PT, P0 ;  /* 0x00000005ff007c0c */ /* 0x000fe2000bf05300 */
[----:B------:R-:W-:Y:S02]  /*11f0*/  ULDC.64 UR4, c[0x0][0xa18] ;  /* 0x0002860000047ab9 */ /* 0x000fe40000000a00 */
[----:B------:R-:W-:-:S04]  /*1200*/  ISETP.NE.U32.AND P1, PT, RZ, UR4, PT ;  /* 0x00000004ff007c0c */ /* 0x000fc8000bf25070 */
[----:B------:R-:W-:Y:S01]  /*1210*/  ISETP.NE.AND.EX P1, PT, RZ, UR5, PT, P1 ;  /* 0x00000005ff007c0c */ /* 0x000fe2000bf25310 */
[----:B------:R-:W-:Y:S02]  /*1220*/  ULDC.64 UR4, c[0x0][0xa08] ;  /* 0x0002820000047ab9 */ /* 0x000fe40000000a00 */
[----:B------:R-:W-:-:S03]  /*1230*/  ISETP.NE.U32.AND P3, PT, RZ, UR4, PT ;  /* 0x00000004ff007c0c */ /* 0x000fc6000bf65070 */
[----:B------:R-:W1:Y:S01]  /*1240*/  @P0 LDC.64 R2, c[0x0][0xa28] ;  /* 0x00028a00ff020b82 */ /* 0x000e620000000a00 */
[----:B------:R-:W-:Y:S01]  /*1250*/  ISETP.NE.AND.EX P3, PT, RZ, UR5, PT, P3 ;  /* 0x00000005ff007c0c */ /* 0x000fe2000bf65330 */
[----:B0--34-:R-:W-:-:S06]  /*1260*/  IMAD.WIDE R8, R171, 0x4, R4 ;  /* 0x00000004ab087825 */ /* 0x019fcc00078e0204 */
[----:B------:R-:W0:Y:S01]  /*1270*/  @P1 LDC.64 R6, c[0x0][0xa18] ;  /* 0x00028600ff061b82 */ /* 0x000e220000000a00 */
[----:B------:R-:W-:Y:S02]  /*1280*/  ULDC UR4, c[0x0][0x288] ;  /* 0x0000a20000047ab9 */ /* 0x000fe40000000800 */
[----:B------:R-:W-:Y:S01]  /*1290*/  IMAD.U32 R164, RZ, RZ, UR4 ;  /* 0x00000004ffa47e24 */ /* 0x000fe2000f8e00ff */
[----:B------:R-:W-:Y:S02]  /*12a0*/  ULDC.64 UR4, c[0x0][0x3f8] ;  /* 0x0000fe0000047ab9 */ /* 0x000fe40000000a00 */
[----:B------:R-:W-:Y:S01]  /*12b0*/  UISETP.NE.U32.AND UP0, UPT, UR4, URZ, UPT ;  /* 0x0000003f0400728c */ /* 0x000fe2000bf05070 */
[----:B------:R2:W5:Y:S03]  /*12c0*/  @P3 LDG.E R26, desc[UR6][R8.64] ;  /* 0x00000006081a3981 */ /* 0x000566000c1e1900 */
[----:B------:R-:W-:-:S03]  /*12d0*/  UISETP.NE.AND.EX UP0, UPT, UR5, URZ, UPT, UP0 ;  /* 0x0000003f0500728c */ /* 0x000fc6000bf05300 */
[----:B------:R-:W-:Y:S01]  /*12e0*/  ULDC.64 UR4, c[0x0][0xa20] ;  /* 0x0002880000047ab9 */ /* 0x000fe20000000a00 */
[----:B-1----:R-:W-:Y:S01]  /*12f0*/  @P0 IMAD.WIDE R2, R171, 0x4, R2 ;  /* 0x00000004ab020825 */ /* 0x002fe200078e0202 */
[----:B------:R-:W-:-:S04]  /*1300*/  ISETP.NE.U32.AND P2, PT, RZ, UR4, PT ;  /* 0x00000004ff007c0c */ /* 0x000fc8000bf45070 */
[----:B------:R2:W5:Y:S01]  /*1310*/  @P0 LDG.E R0, desc[UR6][R2.64] ;  /* 0x0000000602000981 */ /* 0x000562000c1e1900 */
[----:B0-----:R-:W-:-:S05]  /*1320*/  @P1 IMAD.WIDE R4, R171, 0x4, R6 ;  /* 0x00000004ab041825 */ /* 0x001fca00078e0206 */
[----:B------:R2:W5:Y:S01]  /*1330*/  @P1 LDG.E R164, desc[UR6][R4.64] ;  /* 0x0000000604a41981 */ /* 0x000562000c1e1900 */
[----:B------:R-:W-:Y:S02]  /*1340*/  ULDC UR6, c[0x0][0x404] ;  /* 0x0001010000067ab9 */ /* 0x000fe40000000800 */
[----:B------:R-:W-:Y:S01]  /*1350*/  USEL UR4, UR6, 0x1, UP0 ;  /* 0x0000000106047887 */ /* 0x000fe20008000000 */
[----:B------:R-:W-:Y:S02]  /*1360*/  ISETP.NE.AND.EX P2, PT, RZ, UR5, PT, P2 ;  /* 0x00000005ff007c0c */ /* 0x000fe4000bf45320 */
[----:B------:R-:W-:Y:S01]  /*1370*/  ULDC UR6, c[0x0][0x2e0] ;  /* 0x0000b80000067ab9 */ /* 0x000fe20000000800 */
[----:B------:R-:W-:Y:S01]  /*1380*/  ULDC UR7, c[0x0][0x338] ;  /* 0x0000ce0000077ab9 */ /* 0x000fe20000000800 */
[----:B------:R-:W-:Y:S01]  /*1390*/  UIMAD UR6, UR4, UR6, URZ ;  /* 0x00000006040672a4 */ /* 0x000fe2000f8e023f */
[----:B------:R-:W-:Y:S02]  /*13a0*/  IMAD.MOV.U32 R187, RZ, RZ, R169 ;  /* 0x000000ffffbb7224 */ /* 0x000fe400078e00a9 */
[----:B------:R-:W-:-:S02]  /*13b0*/  IMAD.MOV.U32 R182, RZ, RZ, R170 ;  /* 0x000000ffffb67224 */ /* 0x000fc400078e00aa */
[----:B------:R-:W-:Y:S01]  /*13c0*/  IMAD.MOV.U32 R183, RZ, RZ, R171 ;  /* 0x000000ffffb77224 */ /* 0x000fe200078e00ab */
[----:B--2---:R-:W-:Y:S06]  /*13d0*/  @P1 BRA `(.L_x_1312) ;  /* 0x0000000000281947 */ /* 0x004fec0003800000 */
[----:B------:R-:W-:Y:S02]  /*13e0*/  ULDC.64 UR4, c[0x0][0xa00] ;  /* 0x0002800000047ab9 */ /* 0x000fe40000000a00 */
[----:B------:R-:W-:-:S04]  /*13f0*/  ISETP.NE.U32.AND P0, PT, RZ, UR4, PT ;  /* 0x00000004ff007c0c */ /* 0x000fc8000bf05070 */
[----:B------:R-:W-:-:S13]  /*1400*/  ISETP.NE.AND.EX P0, PT, RZ, UR5, PT, P0 ;  /* 0x00000005ff007c0c */ /* 0x000fda000bf05300 */
[----:B------:R-:W-:Y:S05]  /*1410*/  @!P0 BRA `(.L_x_1312) ;  /* 0x0000000000188947 */ /* 0x000fea0003800000 */
[----:B------:R-:W0:Y:S01]  /*1420*/  LDC.64 R2, c[0x0][0xa00] ;  /* 0x00028000ff027b82 */ /* 0x000e220000000a00 */
[----:B------:R-:W-:Y:S01]  /*1430*/  ULDC.64 UR4, c[0x0][0x208] ;  /* 0x0000820000047ab9 */ /* 0x000fe20000000a00 */
[----:B0-----:R-:W-:-:S05]  /*1440*/  IMAD.WIDE R2, R171, 0x4, R2 ;  /* 0x00000004ab027825 */ /* 0x001fca00078e0202 */
[----:B-----5:R-:W2:Y:S04]  /*1450*/  LDG.E R164, desc[UR4][R2.64] ;  /* 0x0000000402a47981 */ /* 0x020ea8000c1e1900 */
[----:B------:R-:W2:Y:S02]  /*1460*/  LDG.E R5, desc[UR4][R2.64+0x4] ;  /* 0x0000040402057981 */ /* 0x000ea4000c1e1900 */
[----:B--2---:R-:W-:-:S07]  /*1470*/  IMAD.IADD R164, R5, 0x1, -R164 ;  /* 0x0000000105a47824 */ /* 0x004fce00078e0aa4 */
.L_x_1312:
[----:B------:R-:W-:Y:S02]  /*1480*/  IMAD.U32 R2, RZ, RZ, UR7 ;  /* 0x00000007ff027e24 */ /* 0x000fe4000f8e00ff */
[----:B------:R-:W-:Y:S01]  /*1490*/  IMAD.U32 R25, RZ, RZ, UR6 ;  /* 0x00000006ff197e24 */ /* 0x000fe2000f8e00ff */
[----:B------:R-:W-:Y:S06]  /*14a0*/  @!P2 BRA `(.L_x_1313) ;  /* 0x000000000014a947 */ /* 0x000fec0003800000 */
[----:B------:R-:W0:Y:S01]  /*14b0*/  LDC.64 R4, c[0x0][0xa20] ;  /* 0x00028800ff047b82 */ /* 0x000e220000000a00 */
[----:B------:R-:W-:Y:S01]  /*14c0*/  ULDC.64 UR4, c[0x0][0x208] ;  /* 0x0000820000047ab9 */ /* 0x000fe20000000a00 */
[----:B0-----:R-:W-:-:S05]  /*14d0*/  IMAD.WIDE R4, R171, 0x4, R4 ;  /* 0x00000004ab047825 */ /* 0x001fca00078e0204 */
[----:B------:R0:W5:Y:S01]  /*14e0*/  LDG.E R25, desc[UR4][R4.64] ;  /* 0x0000000404197981 */ /* 0x000162000c1e1900 */
[----:B------:R-:W-:Y:S05]  /*14f0*/  BRA `(.L_x_1314) ;  /* 0x0000000000147947 */ /* 0x000fea0003800000 */
.L_x_1313:
[----:B------:R-:W-:Y:S05]  /*1500*/  @!P3 BRA `(.L_x_1314) ;  /* 0x000000000010b947 */ /* 0x000fea0003800000 */
[----:B------:R-:W-:Y:S02]  /*1510*/  ULDC.64 UR4, c[0x0][0x208] ;  /* 0x0000820000047ab9 */ /* 0x000fe40000000a00 */
[----:B------:R-:W2:Y:S04]  /*1520*/  LDG.E R4, desc[UR4][R8.64] ;  /* 0x0000000408047981 */ /* 0x000ea8000c1e1900 */
[----:B------:R-:W2:Y:S02]  /*1530*/  LDG.E R25, desc[UR4][R8.64+0x4] ;  /* 0x0000040408197981 */ /* 0x000ea4000c1e1900 */
[----:B--2---:R-:W-:-:S07]  /*1540*/  IMAD.IADD R25, R25, 0x1, -R4 ;  /* 0x0000000119197824 */ /* 0x004fce00078e0a04 */
.L_x_1314:
[----:B------:R-:W-:Y:S01]  /*1550*/  ULDC.64 UR4, c[0x0][0xa10] ;  /* 0x0002840000047ab9 */ /* 0x000fe20000000a00 */
[----:B------:R-:W-:Y:S01]  /*1560*/  ULDC.64 UR6, c[0x0][0x208] ;  /* 0x0000820000067ab9 */ /* 0x000fe20000000a00 */
[----:B------:R-:W-:Y:S01]  /*1570*/  ISETP.NE.U32.AND P0, PT, RZ, UR4, PT ;  /* 0x00000004ff007c0c */ /* 0x000fe2000bf05070 */
[----:B------:R-:W1:Y:S03]  /*1580*/  LDC.64 R10, c[0x0][0x9e0] ;  /* 0x00027800ff0a7b82 */ /* 0x000e660000000a00 */
[----:B------:R-:W-:Y:S01]  /*1590*/  ISETP.NE.AND.EX P0, PT, RZ, UR5, PT, P0 ;  /* 0x00000005ff007c0c */ /* 0x000fe2000bf05300 */
[----:B------:R-:W-:Y:S02]  /*15a0*/  ULDC.64 UR4, c[0x0][0xa30] ;  /* 0x00028c0000047ab9 */ /* 0x000fe40000000a00 */
[----:B------:R-:W-:-:S04]  /*15b0*/  ISETP.NE.U32.AND P1, PT, RZ, UR4, PT ;  /* 0x00000004ff007c0c */ /* 0x000fc8000bf25070 */
[----:B------:R-:W-:-:S06]  /*15c0*/  ISETP.NE.AND.EX P1, PT, RZ, UR5, PT, P1 ;  /* 0x00000005ff007c0c */ /* 0x000fcc000bf25310 */
[----:B0-----:R-:W0:Y:S08]  /*15d0*/  @P0 LDC.64 R4, c[0x0][0xa10] ;  /* 0x00028400ff040b82 */ /* 0x001e300000000a00 */
[----:B------:R-:W2:Y:S01]  /*15e0*/  @P1 LDC.64 R6, c[0x0][0xa30] ;  /* 0x00028c00ff061b82 */ /* 0x000ea20000000a00 */
[----:B0-----:R-:W-:-:S05]  /*15f0*/  @P0 IMAD.WIDE R4, R171, 0x4, R4 ;  /* 0x00000004ab040825 */ /* 0x001fca00078e0204 */
[----:B------:R-:W3:Y:S04]  /*1600*/  @P0 LDG.E R3, desc[UR6][R4.64] ;  /* 0x0000000604030981 */ /* 0x000ee8000c1e1900 */
[----:B------:R-:W3:Y:S01]  /*1610*/  @P0 LDG.E R8, desc[UR6][R4.64+0x4] ;  /* 0x0000040604080981 */ /* 0x000ee2000c1e1900 */
[----:B-----5:R-:W-:Y:S02]  /*1620*/  IMAD.MOV.U32 R147, RZ, RZ, R25 ;  /* 0x000000ffff937224 */ /* 0x020fe400078e0019 */
[----:B------:R-:W-:Y:S02]  /*1630*/  IMAD.IADD R9, R25, 0x1, -R0 ;  /* 0x0000000119097824 */ /* 0x000fe400078e0a00 */
[----:B--2---:R-:W-:-:S05]  /*1640*/  @P1 IMAD.WIDE R6, R171, 0x4, R6 ;  /* 0x00000004ab061825 */ /* 0x004fca00078e0206 */
[----:B------:R0:W5:Y:S01]  /*1650*/  @P1 LDG.E R147, desc[UR6][R6.64] ;  /* 0x0000000606931981 */ /* 0x000162000c1e1900 */
[----:B-1----:R-:W-:Y:S02]  /*1660*/  ISETP.GE.AND P1, PT, R11, 0x1, PT ;  /* 0x000000010b00780c */ /* 0x002fe40003f26270 */
[----:B------:R-:W-:Y:S01]  /*1670*/  LEA R149, R169, 0x80, 0x7 ;  /* 0x00000080a9957811 */ /* 0x000fe200078e38ff */
[----:B---3--:R-:W-:-:S04]  /*1680*/  @P0 IMAD.IADD R2, R8, 0x1, -R3 ;  /* 0x0000000108020824 */ /* 0x008fc800078e0a03 */
[----:B------:R-:W-:-:S04]  /*1690*/  IMAD.IADD R163, R9, 0x1, R2 ;  /* 0x0000000109a37824 */ /* 0x000fc800078e0202 */
[C---:B------:R-:W-:Y:S01]  /*16a0*/  VIADD R0, R163.reuse, 0x5f ;  /* 0x0000005fa3007836 */ /* 0x040fe20000000000 */
[----:B------:R-:W-:-:S03]  /*16b0*/  IADD3 R149, R163, R149, -R164 ;  /* 0x00000095a3957210 */ /* 0x000fc60007ffe8a4 */
[----:B------:R-:W-:-:S05]  /*16c0*/  IMAD.HI R0, R0, 0x2aaaaaab, RZ ;  /* 0x2aaaaaab00007827 */ /* 0x000fca00078e02ff */
[----:B------:R-:W-:-:S04]  /*16d0*/  SHF.R.U32.HI R153, RZ, 0x1f, R0 ;  /* 0x0000001fff997819 */ /* 0x000fc80000011600 */
[----:B------:R-:W-:Y:S01]  /*16e0*/  LEA.HI.SX32 R153, R0, R153, 0x1c ;  /* 0x0000009900997211 */ /* 0x000fe200078fe2ff */
[----:B------:R-:W-:Y:S01]  /*16f0*/  IMAD.IADD R0, R149, 0x1, R10 ;  /* 0x0000000195007824 */ /* 0x000fe200078e020a */
[----:B0-----:R-:W-:Y:S06]  /*1700*/  @!P1 BRA `(.L_x_1315) ;  /* 0x0000000000489947 */ /* 0x001fec0003800000 */
[C---:B------:R-:W-:Y:S01]  /*1710*/  ISETP.GT.AND P0, PT, R149.reuse, RZ, PT ;  /* 0x000000ff9500720c */ /* 0x040fe20003f04270 */
[----:B------:R-:W-:Y:S01]  /*1720*/  BSSY B0, `(.L_x_1316) ;  /* 0x000000e000007945 */ /* 0x000fe20003800000 */
[----:B------:R-:W-:-:S11]  /*1730*/  VIADD R3, R149, 0xffffffff ;  /* 0xffffffff95037836 */ /* 0x000fd60000000000 */
        /* <DEDUP_REMOVED lines=8> */
.L_x_1317:
[----:B------:R-:W-:-:S13]  /*17c0*/  ISETP.NE.AND P0, PT, R11, 0x1, PT ;  /* 0x000000010b00780c */ /* 0x000fda0003f05270 */
[----:B------:R-:W0:Y:S02]  /*17d0*/  @P0 LDC.64 R4, c[0x0][0x9e8] ;  /* 0x00027a00ff040b82 */ /* 0x000e240000000a00 */
[----:B0-----:R-:W-:-:S05]  /*17e0*/  @P0 IMAD.HI.U32 R4, R3, R4, RZ ;  /* 0x0000000403040227 */ /* 0x001fca00078e00ff */
[----:B------:R-:W-:-:S07]  /*17f0*/  @P0 SHF.R.U32.HI R3, RZ, R5, R4 ;  /* 0x00000005ff030219 */ /* 0x000fce0000011604 */
.L_x_1318:
[----:B------:R-:W-:Y:S05]  /*1800*/  BSYNC B0 ;  /* 0x0000000000007941 */ /* 0x000fea0003800000 */
.L_x_1316:
[----:B------:R-:W-:-:S05]  /*1810*/  IMAD R3, R3, R11, R11 ;  /* 0x0000000b03037224 */ /* 0x000fca00078e020b */
[----:B------:R-:W-:-:S07]  /*1820*/  VIMNMX R0, R0, R3, PT ;  /* 0x0000000300007248 */ /* 0x000fce0003fe0100 */
.L_x_1315:
[----:B------:R-:W-:Y:S01]  /*1830*/  IMAD R148, R169, 0x80, -R164 ;  /* 0x00000080a9947824 */ /* 0x000fe200078e0aa4 */
[----:B------:R-:W-:-:S03]  /*1840*/  ULDC UR4, c[0x0][0x9dc] ;  /* 0x0002770000047ab9 */ /* 0x000fc60000000800 */
[----:B------:R-:W-:-:S04]  /*1850*/  IMAD.IADD R148, R163, 0x1, R148 ;  /* 0x00000001a3947824 */ /* 0x000fc800078e0294 */
[----:B------:R-:W-:Y:S01]  /*1860*/  VIADD R3, R148, -UR4 ;  /* 0x8000000494037c36 */ /* 0x000fe20008000000 */
[----:B------:R-:W-:Y:S06]  /*1870*/  @!P1 BRA `(.L_x_1319) ;  /* 0x0000000000489947 */ /* 0x000fec0003800000 */
[----:B------:R-:W-:Y:S01]  /*1880*/  ISETP.GT.AND P0, PT, R148, -0x1, PT ;  /* 0xffffffff9400780c */ /* 0x000fe20003f04270 */
[----:B------:R-:W-:-:S12]  /*1890*/  BSSY B0, `(.L_x_1320) ;  /* 0x000000e000007945 */ /* 0x000fd80003800000 */
        /* <DEDUP_REMOVED lines=8> */
.L_x_1321:
[----:B------:R-:W-:Y:S01]  /*1920*/  ISETP.NE.AND P0, PT, R11, 0x1, PT ;  /* 0x000000010b00780c */ /* 0x000fe20003f05270 */
[----:B------:R-:W-:-:S12]  /*1930*/  IMAD.MOV.U32 R4, RZ, RZ, R148 ;  /* 0x000000ffff047224 */ /* 0x000fd800078e0094 */
[----:B------:R-:W0:Y:S02]  /*1940*/  @P0 LDC.64 R6, c[0x0][0x9e8] ;  /* 0x00027a00ff060b82 */ /* 0x000e240000000a00 */
[----:B0-----:R-:W-:-:S05]  /*1950*/  @P0 IMAD.HI.U32 R6, R148, R6, RZ ;  /* 0x0000000694060227 */ /* 0x001fca00078e00ff */
[----:B------:R-:W-:-:S07]  /*1960*/  @P0 SHF.R.U32.HI R4, RZ, R7, R6 ;  /* 0x00000007ff040219 */ /* 0x000fce0000011606 */
.L_x_1322:
[----:B------:R-:W-:Y:S05]  /*1970*/  BSYNC B0 ;  /* 0x0000000000007941 */ /* 0x000fea0003800000 */
.L_x_1320:
[----:B------:R-:W-:-:S05]  /*1980*/  IMAD R4, R4, R11, RZ ;  /* 0x0000000b04047224 */ /* 0x000fca00078e02ff */
[----:B------:R-:W-:-:S07]  /*1990*/  VIMNMX R3, R3, R4, !PT ;  /* 0x0000000403037248 */ /* 0x000fce0007fe0100 */
.L_x_1319:
[----:B------:R-:W-:Y:S02]  /*19a0*/  VIADD R0, R0, 0x5f ;  /* 0x0000005f00007836 */ /* 0x000fe40000000000 */
[----:B------:R-:W-:-:S04]  /*19b0*/  IMAD.HI R4, R3, 0x2aaaaaab, RZ ;  /* 0x2aaaaaab03047827 */ /* 0x000fc800078e02ff */
[----:B------:R-:W-:Y:S01]  /*19c0*/  IMAD.HI R0, R0, 0x2aaaaaab, RZ ;  /* 0x2aaaaaab00007827 */ /* 0x000fe200078e02ff */
[----:B------:R-:W-:-:S04]  /*19d0*/  SHF.R.U32.HI R5, RZ, 0x1f, R4 ;  /* 0x0000001fff057819 */ /* 0x000fc80000011604 */
[----:B------:R-:W-:Y:S02]  /*19e0*/  SHF.R.U32.HI R3, RZ, 0x1f, R0 ;  /* 0x0000001fff037819 */ /* 0x000fe40000011600 */
[----:B------:R-:W-:Y:S02]  /*19f0*/  LEA.HI.SX32 R5, R4, R5, 0x1c ;  /* 0x0000000504057211 */ /* 0x000fe400078fe2ff */
[----:B------:R-:W-:Y:S02]  /*1a00*/  LEA.HI.SX32 R0, R0, R3, 0x1c ;  /* 0x0000000300007211 */ /* 0x000fe400078fe2ff */
[----:B------:R-:W-:Y:S02]  /*1a10*/  VIMNMX R5, RZ, R5, !PT ;  /* 0x00000005ff057248 */ /* 0x000fe40007fe0100 */
[----:B------:R-:W-:-:S03]  /*1a20*/  VIMNMX R0, R153, R0, PT ;  /* 0x0000000099007248 */ /* 0x000fc60003fe0100 */
[--C-:B------:R-:W-:Y:S02]  /*1a30*/  IMAD R5, R5, 0x60, -R9.reuse ;  /* 0x0000006005057824 */ /* 0x100fe400078e0a09 */
[----:B------:R-:W-:-:S03]  /*1a40*/  IMAD R3, R0, 0x60, -R9 ;  /* 0x0000006000037824 */ /* 0x000fc600078e0a09 */
[----:B------:R-:W-:Y:S02]  /*1a50*/  VIMNMX R5, RZ, R5, !PT ;  /* 0x00000005ff057248 */ /* 0x000fe40007fe0100 */
[----:B------:R-:W-:-:S03]  /*1a60*/  VIMNMX R0, R3, R2, PT ;  /* 0x0000000203007248 */ /* 0x000fc60003fe0100 */
[----:B------:R-:W-:Y:S01]  /*1a70*/  IMAD.WIDE.U32 R124, R5, -0x55555555, RZ ;  /* 0xaaaaaaab057c7825 */ /* 0x000fe200078e00ff */
[----:B------:R-:W-:-:S04]  /*1a80*/  ISETP.GT.AND P0, PT, R0, R5, PT ;  /* 0x000000050000720c */ /* 0x000fc80003f04270 */
[----:B------:R-:W-:-:S05]  /*1a90*/  SHF.R.U32.HI R124, RZ, 0x6, R125 ;  /* 0x00000006ff7c7819 */ /* 0x000fca000001167d */
[----:B------:R-:W-:-:S04]  /*1aa0*/  IMAD.MOV.U32 R24, RZ, RZ, R124 ;  /* 0x000000ffff187224 */ /* 0x000fc800078e007c */
[----:B------:R-:W-:-:S04]  /*1ab0*/  @P0 VIADD R0, R0, 0x5f ;  /* 0x0000005f00000836 */ /* 0x000fc80000000000 */
[----:B------:R-:W-:-:S05]  /*1ac0*/  @P0 IMAD.HI R0, R0, 0x2aaaaaab, RZ ;  /* 0x2aaaaaab00000827 */ /* 0x000fca00078e02ff */
[----:B------:R-:W-:-:S04]  /*1ad0*/  @P0 SHF.R.U32.HI R3, RZ, 0x1f, R0 ;  /* 0x0000001fff030819 */ /* 0x000fc80000011600 */
[----:B------:R-:W-:Y:S02]  /*1ae0*/  @P0 LEA.HI.SX32 R24, R0, R3, 0x1c ;  /* 0x0000000300180211 */ /* 0x000fe400078fe2ff */
[----:B------:R-:W-:Y:S02]  /*1af0*/  PLOP3.LUT P0, PT, PT, PT, PT, 0x80, 0x0 ;  /* 0x000000000000781c */ /* 0x000fe40003f0f070 */
[----:B------:R-:W-:-:S13]  /*1b00*/  ISETP.GT.AND P1, PT, R24, R124, PT ;  /* 0x0000007c1800720c */ /* 0x000fda0003f24270 */
[----:B------:R-:W-:Y:S05]  /*1b10*/  @!P1 BRA `(.L_x_1323) ;  /* 0x0000009000ec9947 */ /* 0x000fea0003800000 */
        /* <DEDUP_REMOVED lines=20> */
.L_x_1325:
[----:B------:R-:W-:Y:S05]  /*1c60*/  BSYNC B6 ;  /* 0x0000000000067941 */ /* 0x000fea0003800000 */
.L_x_1324:
        /* <DEDUP_REMOVED lines=20> */
.L_x_1327:
[----:B------:R-:W-:Y:S05]  /*1db0*/  BSYNC B6 ;  /* 0x0000000000067941 */ /* 0x000fea0003800000 */
.L_x_1326:
[----:B------:R-:W-:Y:S01]  /*1dc0*/  ULDC.64 UR4, c[0x0][0x9f8] ;  /* 0x00027e0000047ab9 */ /* 0x000fe20000000a00 */
[----:B------:R-:W-:Y:S01]  /*1dd0*/  ULDC.64 UR6, c[0x0][0x208] ;  /* 0x0000820000067ab9 */ /* 0x000fe20000000a00 */
[----:B------:R-:W-:Y:S01]  /*1de0*/  ISETP.NE.U32.AND P0, PT, RZ, UR4, PT ;  /* 0x00000004ff007c0c */ /* 0x000fe2000bf05070 */
[----:B------:R-:W2:Y:S01]  /*1df0*/  LDL.LU R20, [R1] ;  /* 0x0000000001147983 */ /* 0x000ea20000300800 */
[----:B------:R-:W0:Y:S01]  /*1e00*/  LDC R0, c[0x0][0x428] ;  /* 0x00010a00ff007b82 */ /* 0x000e220000000800 */
[----:B------:R-:W-:Y:S01]  /*1e10*/  ULDC UR4, c[0x0][0x2e4] ;  /* 0x0000b90000047ab9 */ /* 0x000fe20000000800 */
[----:B------:R-:W-:-:S06]  /*1e20*/  ISETP.NE.AND.EX P0, PT, RZ, UR5, PT, P0 ;  /* 0x00000005ff007c0c */ /* 0x000fcc000bf05300 */
[----:B------:R-:W1:Y:S08]  /*1e30*/  LDC.64 R94, c[0x0][0x2f0] ;  /* 0x0000bc00ff5e7b82 */ /* 0x000e700000000a00 */
[----:B------:R-:W3:Y:S01]  /*1e40*/  @P0 LDC.64 R4, c[0x0][0x9f8] ;  /* 0x00027e00ff040b82 */ /* 0x000ee20000000a00 */
[----:B------:R-:W-:Y:S01]  /*1e50*/  IMAD.IADD R119, R26, 0x1, R25 ;  /* 0x000000011a777824 */ /* 0x000fe200078e0219 */
[----:B------:R-:W-:-:S06]  /*1e60*/  SHF.R.S32.HI R23, RZ, 0x1f, R22 ;  /* 0x0000001fff177819 */ /* 0x000fcc0000011416 */
[----:B------:R-:W4:Y:S08]  /*1e70*/  LDC.64 R100, c[0x0][0x3e8] ;  /* 0x0000fa00ff647b82 */ /* 0x000f300000000a00 */
[----:B------:R-:W1:Y:S01]  /*1e80*/  LDC.64 R106, c[0x0][0x3d8] ;  /* 0x0000f600ff6a7b82 */ /* 0x000e620000000a00 */
[----:B---3--:R-:W-:-:S07]  /*1e90*/  @P0 IMAD.WIDE R4, R171, 0x4, R4 ;  /* 0x00000004ab040825 */ /* 0x008fce00078e0204 */
[----:B------:R-:W3:Y:S01]  /*1ea0*/  LDC R35, c[0x0][0x3d4] ;  /* 0x0000f500ff237b82 */ /* 0x000ee20000000800 */
[----:B------:R1:W2:Y:S01]  /*1eb0*/  @P0 LDG.E R171, desc[UR6][R4.64] ;  /* 0x0000000604ab0981 */ /* 0x0002a2000c1e1900 */
[----:B0-----:R-:W-:Y:S01]  /*1ec0*/  ISETP.NE.AND P0, PT, R0, 0x1, PT ;  /* 0x000000010000780c */ /* 0x001fe20003f05270 */
[C---:B------:R-:W-:Y:S01]  /*1ed0*/  VIADD R0, R22.reuse, 0x60 ;  /* 0x0000006016007836 */ /* 0x040fe20000000000 */
[----:B------:R-:W-:Y:S01]  /*1ee0*/  ISETP.GE.AND P2, PT, R165, UR4, PT ;  /* 0x00000004a5007c0c */ /* 0x000fe2000bf46270 */
[----:B------:R-:W-:Y:S01]  /*1ef0*/  ULDC.64 UR6, c[0x0][0x2f8] ;  /* 0x0000be0000067ab9 */ /* 0x000fe20000000a00 */
[----:B------:R-:W-:Y:S01]  /*1f00*/  ISETP.GE.AND P1, PT, R22, UR4, PT ;  /* 0x0000000416007c0c */ /* 0x000fe2000bf26270 */
[----:B------:R-:W0:Y:S01]  /*1f10*/  S2R R154, SR_TID.X ;  /* 0x00000000009a7919 */ /* 0x000e220000002100 */
[----:B------:R-:W-:Y:S01]  /*1f20*/  SEL R6, RZ, 0xffffffff, P2 ;  /* 0xffffffffff067807 */ /* 0x000fe20001000000 */
[----:B----4-:R-:W-:Y:S01]  /*1f30*/  IMAD.WIDE.U32 R98, R162, R100, R22 ;  /* 0x00000064a2627225 */ /* 0x010fe200078e0016 */
[----:B------:R-:W-:-:S02]  /*1f40*/  SEL R3, RZ, 0x1, P1 ;  /* 0x00000001ff037807 */ /* 0x000fc40000800000 */
[----:B------:R-:W-:Y:S01]  /*1f50*/  ISETP.GE.AND P1, PT, R166, UR4, PT ;  /* 0x00000004a6007c0c */ /* 0x000fe2000bf26270 */
[----:B------:R-:W-:Y:S01]  /*1f60*/  IMAD.SHL.U32 R6, R6, 0x2, RZ ;  /* 0x0000000206067824 */ /* 0x000fe200078e00ff */
[----:B------:R-:W-:Y:S01]  /*1f70*/  ISETP.GE.AND P2, PT, R0, UR4, PT ;  /* 0x0000000400007c0c */ /* 0x000fe2000bf46270 */
[----:B------:R-:W4:Y:S01]  /*1f80*/  @P0 LDC R7, c[0x0][0x42c] ;  /* 0x00010b00ff070b82 */ /* 0x000f220000000800 */
[----:B-1----:R-:W-:Y:S01]  /*1f90*/  SEL R4, RZ, 0x4, P1 ;  /* 0x00000004ff047807 */ /* 0x002fe20000800000 */
[----:B------:R-:W-:Y:S01]  /*1fa0*/  IMAD.WIDE.U32 R104, R162, R106, R22 ;  /* 0x0000006aa2687225 */ /* 0x000fe200078e0016 */
[----:B------:R-:W-:Y:S02]  /*1fb0*/  LOP3.LUT R3, R6, 0x2, R3, 0xe2, !PT ;  /* 0x0000000206037812 */ /* 0x000fe400078ee203 */
[----:B------:R-:W-:Y:S01]  /*1fc0*/  SEL R5, RZ, 0x8, P2 ;  /* 0x00000008ff057807 */ /* 0x000fe20001000000 */
[----:B------:R-:W-:Y:S01]  /*1fd0*/  VIADD R6, R22, 0x80 ;  /* 0x0000008016067836 */ /* 0x000fe20000000000 */
[----:B------:R-:W-:Y:S01]  /*1fe0*/  SHF.R.S32.HI R21, RZ, 0x1f, R119 ;  /* 0x0000001fff157819 */ /* 0x000fe20000011477 */
[----:B------:R-:W1:Y:S01]  /*1ff0*/  @P0 LDC R8, c[0x0][0x430] ;  /* 0x00010c00ff080b82 */ /* 0x000e620000000800 */
[----:B------:R-:W-:Y:S01]  /*2000*/  LOP3.LUT R4, R5, R3, R4, 0xfe, !PT ;  /* 0x0000000305047212 */ /* 0x000fe200078efe04 */
[----:B------:R-:W-:Y:S01]  /*2010*/  IMAD.MOV.U32 R123, RZ, RZ, 0x20 ;  /* 0x00000020ff7b7424 */ /* 0x000fe200078e00ff */
[----:B------:R-:W-:Y:S01]  /*2020*/  ISETP.GE.AND P1, PT, R6, UR4, PT ;  /* 0x0000000406007c0c */ /* 0x000fe2000bf26270 */
[C---:B------:R-:W-:Y:S01]  /*2030*/  VIADD R6, R22.reuse, 0xa0 ;  /* 0x000000a016067836 */ /* 0x040fe20000000000 */
[----:B---3--:R-:W-:Y:S01]  /*2040*/  ISETP.GE.AND P3, PT, R22, R35, PT ;  /* 0x000000231600720c */ /* 0x008fe20003f66270 */
[----:B------:R-:W-:Y:S01]  /*2050*/  IMAD.SHL.U32 R108, R106, 0x40, RZ ;  /* 0x000000406a6c7824 */ /* 0x000fe200078e00ff */
[----:B------:R-:W-:Y:S01]  /*2060*/  SEL R5, RZ, 0x10, P1 ;  /* 0x00000010ff057807 */ /* 0x000fe20000800000 */
[----:B------:R-:W-:Y:S01]  /*2070*/  IMAD R125, R95, 0x60, RZ ;  /* 0x000000605f7d7824 */ /* 0x000fe200078e02ff */
[----:B------:R-:W-:Y:S01]  /*2080*/  ISETP.GE.AND P1, PT, R6, UR4, PT ;  /* 0x0000000406007c0c */ /* 0x000fe2000bf26270 */
[-C--:B------:R-:W-:Y:S01]  /*2090*/  IMAD R6, R21, R94.reuse, RZ ;  /* 0x0000005e15067224 */ /* 0x080fe200078e02ff */
[----:B------:R-:W-:Y:S01]  /*20a0*/  LOP3.LUT R12, R4, R5, RZ, 0xfc, !PT ;  /* 0x00000005040c7212 */ /* 0x000fe200078efcff */
[----:B------:R-:W-:Y:S01]  /*20b0*/  ULDC.64 UR4, c[0x0][0x320] ;  /* 0x0000c80000047ab9 */ /* 0x000fe20000000a00 */
[----:B------:R-:W-:Y:S01]  /*20c0*/  IMAD.WIDE.U32 R4, R119, R94, RZ ;  /* 0x0000005e77047225 */ /* 0x000fe200078e00ff */
[----:B------:R-:W-:-:S02]  /*20d0*/  SHF.R.S32.HI R17, RZ, 0x1f, R16 ;  /* 0x0000001fff117819 */ /* 0x000fc40000011410 */
[----:B------:R-:W-:Y:S01]  /*20e0*/  ISETP.GE.AND P2, PT, R165, R35, PT ;  /* 0x00000023a500720c */ /* 0x000fe20003f46270 */
[----:B----4-:R-:W-:Y:S01]  /*20f0*/  @P0 IMAD.HI.U32 R3, R170, R7, RZ ;  /* 0x00000007aa030227 */ /* 0x010fe200078e00ff */
[----:B------:R-:W-:Y:S02]  /*2100*/  ISETP.GE.AND P4, PT, R166, R35, PT ;  /* 0x00000023a600720c */ /* 0x000fe40003f86270 */
[----:B------:R-:W-:Y:S01]  /*2110*/  SHF.L.U64.HI R28, R106, 0x6, R107 ;  /* 0x000000066a1c7819 */ /* 0x000fe2000001026b */
[----:B------:R-:W-:Y:S01]  /*2120*/  IMAD R7, R119, R95, R6 ;  /* 0x0000005f77077224 */ /* 0x000fe200078e0206 */
[----:B------:R-:W-:Y:S01]  /*2130*/  SHF.L.U64.HI R132, R94, 0x6, R95 ;  /* 0x000000065e847819 */ /* 0x000fe2000001025f */
[----:B------:R-:W-:Y:S01]  /*2140*/  IMAD.WIDE.U32 R102, R162, R106, R16 ;  /* 0x0000006aa2667225 */ /* 0x000fe200078e0010 */
[----:B-1----:R-:W-:Y:S02]  /*2150*/  @P0 SHF.R.U32.HI R170, RZ, R8, R3 ;  /* 0x00000008ffaa0219 */ /* 0x002fe40000011603 */
[----:B------:R-:W-:Y:S01]  /*2160*/  SHF.L.U64.HI R30, R100, 0x6, R101 ;  /* 0x00000006641e7819 */ /* 0x000fe20000010265 */
[----:B------:R-:W-:Y:S01]  /*2170*/  IMAD.IADD R5, R5, 0x1, R7 ;  /* 0x0000000105057824 */ /* 0x000fe200078e0207 */
[----:B------:R-:W-:Y:S01]  /*2180*/  SHF.R.S32.HI R3, RZ, 0x1f, R170 ;  /* 0x0000001fff037819 */ /* 0x000fe200000114aa */
[----:B------:R-:W-:Y:S01]  /*2190*/  IMAD.WIDE.U32 R6, R170, UR4, R22 ;  /* 0x00000004aa067c25 */ /* 0x000fe2000f8e0016 */
[----:B------:R-:W-:-:S02]  /*21a0*/  SHF.R.S32.HI R151, RZ, 0x1f, R185 ;  /* 0x0000001fff977819 */ /* 0x000fc400000114b9 */
[----:B0-----:R-:W-:Y:S01]  /*21b0*/  LEA.HI R154, R154, 0x8, RZ, 0x19 ;  /* 0x000000089a9a7811 */ /* 0x001fe200078fc8ff */
[----:B------:R-:W-:Y:S02]  /*21c0*/  IMAD R9, R3, UR4, RZ ;  /* 0x0000000403097c24 */ /* 0x000fe4000f8e02ff */
[----:B------:R-:W-:-:S04]  /*21d0*/  IMAD.WIDE.U32 R4, R170, UR6, R4 ;  /* 0x00000006aa047c25 */ /* 0x000fc8000f8e0004 */
[----:B------:R-:W-:Y:S01]  /*21e0*/  IMAD R11, R170, UR5, R9 ;  /* 0x00000005aa0b7c24 */ /* 0x000fe2000f8e0209 */
[----:B------:R-:W-:Y:S01]  /*21f0*/  ULDC.64 UR4, c[0x0][0xa08] ;  /* 0x0002820000047ab9 */ /* 0x000fe20000000a00 */
[----:B------:R-:W-:Y:S01]  /*2200*/  IMAD R9, R3, UR6, RZ ;  /* 0x0000000603097c24 */ /* 0x000fe2000f8e02ff */
[----:B------:R-:W-:Y:S01]  /*2210*/  ISETP.NE.U32.AND P0, PT, RZ, UR4, PT ;  /* 0x00000004ff007c0c */ /* 0x000fe2000bf05070 */
[----:B------:R-:W-:Y:S02]  /*2220*/  IMAD R8, R186, R100, RZ ;  /* 0x00000064ba087224 */ /* 0x000fe400078e02ff */
[----:B------:R-:W-:Y:S01]  /*2230*/  IMAD R9, R170, UR7, R9 ;  /* 0x00000007aa097c24 */ /* 0x000fe2000f8e0209 */
[----:B------:R-:W-:Y:S01]  /*2240*/  ISETP.NE.AND.EX P0, PT, RZ, UR5, PT, P0 ;  /* 0x00000005ff007c0c */ /* 0x000fe2000bf05300 */
[----:B------:R-:W-:Y:S01]  /*2250*/  ULDC.64 UR4, c[0x0][0x300] ;  /* 0x0000c00000047ab9 */ /* 0x000fe20000000a00 */
[----:B------:R-:W-:Y:S02]  /*2260*/  IMAD.IADD R7, R7, 0x1, R11 ;  /* 0x0000000107077824 */ /* 0x000fe400078e020b */
[----:B------:R-:W-:-:S02]  /*2270*/  IMAD.IADD R5, R5, 0x1, R9 ;  /* 0x0000000105057824 */ /* 0x000fc400078e0209 */
[C---:B------:R-:W-:Y:S02]  /*2280*/  IMAD R9, R162.reuse, R101, R8 ;  /* 0x00000065a2097224 */ /* 0x040fe400078e0208 */
[----:B------:R-:W-:-:S04]  /*2290*/  IMAD.WIDE.U32 R96, R162, R100, R16 ;  /* 0x00000064a2607225 */ /* 0x000fc800078e0010 */
[----:B------:R-:W-:Y:S02]  /*22a0*/  IMAD.IADD R97, R97, 0x1, R9 ;  /* 0x0000000161617824 */ /* 0x000fe400078e0209 */
[----:B------:R-:W-:Y:S02]  /*22b0*/  IMAD.IADD R99, R9, 0x1, R99 ;  /* 0x0000000109637824 */ /* 0x000fe400078e0263 */
[----:B------:R-:W-:Y:S02]  /*22c0*/  IMAD.SHL.U32 R133, R94, 0x40, RZ ;  /* 0x000000405e857824 */ /* 0x000fe400078e00ff */
[----:B------:R-:W-:Y:S02]  /*22d0*/  IMAD R131, R101, 0x60, RZ ;  /* 0x0000006065837824 */ /* 0x000fe400078e02ff */
[----:B------:R-:W-:Y:S02]  /*22e0*/  IMAD.SHL.U32 R29, R100, 0x40, RZ ;  /* 0x00000040641d7824 */ /* 0x000fe400078e00ff */
[----:B-----5:R-:W-:-:S04]  /*22f0*/  IMAD.WIDE.U32 R96, R147, R100, R96 ;  /* 0x0000006493607225 */ /* 0x020fc800078e0060 */
[----:B------:R-:W-:-:S04]  /*2300*/  IMAD.WIDE.U32 R98, R147, R100, R98 ;  /* 0x0000006493627225 */ /* 0x000fc800078e0062 */
[----:B------:R-:W-:Y:S01]  /*2310*/  IMAD.SHL.U32 R122, R35, 0x2, RZ ;  /* 0x00000002237a7824 */ /* 0x000fe200078e00ff */
[----:B--2---:R-:W-:-:S04]  /*2320*/  LOP3.LUT R20, R20, 0xfffffffe, RZ, 0xc0, !PT ;  /* 0xfffffffe14147812 */ /* 0x004fc800078ec0ff */
[----:B------:R-:W-:-:S05]  /*2330*/  @P4 LOP3.LUT R20, R20, 0x1, RZ, 0xfc, !PT ;  /* 0x0000000114144812 */ /* 0x000fca00078efcff */
[----:B------:R0:W-:Y:S01]  /*2340*/  STL [R1], R20 ;  /* 0x0000001401007387 */ /* 0x0001e20000100800 */
[----:B------:R-:W-:Y:S02]  /*2350*/  SHF.R.S32.HI R3, RZ, 0x1f, R171 ;  /* 0x0000001fff037819 */ /* 0x000fe400000114ab */
[----:B------:R-:W-:Y:S02]  /*2360*/  SEL R93, R171, RZ, !P0 ;  /* 0x000000ffab5d7207 */ /* 0x000fe40004000000 */
[----:B------:R-:W-:-:S03]  /*2370*/  SEL R3, R3, RZ, !P0 ;  /* 0x000000ff03037207 */ /* 0x000fc60004000000 */
[----:B------:R-:W-:-:S04]  /*2380*/  IMAD.WIDE.U32 R90, R93, UR4, R4 ;  /* 0x000000045d5a7c25 */ /* 0x000fc8000f8e0004 */
[-C--:B------:R-:W-:Y:S02]  /*2390*/  IMAD R4, R186, R94.reuse, RZ ;  /* 0x0000005eba047224 */ /* 0x080fe400078e02ff */
[----:B------:R-:W-:Y:S02]  /*23a0*/  IMAD R10, R3, UR4, RZ ;  /* 0x00000004030a7c24 */ /* 0x000fe4000f8e02ff */
[C---:B------:R-:W-:Y:S02]  /*23b0*/  IMAD R31, R162.reuse, R95, R4 ;  /* 0x0000005fa21f7224 */ /* 0x040fe400078e0204 */
[----:B------:R-:W-:Y:S01]  /*23c0*/  IMAD R89, R93, UR5, R10 ;  /* 0x000000055d597c24 */ /* 0x000fe2000f8e020a */
[----:B------:R-:W-:Y:S01]  /*23d0*/  ULDC.64 UR4, c[0x0][0x328] ;  /* 0x0000ca0000047ab9 */ /* 0x000fe20000000a00 */
[----:B------:R-:W-:-:S04]  /*23e0*/  IMAD.WIDE.U32 R4, R162, R94, R22 ;  /* 0x0000005ea2047225 */ /* 0x000fc800078e0016 */
[----:B------:R-:W-:Y:S01]  /*23f0*/  IMAD.IADD R89, R91, 0x1, R89 ;  /* 0x000000015b597824 */ /* 0x000fe200078e0259 */
[----:B------:R-:W-:Y:S01]  /*2400*/  IADD3 R88, P0, R90, R4, RZ ;  /* 0x000000045a587210 */ /* 0x000fe20007f1e0ff */
[----:B------:R-:W-:Y:S01]  /*2410*/  IMAD R8, R3, UR4, RZ ;  /* 0x0000000403087c24 */ /* 0x000fe2000f8e02ff */
[----:B------:R-:W-:Y:S01]  /*2420*/  SEL R4, R35, RZ, P2 ;  /* 0x000000ff23047207 */ /* 0x000fe20001000000 */
[----:B------:R-:W-:Y:S01]  /*2430*/  IMAD R3, R186, R106, RZ ;  /* 0x0000006aba037224 */ /* 0x000fe200078e02ff */
[----:B------:R-:W-:Y:S01]  /*2440*/  IADD3.X R31, R89, R5, R31, P0, !PT ;  /* 0x00000005591f7210 */ /* 0x000fe200007fe41f */
[----:B------:R-:W-:Y:S01]  /*2450*/  IMAD R33, R93, UR5, R8 ;  /* 0x000000055d217c24 */ /* 0x000fe2000f8e0208 */
[----:B------:R-:W-:Y:S01]  /*2460*/  LOP3.LUT P0, RZ, R190, 0x4, RZ, 0xc0, !PT ;  /* 0x00000004beff7812 */ /* 0x000fe2000780c0ff */
[----:B------:R-:W-:Y:S01]  /*2470*/  IMAD R5, R162, R107, R3 ;  /* 0x0000006ba2057224 */ /* 0x000fe200078e0203 */
[----:B------:R-:W-:Y:S01]  /*2480*/  SEL R3, R35, RZ, P3 ;  /* 0x000000ff23037207 */ /* 0x000fe20001800000 */
[----:B------:R-:W-:Y:S01]  /*2490*/  IMAD.WIDE.U32 R92, R93, UR4, R6 ;  /* 0x000000045d5c7c25 */ /* 0x000fe2000f8e0006 */
[----:B------:R-:W-:-:S02]  /*24a0*/  SEL R7, R35, RZ, P4 ;  /* 0x000000ff23077207 */ /* 0x000fc40002000000 */
[----:B------:R-:W-:Y:S01]  /*24b0*/  IADD3 R118, P4, R162, R119, RZ ;  /* 0x00000077a2767210 */ /* 0x000fe20007f9e0ff */
[----:B------:R-:W-:Y:S01]  /*24c0*/  IMAD.IADD R3, R22, 0x1, R3 ;  /* 0x0000000116037824 */ /* 0x000fe200078e0203 */
[----:B------:R-:W-:Y:S01]  /*24d0*/  SEL R123, R123, 0xffffffe0, !P0 ;  /* 0xffffffe07b7b7807 */ /* 0x000fe20004000000 */
[----:B------:R-:W-:Y:S02]  /*24e0*/  IMAD.IADD R103, R103, 0x1, R5 ;  /* 0x0000000167677824 */ /* 0x000fe400078e0205 */
[----:B------:R-:W-:Y:S02]  /*24f0*/  IMAD.IADD R105, R5, 0x1, R105 ;  /* 0x0000000105697824 */ /* 0x000fe400078e0269 */
[----:B------:R-:W-:Y:S01]  /*2500*/  IMAD.IADD R5, R165, 0x1, R4 ;  /* 0x00000001a5057824 */ /* 0x000fe200078e0204 */
[----:B------:R-:W-:Y:S01]  /*2510*/  SHF.R.S32.HI R4, RZ, 0x1f, R3 ;  /* 0x0000001fff047819 */ /* 0x000fe20000011403 */
[----:B------:R-:W-:Y:S02]  /*2520*/  IMAD.IADD R10, R166, 0x1, R7 ;  /* 0x00000001a60a7824 */ /* 0x000fe400078e0207 */
[----:B------:R-:W-:Y:S01]  /*2530*/  IMAD.WIDE.U32 R102, R147, R106, R102 ;  /* 0x0000006a93667225 */ /* 0x000fe200078e0066 */
[----:B------:R-:W-:-:S02]  /*2540*/  SHF.R.S32.HI R6, RZ, 0x1f, R5 ;  /* 0x0000001fff067819 */ /* 0x000fc40000011405 */
[CC--:B------:R-:W-:Y:S01]  /*2550*/  LEA.HI R15, R4.reuse, R3.reuse, RZ, 0x3 ;  /* 0x00000003040f7211 */ /* 0x0c0fe200078f18ff */
[----:B------:R-:W-:Y:S01]  /*2560*/  IMAD.WIDE.U32 R104, R147, R106, R104 ;  /* 0x0000006a93687225 */ /* 0x000fe200078e0068 */
[----:B------:R-:W-:Y:S02]  /*2570*/  LEA.HI R3, R4, R3, RZ, 0x6 ;  /* 0x0000000304037211 */ /* 0x000fe400078f30ff */
[-C--:B------:R-:W-:Y:S01]  /*2580*/  LEA.HI R4, R6, R5.reuse, RZ, 0x6 ;  /* 0x0000000506047211 */ /* 0x080fe200078f30ff */
[----:B------:R-:W-:Y:S01]  /*2590*/  IMAD.WIDE.U32 R94, R94, 0x60, RZ ;  /* 0x000000605e5e7825 */ /* 0x000fe200078e00ff */
[----:B------:R-:W-:Y:S02]  /*25a0*/  LEA.HI R5, R6, R5, RZ, 0x3 ;  /* 0x0000000506057211 */ /* 0x000fe400078f18ff */
[----:B------:R-:W-:Y:S01]  /*25b0*/  SHF.R.S32.HI R7, RZ, 0x6, R4 ;  /* 0x00000006ff077819 */ /* 0x000fe20000011404 */
[----:B------:R-:W-:Y:S01]  /*25c0*/  IMAD.X R119, R186, 0x1, R21, P4 ;  /* 0x00000001ba777824 */ /* 0x000fe200020e0615 */
[C---:B------:R-:W-:Y:S01]  /*25d0*/  LOP3.LUT R6, R174.reuse, 0x38, R5, 0xf8, !PT ;  /* 0x00000038ae067812 */ /* 0x040fe200078ef805 */
[----:B------:R-:W-:Y:S01]  /*25e0*/  IMAD.IADD R125, R95, 0x1, R125 ;  /* 0x000000015f7d7824 */ /* 0x000fe200078e027d */
[----:B------:R-:W-:Y:S01]  /*25f0*/  SHF.R.S32.HI R3, RZ, 0x6, R3 ;  /* 0x00000006ff037819 */ /* 0x000fe20000011403 */
[C-C-:B------:R-:W-:Y:S01]  /*2600*/  IMAD R145, R7.reuse, 0x1800, R176.reuse ;  /* 0x0000180007917824 */ /* 0x140fe200078e02b0 */
[----:B------:R-:W-:Y:S01]  /*2610*/  LOP3.LUT R4, R174, 0x38, R15, 0xf8, !PT ;  /* 0x00000038ae047812 */ /* 0x000fe200078ef80f */
[--C-:B------:R-:W-:Y:S01]  /*2620*/  IMAD R142, R7, 0x1800, R177.reuse ;  /* 0x00001800078e7824 */ /* 0x100fe200078e02b1 */
[-C--:B------:R-:W-:Y:S01]  /*2630*/  LOP3.LUT R6, R6, R175.reuse, RZ, 0x3c, !PT ;  /* 0x000000af06067212 */ /* 0x080fe200078e3cff */
[C---:B------:R-:W-:Y:S01]  /*2640*/  IMAD R146, R3.reuse, 0x1800, R176 ;  /* 0x0000180003927824 */ /* 0x040fe200078e02b0 */
[----:B------:R-:W-:Y:S01]  /*2650*/  SHF.R.S32.HI R11, RZ, 0x1f, R10 ;  /* 0x0000001fff0b7819 */ /* 0x000fe2000001140a */
[----:B------:R-:W-:Y:S01]  /*2660*/  IMAD R144, R3, 0x1800, R177 ;  /* 0x0000180003907824 */ /* 0x000fe200078e02b1 */
[----:B------:R-:W-:Y:S01]  /*2670*/  LOP3.LUT R3, R4, R175, RZ, 0x3c, !PT ;  /* 0x000000af04037212 */ /* 0x000fe200078e3cff */
[----:B------:R-:W-:Y:S01]  /*2680*/  IMAD.IADD R145, R145, 0x1, R6 ;  /* 0x0000000191917824 */ /* 0x000fe200078e0206 */
[-C--:B------:R-:W-:Y:S01]  /*2690*/  LEA.HI R13, R11, R10.reuse, RZ, 0x3 ;  /* 0x0000000a0b0d7211 */ /* 0x080fe200078f18ff */
[----:B------:R-:W-:Y:S01]  /*26a0*/  IMAD R7, R107, 0x60, RZ ;  /* 0x000000606b077824 */ /* 0x000fe200078e02ff */
[----:B------:R-:W-:Y:S01]  /*26b0*/  LOP3.LUT R6, R172, 0x38, R5, 0xf8, !PT ;  /* 0x00000038ac067812 */ /* 0x000fe200078ef805 */
[----:B------:R-:W-:Y:S01]  /*26c0*/  IMAD.IADD R146, R146, 0x1, R3 ;  /* 0x0000000192927824 */ /* 0x000fe200078e0203 */
[----:B------:R-:W-:-:S02]  /*26d0*/  LEA.HI R10, R11, R10, RZ, 0x6 ;  /* 0x0000000a0b0a7211 */ /* 0x000fc400078f30ff */
[----:B------:R-:W-:Y:S01]  /*26e0*/  LOP3.LUT R3, R6, R199, RZ, 0x3c, !PT ;  /* 0x000000c706037212 */ /* 0x000fe200078e3cff */
[----:B------:R-:W-:Y:S01]  /*26f0*/  IMAD.IADD R6, R93, 0x1, R33 ;  /* 0x000000015d067824 */ /* 0x000fe200078e0221 */
[----:B------:R-:W-:Y:S02]  /*2700*/  SHF.R.S32.HI R10, RZ, 0x6, R10 ;  /* 0x00000006ff0a7819 */ /* 0x000fe4000001140a */
[----:B------:R-:W-:Y:S01]  /*2710*/  LOP3.LUT R4, R174, 0x38, R13, 0xf8, !PT ;  /* 0x00000038ae047812 */ /* 0x000fe200078ef80d */
[----:B------:R-:W-:Y:S01]  /*2720*/  IMAD.IADD R142, R142, 0x1, R3 ;  /* 0x000000018e8e7824 */ /* 0x000fe200078e0203 */
[----:B------:R-:W-:Y:S01]  /*2730*/  SHF.R.S32.HI R3, RZ, 0x1f, R147 ;  /* 0x0000001fff037819 */ /* 0x000fe20000011493 */
[----:B------:R-:W-:Y:S01]  /*2740*/  IMAD R143, R10, 0x1800, R176 ;  /* 0x000018000a8f7824 */ /* 0x000fe200078e02b0 */
[----:B------:R-:W-:Y:S01]  /*2750*/  LOP3.LUT R4, R4, R175, RZ, 0x3c, !PT ;  /* 0x000000af04047212 */ /* 0x000fe200078e3cff */
[----:B------:R-:W-:Y:S01]  /*2760*/  IMAD R137, R10, 0x1800, R177 ;  /* 0x000018000a897824 */ /* 0x000fe200078e02b1 */
[----:B------:R-:W-:-:S02]  /*2770*/  LOP3.LUT R8, R172, 0x38, R15, 0xf8, !PT ;  /* 0x00000038ac087812 */ /* 0x000fc400078ef80f */
[----:B------:R-:W-:Y:S01]  /*2780*/  SHF.R.S32.HI R114, RZ, 0x3, R15 ;  /* 0x00000003ff727819 */ /* 0x000fe2000001140f */
[----:B------:R-:W-:Y:S01]  /*2790*/  IMAD.IADD R143, R143, 0x1, R4 ;  /* 0x000000018f8f7824 */ /* 0x000fe200078e0204 */
[----:B------:R-:W-:Y:S01]  /*27a0*/  LOP3.LUT R9, R8, R199, RZ, 0x3c, !PT ;  /* 0x000000c708097212 */ /* 0x000fe200078e3cff */
[----:B------:R-:W-:Y:S01]  /*27b0*/  IMAD R4, R3, R100, RZ ;  /* 0x0000006403047224 */ /* 0x000fe200078e02ff */
[--C-:B------:R-:W-:Y:S02]  /*27c0*/  LOP3.LUT R8, R172, 0x38, R13.reuse, 0xf8, !PT ;  /* 0x00000038ac087812 */ /* 0x100fe400078ef80d */
[----:B------:R-:W-:Y:S01]  /*27d0*/  SHF.R.S32.HI R112, RZ, 0x3, R13 ;  /* 0x00000003ff707819 */ /* 0x000fe2000001140d */
[----:B------:R-:W-:Y:S01]  /*27e0*/  IMAD R25, R147, R101, R4 ;  /* 0x0000006593197224 */ /* 0x000fe200078e0204 */
[----:B------:R-:W-:Y:S01]  /*27f0*/  LOP3.LUT R8, R8, R199, RZ, 0x3c, !PT ;  /* 0x000000c708087212 */ /* 0x000fe200078e3cff */
[----:B------:R-:W-:Y:S01]  /*2800*/  IMAD R4, R3, R106, RZ ;  /* 0x0000006a03047224 */ /* 0x000fe200078e02ff */
[----:B------:R-:W-:Y:S01]  /*2810*/  SEL R3, RZ, 0x20, P1 ;  /* 0x00000020ff037807 */ /* 0x000fe20000800000 */
[----:B------:R-:W-:Y:S01]  /*2820*/  IMAD.IADD R144, R144, 0x1, R9 ;  /* 0x0000000190907824 */ /* 0x000fe200078e0209 */
[----:B------:R-:W-:Y:S01]  /*2830*/  LOP3.LUT R15, R15, 0xfffffff8, RZ, 0xc0, !PT ;  /* 0xfffffff80f0f7812 */ /* 0x000fe200078ec0ff */
[----:B------:R-:W-:Y:S01]  /*2840*/  IMAD R9, R147, R107, R4 ;  /* 0x0000006b93097224 */ /* 0x000fe200078e0204 */
[----:B------:R-:W-:Y:S01]  /*2850*/  LOP3.LUT R4, R174, 0x18, R22, 0xf8, !PT ;  /* 0x00000018ae047812 */ /* 0x000fe200078ef816 */
[----:B------:R-:W-:Y:S01]  /*2860*/  IMAD.WIDE.U32 R106, R106, 0x60, RZ ;  /* 0x000000606a6a7825 */ /* 0x000fe200078e00ff */
[----:B------:R-:W-:-:S02]  /*2870*/  LOP3.LUT R14, R5, 0xfffffff8, RZ, 0xc0, !PT ;  /* 0xfffffff8050e7812 */ /* 0x000fc400078ec0ff */
[----:B------:R-:W-:Y:S01]  /*2880*/  LOP3.LUT R27, R4, R175, RZ, 0x3c, !PT ;  /* 0x000000af041b7212 */ /* 0x000fe200078e3cff */
[----:B------:R-:W-:Y:S01]  /*2890*/  IMAD.WIDE.U32 R100, R100, 0x60, RZ ;  /* 0x0000006064647825 */ /* 0x000fe200078e00ff */
[----:B------:R-:W-:Y:S02]  /*28a0*/  LOP3.LUT R13, R13, 0xfffffff8, RZ, 0xc0, !PT ;  /* 0xfffffff80d0d7812 */ /* 0x000fe400078ec0ff */
[----:B------:R-:W-:Y:S01]  /*28b0*/  LOP3.LUT R3, R12, R3, RZ, 0xfc, !PT ;  /* 0x000000030c037212 */ /* 0x000fe200078efcff */
[----:B------:R-:W-:Y:S01]  /*28c0*/  IMAD.IADD R27, R176, 0x1, R27 ;  /* 0x00000001b01b7824 */ /* 0x000fe200078e021b */
[----:B------:R-:W-:Y:S01]  /*28d0*/  SHF.R.S32.HI R113, RZ, 0x3, R5 ;  /* 0x00000003ff717819 */ /* 0x000fe20000011405 */
[----:B------:R-:W-:Y:S01]  /*28e0*/  IMAD.IADD R137, R137, 0x1, R8 ;  /* 0x0000000189897824 */ /* 0x000fe200078e0208 */
[----:B------:R-:W-:Y:S01]  /*28f0*/  LOP3.LUT R12, R12, 0x1, RZ, 0xc0, !PT ;  /* 0x000000010c0c7812 */ /* 0x000fe200078ec0ff */
[----:B------:R-:W-:Y:S01]  /*2900*/  IMAD.IADD R130, R107, 0x1, R7 ;  /* 0x000000016b827824 */ /* 0x000fe200078e0207 */
[----:B------:R-:W-:Y:S01]  /*2910*/  SHF.R.S32.HI R111, RZ, 0x1f, R15 ;  /* 0x0000001fff6f7819 */ /* 0x000fe2000001140f */
[----:B------:R-:W-:Y:S01]  /*2920*/  IMAD.IADD R26, R97, 0x1, R25 ;  /* 0x00000001611a7824 */ /* 0x000fe200078e0219 */
[----:B------:R-:W-:Y:S01]  /*2930*/  SHF.R.S32.HI R110, RZ, 0x1f, R14 ;  /* 0x0000001fff6e7819 */ /* 0x000fe2000001140e */
[----:B------:R-:W-:Y:S01]  /*2940*/  IMAD.IADD R21, R103, 0x1, R9 ;  /* 0x0000000167157824 */ /* 0x000fe200078e0209 */
[----:B------:R-:W-:Y:S01]  /*2950*/  SHF.R.S32.HI R109, RZ, 0x1f, R13 ;  /* 0x0000001fff6d7819 */ /* 0x000fe2000001140d */
[----:B0-----:R-:W-:Y:S01]  /*2960*/  IMAD.IADD R20, R9, 0x1, R105 ;  /* 0x0000000109147824 */ /* 0x001fe200078e0269 */
[----:B------:R-:W-:Y:S01]  /*2970*/  LOP3.LUT R11, R3, 0x2, RZ, 0xc0, !PT ;  /* 0x00000002030b7812 */ /* 0x000fe200078ec0ff */
[----:B------:R-:W-:Y:S01]  /*2980*/  IMAD.IADD R131, R101, 0x1, R131 ;  /* 0x0000000165837824 */ /* 0x000fe200078e0283 */
[----:B------:R-:W-:Y:S01]  /*2990*/  LOP3.LUT R10, R3, 0x4, RZ, 0xc0, !PT ;  /* 0x00000004030a7812 */ /* 0x000fe200078ec0ff */
[----:B------:R-:W-:Y:S01]  /*29a0*/  IMAD.IADD R136, R123, 0x1, R27 ;  /* 0x000000017b887824 */ /* 0x000fe200078e021b */
[----:B------:R-:W-:Y:S01]  /*29b0*/  LOP3.LUT R9, R3, 0x8, RZ, 0xc0, !PT ;  /* 0x0000000803097812 */ /* 0x000fe200078ec0ff */
[----:B------:R-:W-:Y:S01]  /*29c0*/  IMAD.IADD R25, R25, 0x1, R99 ;  /* 0x0000000119197824 */ /* 0x000fe200078e0263 */
[----:B------:R-:W-:-:S02]  /*29d0*/  LOP3.LUT R8, R3, 0x10, RZ, 0xc0, !PT ;  /* 0x0000001003087812 */ /* 0x000fc400078ec0ff */
[----:B------:R-:W-:-:S07]  /*29e0*/  LOP3.LUT R7, R3, 0x20, RZ, 0xc0, !PT ;  /* 0x0000002003077812 */ /* 0x000fce00078ec0ff */
.L_x_1427:
[----:B--23--:R-:W2:Y:S01]  /*29f0*/  LDL.LU R32, [R1] ;  /* 0x0000000001207983 */ /* 0x00cea20000300800 */
[----:B------:R-:W-:Y:S01]  /*2a00*/  VIADD R35, R24, 0xffffffff ;  /* 0xffffffff18237836 */ /* 0x000fe20000000000 */
[----:B------:R-:W0:Y:S01]  /*2a10*/  LDC.64 R120, c[0x0][0x2d8] ;  /* 0x0000b600ff787b82 */ /* 0x000e220000000a00 */
[----:B------:R-:W-:Y:S01]  /*2a20*/  IMAD R43, R19, 0x4800, R27 ;  /* 0x00004800132b7824 */ /* 0x000fe200078e021b */
[----:B------:R-:W-:Y:S05]  /*2a30*/  YIELD ;  /* 0x0000000000007946 */ /* 0x000fea0003800000 */
[----:B------:R-:W-:Y:S01]  /*2a40*/  SHF.R.S32.HI R33, RZ, 0x1f, R35 ;  /* 0x0000001fff217819 */ /* 0x000fe20000011423 */
[-C--:B------:R-:W-:Y:S01]  /*2a50*/  IMAD R3, R125, R35.reuse, RZ ;  /* 0x000000237d037224 */ /* 0x080fe200078e02ff */
[----:B------:R-:W1:Y:S01]  /*2a60*/  LDC R117, c[0x0][0x3d4] ;  /* 0x0000f500ff757b82 */ /* 0x000e620000000800 */
[----:B------:R-:W-:Y:S01]  /*2a70*/  IMAD.WIDE.U32 R128, R94, R35, RZ ;  /* 0x000000235e807225 */ /* 0x000fe200078e00ff */
[----:B------:R-:W-:Y:S03]  /*2a80*/  BSSY B0, `(.L_x_1328) ;  /* 0x00007df000007945 */ /* 0x000fe60003800000 */
[----:B------:R-:W-:Y:S01]  /*2a90*/  IMAD R3, R33, R94, R3 ;  /* 0x0000005e21037224 */ /* 0x000fe200078e0203 */
[----:B------:R-:W-:Y:S01]  /*2aa0*/  IADD3 R5, P5, R88, R128, RZ ;  /* 0x0000008058057210 */ /* 0x000fe20007fbe0ff */
[----:B------:R-:W-:-:S02]  /*2ab0*/  IMAD R43, R43, 0x2, R116 ;  /* 0x000000022b2b7824 */ /* 0x000fc400078e0274 */
[----:B------:R-:W-:Y:S01]  /*2ac0*/  IMAD.IADD R84, R129, 0x1, R3 ;  /* 0x0000000181547824 */ /* 0x000fe200078e0203 */
[----:B------:R-:W-:-:S03]  /*2ad0*/  IADD3 R3, P1, P4, R88, R128, R133 ;  /* 0x0000008058037210 */ /* 0x000fc60007c3e085 */
[----:B------:R-:W-:Y:S01]  /*2ae0*/  IMAD.X R24, R84, 0x1, R31, P5 ;  /* 0x0000000154187824 */ /* 0x000fe200028e061f */
[----:B------:R-:W-:Y:S02]  /*2af0*/  IADD3.X R4, R31, R84, R132, P1, P4 ;  /* 0x000000541f047210 */ /* 0x000fe40000fe8484 */
[----:B------:R-:W-:Y:S02]  /*2b00*/  ISETP.GT.AND P1, PT, R35, R124, PT ;  /* 0x0000007c2300720c */ /* 0x000fe40003f24270 */
[-C--:B0-----:R-:W-:Y:S02]  /*2b10*/  LEA R44, P0, R5, R120.reuse, 0x1 ;  /* 0x00000078052c7211 */ /* 0x081fe400078008ff */
[----:B------:R-:W-:Y:S02]  /*2b20*/  LEA R40, P5, R3, R120, 0x1 ;  /* 0x0000007803287211 */ /* 0x000fe400078a08ff */
[----:B------:R-:W-:Y:S01]  /*2b30*/  LEA.HI.X R45, R5, R121, R24, 0x1, P0 ;  /* 0x00000079052d7211 */ /* 0x000fe200000f0c18 */
[----:B------:R-:W-:Y:S01]  /*2b40*/  IMAD.MOV.U32 R24, RZ, RZ, R35 ;  /* 0x000000ffff187224 */ /* 0x000fe200078e0023 */
[----:B-1----:R-:W-:-:S02]  /*2b50*/  ISETP.GE.AND P0, PT, R117, 0x1, PT ;  /* 0x000000017500780c */ /* 0x002fc40003f06270 */
[----:B------:R-:W-:Y:S01]  /*2b60*/  LEA.HI.X R41, R3, R121, R4, 0x1, P5 ;  /* 0x0000007903297211 */ /* 0x000fe200028f0c04 */
[----:B------:R-:W-:-:S04]  /*2b70*/  IMAD R3, R19, 0x4800, R136 ;  /* 0x0000480013037824 */ /* 0x000fc800078e0288 */
[----:B------:R-:W-:Y:S01]  /*2b80*/  IMAD R42, R3, 0x2, R116 ;  /* 0x00000002032a7824 */ /* 0x000fe200078e0274 */
[----:B--2---:R-:W-:-:S04]  /*2b90*/  LOP3.LUT R32, R32, 0xfffffffd, RZ, 0xc0, !PT ;  /* 0xfffffffd20207812 */ /* 0x004fc800078ec0ff */
[----:B------:R-:W-:-:S05]  /*2ba0*/  @P1 LOP3.LUT R32, R32, 0x2, RZ, 0xfc, !PT ;  /* 0x0000000220201812 */ /* 0x000fca00078efcff */
[----:B------:R0:W-:Y:S01]  /*2bb0*/  STL [R1], R32 ;  /* 0x0000002001007387 */ /* 0x0001e20000100800 */
[----:B------:R-:W-:Y:S05]  /*2bc0*/  @!P0 BRA `(.L_x_1329) ;  /* 0x0000007800448947 */ /* 0x000fea0003800000 */
[----:B------:R-:W-:Y:S01]  /*2bd0*/  ULDC.U8 UR4, c[0x0][0x3f0] ;  /* 0x0000fc0000047ab9 */ /* 0x000fe20000000000 */
[-C--:B------:R-:W-:Y:S01]  /*2be0*/  IMAD R3, R130, R35.reuse, RZ ;  /* 0x0000002382037224 */ /* 0x080fe200078e02ff */
[----:B------:R-:W-:Y:S01]  /*2bf0*/  ISETP.NE.AND P0, PT, RZ, UR4, PT ;  /* 0x00000004ff007c0c */ /* 0x000fe2000bf05270 */
[-C--:B------:R-:W-:Y:S02]  /*2c00*/  IMAD R5, R131, R35.reuse, RZ ;  /* 0x0000002383057224 */ /* 0x080fe400078e02ff */
[C---:B------:R-:W-:Y:S02]  /*2c10*/  IMAD R3, R33.reuse, R106, R3 ;  /* 0x0000006a21037224 */ /* 0x040fe400078e0203 */
[----:B------:R-:W-:Y:S02]  /*2c20*/  IMAD R33, R33, R100, R5 ;  /* 0x0000006421217224 */ /* 0x000fe400078e0205 */
[----:B------:R-:W-:Y:S02]  /*2c30*/  IMAD R5, R24, -0x60, R2 ;  /* 0xffffffa018057824 */ /* 0x000fe400078e0202 */
[----:B------:R-:W-:-:S03]  /*2c40*/  IMAD.WIDE.U32 R82, R106, R35, RZ ;  /* 0x000000236a527225 */ /* 0x000fc600078e00ff */
[----:B------:R-:W-:Y:S01]  /*2c50*/  VIMNMX R5, R5, 0x60, PT ;  /* 0x0000006005057848 */ /* 0x000fe20003fe0100 */
        /* <DEDUP_REMOVED lines=24> */
[----:B------:R-:W-:Y:S01]  /*2de0*/  VIADD R38, R16, 0x10 ;  /* 0x0000001010267836 */ /* 0x000fe20000000000 */
[----:B------:R-:W-:Y:S01]  /*2df0*/  CS2R R126, SRZ ;  /* 0x00000000007e7805 */ /* 0x000fe2000001ff00 */
[----:B------:R-:W-:Y:S01]  /*2e00*/  IMAD.X R34, R3, 0x1, R21, P4 ;  /* 0x0000000103227824 */ /* 0x000fe200020e0615 */
[----:B0-----:R-:W-:Y:S01]  /*2e10*/  LEA R32, P4, R33, UR4, 0x1 ;  /* 0x0000000421207c11 */ /* 0x001fe2000f8808ff */
[----:B------:R-:W-:Y:S01]  /*2e20*/  IMAD.X R46, R4, 0x1, R26, P1 ;  /* 0x00000001042e7824 */ /* 0x000fe200008e061a */
[----:B------:R-:W-:Y:S02]  /*2e30*/  ISETP.GE.AND P1, PT, R16, R117, PT ;  /* 0x000000751000720c */ /* 0x000fe40003f26270 */
[----:B------:R-:W-:-:S02]  /*2e40*/  CS2R R86, SRZ ;  /* 0x0000000000567805 */ /* 0x000fc4000001ff00 */
[----:B------:R-:W-:Y:S02]  /*2e50*/  LEA.HI.X R33, R33, UR5, R34, 0x1, P4 ;  /* 0x0000000521217c11 */ /* 0x000fe4000a0f0c22 */
[----:B------:R-:W-:Y:S02]  /*2e60*/  CS2R R128, SRZ ;  /* 0x0000000000807805 */ /* 0x000fe4000001ff00 */
[C---:B------:R-:W-:Y:S02]  /*2e70*/  LEA R34, P4, R35.reuse, UR6, 0x1 ;  /* 0x0000000623227c11 */ /* 0x040fe4000f8808ff */
[----:B------:R-:W-:Y:S01]  /*2e80*/  CS2R R120, SRZ ;  /* 0x0000000000787805 */ /* 0x000fe2000001ff00 */
[----:B------:R-:W-:Y:S01]  /*2e90*/  ULDC.64 UR8, c[0x0][0x208] ;  /* 0x0000820000087ab9 */ /* 0x000fe20000000a00 */
[----:B------:R-:W-:Y:S01]  /*2ea0*/  LEA.HI.X R35, R35, UR7, R46, 0x1, P4 ;  /* 0x0000000723237c11 */ /* 0x000fe2000a0f0c2e */
[----:B------:R-:W-:Y:S01]  /*2eb0*/  VIADD R46, R16, 0x30 ;  /* 0x00000030102e7836 */ /* 0x000fe20000000000 */
        /* <DEDUP_REMOVED lines=28> */
.L_x_1332:
[----:B------:R-:W-:Y:S05]  /*3080*/  BSYNC B1 ;  /* 0x0000000000017941 */ /* 0x000fea0003800000 */
.L_x_1331:
        /* <DEDUP_REMOVED lines=20> */
[----:B-1----:R-:W-:Y:S02]  /*31d0*/  IADD3.X R33, R21, R3, R28, P1, P5 ;  /* 0x0000000315217210 */ /* 0x002fe40000fea41c */
[----:B------:R-:W-:Y:S02]  /*31e0*/  CS2R R64, SRZ ;  /* 0x0000000000407805 */ /* 0x000fe4000001ff00 */
[----:B------:R-:W-:Y:S01]  /*31f0*/  IADD3 R80, P1, P5, R96, R80, R29 ;  /* 0x0000005060507210 */ /* 0x000fe20007d3e01d */
[----:B------:R-:W-:-:S03]  /*3200*/  ULDC.64 UR8, c[0x0][0x208] ;  /* 0x0000820000087ab9 */ /* 0x000fc60000000a00 */
[----:B------:R-:W-:Y:S01]  /*3210*/  IADD3.X R3, R26, R4, R30, P1, P5 ;  /* 0x000000041a037210 */ /* 0x000fe20000fea41e */
[----:B------:R-:W-:Y:S01]  /*3220*/  VIADD R4, R16, 0x10 ;  /* 0x0000001010047836 */ /* 0x000fe20000000000 */
[----:B0-----:R-:W-:-:S04]  /*3230*/  LEA R32, P1, R82, UR4, 0x1 ;  /* 0x0000000452207c11 */ /* 0x001fc8000f8208ff */
[----:B------:R-:W-:Y:S02]  /*3240*/  LEA.HI.X R33, R82, UR5, R33, 0x1, P1 ;  /* 0x0000000552217c11 */ /* 0x000fe400088f0c21 */
[----:B------:R-:W-:-:S04]  /*3250*/  LEA R34, P1, R80, UR6, 0x1 ;  /* 0x0000000650227c11 */ /* 0x000fc8000f8208ff */
[----:B------:R-:W-:Y:S02]  /*3260*/  LEA.HI.X R35, R80, UR7, R3, 0x1, P1 ;  /* 0x0000000750237c11 */ /* 0x000fe400088f0c03 */
        /* <DEDUP_REMOVED lines=32> */
.L_x_1334:
[----:B------:R-:W-:Y:S05]  /*3470*/  BSYNC B1 ;  /* 0x0000000000017941 */ /* 0x000fea0003800000 */
.L_x_1333:
[----:B------:R-:W-:Y:S01]  /*3480*/  IMAD.MOV.U32 R3, RZ, RZ, R70 ;  /* 0x000000ffff037224 */ /* 0x000fe200078e0046 */
[----:B------:R-:W-:Y:S01]  /*3490*/  PRMT R205, R134, 0x7610, R205 ;  /* 0x0000761086cd7816 */ /* 0x000fe200000000cd */
[----:B------:R-:W-:Y:S01]  /*34a0*/  IMAD.MOV.U32 R4, RZ, RZ, R71 ;  /* 0x000000ffff047224 */ /* 0x000fe200078e0047 */
[----:B------:R-:W-:Y:S01]  /*34b0*/  PRMT R206, R135, 0x7610, R206 ;  /* 0x0000761087ce7816 */ /* 0x000fe200000000ce */
[----:B012---:R-:W-:Y:S01]  /*34c0*/  IMAD.MOV.U32 R32, RZ, RZ, R74 ;  /* 0x000000ffff207224 */ /* 0x007fe200078e004a */
        /* <DEDUP_REMOVED lines=52> */
[----:B------:R-:W-:Y:S01]  /*3810*/  ULOP3.LUT UR4, UR60, 0x1, URZ, 0xfc, !UPT ;  /* 0x000000013c047892 */ /* 0x000fe2000f8efc3f */
        /* <DEDUP_REMOVED lines=9> */
[----:B------:R-:W-:Y:S01]  /*38b0*/  UISETP.NE.AND UP0, UPT, UR4, 0x3, UPT ;  /* 0x000000030400788c */ /* 0x000fe2000bf05270 */
        /* <DEDUP_REMOVED lines=8> */
[----:B------:R-:W-:-:S02]  /*3940*/  PLOP3.LUT P1, PT, PT, PT, UP0, 0x80, 0x0 ;  /* 0x000000000000781c */ /* 0x000fc40003f2f008 */
        /* <DEDUP_REMOVED lines=19> */
[----:B------:R-:W-:Y:S01]  /*3a80*/  PRMT R204, R3, 0x7610, R204 ;  /* 0x0000761003cc7816 */ /* 0x000fe200000000cc */
[----:B------:R-:W-:Y:S06]  /*3a90*/  @!P1 BRA `(.L_x_1335) ;  /* 0x0000000000049947 */ /* 0x000fec0003800000 */
[----:B------:R-:W-:Y:S01]  /*3aa0*/  BPT.TRAP 0x1 ;  /* 0x000000040000795c */ /* 0x000fe20000300000 */
.L_x_1335:
[----:B------:R-:W-:Y:S01]  /*3ab0*/  IMAD R4, R19, 0x8, R18 ;  /* 0x0000000813047824 */ /* 0x000fe200078e0212 */
[----:B------:R-:W-:Y:S01]  /*3ac0*/  SHF.L.U32 R3, R167, 0x1f, RZ ;  /* 0x0000001fa7037819 */ /* 0x000fe200000006ff */
[----:B------:R-:W-:Y:S03]  /*3ad0*/  BSSY B1, `(.L_x_1336) ;  /* 0x0000003000017945 */ /* 0x000fe60003800000 */
[----:B------:R-:W0:Y:S02]  /*3ae0*/  SYNCS.PHASECHK.TRANS64.TRYWAIT P5, [R4+URZ+0x2a890], R3 ;  /* 0x02a89003040075a7 */ /* 0x000e2400080a017f */
[----:B0-----:R-:W-:Y:S05]  /*3af0*/  @!P5 BRA `(.L_x_1337) ;  /* 0x00000250001cd947 */ /* 0x001fea0003800000 */
.L_x_1730:
[----:B------:R-:W-:Y:S05]  /*3b00*/  BSYNC B1 ;  /* 0x0000000000017941 */ /* 0x000fea0003800000 */
.L_x_1336:
        /* <DEDUP_REMOVED lines=54> */
.L_x_1343:
[----:B------:R-:W-:Y:S05]  /*3e70*/  BSYNC B3 ;  /* 0x0000000000037941 */ /* 0x000fea0003800000 */
.L_x_1342:
[----:B------:R-:W-:Y:S02]  /*3e80*/  ULDC.64 UR4, c[0x0][0x208] ;  /* 0x0000820000047ab9 */ /* 0x000fe40000000a00 */
[----:B--2---:R1:W-:Y:S03]  /*3e90*/  STG.E.128 desc[UR4][R44.64], R32 ;  /* 0x000000202c007986 */ /* 0x0043e6000c101d04 */
.L_x_1341:
[----:B------:R-:W-:Y:S05]  /*3ea0*/  BSYNC B2 ;  /* 0x0000000000027941 */ /* 0x000fea0003800000 */
.L_x_1340:
        /* <DEDUP_REMOVED lines=27> */
[----:B------:R-:W-:-:S02]  /*4060*/  IMAD.U32 R35, R33, 0x10000, RZ ;  /* 0x0001000021237824 */ /* 0x000fc400078e00ff */
[-C--:B------:R-:W-:Y:S01]  /*4070*/  FMUL.FTZ R211, R211, R212.reuse ;  /* 0x000000d4d3d37220 */ /* 0x080fe20000410000 */
[----:B------:R-:W-:Y:S02]  /*4080*/  IMAD.U32 R33, R32, 0x10000, RZ ;  /* 0x0001000020217824 */ /* 0x000fe400078e00ff */
[----:B------:R-:W-:Y:S01]  /*4090*/  FMUL.FTZ R216, R34, R129 ;  /* 0x0000008122d87220 */ /* 0x000fe20000410000 */
[----:B------:R-:W-:Y:S01]  /*40a0*/  LOP3.LUT R32, R32, 0xffff0000, RZ, 0xc0, !PT ;  /* 0xffff000020207812 */ /* 0x000fe200078ec0ff */
[C---:B------:R-:W-:Y:S01]  /*40b0*/  FFMA.FTZ R214, R35.reuse, R212, -R214 ;  /* 0x000000d423d67223 */ /* 0x040fe200000108d6 */
[----:B------:R-:W-:Y:S01]  /*40c0*/  FFMA.FTZ R211, R35, R210, R211 ;  /* 0x000000d223d37223 */ /* 0x000fe200000100d3 */
[-C--:B------:R-:W-:Y:S01]  /*40d0*/  FMUL.FTZ R34, R34, R209.reuse ;  /* 0x000000d122227220 */ /* 0x080fe20000410000 */
[----:B------:R-:W-:Y:S01]  /*40e0*/  LOP3.LUT R121, R121, 0xffff0000, RZ, 0xc0, !PT ;  /* 0xffff000079797812 */ /* 0x000fe200078ec0ff */
[----:B------:R-:W-:Y:S01]  /*40f0*/  IMAD.U32 R127, R127, 0x10000, RZ ;  /* 0x000100007f7f7824 */ /* 0x000fe200078e00ff */
[----:B------:R-:W-:Y:S01]  /*4100*/  LOP3.LUT R35, R120, 0xffff0000, RZ, 0xc0, !PT ;  /* 0xffff000078237812 */ /* 0x000fe200078ec0ff */
[C---:B------:R-:W-:Y:S01]  /*4110*/  FFMA.FTZ R216, R87.reuse, R209, -R216 ;  /* 0x000000d157d87223 */ /* 0x040fe200000108d8 */
[----:B------:R-:W-:Y:S01]  /*4120*/  FFMA.FTZ R87, R87, R129, R34 ;  /* 0x0000008157577223 */ /* 0x000fe20000010022 */
[----:B------:R-:W-:Y:S01]  /*4130*/  FMUL.FTZ R129, R86, R121 ;  /* 0x0000007956817220 */ /* 0x000fe20000410000 */
[CC--:B------:R-:W-:Y:S01]  /*4140*/  FMUL.FTZ R34, R32.reuse, R126.reuse ;  /* 0x0000007e20227220 */ /* 0x0c0fe20000410000 */
[----:B------:R-:W-:Y:S01]  /*4150*/  FMUL.FTZ R209, R32, R127 ;  /* 0x0000007f20d17220 */ /* 0x000fe20000410000 */
        /* <DEDUP_REMOVED lines=10> */
.L_x_1347:
[----:B------:R-:W-:Y:S05]  /*4200*/  BSYNC B3 ;  /* 0x0000000000037941 */ /* 0x000fea0003800000 */
.L_x_1346:
[----:B------:R-:W-:Y:S02]  /*4210*/  ULDC.64 UR4, c[0x0][0x208] ;  /* 0x0000820000047ab9 */ /* 0x000fe40000000a00 */
[----:B--2---:R2:W-:Y:S03]  /*4220*/  STG.E.128 desc[UR4][R44.64+0x40], R32 ;  /* 0x000040202c007986 */ /* 0x0045e6000c101d04 */
.L_x_1345:
[----:B------:R-:W-:Y:S05]  /*4230*/  BSYNC B2 ;  /* 0x0000000000027941 */ /* 0x000fea0003800000 */
.L_x_1344:
        /* <DEDUP_REMOVED lines=11> */
[----:B------:R-:W-:Y:S01]  /*42f0*/  PRMT R231, R231, 0x5410, R84 ;  /* 0x00005410e7e77816 */ /* 0x000fe20000000054 */
[----:B------:R-:W-:Y:S01]  /*4300*/  IMAD.U32 R84, R33, 0x10000, RZ ;  /* 0x0001000021547824 */ /* 0x000fe200078e00ff */
[----:B------:R-:W-:Y:S02]  /*4310*/  SHF.R.U32.HI R87, RZ, 0x10, R85 ;  /* 0x00000010ff577819 */ /* 0x000fe40000011655 */
[----:B------:R-:W-:Y:S01]  /*4320*/  PRMT R225, R225, 0x5410, R78 ;  /* 0x00005410e1e17816 */ /* 0x000fe2000000004e */
[----:B------:R-:W-:Y:S01]  /*4330*/  IMAD.U32 R78, R32, 0x10000, RZ ;  /* 0x00010000204e7824 */ /* 0x000fe200078e00ff */
[----:B------:R-:W-:-:S02]  /*4340*/  SHF.R.U32.HI R79, RZ, 0x10, R79 ;  /* 0x00000010ff4f7819 */ /* 0x000fc4000001164f */
[----:B------:R-:W-:Y:S02]  /*4350*/  LOP3.LUT R33, R33, 0xffff0000, RZ, 0xc0, !PT ;  /* 0xffff000021217812 */ /* 0x000fe400078ec0ff */
[C---:B------:R-:W-:Y:S01]  /*4360*/  LOP3.LUT R120, R231.reuse, 0xffff0000, RZ, 0xc0, !PT ;  /* 0xffff0000e7787812 */ /* 0x040fe200078ec0ff */
[----:B------:R-:W-:Y:S01]  /*4370*/  IMAD.U32 R231, R231, 0x10000, RZ ;  /* 0x00010000e7e77824 */ /* 0x000fe200078e00ff */
[----:B------:R-:W-:Y:S02]  /*4380*/  PRMT R232, R232, 0x5410, R87 ;  /* 0x00005410e8e87816 */ /* 0x000fe40000000057 */
[C---:B------:R-:W-:Y:S01]  /*4390*/  LOP3.LUT R126, R225.reuse, 0xffff0000, RZ, 0xc0, !PT ;  /* 0xffff0000e17e7812 */ /* 0x040fe200078ec0ff */
[----:B------:R-:W-:Y:S01]  /*43a0*/  IMAD.U32 R225, R225, 0x10000, RZ ;  /* 0x00010000e1e17824 */ /* 0x000fe200078e00ff */
[----:B------:R-:W-:Y:S01]  /*43b0*/  PRMT R226, R226, 0x5410, R79 ;  /* 0x00005410e2e27816 */ /* 0x000fe2000000004f */
[----:B------:R-:W-:Y:S01]  /*43c0*/  FMUL.FTZ R79, R33, R120 ;  /* 0x00000078214f7220 */ /* 0x000fe20000410000 */
[----:B------:R-:W-:Y:S01]  /*43d0*/  LOP3.LUT R34, R34, 0xffff0000, RZ, 0xc0, !PT ;  /* 0xffff000022227812 */ /* 0x000fe200078ec0ff */
[----:B------:R-:W-:-:S02]  /*43e0*/  IMAD.U32 R87, R232, 0x10000, RZ ;  /* 0x00010000e8577824 */ /* 0x000fc400078e00ff */
[-C--:B------:R-:W-:Y:S01]  /*43f0*/  FMUL.FTZ R33, R33, R126.reuse ;  /* 0x0000007e21217220 */ /* 0x080fe20000410000 */
[----:B------:R-:W-:Y:S02]  /*4400*/  IMAD.U32 R121, R226, 0x10000, RZ ;  /* 0x00010000e2797824 */ /* 0x000fe400078e00ff */
[----:B------:R-:W-:Y:S01]  /*4410*/  FFMA.FTZ R79, R84, R126, -R79 ;  /* 0x0000007e544f7223 */ /* 0x000fe2000001084f */
[----:B------:R-:W-:Y:S01]  /*4420*/  FMUL.FTZ R127, R34, R87 ;  /* 0x00000057227f7220 */ /* 0x000fe20000410000 */
[----:B------:R-:W-:Y:S01]  /*4430*/  FFMA.FTZ R84, R84, R120, R33 ;  /* 0x0000007854547223 */ /* 0x000fe20000010021 */
[C---:B------:R-:W-:Y:S01]  /*4440*/  LOP3.LUT R85, R35.reuse, 0xffff0000, RZ, 0xc0, !PT ;  /* 0xffff000023557812 */ /* 0x040fe200078ec0ff */
[-C--:B------:R-:W-:Y:S01]  /*4450*/  FMUL.FTZ R33, R34, R121.reuse ;  /* 0x0000007922217220 */ /* 0x080fe20000410000 */
[----:B------:R-:W-:Y:S01]  /*4460*/  LOP3.LUT R32, R32, 0xffff0000, RZ, 0xc0, !PT ;  /* 0xffff000020207812 */ /* 0x000fe200078ec0ff */
[----:B------:R-:W-:Y:S01]  /*4470*/  FFMA.FTZ R127, R86, R121, -R127 ;  /* 0x00000079567f7223 */ /* 0x000fe2000001087f */
[----:B------:R-:W-:Y:S01]  /*4480*/  LOP3.LUT R232, R232, 0xffff0000, RZ, 0xc0, !PT ;  /* 0xffff0000e8e87812 */ /* 0x000fe200078ec0ff */
[----:B------:R-:W-:Y:S01]  /*4490*/  FFMA.FTZ R86, R86, R87, R33 ;  /* 0x0000005756567223 */ /* 0x000fe20000010021 */
[----:B------:R-:W-:Y:S01]  /*44a0*/  LOP3.LUT R226, R226, 0xffff0000, RZ, 0xc0, !PT ;  /* 0xffff0000e2e27812 */ /* 0x000fe200078ec0ff */
[----:B------:R-:W-:Y:S01]  /*44b0*/  FMUL.FTZ R33, R32, R231 ;  /* 0x000000e720217220 */ /* 0x000fe20000410000 */
[----:B------:R-:W-:-:S02]  /*44c0*/  IMAD.U32 R35, R35, 0x10000, RZ ;  /* 0x0001000023237824 */ /* 0x000fc400078e00ff */
[C---:B------:R-:W-:Y:S01]  /*44d0*/  FMUL.FTZ R34, R85.reuse, R232 ;  /* 0x000000e855227220 */ /* 0x040fe20000410000 */
[-C--:B------:R-:W-:Y:S01]  /*44e0*/  FMUL.FTZ R32, R32, R225.reuse ;  /* 0x000000e120207220 */ /* 0x080fe20000410000 */
[-C--:B------:R-:W-:Y:S01]  /*44f0*/  FMUL.FTZ R85, R85, R226.reuse ;  /* 0x000000e255557220 */ /* 0x080fe20000410000 */
[C---:B------:R-:W-:Y:S01]  /*4500*/  FFMA.FTZ R33, R78.reuse, R225, -R33 ;  /* 0x000000e14e217223 */ /* 0x040fe20000010821 */
[C---:B------:R-:W-:Y:S01]  /*4510*/  FFMA.FTZ R34, R35.reuse, R226, -R34 ;  /* 0x000000e223227223 */ /* 0x040fe20000010822 */
[----:B------:R-:W-:Y:S01]  /*4520*/  FFMA.FTZ R32, R78, R231, R32 ;  /* 0x000000e74e207223 */ /* 0x000fe20000010020 */
[----:B------:R-:W-:Y:S01]  /*4530*/  FFMA.FTZ R85, R35, R232, R85 ;  /* 0x000000e823557223 */ /* 0x000fe20000010055 */
[----:B------:R-:W-:-:S03]  /*4540*/  F2FP.BF16.F32.PACK_AB R79, R84, R79 ;  /* 0x0000004f544f723e */ /* 0x000fc600000010ff */
[----:B------:R-:W-:Y:S02]  /*4550*/  F2FP.BF16.F32.PACK_AB R32, R32, R33 ;  /* 0x000000212020723e */ /* 0x000fe400000010ff */
[----:B------:R-:W-:Y:S01]  /*4560*/  F2FP.BF16.F32.PACK_AB R35, R85, R34 ;  /* 0x000000225523723e */ /* 0x000fe200000010ff */
[----:B------:R-:W-:Y:S01]  /*4570*/  IMAD.MOV.U32 R33, RZ, RZ, R79 ;  /* 0x000000ffff217224 */ /* 0x000fe200078e004f */
[----:B------:R-:W-:-:S07]  /*4580*/  F2FP.BF16.F32.PACK_AB R34, R86, R127 ;  /* 0x0000007f5622723e */ /* 0x000fce00000010ff */
.L_x_1351:
[----:B------:R-:W-:Y:S05]  /*4590*/  BSYNC B3 ;  /* 0x0000000000037941 */ /* 0x000fea0003800000 */
.L_x_1350:
[----:B------:R-:W-:Y:S02]  /*45a0*/  ULDC.64 UR4, c[0x0][0x208] ;  /* 0x0000820000047ab9 */ /* 0x000fe40000000a00 */
[----:B--2---:R3:W-:Y:S03]  /*45b0*/  STG.E.128 desc[UR4][R44.64+0x80], R32 ;  /* 0x000080202c007986 */ /* 0x0047e6000c101d04 */
.L_x_1349:
[----:B------:R-:W-:Y:S05]  /*45c0*/  BSYNC B2 ;  /* 0x0000000000027941 */ /* 0x000fea0003800000 */
.L_x_1348:
        /* <DEDUP_REMOVED lines=9> */
[----:B------:R-:W-:Y:S01]  /*4660*/  SHF.R.U64 R78, R74, 0x10, R75 ;  /* 0x000000104a4e7819 */ /* 0x000fe2000000124b */
[----:B--2---:R-:W-:Y:S01]  /*4670*/  IMAD.U32 R74, R34, 0x10000, RZ ;  /* 0x00010000224a7824 */ /* 0x004fe200078e00ff */
[----:B------:R-:W-:Y:S02]  /*4680*/  SHF.R.U32.HI R77, RZ, 0x10, R77 ;  /* 0x00000010ff4d7819 */ /* 0x000fe4000001164d */
[----:B------:R-:W-:Y:S02]  /*4690*/  PRMT R229, R229, 0x5410, R76 ;  /* 0x00005410e5e57816 */ /* 0x000fe4000000004c */
[----:B------:R-:W-:Y:S02]  /*46a0*/  PRMT R223, R223, 0x5410, R78 ;  /* 0x00005410dfdf7816 */ /* 0x000fe4000000004e */
[----:B------:R-:W-:-:S02]  /*46b0*/  SHF.R.U32.HI R79, RZ, 0x10, R75 ;  /* 0x00000010ff4f7819 */ /* 0x000fc4000001164b */
[----:B------:R-:W-:Y:S02]  /*46c0*/  PRMT R230, R230, 0x5410, R77 ;  /* 0x00005410e6e67816 */ /* 0x000fe4000000004d */
[----:B------:R-:W-:Y:S02]  /*46d0*/  LOP3.LUT R77, R33, 0xffff0000, RZ, 0xc0, !PT ;  /* 0xffff0000214d7812 */ /* 0x000fe400078ec0ff */
[----:B------:R-:W-:Y:S01]  /*46e0*/  LOP3.LUT R86, R229, 0xffff0000, RZ, 0xc0, !PT ;  /* 0xffff0000e5567812 */ /* 0x000fe200078ec0ff */
[----:B------:R-:W-:Y:S01]  /*46f0*/  IMAD.U32 R76, R230, 0x10000, RZ ;  /* 0x00010000e64c7824 */ /* 0x000fe200078e00ff */
[----:B------:R-:W-:Y:S02]  /*4700*/  LOP3.LUT R78, R223, 0xffff0000, RZ, 0xc0, !PT ;  /* 0xffff0000df4e7812 */ /* 0x000fe400078ec0ff */
[----:B------:R-:W-:Y:S01]  /*4710*/  PRMT R224, R224, 0x5410, R79 ;  /* 0x00005410e0e07816 */ /* 0x000fe2000000004f */
[----:B------:R-:W-:Y:S01]  /*4720*/  IMAD.U32 R79, R33, 0x10000, RZ ;  /* 0x00010000214f7824 */ /* 0x000fe200078e00ff */
[----:B------:R-:W-:Y:S01]  /*4730*/  LOP3.LUT R75, R34, 0xffff0000, RZ, 0xc0, !PT ;  /* 0xffff0000224b7812 */ /* 0x000fe200078ec0ff */
[C---:B------:R-:W-:Y:S01]  /*4740*/  FMUL.FTZ R120, R77.reuse, R86 ;  /* 0x000000564d787220 */ /* 0x040fe20000410000 */
[----:B------:R-:W-:Y:S01]  /*4750*/  FMUL.FTZ R85, R77, R78 ;  /* 0x0000004e4d557220 */ /* 0x000fe20000410000 */
[----:B------:R-:W-:Y:S01]  /*4760*/  IMAD.U32 R84, R224, 0x10000, RZ ;  /* 0x00010000e0547824 */ /* 0x000fe200078e00ff */
[C---:B------:R-:W-:Y:S01]  /*4770*/  LOP3.LUT R77, R32.reuse, 0xffff0000, RZ, 0xc0, !PT ;  /* 0xffff0000204d7812 */ /* 0x040fe200078ec0ff */
[----:B------:R-:W-:-:S02]  /*4780*/  IMAD.U32 R33, R32, 0x10000, RZ ;  /* 0x0001000020217824 */ /* 0x000fc400078e00ff */
[----:B------:R-:W-:Y:S01]  /*4790*/  FMUL.FTZ R87, R75, R76 ;  /* 0x0000004c4b577220 */ /* 0x000fe20000410000 */
[C---:B------:R-:W-:Y:S01]  /*47a0*/  FFMA.FTZ R32, R79.reuse, R78, -R120 ;  /* 0x0000004e4f207223 */ /* 0x040fe20000010878 */
[----:B------:R-:W-:Y:S01]  /*47b0*/  FFMA.FTZ R79, R79, R86, R85 ;  /* 0x000000564f4f7223 */ /* 0x000fe20000010055 */
[----:B------:R-:W-:Y:S01]  /*47c0*/  LOP3.LUT R34, R35, 0xffff0000, RZ, 0xc0, !PT ;  /* 0xffff000023227812 */ /* 0x000fe200078ec0ff */
[-C--:B------:R-:W-:Y:S01]  /*47d0*/  FMUL.FTZ R85, R75, R84.reuse ;  /* 0x000000544b557220 */ /* 0x080fe20000410000 */
[----:B------:R-:W-:Y:S01]  /*47e0*/  LOP3.LUT R230, R230, 0xffff0000, RZ, 0xc0, !PT ;  /* 0xffff0000e6e67812 */ /* 0x000fe200078ec0ff */
[----:B------:R-:W-:Y:S01]  /*47f0*/  FFMA.FTZ R75, R74, R84, -R87 ;  /* 0x000000544a4b7223 */ /* 0x000fe20000010857 */
[----:B------:R-:W-:Y:S01]  /*4800*/  LOP3.LUT R224, R224, 0xffff0000, RZ, 0xc0, !PT ;  /* 0xffff0000e0e07812 */ /* 0x000fe200078ec0ff */
[----:B------:R-:W-:Y:S02]  /*4810*/  IMAD.U32 R84, R229, 0x10000, RZ ;  /* 0x00010000e5547824 */ /* 0x000fe400078e00ff */
[----:B------:R-:W-:Y:S01]  /*4820*/  FFMA.FTZ R74, R74, R76, R85 ;  /* 0x0000004c4a4a7223 */ /* 0x000fe20000010055 */
[----:B------:R-:W-:-:S02]  /*4830*/  IMAD.U32 R78, R223, 0x10000, RZ ;  /* 0x00010000df4e7824 */ /* 0x000fc400078e00ff */
[C---:B------:R-:W-:Y:S01]  /*4840*/  FMUL.FTZ R76, R34.reuse, R230 ;  /* 0x000000e6224c7220 */ /* 0x040fe20000410000 */
[----:B------:R-:W-:Y:S01]  /*4850*/  FMUL.FTZ R85, R34, R224 ;  /* 0x000000e022557220 */ /* 0x000fe20000410000 */
[C---:B------:R-:W-:Y:S01]  /*4860*/  FMUL.FTZ R34, R77.reuse, R84 ;  /* 0x000000544d227220 */ /* 0x040fe20000410000 */
[-C--:B------:R-:W-:Y:S01]  /*4870*/  FMUL.FTZ R77, R77, R78.reuse ;  /* 0x0000004e4d4d7220 */ /* 0x080fe20000410000 */
[----:B------:R-:W-:Y:S01]  /*4880*/  IMAD.U32 R35, R35, 0x10000, RZ ;  /* 0x0001000023237824 */ /* 0x000fe200078e00ff */
[----:B------:R-:W-:Y:S01]  /*4890*/  F2FP.BF16.F32.PACK_AB R74, R74, R75 ;  /* 0x0000004b4a4a723e */ /* 0x000fe200000010ff */
[C---:B------:R-:W-:Y:S01]  /*48a0*/  FFMA.FTZ R34, R33.reuse, R78, -R34 ;  /* 0x0000004e21227223 */ /* 0x040fe20000010822 */
[----:B------:R-:W-:Y:S01]  /*48b0*/  FFMA.FTZ R77, R33, R84, R77 ;  /* 0x00000054214d7223 */ /* 0x000fe2000001004d */
[C---:B------:R-:W-:Y:S01]  /*48c0*/  FFMA.FTZ R76, R35.reuse, R224, -R76 ;  /* 0x000000e0234c7223 */ /* 0x040fe2000001084c */
[----:B------:R-:W-:Y:S01]  /*48d0*/  FFMA.FTZ R85, R35, R230, R85 ;  /* 0x000000e623557223 */ /* 0x000fe20000010055 */
[----:B------:R-:W-:-:S02]  /*48e0*/  F2FP.BF16.F32.PACK_AB R33, R79, R32 ;  /* 0x000000204f21723e */ /* 0x000fc400000010ff */
[----:B------:R-:W-:Y:S01]  /*48f0*/  F2FP.BF16.F32.PACK_AB R32, R77, R34 ;  /* 0x000000224d20723e */ /* 0x000fe200000010ff */
[----:B------:R-:W-:Y:S01]  /*4900*/  IMAD.MOV.U32 R34, RZ, RZ, R74 ;  /* 0x000000ffff227224 */ /* 0x000fe200078e004a */
[----:B------:R-:W-:-:S07]  /*4910*/  F2FP.BF16.F32.PACK_AB R35, R85, R76 ;  /* 0x0000004c5523723e */ /* 0x000fce00000010ff */
.L_x_1355:
[----:B------:R-:W-:Y:S05]  /*4920*/  BSYNC B3 ;  /* 0x0000000000037941 */ /* 0x000fea0003800000 */
.L_x_1354:
[----:B------:R-:W-:Y:S02]  /*4930*/  ULDC.64 UR4, c[0x0][0x208] ;  /* 0x0000820000047ab9 */ /* 0x000fe40000000a00 */
[----:B--2---:R4:W-:Y:S03]  /*4940*/  STG.E.128 desc[UR4][R44.64+0xc0], R32 ;  /* 0x0000c0202c007986 */ /* 0x0049e6000c101d04 */
.L_x_1353:
[----:B------:R-:W-:Y:S05]  /*4950*/  BSYNC B2 ;  /* 0x0000000000027941 */ /* 0x000fea0003800000 */
.L_x_1352:
        /* <DEDUP_REMOVED lines=12> */
[----:B------:R-:W-:Y:S02]  /*4a20*/  SHF.R.U32.HI R71, RZ, 0x10, R73 ;  /* 0x00000010ff477819 */ /* 0x000fe40000011649 */
[----:B------:R-:W-:Y:S02]  /*4a30*/  PRMT R219, R219, 0x5410, R74 ;  /* 0x00005410dbdb7816 */ /* 0x000fe4000000004a */
[----:B------:R-:W-:-:S02]  /*4a40*/  PRMT R221, R221, 0x5410, R72 ;  /* 0x00005410dddd7816 */ /* 0x000fc40000000048 */
[----:B------:R-:W-:Y:S01]  /*4a50*/  PRMT R222, R222, 0x5410, R71 ;  /* 0x00005410dede7816 */ /* 0x000fe20000000047 */
[C---:B------:R-:W-:Y:S01]  /*4a60*/  IMAD.U32 R71, R33.reuse, 0x10000, RZ ;  /* 0x0001000021477824 */ /* 0x040fe200078e00ff */
        /* <DEDUP_REMOVED lines=14> */
[----:B------:R-:W-:Y:S01]  /*4b50*/  IMAD.U32 R221, R221, 0x10000, RZ ;  /* 0x00010000dddd7824 */ /* 0x000fe200078e00ff */
[----:B------:R-:W-:Y:S01]  /*4b60*/  LOP3.LUT R32, R32, 0xffff0000, RZ, 0xc0, !PT ;  /* 0xffff000020207812 */ /* 0x000fe200078ec0ff */
[----:B------:R-:W-:Y:S01]  /*4b70*/  FMUL.FTZ R73, R73, R75 ;  /* 0x0000004b49497220 */ /* 0x000fe20000410000 */
[----:B------:R-:W-:-:S02]  /*4b80*/  IMAD.U32 R219, R219, 0x10000, RZ ;  /* 0x00010000dbdb7824 */ /* 0x000fc400078e00ff */
[C---:B------:R-:W-:Y:S01]  /*4b90*/  FFMA.FTZ R78, R71.reuse, R74, -R78 ;  /* 0x0000004a474e7223 */ /* 0x040fe2000001084e */
[----:B------:R-:W-:Y:S01]  /*4ba0*/  FFMA.FTZ R79, R71, R76, R79 ;  /* 0x0000004c474f7223 */ /* 0x000fe2000001004f */
[C---:B------:R-:W-:Y:S01]  /*4bb0*/  FMUL.FTZ R72, R34.reuse, R222 ;  /* 0x000000de22487220 */ /* 0x040fe20000410000 */
[----:B------:R-:W-:Y:S01]  /*4bc0*/  FMUL.FTZ R71, R34, R220 ;  /* 0x000000dc22477220 */ /* 0x000fe20000410000 */
[----:B------:R-:W-:Y:S01]  /*4bd0*/  FFMA.FTZ R85, R70, R75, -R85 ;  /* 0x0000004b46557223 */ /* 0x000fe20000010855 */
[----:B------:R-:W-:Y:S01]  /*4be0*/  FMUL.FTZ R34, R32, R221 ;  /* 0x000000dd20227220 */ /* 0x000fe20000410000 */
[----:B------:R-:W-:Y:S01]  /*4bf0*/  FFMA.FTZ R70, R70, R77, R73 ;  /* 0x0000004d46467223 */ /* 0x000fe20000010049 */
[-C--:B------:R-:W-:Y:S01]  /*4c00*/  FMUL.FTZ R32, R32, R219.reuse ;  /* 0x000000db20207220 */ /* 0x080fe20000410000 */
[----:B------:R-:W-:Y:S02]  /*4c10*/  IMAD.U32 R35, R35, 0x10000, RZ ;  /* 0x0001000023237824 */ /* 0x000fe400078e00ff */
[----:B------:R-:W-:Y:S01]  /*4c20*/  FFMA.FTZ R34, R33, R219, -R34 ;  /* 0x000000db21227223 */ /* 0x000fe20000010822 */
[----:B------:R-:W-:Y:S01]  /*4c30*/  F2FP.BF16.F32.PACK_AB R78, R79, R78 ;  /* 0x0000004e4f4e723e */ /* 0x000fe200000010ff */
[----:B------:R-:W-:Y:S01]  /*4c40*/  FFMA.FTZ R33, R33, R221, R32 ;  /* 0x000000dd21217223 */ /* 0x000fe20000010020 */
[C---:B------:R-:W-:Y:S01]  /*4c50*/  FFMA.FTZ R72, R35.reuse, R220, -R72 ;  /* 0x000000dc23487223 */ /* 0x040fe20000010848 */
[----:B------:R-:W-:Y:S01]  /*4c60*/  FFMA.FTZ R71, R35, R222, R71 ;  /* 0x000000de23477223 */ /* 0x000fe20000010047 */
[----:B------:R-:W-:-:S02]  /*4c70*/  F2FP.BF16.F32.PACK_AB R70, R70, R85 ;  /* 0x000000554646723e */ /* 0x000fc400000010ff */
[----:B------:R-:W-:Y:S01]  /*4c80*/  F2FP.BF16.F32.PACK_AB R32, R33, R34 ;  /* 0x000000222120723e */ /* 0x000fe200000010ff */
[----:B------:R-:W-:Y:S01]  /*4c90*/  IMAD.MOV.U32 R33, RZ, RZ, R78 ;  /* 0x000000ffff217224 */ /* 0x000fe200078e004e */
[----:B------:R-:W-:Y:S01]  /*4ca0*/  F2FP.BF16.F32.PACK_AB R35, R71, R72 ;  /* 0x000000484723723e */ /* 0x000fe200000010ff */
[----:B------:R-:W-:-:S07]  /*4cb0*/  IMAD.MOV.U32 R34, RZ, RZ, R70 ;  /* 0x000000ffff227224 */ /* 0x000fce00078e0046 */
.L_x_1359:
[----:B------:R-:W-:Y:S05]  /*4cc0*/  BSYNC B3 ;  /* 0x0000000000037941 */ /* 0x000fea0003800000 */
.L_x_1358:
[----:B------:R-:W-:Y:S02]  /*4cd0*/  ULDC.64 UR4, c[0x0][0x208] ;  /* 0x0000820000047ab9 */ /* 0x000fe40000000a00 */
[----:B--2---:R1:W-:Y:S03]  /*4ce0*/  STG.E.128 desc[UR4][R44.64+0x100], R32 ;  /* 0x000100202c007986 */ /* 0x0043e6000c101d04 */
.L_x_1357:
[----:B------:R-:W-:Y:S05]  /*4cf0*/  BSYNC B2 ;  /* 0x0000000000027941 */ /* 0x000fea0003800000 */
.L_x_1356:
[----:B------:R-:W-:-:S13]  /*4d00*/  ISETP.NE.AND P0, PT, R7, RZ, PT ;  /* 0x000000ff0700720c */ /* 0x000fda0003f05270 */
[----:B------:R-:W-:Y:S05]  /*4d10*/  @!P0 BRA `(.L_x_1339) ;  /* 0x0000000000d48947 */ /* 0x000fea0003800000 */
[----:B-1234-:R1:W2:Y:S01]  /*4d20*/  LDS.128 R32, [R42+0x6000] ;  /* 0x006000002a207984 */ /* 0x01e2a20000000c00 */
[----:B------:R-:W-:Y:S01]  /*4d30*/  VIADD R70, R16, 0x50 ;  /* 0x0000005010467836 */ /* 0x000fe20000000000 */
[----:B------:R-:W-:Y:S04]  /*4d40*/  BSSY B2, `(.L_x_1360) ;  /* 0x0000030000027945 */ /* 0x000fe80003800000 */
[----:B------:R-:W-:-:S13]  /*4d50*/  ISETP.GE.AND P0, PT, R70, R117, PT ;  /* 0x000000754600720c */ /* 0x000fda0003f06270 */
[----:B-1----:R-:W-:Y:S05]  /*4d60*/  @P0 BRA `(.L_x_1361) ;  /* 0x0000000000b40947 */ /* 0x002fea0003800000 */
[----:B------:R-:W-:Y:S02]  /*4d70*/  SHF.R.U64 R70, R66, 0x10, R67 ;  /* 0x0000001042467819 */ /* 0x000fe40000001243 */
[--C-:B------:R-:W-:Y:S02]  /*4d80*/  SHF.R.U64 R66, R68, 0x10, R69.reuse ;  /* 0x0000001044427819 */ /* 0x100fe40000001245 */
[----:B------:R-:W-:Y:S02]  /*4d90*/  SHF.R.U32.HI R71, RZ, 0x10, R69 ;  /* 0x00000010ff477819 */ /* 0x000fe40000011645 */
[----:B------:R-:W-:Y:S01]  /*4da0*/  SHF.R.U32.HI R73, RZ, 0x10, R67 ;  /* 0x00000010ff497819 */ /* 0x000fe20000011643 */
[----:B--2---:R-:W-:Y:S01]  /*4db0*/  IMAD.U32 R67, R34, 0x10000, RZ ;  /* 0x0001000022437824 */ /* 0x004fe200078e00ff */
[----:B------:R-:W-:Y:S02]  /*4dc0*/  PRMT R205, R205, 0x5410, R70 ;  /* 0x00005410cdcd7816 */ /* 0x000fe40000000046 */
        /* <DEDUP_REMOVED lines=10> */
[C---:B------:R-:W-:Y:S01]  /*4e70*/  IMAD.U32 R34, R35.reuse, 0x10000, RZ ;  /* 0x0001000023227824 */ /* 0x040fe200078e00ff */
[----:B------:R-:W-:Y:S01]  /*4e80*/  LOP3.LUT R69, R35, 0xffff0000, RZ, 0xc0, !PT ;  /* 0xffff000023457812 */ /* 0x000fe200078ec0ff */
[----:B------:R-:W-:-:S02]  /*4e90*/  IMAD.U32 R35, R33, 0x10000, RZ ;  /* 0x0001000021237824 */ /* 0x000fc400078e00ff */
[----:B------:R-:W-:Y:S01]  /*4ea0*/  FMUL.FTZ R74, R66, R72 ;  /* 0x00000048424a7220 */ /* 0x000fe20000410000 */
[----:B------:R-:W-:Y:S02]  /*4eb0*/  IMAD.U32 R33, R32, 0x10000, RZ ;  /* 0x0001000020217824 */ /* 0x000fe400078e00ff */
[-C--:B------:R-:W-:Y:S01]  /*4ec0*/  FMUL.FTZ R75, R66, R70.reuse ;  /* 0x00000046424b7220 */ /* 0x080fe20000410000 */
[----:B------:R-:W-:Y:S01]  /*4ed0*/  LOP3.LUT R32, R32, 0xffff0000, RZ, 0xc0, !PT ;  /* 0xffff000020207812 */ /* 0x000fe200078ec0ff */
[----:B------:R-:W-:Y:S01]  /*4ee0*/  FMUL.FTZ R66, R68, R73 ;  /* 0x0000004944427220 */ /* 0x000fe20000410000 */
[----:B------:R-:W-:Y:S01]  /*4ef0*/  LOP3.LUT R208, R208, 0xffff0000, RZ, 0xc0, !PT ;  /* 0xffff0000d0d07812 */ /* 0x000fe200078ec0ff */
[----:B------:R-:W-:Y:S01]  /*4f00*/  IMAD.U32 R205, R205, 0x10000, RZ ;  /* 0x00010000cdcd7824 */ /* 0x000fe200078e00ff */
[----:B------:R-:W-:Y:S01]  /*4f10*/  LOP3.LUT R206, R206, 0xffff0000, RZ, 0xc0, !PT ;  /* 0xffff0000cece7812 */ /* 0x000fe200078ec0ff */
[-C--:B------:R-:W-:Y:S01]  /*4f20*/  FMUL.FTZ R68, R68, R71.reuse ;  /* 0x0000004744447220 */ /* 0x080fe20000410000 */
[C---:B------:R-:W-:Y:S01]  /*4f30*/  FFMA.FTZ R74, R35.reuse, R70, -R74 ;  /* 0x00000046234a7223 */ /* 0x040fe2000001084a */
[----:B------:R-:W-:Y:S01]  /*4f40*/  FFMA.FTZ R75, R35, R72, R75 ;  /* 0x00000048234b7223 */ /* 0x000fe2000001004b */
[----:B------:R-:W-:Y:S01]  /*4f50*/  FFMA.FTZ R71, R67, R71, -R66 ;  /* 0x0000004743477223 */ /* 0x000fe20000010842 */
        /* <DEDUP_REMOVED lines=8> */
[----:B------:R-:W-:Y:S01]  /*4fe0*/  FFMA.FTZ R68, R67, R73, R68 ;  /* 0x0000004943447223 */ /* 0x000fe20000010044 */
[----:B------:R-:W-:-:S02]  /*4ff0*/  F2FP.BF16.F32.PACK_AB R74, R75, R74 ;  /* 0x0000004a4b4a723e */ /* 0x000fc400000010ff */
[----:B------:R-:W-:Y:S02]  /*5000*/  F2FP.BF16.F32.PACK_AB R35, R34, R35 ;  /* 0x000000232223723e */ /* 0x000fe400000010ff */
[----:B------:R-:W-:Y:S01]  /*5010*/  F2FP.BF16.F32.PACK_AB R32, R33, R66 ;  /* 0x000000422120723e */ /* 0x000fe200000010ff */
[----:B------:R-:W-:Y:S01]  /*5020*/  IMAD.MOV.U32 R33, RZ, RZ, R74 ;  /* 0x000000ffff217224 */ /* 0x000fe200078e004a */
[----:B------:R-:W-:-:S07]  /*5030*/  F2FP.BF16.F32.PACK_AB R34, R68, R71 ;  /* 0x000000474422723e */ /* 0x000fce00000010ff */
.L_x_1361:
[----:B------:R-:W-:Y:S05]  /*5040*/  BSYNC B2 ;  /* 0x0000000000027941 */ /* 0x000fea0003800000 */
.L_x_1360:
[----:B------:R-:W-:Y:S02]  /*5050*/  ULDC.64 UR4, c[0x0][0x208] ;  /* 0x0000820000047ab9 */ /* 0x000fe40000000a00 */
[----:B--2---:R1:W-:Y:S03]  /*5060*/  STG.E.128 desc[UR4][R44.64+0x140], R32 ;  /* 0x000140202c007986 */ /* 0x0043e6000c101d04 */
.L_x_1339:
[----:B------:R-:W-:Y:S05]  /*5070*/  BSYNC B1 ;  /* 0x0000000000017941 */ /* 0x000fea0003800000 */
.L_x_1338:
        /* <DEDUP_REMOVED lines=21> */
[C---:B------:R-:W-:Y:S01]  /*51d0*/  LOP3.LUT R66, R203.reuse, 0xffff0000, RZ, 0xc0, !PT ;  /* 0xffff0000cb427812 */ /* 0x040fe200078ec0ff */
        /* <DEDUP_REMOVED lines=32> */
.L_x_1366:
[----:B------:R-:W-:Y:S05]  /*53e0*/  BSYNC B2 ;  /* 0x0000000000027941 */ /* 0x000fea0003800000 */
.L_x_1365:
[----:B------:R-:W-:Y:S02]  /*53f0*/  ULDC.64 UR4, c[0x0][0x208] ;  /* 0x0000820000047ab9 */ /* 0x000fe40000000a00 */
[----:B--2---:R1:W-:Y:S03]  /*5400*/  STG.E.128 desc[UR4][R40.64], R32 ;  /* 0x0000002028007986 */ /* 0x0043e6000c101d04 */
.L_x_1364:
[----:B------:R-:W-:Y:S05]  /*5410*/  BSYNC B1 ;  /* 0x0000000000017941 */ /* 0x000fea0003800000 */
.L_x_1363:
        /* <DEDUP_REMOVED lines=54> */
.L_x_1370:
[----:B------:R-:W-:Y:S05]  /*5780*/  BSYNC B2 ;  /* 0x0000000000027941 */ /* 0x000fea0003800000 */
.L_x_1369:
[----:B------:R-:W-:Y:S02]  /*5790*/  ULDC.64 UR4, c[0x0][0x208] ;  /* 0x0000820000047ab9 */ /* 0x000fe40000000a00 */
[----:B--2---:R1:W-:Y:S03]  /*57a0*/  STG.E.128 desc[UR4][R40.64+0x40], R32 ;  /* 0x0000402028007986 */ /* 0x0043e6000c101d04 */
.L_x_1368:
[----:B------:R-:W-:Y:S05]  /*57b0*/  BSYNC B1 ;  /* 0x0000000000017941 */ /* 0x000fea0003800000 */
.L_x_1367:
        /* <DEDUP_REMOVED lines=54> */
.L_x_1374:
[----:B------:R-:W-:Y:S05]  /*5b20*/  BSYNC B2 ;  /* 0x0000000000027941 */ /* 0x000fea0003800000 */
.L_x_1373:
[----:B------:R-:W-:Y:S02]  /*5b30*/  ULDC.64 UR4, c[0x0][0x208] ;  /* 0x0000820000047ab9 */ /* 0x000fe40000000a00 */
[----:B--2---:R1:W-:Y:S03]  /*5b40*/  STG.E.128 desc[UR4][R40.64+0x80], R32 ;  /* 0x0000802028007986 */ /* 0x0043e6000c101d04 */
.L_x_1372:
[----:B------:R-:W-:Y:S05]  /*5b50*/  BSYNC B1 ;  /* 0x0000000000017941 */ /* 0x000fea0003800000 */
.L_x_1371:
        /* <DEDUP_REMOVED lines=11> */
[----:B------:R-:W-:Y:S02]  /*5c10*/  SHF.R.U32.HI R57, RZ, 0x10, R51 ;  /* 0x00000010ff397819 */ /* 0x000fe40000011633 */
[----:B------:R-:W-:Y:S02]  /*5c20*/  PRMT R152, R152, 0x5410, R53 ;  /* 0x0000541098987816 */ /* 0x000fe40000000035 */
[----:B------:R-:W-:Y:S02]  /*5c30*/  PRMT R140, R140, 0x5410, R57 ;  /* 0x000054108c8c7816 */ /* 0x000fe40000000039 */
[----:B------:R-:W-:Y:S01]  /*5c40*/  SHF.R.U64 R54, R50, 0x10, R51 ;  /* 0x0000001032367819 */ /* 0x000fe20000001233 */
[----:B------:R-:W-:Y:S01]  /*5c50*/  IMAD.U32 R50, R35, 0x10000, RZ ;  /* 0x0001000023327824 */ /* 0x000fe200078e00ff */
[----:B------:R-:W-:Y:S01]  /*5c60*/  LOP3.LUT R45, R34, 0xffff0000, RZ, 0xc0, !PT ;  /* 0xffff0000222d7812 */ /* 0x000fe200078ec0ff */
[----:B------:R-:W-:Y:S01]  /*5c70*/  IMAD.U32 R53, R140, 0x10000, RZ ;  /* 0x000100008c357824 */ /* 0x000fe200078e00ff */
[----:B------:R-:W-:Y:S01]  /*5c80*/  PRMT R150, R150, 0x5410, R55 ;  /* 0x0000541096967816 */ /* 0x000fe20000000037 */
[----:B------:R-:W-:Y:S01]  /*5c90*/  IMAD.U32 R55, R152, 0x10000, RZ ;  /* 0x0001000098377824 */ /* 0x000fe200078e00ff */
[----:B------:R-:W-:Y:S01]  /*5ca0*/  PRMT R141, R141, 0x5410, R54 ;  /* 0x000054108d8d7816 */ /* 0x000fe20000000036 */
[----:B------:R-:W-:Y:S01]  /*5cb0*/  IMAD.U32 R34, R33, 0x10000, RZ ;  /* 0x0001000021227824 */ /* 0x000fe200078e00ff */
[----:B------:R-:W-:Y:S01]  /*5cc0*/  LOP3.LUT R51, R35, 0xffff0000, RZ, 0xc0, !PT ;  /* 0xffff000023337812 */ /* 0x000fe200078ec0ff */
[----:B------:R-:W-:Y:S01]  /*5cd0*/  FMUL.FTZ R59, R45, R55 ;  /* 0x000000372d3b7220 */ /* 0x000fe20000410000 */
[----:B------:R-:W-:Y:S01]  /*5ce0*/  LOP3.LUT R35, R33, 0xffff0000, RZ, 0xc0, !PT ;  /* 0xffff000021237812 */ /* 0x000fe200078ec0ff */
[-C--:B------:R-:W-:Y:S01]  /*5cf0*/  FMUL.FTZ R45, R45, R53.reuse ;  /* 0x000000352d2d7220 */ /* 0x080fe20000410000 */
[----:B------:R-:W-:Y:S01]  /*5d00*/  LOP3.LUT R54, R150, 0xffff0000, RZ, 0xc0, !PT ;  /* 0xffff000096367812 */ /* 0x000fe200078ec0ff */
[----:B------:R-:W-:Y:S01]  /*5d10*/  FFMA.FTZ R59, R44, R53, -R59 ;  /* 0x000000352c3b7223 */ /* 0x000fe2000001083b */
[----:B------:R-:W-:Y:S01]  /*5d20*/  LOP3.LUT R52, R141, 0xffff0000, RZ, 0xc0, !PT ;  /* 0xffff00008d347812 */ /* 0x000fe200078ec0ff */
[----:B------:R-:W-:Y:S01]  /*5d30*/  IMAD.U32 R33, R32, 0x10000, RZ ;  /* 0x0001000020217824 */ /* 0x000fe200078e00ff */
[----:B------:R-:W-:Y:S01]  /*5d40*/  LOP3.LUT R152, R152, 0xffff0000, RZ, 0xc0, !PT ;  /* 0xffff000098987812 */ /* 0x000fe200078ec0ff */
[C---:B------:R-:W-:Y:S01]  /*5d50*/  FMUL.FTZ R57, R35.reuse, R54 ;  /* 0x0000003623397220 */ /* 0x040fe20000410000 */
[----:B------:R-:W-:Y:S01]  /*5d60*/  LOP3.LUT R140, R140, 0xffff0000, RZ, 0xc0, !PT ;  /* 0xffff00008c8c7812 */ /* 0x000fe200078ec0ff */
[----:B------:R-:W-:Y:S01]  /*5d70*/  FFMA.FTZ R44, R44, R55, R45 ;  /* 0x000000372c2c7223 */ /* 0x000fe2000001002d */
[----:B------:R-:W-:Y:S01]  /*5d80*/  FMUL.FTZ R35, R35, R52 ;  /* 0x0000003423237220 */ /* 0x000fe20000410000 */
[----:B------:R-:W-:Y:S01]  /*5d90*/  LOP3.LUT R32, R32, 0xffff0000, RZ, 0xc0, !PT ;  /* 0xffff000020207812 */ /* 0x000fe200078ec0ff */
[----:B------:R-:W-:Y:S01]  /*5da0*/  FMUL.FTZ R45, R51, R152 ;  /* 0x00000098332d7220 */ /* 0x000fe20000410000 */
[----:B------:R-:W-:-:S02]  /*5db0*/  IMAD.U32 R150, R150, 0x10000, RZ ;  /* 0x0001000096967824 */ /* 0x000fc400078e00ff */
[----:B------:R-:W-:Y:S01]  /*5dc0*/  FMUL.FTZ R51, R51, R140 ;  /* 0x0000008c33337220 */ /* 0x000fe20000410000 */
[----:B------:R-:W-:Y:S02]  /*5dd0*/  IMAD.U32 R141, R141, 0x10000, RZ ;  /* 0x000100008d8d7824 */ /* 0x000fe400078e00ff */
[C---:B------:R-:W-:Y:S01]  /*5de0*/  FFMA.FTZ R57, R34.reuse, R52, -R57 ;  /* 0x0000003422397223 */ /* 0x040fe20000010839 */
[----:B------:R-:W-:Y:S01]  /*5df0*/  FFMA.FTZ R54, R34, R54, R35 ;  /* 0x0000003622367223 */ /* 0x000fe20000010023 */
[----:B------:R-:W-:Y:S01]  /*5e00*/  FFMA.FTZ R45, R50, R140, -R45 ;  /* 0x0000008c322d7223 */ /* 0x000fe2000001082d */
        /* <DEDUP_REMOVED lines=11> */
.L_x_1378:
[----:B------:R-:W-:Y:S05]  /*5ec0*/  BSYNC B2 ;  /* 0x0000000000027941 */ /* 0x000fea0003800000 */
.L_x_1377:
[----:B------:R-:W-:Y:S02]  /*5ed0*/  ULDC.64 UR4, c[0x0][0x208] ;  /* 0x0000820000047ab9 */ /* 0x000fe40000000a00 */
[----:B--2---:R1:W-:Y:S03]  /*5ee0*/  STG.E.128 desc[UR4][R40.64+0xc0], R32 ;  /* 0x0000c02028007986 */ /* 0x0043e6000c101d04 */
.L_x_1376:
[----:B------:R-:W-:Y:S05]  /*5ef0*/  BSYNC B1 ;  /* 0x0000000000017941 */ /* 0x000fea0003800000 */
.L_x_1375:
        /* <DEDUP_REMOVED lines=37> */
[----:B------:R-:W-:-:S02]  /*6150*/  IMAD.U32 R138, R138, 0x10000, RZ ;  /* 0x000100008a8a7824 */ /* 0x000fc400078e00ff */
[-C--:B------:R-:W-:Y:S01]  /*6160*/  FMUL.FTZ R46, R46, R134.reuse ;  /* 0x000000862e2e7220 */ /* 0x080fe20000410000 */
[----:B------:R-:W-:Y:S02]  /*6170*/  IMAD.U32 R135, R135, 0x10000, RZ ;  /* 0x0001000087877824 */ /* 0x000fe400078e00ff */
        /* <DEDUP_REMOVED lines=14> */
.L_x_1382:
[----:B------:R-:W-:Y:S05]  /*6260*/  BSYNC B2 ;  /* 0x0000000000027941 */ /* 0x000fea0003800000 */
.L_x_1381:
[----:B------:R-:W-:Y:S02]  /*6270*/  ULDC.64 UR4, c[0x0][0x208] ;  /* 0x0000820000047ab9 */ /* 0x000fe40000000a00 */
[----:B--2---:R1:W-:Y:S03]  /*6280*/  STG.E.128 desc[UR4][R40.64+0x100], R32 ;  /* 0x0001002028007986 */ /* 0x0043e6000c101d04 */
.L_x_1380:
[----:B------:R-:W-:Y:S05]  /*6290*/  BSYNC B1 ;  /* 0x0000000000017941 */ /* 0x000fea0003800000 */
.L_x_1379:
        /* <DEDUP_REMOVED lines=53> */
.L_x_1384:
[----:B------:R-:W-:Y:S05]  /*65f0*/  BSYNC B1 ;  /* 0x0000000000017941 */ /* 0x000fea0003800000 */
.L_x_1383:
[----:B------:R-:W-:Y:S02]  /*6600*/  ULDC.64 UR4, c[0x0][0x208] ;  /* 0x0000820000047ab9 */ /* 0x000fe40000000a00 */
[----:B--2---:R1:W-:Y:S01]  /*6610*/  STG.E.128 desc[UR4][R40.64+0x140], R32 ;  /* 0x0001402028007986 */ /* 0x0043e2000c101d04 */
[----:B------:R-:W-:Y:S05]  /*6620*/  BRA `(.L_x_1362) ;  /* 0x0000004000907947 */ /* 0x000fea0003800000 */
.L_x_1330:
[----:B------:R-:W-:Y:S01]  /*6630*/  ISETP.GE.AND P4, PT, R162, R5, PT ;  /* 0x00000005a200720c */ /* 0x000fe20003f86270 */
[----:B------:R-:W-:Y:S01]  /*6640*/  BSSY B1, `(.L_x_1385) ;  /* 0x000002f000017945 */ /* 0x000fe20003800000 */
[----:B------:R-:W-:Y:S02]  /*6650*/  CS2R R58, SRZ ;  /* 0x00000000003a7805 */ /* 0x000fe4000001ff00 */
[----:B------:R-:W-:Y:S02]  /*6660*/  CS2R R34, SRZ ;  /* 0x0000000000227805 */ /* 0x000fe4000001ff00 */
[----:B0-----:R-:W-:Y:S02]  /*6670*/  CS2R R32, SRZ ;  /* 0x0000000000207805 */ /* 0x001fe4000001ff00 */
        /* <DEDUP_REMOVED lines=19> */
[----:B------:R-:W-:Y:S01]  /*67b0*/  CS2R R52, SRZ ;  /* 0x0000000000347805 */ /* 0x000fe2000001ff00 */
[----:B------:R-:W-:Y:S01]  /*67c0*/  ULDC.64 UR6, c[0x0][0x208] ;  /* 0x0000820000067ab9 */ /* 0x000fe20000000a00 */
        /* <DEDUP_REMOVED lines=22> */
.L_x_1386:
[----:B------:R-:W-:Y:S05]  /*6930*/  BSYNC B1 ;  /* 0x0000000000017941 */ /* 0x000fea0003800000 */
.L_x_1385:
        /* <DEDUP_REMOVED lines=24> */
[----:B------:R-:W-:Y:S01]  /*6ac0*/  CS2R R76, SRZ ;  /* 0x00000000004c7805 */ /* 0x000fe2000001ff00 */
[----:B------:R-:W-:Y:S01]  /*6ad0*/  ULDC.64 UR8, c[0x0][0x208] ;  /* 0x0000820000087ab9 */ /* 0x000fe20000000a00 */
        /* <DEDUP_REMOVED lines=22> */
.L_x_1388:
[----:B------:R-:W-:Y:S05]  /*6c40*/  BSYNC B1 ;  /* 0x0000000000017941 */ /* 0x000fea0003800000 */
.L_x_1387:
[----:B------:R-:W-:Y:S01]  /*6c50*/  IMAD.MOV.U32 R3, RZ, RZ, R32 ;  /* 0x000000ffff037224 */ /* 0x000fe200078e0020 */
[----:B------:R-:W-:Y:S01]  /*6c60*/  ULOP3.LUT UR4, UR60, 0x1, URZ, 0xfc, !UPT ;  /* 0x000000013c047892 */ /* 0x000fe2000f8efc3f */
[----:B------:R-:W-:Y:S01]  /*6c70*/  IMAD.MOV.U32 R4, RZ, RZ, R33 ;  /* 0x000000ffff047224 */ /* 0x000fe200078e0021 */
[----:B------:R-:W-:Y:S01]  /*6c80*/  PRMT R229, R85, 0x7610, R229 ;  /* 0x0000761055e57816 */ /* 0x000fe200000000e5 */
[----:B0-----:R-:W-:Y:S01]  /*6c90*/  IMAD.MOV.U32 R80, RZ, RZ, R38 ;  /* 0x000000ffff507224 */ /* 0x001fe200078e0026 */
        /* <DEDUP_REMOVED lines=91> */
[----:B------:R-:W-:Y:S01]  /*7250*/  PRMT R228, R3, 0x7610, R228 ;  /* 0x0000761003e47816 */ /* 0x000fe200000000e4 */
[----:B------:R-:W-:Y:S06]  /*7260*/  @!P1 BRA `(.L_x_1389) ;  /* 0x0000000000049947 */ /* 0x000fec0003800000 */
[----:B------:R-:W-:Y:S01]  /*7270*/  BPT.TRAP 0x1 ;  /* 0x000000040000795c */ /* 0x000fe20000300000 */
.L_x_1389:
[----:B------:R-:W-:Y:S01]  /*7280*/  IMAD R4, R19, 0x8, R18 ;  /* 0x0000000813047824 */ /* 0x000fe200078e0212 */
[----:B------:R-:W-:Y:S01]  /*7290*/  SHF.L.U32 R3, R167, 0x1f, RZ ;  /* 0x0000001fa7037819 */ /* 0x000fe200000006ff */
[----:B------:R-:W0:Y:S01]  /*72a0*/  LDC R150, c[0x0][0x2e4] ;  /* 0x0000b900ff967b82 */ /* 0x000e220000000800 */
[----:B------:R-:W-:Y:S02]  /*72b0*/  BSSY B1, `(.L_x_1390) ;  /* 0x0000004000017945 */ /* 0x000fe40003800000 */
[----:B------:R-:W1:Y:S05]  /*72c0*/  SYNCS.PHASECHK.TRANS64.TRYWAIT P5, [R4+URZ+0x2a890], R3 ;  /* 0x02a89003040075a7 */ /* 0x000e6a00080a017f */
[----:B------:R-:W2:Y:S01]  /*72d0*/  LDC.64 R126, c[0x0][0x2f0] ;  /* 0x0000bc00ff7e7b82 */ /* 0x000ea20000000a00 */
[----:B-1----:R-:W-:Y:S05]  /*72e0*/  @!P5 BRA `(.L_x_1391) ;  /* 0x000002180034d947 */ /* 0x002fea0003800000 */
.L_x_1731:
[----:B------:R-:W-:Y:S05]  /*72f0*/  BSYNC B1 ;  /* 0x0000000000017941 */ /* 0x000fea0003800000 */
.L_x_1390:
        /* <DEDUP_REMOVED lines=28> */
[----:B------:R-:W-:Y:S02]  /*74c0*/  ISETP.GE.AND P5, PT, R22, R117, PT ;  /* 0x000000751600720c */ /* 0x000fe40003fa6270 */
[----:B------:R-:W-:Y:S02]  /*74d0*/  LEA.HI R83, R83, R80, RZ, 0x3 ;  /* 0x0000005053537211 */ /* 0x000fe400078f18ff */
[----:B------:R-:W-:Y:S02]  /*74e0*/  LOP3.LUT R80, R174, 0x38, R81, 0xf8, !PT ;  /* 0x00000038ae507812 */ /* 0x000fe400078ef851 */
[----:B------:R-:W-:-:S02]  /*74f0*/  SHF.R.S32.HI R83, RZ, 0x3, R83 ;  /* 0x00000003ff537819 */ /* 0x000fc40000011453 */
[----:B------:R-:W-:-:S03]  /*7500*/  LOP3.LUT R80, R80, R175, RZ, 0x3c, !PT ;  /* 0x000000af50507212 */ /* 0x000fc600078e3cff */
[----:B------:R-:W-:-:S04]  /*7510*/  IMAD R83, R83, 0x1800, R176 ;  /* 0x0000180053537824 */ /* 0x000fc800078e02b0 */
[----:B------:R-:W-:Y:S02]  /*7520*/  IMAD.IADD R80, R83, 0x1, R80 ;  /* 0x0000000153507824 */ /* 0x000fe400078e0250 */
[C---:B------:R-:W-:Y:S02]  /*7530*/  IMAD R83, R19.reuse, 0x4800, R146 ;  /* 0x0000480013537824 */ /* 0x040fe400078e0292 */
[----:B------:R-:W-:Y:S02]  /*7540*/  IMAD R81, R19, 0x4800, R80 ;  /* 0x0000480013517824 */ /* 0x000fe400078e0250 */
[--C-:B------:R-:W-:Y:S02]  /*7550*/  IMAD R80, R83, 0x2, R18.reuse ;  /* 0x0000000253507824 */ /* 0x100fe400078e0212 */
[----:B------:R-:W-:-:S04]  /*7560*/  IMAD R84, R81, 0x2, R18 ;  /* 0x0000000251547824 */ /* 0x000fc800078e0212 */
[----:B------:R-:W0:Y:S04]  /*7570*/  LDS.128 R80, [R80+0x18400] ;  /* 0x0184000050507984 */ /* 0x000e280000000c00 */
[----:B------:R-:W2:Y:S01]  /*7580*/  LDS.128 R84, [R84+0x18400] ;  /* 0x0184000054547984 */ /* 0x000ea20000000c00 */
[----:B------:R-:W-:Y:S05]  /*7590*/  @P5 BRA `(.L_x_1397) ;  /* 0x0000000400685947 */ /* 0x000fea0003800000 */
[----:B------:R-:W-:Y:S02]  /*75a0*/  SHF.R.U32.HI R213, RZ, 0x10, R53 ;  /* 0x00000010ffd57819 */ /* 0x000fe40000011635 */
[----:B------:R-:W-:Y:S02]  /*75b0*/  SHF.R.U32.HI R212, RZ, 0x10, R41 ;  /* 0x00000010ffd47819 */ /* 0x000fe40000011629 */
[----:B------:R-:W-:Y:S02]  /*75c0*/  PRMT R213, R211, 0x5410, R213 ;  /* 0x00005410d3d57816 */ /* 0x000fe400000000d5 */
[----:B------:R-:W-:Y:S02]  /*75d0*/  PRMT R212, R159, 0x5432, R212 ;  /* 0x000054329fd47816 */ /* 0x000fe400000000d4 */
[----:B------:R-:W-:Y:S01]  /*75e0*/  SHF.R.U64 R40, R40, 0x10, R41 ;  /* 0x0000001028287819 */ /* 0x000fe20000001229 */
[----:B------:R-:W-:Y:S01]  /*75f0*/  IMAD.U32 R214, R213, 0x10000, RZ ;  /* 0x00010000d5d67824 */ /* 0x000fe200078e00ff */
[--C-:B------:R-:W-:Y:S01]  /*7600*/  SHF.R.U64 R41, R42, 0x10, R43.reuse ;  /* 0x000000102a297819 */ /* 0x100fe2000000122b */
[----:B--2---:R-:W-:Y:S01]  /*7610*/  IMAD.U32 R42, R85, 0x10000, RZ ;  /* 0x00010000552a7824 */ /* 0x004fe200078e00ff */
[----:B------:R-:W-:Y:S01]  /*7620*/  SHF.R.U32.HI R211, RZ, 0x10, R43 ;  /* 0x00000010ffd37819 */ /* 0x000fe2000001162b */
[----:B------:R-:W-:Y:S01]  /*7630*/  IMAD.U32 R215, R212, 0x10000, RZ ;  /* 0x00010000d4d77824 */ /* 0x000fe200078e00ff */
[----:B------:R-:W-:Y:S01]  /*7640*/  SHF.R.U64 R52, R52, 0x10, R53 ;  /* 0x0000001034347819 */ /* 0x000fe20000001235 */
[----:B0-----:R-:W-:-:S02]  /*7650*/  IMAD.U32 R43, R81, 0x10000, RZ ;  /* 0x00010000512b7824 */ /* 0x001fc400078e00ff */
[CC--:B------:R-:W-:Y:S01]  /*7660*/  FMUL.FTZ R216, R42.reuse, R214.reuse ;  /* 0x000000d62ad87220 */ /* 0x0c0fe20000410000 */
[-C--:B------:R-:W-:Y:S01]  /*7670*/  FMUL.FTZ R217, R42, R215.reuse ;  /* 0x000000d72ad97220 */ /* 0x080fe20000410000 */
[----:B------:R-:W-:Y:S02]  /*7680*/  LOP3.LUT R213, R213, 0xffff0000, RZ, 0xc0, !PT ;  /* 0xffff0000d5d57812 */ /* 0x000fe400078ec0ff */
[C---:B------:R-:W-:Y:S01]  /*7690*/  FFMA.FTZ R53, R43.reuse, R215, -R216 ;  /* 0x000000d72b357223 */ /* 0x040fe200000108d8 */
[----:B------:R-:W-:Y:S01]  /*76a0*/  FFMA.FTZ R43, R43, R214, R217 ;  /* 0x000000d62b2b7223 */ /* 0x000fe200000100d9 */
[----:B------:R-:W-:Y:S02]  /*76b0*/  LOP3.LUT R214, R85, 0xffff0000, RZ, 0xc0, !PT ;  /* 0xffff000055d67812 */ /* 0x000fe400078ec0ff */
[----:B------:R-:W-:Y:S01]  /*76c0*/  SHF.R.U64 R42, R54, 0x10, R55 ;  /* 0x00000010362a7819 */ /* 0x000fe20000001237 */
[----:B------:R-:W-:Y:S01]  /*76d0*/  IMAD.U32 R54, R80, 0x10000, RZ ;  /* 0x0001000050367824 */ /* 0x000fe200078e00ff */
[----:B------:R-:W-:-:S02]  /*76e0*/  LOP3.LUT R215, R212, 0xffff0000, RZ, 0xc0, !PT ;  /* 0xffff0000d4d77812 */ /* 0x000fc400078ec0ff */
[----:B------:R-:W-:Y:S02]  /*76f0*/  SHF.R.U32.HI R55, RZ, 0x10, R55 ;  /* 0x00000010ff377819 */ /* 0x000fe40000011637 */
[----:B------:R-:W-:Y:S01]  /*7700*/  LOP3.LUT R212, R81, 0xffff0000, RZ, 0xc0, !PT ;  /* 0xffff000051d47812 */ /* 0x000fe200078ec0ff */
[C---:B------:R-:W-:Y:S01]  /*7710*/  FMUL.FTZ R81, R214.reuse, R213 ;  /* 0x000000d5d6517220 */ /* 0x040fe20000410000 */
[-C--:B------:R-:W-:Y:S01]  /*7720*/  FMUL.FTZ R216, R214, R215.reuse ;  /* 0x000000d7d6d87220 */ /* 0x080fe20000410000 */
[----:B------:R-:W-:Y:S02]  /*7730*/  PRMT R55, R220, 0x5410, R55 ;  /* 0x00005410dc377816 */ /* 0x000fe40000000037 */
[----:B------:R-:W-:Y:S01]  /*7740*/  PRMT R85, R218, 0x5410, R211 ;  /* 0x00005410da557816 */ /* 0x000fe200000000d3 */
[C---:B------:R-:W-:Y:S01]  /*7750*/  FFMA.FTZ R214, R212.reuse, R215, -R81 ;  /* 0x000000d7d4d67223 */ /* 0x040fe20000010851 */
[----:B------:R-:W-:Y:S01]  /*7760*/  FFMA.FTZ R212, R212, R213, R216 ;  /* 0x000000d5d4d47223 */ /* 0x000fe200000100d8 */
[C---:B------:R-:W-:Y:S01]  /*7770*/  IMAD.U32 R216, R87.reuse, 0x10000, RZ ;  /* 0x0001000057d87824 */ /* 0x040fe200078e00ff */
[----:B------:R-:W-:Y:S01]  /*7780*/  LOP3.LUT R87, R87, 0xffff0000, RZ, 0xc0, !PT ;  /* 0xffff000057577812 */ /* 0x000fe200078ec0ff */
[----:B------:R-:W-:Y:S01]  /*7790*/  IMAD.U32 R211, R55, 0x10000, RZ ;  /* 0x0001000037d37824 */ /* 0x000fe200078e00ff */
[----:B------:R-:W-:Y:S01]  /*77a0*/  PRMT R40, R158, 0x5432, R40 ;  /* 0x000054329e287816 */ /* 0x000fe20000000028 */
[----:B------:R-:W-:Y:S01]  /*77b0*/  IMAD.U32 R213, R85, 0x10000, RZ ;  /* 0x0001000055d57824 */ /* 0x000fe200078e00ff */
[----:B------:R-:W-:Y:S01]  /*77c0*/  PRMT R52, R202, 0x5432, R52 ;  /* 0x00005432ca347816 */ /* 0x000fe20000000034 */
[----:B------:R-:W-:Y:S01]  /*77d0*/  FMUL.FTZ R215, R216, R211 ;  /* 0x000000d3d8d77220 */ /* 0x000fe20000410000 */
[----:B------:R-:W-:-:S02]  /*77e0*/  IMAD.U32 R218, R83, 0x10000, RZ ;  /* 0x0001000053da7824 */ /* 0x000fc400078e00ff */
[-C--:B------:R-:W-:Y:S01]  /*77f0*/  FMUL.FTZ R216, R216, R213.reuse ;  /* 0x000000d5d8d87220 */ /* 0x080fe20000410000 */
[C---:B------:R-:W-:Y:S01]  /*7800*/  IMAD.U32 R81, R84.reuse, 0x10000, RZ ;  /* 0x0001000054517824 */ /* 0x040fe200078e00ff */
[----:B------:R-:W-:Y:S01]  /*7810*/  LOP3.LUT R84, R84, 0xffff0000, RZ, 0xc0, !PT ;  /* 0xffff000054547812 */ /* 0x000fe200078ec0ff */
[C---:B------:R-:W-:Y:S01]  /*7820*/  FFMA.FTZ R213, R218.reuse, R213, -R215 ;  /* 0x000000d5dad57223 */ /* 0x040fe200000108d7 */
[----:B------:R-:W-:Y:S01]  /*7830*/  FFMA.FTZ R211, R218, R211, R216 ;  /* 0x000000d3dad37223 */ /* 0x000fe200000100d8 */
[----:B------:R-:W-:Y:S01]  /*7840*/  LOP3.LUT R216, R55, 0xffff0000, RZ, 0xc0, !PT ;  /* 0xffff000037d87812 */ /* 0x000fe200078ec0ff */
[----:B------:R-:W-:Y:S01]  /*7850*/  IMAD.U32 R55, R86, 0x10000, RZ ;  /* 0x0001000056377824 */ /* 0x000fe200078e00ff */
[----:B------:R-:W-:Y:S01]  /*7860*/  LOP3.LUT R218, R85, 0xffff0000, RZ, 0xc0, !PT ;  /* 0xffff000055da7812 */ /* 0x000fe200078ec0ff */
[C---:B------:R-:W-:Y:S01]  /*7870*/  IMAD.U32 R85, R40.reuse, 0x10000, RZ ;  /* 0x0001000028557824 */ /* 0x040fe200078e00ff */
[----:B------:R-:W-:Y:S01]  /*7880*/  LOP3.LUT R215, R83, 0xffff0000, RZ, 0xc0, !PT ;  /* 0xffff000053d77812 */ /* 0x000fe200078ec0ff */
[----:B------:R-:W-:Y:S01]  /*7890*/  FMUL.FTZ R220, R87, R216 ;  /* 0x000000d857dc7220 */ /* 0x000fe20000410000 */
[----:B------:R-:W-:Y:S01]  /*78a0*/  PRMT R41, R219, 0x5410, R41 ;  /* 0x00005410db297816 */ /* 0x000fe20000000029 */
[-C--:B------:R-:W-:Y:S01]  /*78b0*/  FMUL.FTZ R87, R87, R218.reuse ;  /* 0x000000da57577220 */ /* 0x080fe20000410000 */
[----:B------:R-:W-:Y:S01]  /*78c0*/  LOP3.LUT R219, R40, 0xffff0000, RZ, 0xc0, !PT ;  /* 0xffff000028db7812 */ /* 0x000fe200078ec0ff */
[C---:B------:R-:W-:Y:S01]  /*78d0*/  FFMA.FTZ R220, R215.reuse, R218, -R220 ;  /* 0x000000dad7dc7223 */ /* 0x040fe200000108dc */
[----:B------:R-:W-:Y:S01]  /*78e0*/  LOP3.LUT R80, R80, 0xffff0000, RZ, 0xc0, !PT ;  /* 0xffff000050507812 */ /* 0x000fe200078ec0ff */
[----:B------:R-:W-:Y:S01]  /*78f0*/  FFMA.FTZ R216, R215, R216, R87 ;  /* 0x000000d8d7d87223 */ /* 0x000fe20000010057 */
[C---:B------:R-:W-:Y:S01]  /*7900*/  IMAD.U32 R87, R52.reuse, 0x10000, RZ ;  /* 0x0001000034577824 */ /* 0x040fe200078e00ff */
[----:B------:R-:W-:Y:S01]  /*7910*/  LOP3.LUT R215, R52, 0xffff0000, RZ, 0xc0, !PT ;  /* 0xffff000034d77812 */ /* 0x000fe200078ec0ff */
[C---:B------:R-:W-:Y:S01]  /*7920*/  FMUL.FTZ R40, R81.reuse, R85 ;  /* 0x0000005551287220 */ /* 0x040fe20000410000 */
[----:B------:R-:W-:Y:S01]  /*7930*/  PRMT R42, R192, 0x5432, R42 ;  /* 0x00005432c02a7816 */ /* 0x000fe2000000002a */
[----:B------:R-:W-:Y:S01]  /*7940*/  FMUL.FTZ R217, R81, R87 ;  /* 0x0000005751d97220 */ /* 0x000fe20000410000 */
[----:B------:R-:W-:Y:S01]  /*7950*/  LOP3.LUT R86, R86, 0xffff0000, RZ, 0xc0, !PT ;  /* 0xffff000056567812 */ /* 0x000fe200078ec0ff */
[----:B------:R-:W-:Y:S01]  /*7960*/  FMUL.FTZ R81, R84, R215 ;  /* 0x000000d754517220 */ /* 0x000fe20000410000 */
[C---:B------:R-:W-:Y:S01]  /*7970*/  FFMA.FTZ R40, R54.reuse, R87, R40 ;  /* 0x0000005736287223 */ /* 0x040fe20000010028 */
[----:B------:R-:W-:Y:S01]  /*7980*/  FFMA.FTZ R217, R54, R85, -R217 ;  /* 0x0000005536d97223 */ /* 0x000fe200000108d9 */
[-C--:B------:R-:W-:Y:S01]  /*7990*/  FMUL.FTZ R85, R84, R219.reuse ;  /* 0x000000db54557220 */ /* 0x080fe20000410000 */
[----:B------:R-:W-:Y:S01]  /*79a0*/  FFMA.FTZ R52, R80, R219, -R81 ;  /* 0x000000db50347223 */ /* 0x000fe20000010851 */
[C---:B------:R-:W-:Y:S01]  /*79b0*/  IMAD.U32 R54, R42.reuse, 0x10000, RZ ;  /* 0x000100002a367824 */ /* 0x040fe200078e00ff */
[----:B------:R-:W-:Y:S01]  /*79c0*/  LOP3.LUT R81, R42, 0xffff0000, RZ, 0xc0, !PT ;  /* 0xffff00002a517812 */ /* 0x000fe200078ec0ff */
[C---:B------:R-:W-:Y:S01]  /*79d0*/  IMAD.U32 R84, R41.reuse, 0x10000, RZ ;  /* 0x0001000029547824 */ /* 0x040fe200078e00ff */
[----:B------:R-:W-:Y:S01]  /*79e0*/  LOP3.LUT R41, R41, 0xffff0000, RZ, 0xc0, !PT ;  /* 0xffff000029297812 */ /* 0x000fe200078ec0ff */
[----:B------:R-:W-:-:S02]  /*79f0*/  IMAD.U32 R83, R82, 0x10000, RZ ;  /* 0x0001000052537824 */ /* 0x000fc400078e00ff */
[C---:B------:R-:W-:Y:S01]  /*7a00*/  FMUL.FTZ R42, R55.reuse, R54 ;  /* 0x00000036372a7220 */ /* 0x040fe20000410000 */
[----:B------:R-:W-:Y:S01]  /*7a10*/  FMUL.FTZ R87, R55, R84 ;  /* 0x0000005437577220 */ /* 0x000fe20000410000 */
[----:B------:R-:W-:Y:S01]  /*7a20*/  LOP3.LUT R82, R82, 0xffff0000, RZ, 0xc0, !PT ;  /* 0xffff000052527812 */ /* 0x000fe200078ec0ff */
[C---:B------:R-:W-:Y:S01]  /*7a30*/  FMUL.FTZ R55, R86.reuse, R81 ;  /* 0x0000005156377220 */ /* 0x040fe20000410000 */
[----:B------:R-:W-:Y:S01]  /*7a40*/  FMUL.FTZ R86, R86, R41 ;  /* 0x0000002956567220 */ /* 0x000fe20000410000 */
[----:B------:R-:W-:Y:S01]  /*7a50*/  FFMA.FTZ R85, R80, R215, R85 ;  /* 0x000000d750557223 */ /* 0x000fe20000010055 */
[C---:B------:R-:W-:Y:S01]  /*7a60*/  FFMA.FTZ R87, R83.reuse, R54, R87 ;  /* 0x0000003653577223 */ /* 0x040fe20000010057 */
[----:B------:R-:W-:Y:S01]  /*7a70*/  FFMA.FTZ R42, R83, R84, -R42 ;  /* 0x00000054532a7223 */ /* 0x000fe2000001082a */
[C---:B------:R-:W-:Y:S01]  /*7a80*/  FFMA.FTZ R86, R82.reuse, R81, R86 ;  /* 0x0000005152567223 */ /* 0x040fe20000010056 */
[----:B------:R-:W-:Y:S01]  /*7a90*/  FFMA.FTZ R55, R82, R41, -R55 ;  /* 0x0000002952377223 */ /* 0x000fe20000010837 */
        /* <DEDUP_REMOVED lines=10> */
.L_x_1397:
[----:B------:R-:W-:Y:S05]  /*7b40*/  BSYNC B3 ;  /* 0x0000000000037941 */ /* 0x000fea0003800000 */
.L_x_1396:
[----:B------:R-:W-:Y:S02]  /*7b50*/  ULDC.64 UR4, c[0x0][0x208] ;  /* 0x0000820000047ab9 */ /* 0x000fe40000000a00 */
[----:B0-----:R0:W-:Y:S04]  /*7b60*/  STG.E.128 desc[UR4][R138.64], R80 ;  /* 0x000000508a007986 */ /* 0x0011e8000c101d04 */
[----:B--2---:R0:W-:Y:S02]  /*7b70*/  @!P4 STG.E.128 desc[UR4][R140.64], R84 ;  /* 0x000000548c00c986 */ /* 0x0041e4000c101d04 */
.L_x_1395:
[----:B------:R-:W-:Y:S05]  /*7b80*/  BSYNC B2 ;  /* 0x0000000000027941 */ /* 0x000fea0003800000 */
.L_x_1394:
        /* <DEDUP_REMOVED lines=34> */
[--C-:B------:R-:W-:Y:S01]  /*7db0*/  SHF.R.U64 R38, R38, 0x10, R39.reuse ;  /* 0x0000001026267819 */ /* 0x100fe20000001227 */
[----:B--2---:R-:W-:Y:S01]  /*7dc0*/  IMAD.U32 R86, R53, 0x10000, RZ ;  /* 0x0001000035567824 */ /* 0x004fe200078e00ff */
[----:B------:R-:W-:Y:S01]  /*7dd0*/  SHF.R.U32.HI R84, RZ, 0x10, R39 ;  /* 0x00000010ff547819 */ /* 0x000fe20000011627 */
[----:B------:R-:W-:Y:S01]  /*7de0*/  IMAD.U32 R141, R55, 0x10000, RZ ;  /* 0x00010000378d7824 */ /* 0x000fe200078e00ff */
[--C-:B------:R-:W-:Y:S01]  /*7df0*/  SHF.R.U64 R39, R48, 0x10, R49.reuse ;  /* 0x0000001030277819 */ /* 0x100fe20000001231 */
[----:B0-----:R-:W-:Y:S01]  /*7e00*/  IMAD.U32 R139, R43, 0x10000, RZ ;  /* 0x000100002b8b7824 */ /* 0x001fe200078e00ff */
[----:B------:R-:W-:Y:S01]  /*7e10*/  SHF.R.U32.HI R48, RZ, 0x10, R49 ;  /* 0x00000010ff307819 */ /* 0x000fe20000011631 */
[----:B------:R-:W-:Y:S01]  /*7e20*/  IMAD.U32 R138, R42, 0x10000, RZ ;  /* 0x000100002a8a7824 */ /* 0x000fe200078e00ff */
[--C-:B------:R-:W-:Y:S02]  /*7e30*/  SHF.R.U64 R36, R36, 0x10, R37.reuse ;  /* 0x0000001024247819 */ /* 0x100fe40000001225 */
        /* <DEDUP_REMOVED lines=8> */
[----:B------:R-:W-:Y:S02]  /*7ec0*/  IMAD.U32 R212, R37, 0x10000, RZ ;  /* 0x0001000025d47824 */ /* 0x000fe400078e00ff */
[----:B------:R-:W-:Y:S01]  /*7ed0*/  FMUL.FTZ R214, R86, R211 ;  /* 0x000000d356d67220 */ /* 0x000fe20000410000 */
[----:B------:R-:W-:Y:S01]  /*7ee0*/  LOP3.LUT R48, R48, 0xffff0000, RZ, 0xc0, !PT ;  /* 0xffff000030307812 */ /* 0x000fe200078ec0ff */
[----:B------:R-:W-:Y:S01]  /*7ef0*/  IMAD.U32 R53, R52, 0x10000, RZ ;  /* 0x0001000034357824 */ /* 0x000fe200078e00ff */
[----:B------:R-:W-:Y:S01]  /*7f00*/  PRMT R50, R168, 0x5432, R50 ;  /* 0x00005432a8327816 */ /* 0x000fe20000000032 */
[-C--:B------:R-:W-:Y:S01]  /*7f10*/  FMUL.FTZ R86, R86, R212.reuse ;  /* 0x000000d456567220 */ /* 0x080fe20000410000 */
[----:B------:R-:W-:Y:S01]  /*7f20*/  PRMT R84, R155, 0x5432, R84 ;  /* 0x000054329b547816 */ /* 0x000fe20000000054 */
[----:B------:R-:W-:Y:S01]  /*7f30*/  FFMA.FTZ R214, R51, R212, -R214 ;  /* 0x000000d433d67223 */ /* 0x000fe200000108d6 */
[----:B------:R-:W-:Y:S01]  /*7f40*/  LOP3.LUT R85, R41, 0xffff0000, RZ, 0xc0, !PT ;  /* 0xffff000029557812 */ /* 0x000fe200078ec0ff */
[----:B------:R-:W-:Y:S01]  /*7f50*/  FMUL.FTZ R218, R87, R48 ;  /* 0x0000003057da7220 */ /* 0x000fe20000410000 */
[----:B------:R-:W-:Y:S01]  /*7f60*/  LOP3.LUT R212, R37, 0xffff0000, RZ, 0xc0, !PT ;  /* 0xffff000025d47812 */ /* 0x000fe200078ec0ff */
[----:B------:R-:W-:Y:S01]  /*7f70*/  IMAD.U32 R216, R50, 0x10000, RZ ;  /* 0x0001000032d87824 */ /* 0x000fe200078e00ff */
[----:B------:R-:W-:Y:S01]  /*7f80*/  PRMT R39, R170, 0x5432, R39 ;  /* 0x00005432aa277816 */ /* 0x000fe20000000027 */
[----:B------:R-:W-:Y:S01]  /*7f90*/  IMAD.U32 R220, R84, 0x10000, RZ ;  /* 0x0001000054dc7824 */ /* 0x000fe200078e00ff */
[----:B------:R-:W-:Y:S01]  /*7fa0*/  LOP3.LUT R55, R55, 0xffff0000, RZ, 0xc0, !PT ;  /* 0xffff000037377812 */ /* 0x000fe200078ec0ff */
[-C--:B------:R-:W-:Y:S01]  /*7fb0*/  FMUL.FTZ R226, R87, R212.reuse ;  /* 0x000000d457e27220 */ /* 0x080fe20000410000 */
[----:B------:R-:W-:Y:S01]  /*7fc0*/  FFMA.FTZ R37, R85, R212, -R218 ;  /* 0x000000d455257223 */ /* 0x000fe200000108da */
[C---:B------:R-:W-:Y:S01]  /*7fd0*/  FMUL.FTZ R212, R141.reuse, R216 ;  /* 0x000000d88dd47220 */ /* 0x040fe20000410000 */
[----:B------:R-:W-:Y:S01]  /*7fe0*/  FMUL.FTZ R141, R141, R220 ;  /* 0x000000dc8d8d7220 */ /* 0x000fe20000410000 */
[----:B------:R-:W-:Y:S01]  /*7ff0*/  PRMT R36, R157, 0x5432, R36 ;  /* 0x000054329d247816 */ /* 0x000fe20000000024 */
[----:B------:R-:W-:Y:S01]  /*8000*/  FFMA.FTZ R85, R85, R48, R226 ;  /* 0x0000003055557223 */ /* 0x000fe200000100e2 */
[----:B------:R-:W-:Y:S01]  /*8010*/  LOP3.LUT R50, R50, 0xffff0000, RZ, 0xc0, !PT ;  /* 0xffff000032327812 */ /* 0x000fe200078ec0ff */
[C---:B------:R-:W-:Y:S01]  /*8020*/  FFMA.FTZ R141, R139.reuse, R216, R141 ;  /* 0x000000d88b8d7223 */ /* 0x040fe2000001008d */
[----:B------:R-:W-:Y:S01]  /*8030*/  LOP3.LUT R84, R84, 0xffff0000, RZ, 0xc0, !PT ;  /* 0xffff000054547812 */ /* 0x000fe200078ec0ff */
[----:B------:R-:W-:Y:S01]  /*8040*/  FFMA.FTZ R212, R139, R220, -R212 ;  /* 0x000000dc8bd47223 */ /* 0x000fe200000108d4 */
        /* <DEDUP_REMOVED lines=9> */
[----:B------:R-:W-:Y:S01]  /*80e0*/  FFMA.FTZ R86, R51, R211, R86 ;  /* 0x000000d333567223 */ /* 0x000fe20000010056 */
        /* <DEDUP_REMOVED lines=14> */
[C---:B------:R-:W-:Y:S01]  /*81d0*/  IMAD.U32 R55, R49.reuse, 0x10000, RZ ;  /* 0x0001000031377824 */ /* 0x040fe200078e00ff */
[----:B------:R-:W-:Y:S01]  /*81e0*/  PRMT R38, R156, 0x5432, R38 ;  /* 0x000054329c267816 */ /* 0x000fe20000000026 */
[----:B------:R-:W-:Y:S01]  /*81f0*/  FFMA.FTZ R40, R40, R39, R41 ;  /* 0x0000002728287223 */ /* 0x000fe20000010029 */
[----:B------:R-:W-:Y:S01]  /*8200*/  LOP3.LUT R49, R49, 0xffff0000, RZ, 0xc0, !PT ;  /* 0xffff000031317812 */ /* 0x000fe200078ec0ff */
[----:B------:R-:W-:Y:S01]  /*8210*/  FMUL.FTZ R39, R42, R55 ;  /* 0x000000372a277220 */ /* 0x000fe20000410000 */
[C---:B------:R-:W-:Y:S01]  /*8220*/  LOP3.LUT R139, R38.reuse, 0xffff0000, RZ, 0xc0, !PT ;  /* 0xffff0000268b7812 */ /* 0x040fe200078ec0ff */
[----:B------:R-:W-:Y:S01]  /*8230*/  IMAD.U32 R87, R38, 0x10000, RZ ;  /* 0x0001000026577824 */ /* 0x000fe200078e00ff */
[----:B------:R-:W-:Y:S01]  /*8240*/  F2FP.BF16.F32.PACK_AB R51, R51, R212 ;  /* 0x000000d43333723e */ /* 0x000fe200000010ff */
[----:B------:R-:W-:Y:S01]  /*8250*/  FMUL.FTZ R41, R54, R49 ;  /* 0x0000003136297220 */ /* 0x000fe20000410000 */
[----:B------:R-:W-:Y:S01]  /*8260*/  F2FP.BF16.F32.PACK_AB R85, R85, R86 ;  /* 0x000000565555723e */ /* 0x000fe200000010ff */
[----:B------:R-:W-:Y:S01]  /*8270*/  FMUL.FTZ R42, R42, R87 ;  /* 0x000000572a2a7220 */ /* 0x000fe20000410000 */
[----:B------:R-:W-:Y:S01]  /*8280*/  FMUL.FTZ R54, R54, R139 ;  /* 0x0000008b36367220 */ /* 0x000fe20000410000 */
[----:B------:R-:W-:Y:S01]  /*8290*/  FFMA.FTZ R39, R138, R87, -R39 ;  /* 0x000000578a277223 */ /* 0x000fe20000010827 */
[----:B------:R-:W-:Y:S01]  /*82a0*/  FFMA.FTZ R38, R140, R139, -R41 ;  /* 0x0000008b8c267223 */ /* 0x000fe20000010829 */
[----:B------:R-:W-:Y:S01]  /*82b0*/  FFMA.FTZ R42, R138, R55, R42 ;  /* 0x000000378a2a7223 */ /* 0x000fe2000001002a */
        /* <DEDUP_REMOVED lines=11> */
.L_x_1401:
[----:B------:R-:W-:Y:S05]  /*8370*/  BSYNC B3 ;  /* 0x0000000000037941 */ /* 0x000fea0003800000 */
.L_x_1400:
[----:B------:R-:W-:Y:S02]  /*8380*/  ULDC.64 UR4, c[0x0][0x208] ;  /* 0x0000820000047ab9 */ /* 0x000fe40000000a00 */
[----:B0-----:R3:W-:Y:S04]  /*8390*/  STG.E.128 desc[UR4][R80.64], R40 ;  /* 0x0000002850007986 */ /* 0x0017e8000c101d04 */
[----:B--2---:R3:W-:Y:S02]  /*83a0*/  @!P4 STG.E.128 desc[UR4][R82.64], R52 ;  /* 0x000000345200c986 */ /* 0x0047e4000c101d04 */
.L_x_1399:
[----:B------:R-:W-:Y:S05]  /*83b0*/  BSYNC B2 ;  /* 0x0000000000027941 */ /* 0x000fea0003800000 */
.L_x_1398:
[----:B------:R-:W-:-:S13]  /*83c0*/  ISETP.NE.AND P4, PT, R10, RZ, PT ;  /* 0x000000ff0a00720c */ /* 0x000fda0003f85270 */
[----:B------:R-:W-:Y:S05]  /*83d0*/  @!P4 BRA `(.L_x_1393) ;  /* 0x000000080004c947 */ /* 0x000fea0003800000 */
[----:B------:R-:W2:Y:S01]  /*83e0*/  LDL R36, [R1] ;  /* 0x0000000001247983 */ /* 0x000ea20000100800 */
[----:B------:R-:W-:Y:S01]  /*83f0*/  IADD3 R38, P4, P5, R90, R134, R13 ;  /* 0x000000865a267210 */ /* 0x000fe20007d9e00d */
[----:B------:R-:W-:Y:S03]  /*8400*/  BSSY B2, `(.L_x_1402) ;  /* 0x000007b000027945 */ /* 0x000fe60003800000 */
[----:B---3--:R-:W-:Y:S02]  /*8410*/  IADD3.X R40, R89, R206, R109, P4, P5 ;  /* 0x000000ce59287210 */ /* 0x008fe400027ea46d */
[----:B--2---:R-:W-:-:S04]  /*8420*/  LOP3.LUT P6, RZ, R36, 0x1, RZ, 0xc0, !PT ;  /* 0x0000000124ff7812 */ /* 0x004fc800078cc0ff */
[----:B------:R-:W-:-:S04]  /*8430*/  SEL R36, R122, R152, !P6 ;  /* 0x000000987a247207 */ /* 0x000fc80007000000 */
[----:B------:R-:W-:-:S04]  /*8440*/  SHF.R.S32.HI R37, RZ, 0x1f, R36 ;  /* 0x0000001fff257819 */ /* 0x000fc80000011424 */
        /* <DEDUP_REMOVED lines=13> */
[----:B------:R-:W-:-:S04]  /*8520*/  LEA.HI R36, R36, R37, RZ, 0x3 ;  /* 0x0000002524247211 */ /* 0x000fc800078f18ff */
[----:B------:R-:W-:Y:S02]  /*8530*/  SHF.R.S32.HI R37, RZ, 0x3, R36 ;  /* 0x00000003ff257819 */ /* 0x000fe40000011424 */
[----:B------:R-:W-:-:S03]  /*8540*/  LOP3.LUT R36, R174, 0x38, R39, 0xf8, !PT ;  /* 0x00000038ae247812 */ /* 0x000fc600078ef827 */
[----:B------:R-:W-:Y:S01]  /*8550*/  IMAD R37, R37, 0x1800, R176 ;  /* 0x0000180025257824 */ /* 0x000fe200078e02b0 */
[----:B------:R-:W-:-:S05]  /*8560*/  LOP3.LUT R36, R36, R175, RZ, 0x3c, !PT ;  /* 0x000000af24247212 */ /* 0x000fca00078e3cff */
        /* <DEDUP_REMOVED lines=8> */
[----:B------:R-:W-:Y:S01]  /*85f0*/  SHF.R.U64 R44, R44, 0x10, R45 ;  /* 0x000000102c2c7819 */ /* 0x000fe2000000122d */
[----:B---3--:R-:W-:Y:S01]  /*8600*/  IMAD.U32 R54, R41, 0x10000, RZ ;  /* 0x0001000029367824 */ /* 0x008fe200078e00ff */
[----:B------:R-:W-:Y:S01]  /*8610*/  SHF.R.U64 R32, R32, 0x10, R33 ;  /* 0x0000001020207819 */ /* 0x000fe20000001221 */
[----:B--2---:R-:W-:Y:S01]  /*8620*/  IMAD.U32 R52, R37, 0x10000, RZ ;  /* 0x0001000025347824 */ /* 0x004fe200078e00ff */
[----:B------:R-:W-:Y:S01]  /*8630*/  SHF.R.U32.HI R45, RZ, 0x10, R45 ;  /* 0x00000010ff2d7819 */ /* 0x000fe2000001162d */
[----:B0-----:R-:W-:Y:S01]  /*8640*/  IMAD.U32 R83, R43, 0x10000, RZ ;  /* 0x000100002b537824 */ /* 0x001fe200078e00ff */
[----:B------:R-:W-:Y:S01]  /*8650*/  SHF.R.U32.HI R33, RZ, 0x10, R33 ;  /* 0x00000010ff217819 */ /* 0x000fe20000011621 */
[----:B------:R-:W-:Y:S01]  /*8660*/  IMAD.U32 R81, R39, 0x10000, RZ ;  /* 0x0001000027517824 */ /* 0x000fe200078e00ff */
[----:B------:R-:W-:Y:S01]  /*8670*/  SHF.R.U64 R34, R34, 0x10, R35 ;  /* 0x0000001022227819 */ /* 0x000fe20000001223 */
[----:B------:R-:W-:Y:S01]  /*8680*/  IMAD.U32 R80, R38, 0x10000, RZ ;  /* 0x0001000026507824 */ /* 0x000fe200078e00ff */
[----:B------:R-:W-:-:S02]  /*8690*/  PRMT R236, R236, 0x5410, R45 ;  /* 0x00005410ecec7816 */ /* 0x000fc4000000002d */
[----:B------:R-:W-:Y:S02]  /*86a0*/  SHF.R.U32.HI R35, RZ, 0x10, R35 ;  /* 0x00000010ff237819 */ /* 0x000fe40000011623 */
[----:B------:R-:W-:Y:S01]  /*86b0*/  PRMT R232, R232, 0x5410, R33 ;  /* 0x00005410e8e87816 */ /* 0x000fe20000000021 */
[----:B------:R-:W-:Y:S01]  /*86c0*/  IMAD.U32 R33, R236, 0x10000, RZ ;  /* 0x00010000ec217824 */ /* 0x000fe200078e00ff */
[--C-:B------:R-:W-:Y:S02]  /*86d0*/  SHF.R.U64 R46, R46, 0x10, R47.reuse ;  /* 0x000000102e2e7819 */ /* 0x100fe4000000122f */
[----:B------:R-:W-:Y:S01]  /*86e0*/  SHF.R.U32.HI R47, RZ, 0x10, R47 ;  /* 0x00000010ff2f7819 */ /* 0x000fe2000001162f */
[----:B------:R-:W-:Y:S01]  /*86f0*/  FMUL.FTZ R45, R54, R33 ;  /* 0x00000021362d7220 */ /* 0x000fe20000410000 */
[----:B------:R-:W-:Y:S02]  /*8700*/  PRMT R229, R229, 0x5410, R34 ;  /* 0x00005410e5e57816 */ /* 0x000fe40000000022 */
[----:B------:R-:W-:Y:S01]  /*8710*/  PRMT R230, R230, 0x5410, R35 ;  /* 0x00005410e6e67816 */ /* 0x000fe20000000023 */
[----:B------:R-:W-:Y:S01]  /*8720*/  IMAD.U32 R35, R232, 0x10000, RZ ;  /* 0x00010000e8237824 */ /* 0x000fe200078e00ff */
[----:B------:R-:W-:Y:S01]  /*8730*/  LOP3.LUT R55, R41, 0xffff0000, RZ, 0xc0, !PT ;  /* 0xffff000029377812 */ /* 0x000fe200078ec0ff */
[----:B------:R-:W-:Y:S01]  /*8740*/  IMAD.U32 R41, R40, 0x10000, RZ ;  /* 0x0001000028297824 */ /* 0x000fe200078e00ff */
[----:B------:R-:W-:-:S02]  /*8750*/  LOP3.LUT R34, R236, 0xffff0000, RZ, 0xc0, !PT ;  /* 0xffff0000ec227812 */ /* 0x000fc400078ec0ff */
[----:B------:R-:W-:Y:S01]  /*8760*/  PRMT R234, R234, 0x5410, R47 ;  /* 0x00005410eaea7816 */ /* 0x000fe2000000002f */
[-C--:B------:R-:W-:Y:S01]  /*8770*/  FMUL.FTZ R47, R54, R35.reuse ;  /* 0x00000023362f7220 */ /* 0x080fe20000410000 */
[----:B------:R-:W-:Y:S01]  /*8780*/  LOP3.LUT R53, R37, 0xffff0000, RZ, 0xc0, !PT ;  /* 0xffff000025357812 */ /* 0x000fe200078ec0ff */
[----:B------:R-:W-:Y:S01]  /*8790*/  FMUL.FTZ R54, R55, R34 ;  /* 0x0000002237367220 */ /* 0x000fe20000410000 */
[----:B------:R-:W-:Y:S01]  /*87a0*/  LOP3.LUT R232, R232, 0xffff0000, RZ, 0xc0, !PT ;  /* 0xffff0000e8e87812 */ /* 0x000fe200078ec0ff */
[----:B------:R-:W-:Y:S01]  /*87b0*/  IMAD.U32 R37, R36, 0x10000, RZ ;  /* 0x0001000024257824 */ /* 0x000fe200078e00ff */
[----:B------:R-:W-:Y:S01]  /*87c0*/  PRMT R235, R235, 0x5410, R44 ;  /* 0x00005410ebeb7816 */ /* 0x000fe2000000002c */
[----:B------:R-:W-:Y:S01]  /*87d0*/  IMAD.U32 R44, R234, 0x10000, RZ ;  /* 0x00010000ea2c7824 */ /* 0x000fe200078e00ff */
[----:B------:R-:W-:Y:S01]  /*87e0*/  PRMT R231, R231, 0x5410, R32 ;  /* 0x00005410e7e77816 */ /* 0x000fe20000000020 */
[C---:B------:R-:W-:Y:S01]  /*87f0*/  FFMA.FTZ R32, R52.reuse, R35, -R45 ;  /* 0x0000002334207223 */ /* 0x040fe2000001082d */
[----:B------:R-:W-:Y:S01]  /*8800*/  PRMT R233, R233, 0x5410, R46 ;  /* 0x00005410e9e97816 */ /* 0x000fe2000000002e */
[----:B------:R-:W-:Y:S01]  /*8810*/  FFMA.FTZ R52, R52, R33, R47 ;  /* 0x0000002134347223 */ /* 0x000fe2000001002f */
[----:B------:R-:W-:-:S02]  /*8820*/  IMAD.U32 R46, R230, 0x10000, RZ ;  /* 0x00010000e62e7824 */ /* 0x000fc400078e00ff */
[-C--:B------:R-:W-:Y:S01]  /*8830*/  FMUL.FTZ R84, R55, R232.reuse ;  /* 0x000000e837547220 */ /* 0x080fe20000410000 */
[----:B------:R-:W-:Y:S01]  /*8840*/  FFMA.FTZ R33, R53, R232, -R54 ;  /* 0x000000e835217223 */ /* 0x000fe20000010836 */
[----:B------:R-:W-:Y:S01]  /*8850*/  FMUL.FTZ R54, R83, R44 ;  /* 0x0000002c53367220 */ /* 0x000fe20000410000 */
[----:B------:R-:W-:Y:S01]  /*8860*/  LOP3.LUT R43, R43, 0xffff0000, RZ, 0xc0, !PT ;  /* 0xffff00002b2b7812 */ /* 0x000fe200078ec0ff */
[----:B------:R-:W-:Y:S01]  /*8870*/  FMUL.FTZ R83, R83, R46 ;  /* 0x0000002e53537220 */ /* 0x000fe20000410000 */
[----:B------:R-:W-:Y:S01]  /*8880*/  LOP3.LUT R234, R234, 0xffff0000, RZ, 0xc0, !PT ;  /* 0xffff0000eaea7812 */ /* 0x000fe200078ec0ff */
[----:B------:R-:W-:Y:S01]  /*8890*/  FFMA.FTZ R53, R53, R34, R84 ;  /* 0x0000002235357223 */ /* 0x000fe20000010054 */
[----:B------:R-:W-:Y:S01]  /*88a0*/  FFMA.FTZ R34, R81, R46, -R54 ;  /* 0x0000002e51227223 */ /* 0x000fe20000010836 */
[----:B------:R-:W-:Y:S01]  /*88b0*/  LOP3.LUT R230, R230, 0xffff0000, RZ, 0xc0, !PT ;  /* 0xffff0000e6e67812 */ /* 0x000fe200078ec0ff */
[----:B------:R-:W-:Y:S01]  /*88c0*/  IMAD.U32 R46, R235, 0x10000, RZ ;  /* 0x00010000eb2e7824 */ /* 0x000fe200078e00ff */
[----:B------:R-:W-:Y:S01]  /*88d0*/  LOP3.LUT R40, R40, 0xffff0000, RZ, 0xc0, !PT ;  /* 0xffff000028287812 */ /* 0x000fe200078ec0ff */
[----:B------:R-:W-:Y:S01]  /*88e0*/  FFMA.FTZ R81, R81, R44, R83 ;  /* 0x0000002c51517223 */ /* 0x000fe20000010053 */
[----:B------:R-:W-:Y:S01]  /*88f0*/  LOP3.LUT R235, R235, 0xffff0000, RZ, 0xc0, !PT ;  /* 0xffff0000ebeb7812 */ /* 0x000fe200078ec0ff */
[----:B------:R-:W-:Y:S01]  /*8900*/  FMUL.FTZ R54, R43, R234 ;  /* 0x000000ea2b367220 */ /* 0x000fe20000410000 */
[----:B------:R-:W-:Y:S01]  /*8910*/  LOP3.LUT R39, R39, 0xffff0000, RZ, 0xc0, !PT ;  /* 0xffff000027277812 */ /* 0x000fe200078ec0ff */
[C---:B------:R-:W-:Y:S01]  /*8920*/  IMAD.U32 R44, R231.reuse, 0x10000, RZ ;  /* 0x00010000e72c7824 */ /* 0x040fe200078e00ff */
[----:B------:R-:W-:Y:S01]  /*8930*/  LOP3.LUT R231, R231, 0xffff0000, RZ, 0xc0, !PT ;  /* 0xffff0000e7e77812 */ /* 0x000fe200078ec0ff */
[-C--:B------:R-:W-:Y:S01]  /*8940*/  FMUL.FTZ R84, R43, R230.reuse ;  /* 0x000000e62b547220 */ /* 0x080fe20000410000 */
[----:B------:R-:W-:Y:S01]  /*8950*/  LOP3.LUT R36, R36, 0xffff0000, RZ, 0xc0, !PT ;  /* 0xffff000024247812 */ /* 0x000fe200078ec0ff */
[C---:B------:R-:W-:Y:S01]  /*8960*/  FMUL.FTZ R43, R40.reuse, R235 ;  /* 0x000000eb282b7220 */ /* 0x040fe20000410000 */
[----:B------:R-:W-:Y:S01]  /*8970*/  FFMA.FTZ R35, R39, R230, -R54 ;  /* 0x000000e627237223 */ /* 0x000fe20000010836 */
[C---:B------:R-:W-:Y:S01]  /*8980*/  FMUL.FTZ R54, R41.reuse, R46 ;  /* 0x0000002e29367220 */ /* 0x040fe20000410000 */
[----:B------:R-:W-:Y:S01]  /*8990*/  FMUL.FTZ R41, R41, R44 ;  /* 0x0000002c29297220 */ /* 0x000fe20000410000 */
[-C--:B------:R-:W-:Y:S01]  /*89a0*/  FMUL.FTZ R45, R40, R231.reuse ;  /* 0x000000e7282d7220 */ /* 0x080fe20000410000 */
[----:B------:R-:W-:Y:S01]  /*89b0*/  LOP3.LUT R82, R38, 0xffff0000, RZ, 0xc0, !PT ;  /* 0xffff000026527812 */ /* 0x000fe200078ec0ff */
[----:B------:R-:W-:Y:S01]  /*89c0*/  FFMA.FTZ R40, R36, R231, -R43 ;  /* 0x000000e724287223 */ /* 0x000fe2000001082b */
[----:B------:R-:W-:-:S02]  /*89d0*/  IMAD.U32 R38, R42, 0x10000, RZ ;  /* 0x000100002a267824 */ /* 0x000fc400078e00ff */
[----:B------:R-:W-:Y:S01]  /*89e0*/  FFMA.FTZ R234, R39, R234, R84 ;  /* 0x000000ea27ea7223 */ /* 0x000fe20000010054 */
[----:B------:R-:W-:Y:S01]  /*89f0*/  IMAD.U32 R43, R233, 0x10000, RZ ;  /* 0x00010000e92b7824 */ /* 0x000fe200078e00ff */
[----:B------:R-:W-:Y:S01]  /*8a00*/  LOP3.LUT R42, R42, 0xffff0000, RZ, 0xc0, !PT ;  /* 0xffff00002a2a7812 */ /* 0x000fe200078ec0ff */
[----:B------:R-:W-:Y:S01]  /*8a10*/  FFMA.FTZ R39, R37, R44, -R54 ;  /* 0x0000002c25277223 */ /* 0x000fe20000010836 */
[----:B------:R-:W-:Y:S01]  /*8a20*/  LOP3.LUT R233, R233, 0xffff0000, RZ, 0xc0, !PT ;  /* 0xffff0000e9e97812 */ /* 0x000fe200078ec0ff */
[----:B------:R-:W-:Y:S01]  /*8a30*/  FFMA.FTZ R37, R37, R46, R41 ;  /* 0x0000002e25257223 */ /* 0x000fe20000010029 */
[C---:B------:R-:W-:Y:S01]  /*8a40*/  IMAD.U32 R41, R229.reuse, 0x10000, RZ ;  /* 0x00010000e5297824 */ /* 0x040fe200078e00ff */
[----:B------:R-:W-:Y:S01]  /*8a50*/  LOP3.LUT R229, R229, 0xffff0000, RZ, 0xc0, !PT ;  /* 0xffff0000e5e57812 */ /* 0x000fe200078ec0ff */
        /* <DEDUP_REMOVED lines=21> */
.L_x_1403:
[----:B------:R-:W-:Y:S05]  /*8bb0*/  BSYNC B2 ;  /* 0x0000000000027941 */ /* 0x000fea0003800000 */
.L_x_1402:
[----:B------:R-:W-:Y:S02]  /*8bc0*/  ULDC.64 UR4, c[0x0][0x208] ;  /* 0x0000820000047ab9 */ /* 0x000fe40000000a00 */
[----:B--2---:R4:W-:Y:S04]  /*8bd0*/  STG.E.128 desc[UR4][R48.64], R36 ;  /* 0x0000002430007986 */ /* 0x0049e8000c101d04 */
[----:B---3--:R4:W-:Y:S02]  /*8be0*/  @!P4 STG.E.128 desc[UR4][R50.64], R40 ;  /* 0x000000283200c986 */ /* 0x0089e4000c101d04 */
.L_x_1393:
[----:B------:R-:W-:Y:S05]  /*8bf0*/  BSYNC B1 ;  /* 0x0000000000017941 */ /* 0x000fea0003800000 */
.L_x_1392:
        /* <DEDUP_REMOVED lines=15> */
[----:B------:R-:W-:Y:S01]  /*8cf0*/  SHF.R.S32.HI R32, RZ, 0x1f, R33 ;  /* 0x0000001fff207819 */ /* 0x000fe20000011421 */
[----:B------:R-:W-:-:S03]  /*8d00*/  IMAD.SHL.U32 R35, R33, 0x8, RZ ;  /* 0x0000000821237824 */ /* 0x000fc600078e00ff */
[----:B------:R-:W-:Y:S02]  /*8d10*/  LEA.HI R32, R32, R33, RZ, 0x3 ;  /* 0x0000002120207211 */ /* 0x000fe400078f18ff */
[----:B------:R-:W-:Y:S02]  /*8d20*/  ISETP.GE.AND P0, PT, R35, R150, PT ;  /* 0x000000962300720c */ /* 0x000fe40003f06270 */
[----:B---3--:R-:W-:Y:S02]  /*8d30*/  SHF.R.S32.HI R40, RZ, 0x3, R32 ;  /* 0x00000003ff287819 */ /* 0x008fe40000011420 */
[----:B------:R-:W-:-:S03]  /*8d40*/  LOP3.LUT R32, R172, 0x38, R35, 0xf8, !PT ;  /* 0x00000038ac207812 */ /* 0x000fc600078ef823 */
[----:B------:R-:W-:Y:S01]  /*8d50*/  IMAD R33, R40, 0x1800, R177 ;  /* 0x0000180028217824 */ /* 0x000fe200078e02b1 */
[----:B------:R-:W-:-:S05]  /*8d60*/  LOP3.LUT R32, R32, R199, RZ, 0x3c, !PT ;  /* 0x000000c720207212 */ /* 0x000fca00078e3cff */
[--C-:B------:R-:W-:Y:S01]  /*8d70*/  @!P0 SHF.R.S32.HI R37, RZ, 0x1f, R35.reuse ;  /* 0x0000001fff258819 */ /* 0x100fe20000011423 */
[----:B------:R-:W-:Y:S01]  /*8d80*/  IMAD.IADD R32, R33, 0x1, R32 ;  /* 0x0000000121207824 */ /* 0x000fe200078e0220 */
[----:B------:R-:W-:Y:S01]  /*8d90*/  @!P0 IADD3 R34, P4, P5, R90, R128, R35 ;  /* 0x000000805a228210 */ /* 0x000fe20007d9e023 */
[C---:B------:R-:W-:Y:S02]  /*8da0*/  IMAD R33, R19.reuse, 0x4800, R144 ;  /* 0x0000480013217824 */ /* 0x040fe400078e0290 */
[----:B------:R-:W-:Y:S01]  /*8db0*/  IMAD R35, R19, 0x4800, R32 ;  /* 0x0000480013237824 */ /* 0x000fe200078e0220 */
[----:B------:R-:W-:Y:S01]  /*8dc0*/  @!P0 IADD3.X R37, R89, R44, R37, P4, P5 ;  /* 0x0000002c59258210 */ /* 0x000fe200027ea425 */
[----:B------:R-:W-:Y:S01]  /*8dd0*/  IMAD R33, R33, 0x2, R18 ;  /* 0x0000000221217824 */ /* 0x000fe200078e0212 */
[----:B------:R-:W-:-:S04]  /*8de0*/  LEA R40, P4, R36, R120, 0x1 ;  /* 0x0000007824287211 */ /* 0x000fc800078808ff */
[----:B------:R-:W-:Y:S01]  /*8df0*/  LEA.HI.X R41, R36, R121, R38, 0x1, P4 ;  /* 0x0000007924297211 */ /* 0x000fe200020f0c26 */
[----:B------:R-:W-:Y:S01]  /*8e00*/  IMAD R36, R35, 0x2, R18 ;  /* 0x0000000223247824 */ /* 0x000fe200078e0212 */
[----:B------:R-:W-:-:S04]  /*8e10*/  @!P0 LEA R42, P4, R34, R120, 0x1 ;  /* 0x00000078222a8211 */ /* 0x000fc800078808ff */
[----:B------:R-:W-:Y:S02]  /*8e20*/  @!P0 LEA.HI.X R43, R34, R121, R37, 0x1, P4 ;  /* 0x00000079222b8211 */ /* 0x000fe400020f0c25 */
[----:B------:R-:W2:Y:S01]  /*8e30*/  LDS.128 R32, [R33+0x18400] ;  /* 0x0184000021207984 */ /* 0x000ea20000000c00 */
[----:B------:R-:W-:-:S03]  /*8e40*/  ISETP.GE.AND P4, PT, R22, R117, PT ;  /* 0x000000751600720c */ /* 0x000fc60003f86270 */
[----:B------:R-:W3:Y:S10]  /*8e50*/  LDS.128 R36, [R36+0x18400] ;  /* 0x0184000024247984 */ /* 0x000ef40000000c00 */
[----:B------:R-:W-:Y:S05]  /*8e60*/  @P4 BRA `(.L_x_1407) ;  /* 0x00000004006c4947 */ /* 0x000fea0003800000 */
[----:B0-----:R-:W-:Y:S01]  /*8e70*/  SHF.R.U64 R81, R64, 0x10, R65 ;  /* 0x0000001040517819 */ /* 0x001fe20000001241 */
[----:B---3--:R-:W-:Y:S01]  /*8e80*/  IMAD.U32 R53, R37, 0x10000, RZ ;  /* 0x0001000025357824 */ /* 0x008fe200078e00ff */
[--C-:B------:R-:W-:Y:S01]  /*8e90*/  SHF.R.U64 R64, R76, 0x10, R77.reuse ;  /* 0x000000104c407819 */ /* 0x100fe2000000124d */
[----:B------:R-:W-:Y:S01]  /*8ea0*/  IMAD.U32 R52, R39, 0x10000, RZ ;  /* 0x0001000027347824 */ /* 0x000fe200078e00ff */
[----:B------:R-:W-:Y:S01]  /*8eb0*/  SHF.R.U32.HI R77, RZ, 0x10, R77 ;  /* 0x00000010ff4d7819 */ /* 0x000fe2000001164d */
[----:B--2---:R-:W-:Y:S01]  /*8ec0*/  IMAD.U32 R48, R33, 0x10000, RZ ;  /* 0x0001000021307824 */ /* 0x004fe200078e00ff */
[----:B------:R-:W-:Y:S01]  /*8ed0*/  SHF.R.U32.HI R54, RZ, 0x10, R65 ;  /* 0x00000010ff367819 */ /* 0x000fe20000011641 */
[----:B------:R-:W-:Y:S01]  /*8ee0*/  IMAD.U32 R51, R35, 0x10000, RZ ;  /* 0x0001000023337824 */ /* 0x000fe200078e00ff */
[----:B------:R-:W-:Y:S02]  /*8ef0*/  PRMT R228, R228, 0x5410, R77 ;  /* 0x00005410e4e47816 */ /* 0x000fe4000000004d */
[----:B------:R-:W-:-:S02]  /*8f00*/  PRMT R223, R223, 0x5410, R54 ;  /* 0x00005410dfdf7816 */ /* 0x000fc40000000036 */
[----:B------:R-:W-:Y:S01]  /*8f10*/  SHF.R.U64 R55, R78, 0x10, R79 ;  /* 0x000000104e377819 */ /* 0x000fe2000000124f */
[----:B------:R-:W-:Y:S01]  /*8f20*/  IMAD.U32 R54, R228, 0x10000, RZ ;  /* 0x00010000e4367824 */ /* 0x000fe200078e00ff */
[--C-:B------:R-:W-:Y:S02]  /*8f30*/  SHF.R.U64 R65, R66, 0x10, R67.reuse ;  /* 0x0000001042417819 */ /* 0x100fe40000001243 */
[----:B------:R-:W-:Y:S01]  /*8f40*/  LOP3.LUT R49, R39, 0xffff0000, RZ, 0xc0, !PT ;  /* 0xffff000027317812 */ /* 0x000fe200078ec0ff */
[----:B------:R-:W-:Y:S01]  /*8f50*/  IMAD.U32 R39, R223, 0x10000, RZ ;  /* 0x00010000df277824 */ /* 0x000fe200078e00ff */
[----:B------:R-:W-:Y:S02]  /*8f60*/  SHF.R.U32.HI R66, RZ, 0x10, R67 ;  /* 0x00000010ff427819 */ /* 0x000fe40000011643 */
[----:B------:R-:W-:Y:S02]  /*8f70*/  SHF.R.U32.HI R78, RZ, 0x10, R79 ;  /* 0x00000010ff4e7819 */ /* 0x000fe4000001164f */
[----:B------:R-:W-:Y:S01]  /*8f80*/  PRMT R224, R224, 0x5410, R55 ;  /* 0x00005410e0e07816 */ /* 0x000fe20000000037 */
[-C--:B------:R-:W-:Y:S01]  /*8f90*/  FMUL.FTZ R55, R53, R54.reuse ;  /* 0x0000003635377220 */ /* 0x080fe20000410000 */
[----:B------:R-:W-:Y:S01]  /*8fa0*/  LOP3.LUT R50, R37, 0xffff0000, RZ, 0xc0, !PT ;  /* 0xffff000025327812 */ /* 0x000fe200078ec0ff */
[-C--:B------:R-:W-:Y:S01]  /*8fb0*/  FMUL.FTZ R53, R53, R39.reuse ;  /* 0x0000002735357220 */ /* 0x080fe20000410000 */
[----:B------:R-:W-:Y:S01]  /*8fc0*/  LOP3.LUT R228, R228, 0xffff0000, RZ, 0xc0, !PT ;  /* 0xffff0000e4e47812 */ /* 0x000fe200078ec0ff */
[C---:B------:R-:W-:Y:S01]  /*8fd0*/  FFMA.FTZ R39, R48.reuse, R39, -R55 ;  /* 0x0000002730277223 */ /* 0x040fe20000010837 */
[----:B------:R-:W-:Y:S01]  /*8fe0*/  PRMT R221, R221, 0x5410, R66 ;  /* 0x00005410dddd7816 */ /* 0x000fe20000000042 */
[----:B------:R-:W-:Y:S01]  /*8ff0*/  FFMA.FTZ R48, R48, R54, R53 ;  /* 0x0000003630307223 */ /* 0x000fe20000010035 */
[----:B------:R-:W-:Y:S01]  /*9000*/  PRMT R225, R225, 0x5410, R78 ;  /* 0x00005410e1e17816 */ /* 0x000fe2000000004e */
[----:B------:R-:W-:Y:S01]  /*9010*/  IMAD.U32 R37, R36, 0x10000, RZ ;  /* 0x0001000024257824 */ /* 0x000fe200078e00ff */
[----:B------:R-:W-:Y:S01]  /*9020*/  LOP3.LUT R223, R223, 0xffff0000, RZ, 0xc0, !PT ;  /* 0xffff0000dfdf7812 */ /* 0x000fe200078ec0ff */
[----:B------:R-:W-:Y:S01]  /*9030*/  IMAD.U32 R53, R221, 0x10000, RZ ;  /* 0x00010000dd357824 */ /* 0x000fe200078e00ff */
[----:B------:R-:W-:Y:S01]  /*9040*/  LOP3.LUT R47, R33, 0xffff0000, RZ, 0xc0, !PT ;  /* 0xffff0000212f7812 */ /* 0x000fe200078ec0ff */
[----:B------:R-:W-:Y:S01]  /*9050*/  IMAD.U32 R55, R225, 0x10000, RZ ;  /* 0x00010000e1377824 */ /* 0x000fe200078e00ff */
[----:B------:R-:W-:Y:S01]  /*9060*/  PRMT R227, R227, 0x5410, R64 ;  /* 0x00005410e3e37816 */ /* 0x000fe20000000040 */
[CC--:B------:R-:W-:Y:S01]  /*9070*/  FMUL.FTZ R64, R50.reuse, R228.reuse ;  /* 0x000000e432407220 */ /* 0x0c0fe20000410000 */
[----:B------:R-:W-:Y:S01]  /*9080*/  FMUL.FTZ R54, R50, R223 ;  /* 0x000000df32367220 */ /* 0x000fe20000410000 */
[----:B------:R-:W-:Y:S01]  /*9090*/  LOP3.LUT R225, R225, 0xffff0000, RZ, 0xc0, !PT ;  /* 0xffff0000e1e17812 */ /* 0x000fe200078ec0ff */
[C---:B------:R-:W-:Y:S01]  /*90a0*/  FMUL.FTZ R66, R52.reuse, R53 ;  /* 0x0000003534427220 */ /* 0x040fe20000410000 */
[----:B------:R-:W-:Y:S01]  /*90b0*/  FFMA.FTZ R50, R47, R223, -R64 ;  /* 0x000000df2f327223 */ /* 0x000fe20000010840 */
[----:B------:R-:W-:Y:S01]  /*90c0*/  FMUL.FTZ R64, R52, R55 ;  /* 0x0000003734407220 */ /* 0x000fe20000410000 */
[----:B------:R-:W-:Y:S01]  /*90d0*/  LOP3.LUT R221, R221, 0xffff0000, RZ, 0xc0, !PT ;  /* 0xffff0000dddd7812 */ /* 0x000fe200078ec0ff */
[----:B------:R-:W-:Y:S01]  /*90e0*/  FFMA.FTZ R47, R47, R228, R54 ;  /* 0x000000e42f2f7223 */ /* 0x000fe20000010036 */
[----:B------:R-:W-:Y:S01]  /*90f0*/  PRMT R222, R222, 0x5410, R81 ;  /* 0x00005410dede7816 */ /* 0x000fe20000000051 */
[C---:B------:R-:W-:Y:S01]  /*9100*/  FFMA.FTZ R52, R51.reuse, R53, -R64 ;  /* 0x0000003533347223 */ /* 0x040fe20000010840 */
[----:B------:R-:W-:Y:S01]  /*9110*/  PRMT R210, R210, 0x5410, R65 ;  /* 0x00005410d2d27816 */ /* 0x000fe20000000041 */
[----:B------:R-:W-:Y:S01]  /*9120*/  FFMA.FTZ R65, R51, R55, R66 ;  /* 0x0000003733417223 */ /* 0x000fe20000010042 */
[----:B------:R-:W-:Y:S01]  /*9130*/  LOP3.LUT R46, R35, 0xffff0000, RZ, 0xc0, !PT ;  /* 0xffff0000232e7812 */ /* 0x000fe200078ec0ff */
[----:B------:R-:W-:Y:S01]  /*9140*/  FMUL.FTZ R51, R49, R225 ;  /* 0x000000e131337220 */ /* 0x000fe20000410000 */
[----:B------:R-:W-:Y:S01]  /*9150*/  IMAD.U32 R64, R227, 0x10000, RZ ;  /* 0x00010000e3407824 */ /* 0x000fe200078e00ff */
[----:B------:R-:W-:Y:S01]  /*9160*/  LOP3.LUT R45, R36, 0xffff0000, RZ, 0xc0, !PT ;  /* 0xffff0000242d7812 */ /* 0x000fe200078ec0ff */
[----:B------:R-:W-:Y:S01]  /*9170*/  FMUL.FTZ R49, R49, R221 ;  /* 0x000000dd31317220 */ /* 0x000fe20000410000 */
[----:B------:R-:W-:Y:S01]  /*9180*/  LOP3.LUT R227, R227, 0xffff0000, RZ, 0xc0, !PT ;  /* 0xffff0000e3e37812 */ /* 0x000fe200078ec0ff */
[----:B------:R-:W-:-:S02]  /*9190*/  IMAD.U32 R54, R222, 0x10000, RZ ;  /* 0x00010000de367824 */ /* 0x000fc400078e00ff */
[----:B------:R-:W-:Y:S01]  /*91a0*/  FFMA.FTZ R221, R46, R221, -R51 ;  /* 0x000000dd2edd7223 */ /* 0x000fe20000010833 */
[C---:B------:R-:W-:Y:S01]  /*91b0*/  IMAD.U32 R33, R32.reuse, 0x10000, RZ ;  /* 0x0001000020217824 */ /* 0x040fe200078e00ff */
[----:B------:R-:W-:Y:S01]  /*91c0*/  LOP3.LUT R32, R32, 0xffff0000, RZ, 0xc0, !PT ;  /* 0xffff000020207812 */ /* 0x000fe200078ec0ff */
[----:B------:R-:W-:Y:S01]  /*91d0*/  FFMA.FTZ R46, R46, R225, R49 ;  /* 0x000000e12e2e7223 */ /* 0x000fe20000010031 */
[----:B------:R-:W-:Y:S01]  /*91e0*/  LOP3.LUT R222, R222, 0xffff0000, RZ, 0xc0, !PT ;  /* 0xffff0000dede7812 */ /* 0x000fe200078ec0ff */
[----:B------:R-:W-:Y:S01]  /*91f0*/  FMUL.FTZ R66, R37, R64 ;  /* 0x0000004025427220 */ /* 0x000fe20000410000 */
[----:B------:R-:W-:Y:S01]  /*9200*/  FMUL.FTZ R49, R45, R227 ;  /* 0x000000e32d317220 */ /* 0x000fe20000410000 */
[----:B------:R-:W-:Y:S01]  /*9210*/  FMUL.FTZ R37, R37, R54 ;  /* 0x0000003625257220 */ /* 0x000fe20000410000 */
[C---:B------:R-:W-:Y:S01]  /*9220*/  IMAD.U32 R35, R34.reuse, 0x10000, RZ ;  /* 0x0001000022237824 */ /* 0x040fe200078e00ff */
[----:B------:R-:W-:Y:S01]  /*9230*/  LOP3.LUT R36, R34, 0xffff0000, RZ, 0xc0, !PT ;  /* 0xffff000022247812 */ /* 0x000fe200078ec0ff */
[----:B------:R-:W-:-:S02]  /*9240*/  IMAD.U32 R34, R38, 0x10000, RZ ;  /* 0x0001000026227824 */ /* 0x000fc400078e00ff */
[----:B------:R-:W-:Y:S01]  /*9250*/  FFMA.FTZ R51, R32, R222, -R49 ;  /* 0x000000de20337223 */ /* 0x000fe20000010831 */
[----:B------:R-:W-:Y:S01]  /*9260*/  LOP3.LUT R38, R38, 0xffff0000, RZ, 0xc0, !PT ;  /* 0xffff000026267812 */ /* 0x000fe200078ec0ff */
[----:B------:R-:W-:Y:S01]  /*9270*/  FFMA.FTZ R64, R33, R64, R37 ;  /* 0x0000004021407223 */ /* 0x000fe20000010025 */
[----:B------:R-:W-:Y:S01]  /*9280*/  FMUL.FTZ R53, R45, R222 ;  /* 0x000000de2d357220 */ /* 0x000fe20000410000 */
[C---:B------:R-:W-:Y:S01]  /*9290*/  LOP3.LUT R49, R224.reuse, 0xffff0000, RZ, 0xc0, !PT ;  /* 0xffff0000e0317812 */ /* 0x040fe200078ec0ff */
[----:B------:R-:W-:Y:S01]  /*92a0*/  FFMA.FTZ R66, R33, R54, -R66 ;  /* 0x0000003621427223 */ /* 0x000fe20000010842 */
[----:B------:R-:W-:Y:S01]  /*92b0*/  IMAD.U32 R45, R224, 0x10000, RZ ;  /* 0x00010000e02d7824 */ /* 0x000fe200078e00ff */
[C---:B------:R-:W-:Y:S01]  /*92c0*/  LOP3.LUT R37, R210.reuse, 0xffff0000, RZ, 0xc0, !PT ;  /* 0xffff0000d2257812 */ /* 0x040fe200078ec0ff */
[----:B------:R-:W-:Y:S02]  /*92d0*/  IMAD.U32 R33, R210, 0x10000, RZ ;  /* 0x00010000d2217824 */ /* 0x000fe400078e00ff */
[----:B------:R-:W-:Y:S01]  /*92e0*/  FFMA.FTZ R53, R32, R227, R53 ;  /* 0x000000e320357223 */ /* 0x000fe20000010035 */
[----:B------:R-:W-:Y:S01]  /*92f0*/  FMUL.FTZ R32, R34, R45 ;  /* 0x0000002d22207220 */ /* 0x000fe20000410000 */
        /* <DEDUP_REMOVED lines=17> */
[----:B------:R-:W-:-:S07]  /*9410*/  F2FP.BF16.F32.PACK_AB R36, R53, R64 ;  /* 0x000000403524723e */ /* 0x000fce00000010ff */
.L_x_1407:
[----:B------:R-:W-:Y:S05]  /*9420*/  BSYNC B2 ;  /* 0x0000000000027941 */ /* 0x000fea0003800000 */
.L_x_1406:
[----:B------:R-:W-:Y:S02]  /*9430*/  ULDC.64 UR4, c[0x0][0x208] ;  /* 0x0000820000047ab9 */ /* 0x000fe40000000a00 */
[----:B--2---:R2:W-:Y:S04]  /*9440*/  STG.E.128 desc[UR4][R40.64], R32 ;  /* 0x0000002028007986 */ /* 0x0045e8000c101d04 */
[----:B---3--:R2:W-:Y:S02]  /*9450*/  @!P0 STG.E.128 desc[UR4][R42.64], R36 ;  /* 0x000000242a008986 */ /* 0x0085e4000c101d04 */
.L_x_1405:
[----:B------:R-:W-:Y:S05]  /*9460*/  BSYNC B1 ;  /* 0x0000000000017941 */ /* 0x000fea0003800000 */
.L_x_1404:
        /* <DEDUP_REMOVED lines=15> */
[----:B------:R-:W-:-:S04]  /*9560*/  LOP3.LUT R32, R172, 0x38, R33, 0xf8, !PT ;  /* 0x00000038ac207812 */ /* 0x000fc800078ef821 */
[----:B------:R-:W-:-:S05]  /*9570*/  LOP3.LUT R32, R32, R199, RZ, 0x3c, !PT ;  /* 0x000000c720207212 */ /* 0x000fca00078e3cff */
[--C-:B------:R-:W-:Y:S02]  /*9580*/  @!P0 SHF.R.S32.HI R37, RZ, 0x1f, R33.reuse ;  /* 0x0000001fff258819 */ /* 0x100fe40000011421 */
[----:B------:R-:W-:Y:S01]  /*9590*/  @!P0 IADD3 R34, P4, P5, R90, R128, R33 ;  /* 0x000000805a228210 */ /* 0x000fe20007d9e021 */
[----:B------:R-:W-:-:S03]  /*95a0*/  IMAD R33, R40, 0x1800, R177 ;  /* 0x0000180028217824 */ /* 0x000fc600078e02b1 */
[----:B------:R-:W-:Y:S01]  /*95b0*/  @!P0 IADD3.X R37, R89, R44, R37, P4, P5 ;  /* 0x0000002c59258210 */ /* 0x000fe200027ea425 */
[----:B------:R-:W-:Y:S01]  /*95c0*/  IMAD.IADD R32, R33, 0x1, R32 ;  /* 0x0000000121207824 */ /* 0x000fe200078e0220 */
[CC--:B------:R-:W-:Y:S01]  /*95d0*/  LEA R40, P4, R36.reuse, R120.reuse, 0x1 ;  /* 0x0000007824287211 */ /* 0x0c0fe200078808ff */
[C---:B------:R-:W-:Y:S02]  /*95e0*/  IMAD R33, R19.reuse, 0x4800, R142 ;  /* 0x0000480013217824 */ /* 0x040fe400078e028e */
[----:B------:R-:W-:Y:S01]  /*95f0*/  IMAD R35, R19, 0x4800, R32 ;  /* 0x0000480013237824 */ /* 0x000fe200078e0220 */
[----:B------:R-:W-:Y:S01]  /*9600*/  LEA.HI.X R41, R36, R121, R38, 0x1, P4 ;  /* 0x0000007924297211 */ /* 0x000fe200020f0c26 */
[--C-:B------:R-:W-:Y:S01]  /*9610*/  IMAD R33, R33, 0x2, R18.reuse ;  /* 0x0000000221217824 */ /* 0x100fe200078e0212 */
[----:B------:R-:W-:Y:S01]  /*9620*/  @!P0 LEA R42, P4, R34, R120, 0x1 ;  /* 0x00000078222a8211 */ /* 0x000fe200078808ff */
[----:B------:R-:W-:-:S03]  /*9630*/  IMAD R36, R35, 0x2, R18 ;  /* 0x0000000223247824 */ /* 0x000fc600078e0212 */
        /* <DEDUP_REMOVED lines=13> */
[----:B------:R-:W-:Y:S01]  /*9710*/  PRMT R204, R204, 0x5410, R61 ;  /* 0x00005410cccc7816 */ /* 0x000fe2000000003d */
[----:B------:R-:W-:Y:S01]  /*9720*/  IMAD.U32 R45, R32, 0x10000, RZ ;  /* 0x00010000202d7824 */ /* 0x000fe200078e00ff */
[----:B------:R-:W-:-:S02]  /*9730*/  PRMT R209, R209, 0x5410, R72 ;  /* 0x00005410d1d17816 */ /* 0x000fc40000000048 */
[----:B------:R-:W-:Y:S02]  /*9740*/  SHF.R.U64 R55, R62, 0x10, R63 ;  /* 0x000000103e377819 */ /* 0x000fe4000000123f */
[----:B------:R-:W-:Y:S02]  /*9750*/  SHF.R.U64 R60, R74, 0x10, R75 ;  /* 0x000000104a3c7819 */ /* 0x000fe4000000124b */
[----:B------:R-:W-:Y:S01]  /*9760*/  PRMT R203, R203, 0x5410, R54 ;  /* 0x00005410cbcb7816 */ /* 0x000fe20000000036 */
[----:B------:R-:W-:Y:S01]  /*9770*/  IMAD.U32 R54, R209, 0x10000, RZ ;  /* 0x00010000d1367824 */ /* 0x000fe200078e00ff */
[----:B------:R-:W-:Y:S01]  /*9780*/  PRMT R208, R208, 0x5410, R53 ;  /* 0x00005410d0d07816 */ /* 0x000fe20000000035 */
[----:B------:R-:W-:Y:S01]  /*9790*/  IMAD.U32 R53, R204, 0x10000, RZ ;  /* 0x00010000cc357824 */ /* 0x000fe200078e00ff */
[----:B------:R-:W-:Y:S02]  /*97a0*/  SHF.R.U32.HI R63, RZ, 0x10, R63 ;  /* 0x00000010ff3f7819 */ /* 0x000fe4000001163f */
[----:B------:R-:W-:Y:S01]  /*97b0*/  SHF.R.U32.HI R74, RZ, 0x10, R75 ;  /* 0x00000010ff4a7819 */ /* 0x000fe2000001164b */
[CC--:B------:R-:W-:Y:S01]  /*97c0*/  FMUL.FTZ R62, R50.reuse, R53.reuse ;  /* 0x00000035323e7220 */ /* 0x0c0fe20000410000 */
[----:B------:R-:W-:Y:S01]  /*97d0*/  PRMT R205, R205, 0x5410, R60 ;  /* 0x00005410cdcd7816 */ /* 0x000fe2000000003c */
[-C--:B------:R-:W-:Y:S01]  /*97e0*/  FMUL.FTZ R60, R50, R54.reuse ;  /* 0x00000036323c7220 */ /* 0x080fe20000410000 */
[----:B------:R-:W-:Y:S01]  /*97f0*/  PRMT R202, R202, 0x5410, R63 ;  /* 0x00005410caca7816 */ /* 0x000fe2000000003f */
[----:B------:R-:W-:Y:S01]  /*9800*/  FFMA.FTZ R62, R47, R54, R62 ;  /* 0x000000362f3e7223 */ /* 0x000fe2000001003e */
[----:B------:R-:W-:Y:S01]  /*9810*/  PRMT R207, R207, 0x5410, R74 ;  /* 0x00005410cfcf7816 */ /* 0x000fe2000000004a */
[----:B------:R-:W-:Y:S01]  /*9820*/  FFMA.FTZ R60, R47, R53, -R60 ;  /* 0x000000352f3c7223 */ /* 0x000fe2000001083c */
[----:B------:R-:W-:Y:S01]  /*9830*/  LOP3.LUT R51, R37, 0xffff0000, RZ, 0xc0, !PT ;  /* 0xffff000025337812 */ /* 0x000fe200078ec0ff */
[----:B------:R-:W-:Y:S01]  /*9840*/  IMAD.U32 R47, R202, 0x10000, RZ ;  /* 0x00010000ca2f7824 */ /* 0x000fe200078e00ff */
[----:B------:R-:W-:Y:S01]  /*9850*/  LOP3.LUT R209, R209, 0xffff0000, RZ, 0xc0, !PT ;  /* 0xffff0000d1d17812 */ /* 0x000fe200078ec0ff */
[----:B------:R-:W-:Y:S01]  /*9860*/  IMAD.U32 R50, R207, 0x10000, RZ ;  /* 0x00010000cf327824 */ /* 0x000fe200078e00ff */
[----:B------:R-:W-:Y:S01]  /*9870*/  LOP3.LUT R204, R204, 0xffff0000, RZ, 0xc0, !PT ;  /* 0xffff0000cccc7812 */ /* 0x000fe200078ec0ff */
[----:B------:R-:W-:Y:S01]  /*9880*/  IMAD.U32 R37, R36, 0x10000, RZ ;  /* 0x0001000024257824 */ /* 0x000fe200078e00ff */
[----:B------:R-:W-:Y:S01]  /*9890*/  PRMT R192, R192, 0x5410, R55 ;  /* 0x00005410c0c07816 */ /* 0x000fe20000000037 */
[C---:B------:R-:W-:Y:S01]  /*98a0*/  FMUL.FTZ R55, R52.reuse, R47 ;  /* 0x0000002f34377220 */ /* 0x040fe20000410000 */
[----:B------:R-:W-:Y:S01]  /*98b0*/  LOP3.LUT R48, R33, 0xffff0000, RZ, 0xc0, !PT ;  /* 0xffff000021307812 */ /* 0x000fe200078ec0ff */
[C---:B------:R-:W-:Y:S01]  /*98c0*/  FMUL.FTZ R53, R51.reuse, R209 ;  /* 0x000000d133357220 */ /* 0x040fe20000410000 */
        /* <DEDUP_REMOVED lines=9> */
[----:B------:R-:W-:Y:S01]  /*9960*/  FFMA.FTZ R54, R49, R47, -R54 ;  /* 0x0000002f31367223 */ /* 0x000fe20000010836 */
[----:B------:R-:W-:Y:S01]  /*9970*/  IMAD.U32 R48, R203, 0x10000, RZ ;  /* 0x00010000cb307824 */ /* 0x000fe200078e00ff */
[----:B------:R-:W-:Y:S01]  /*9980*/  LOP3.LUT R46, R35, 0xffff0000, RZ, 0xc0, !PT ;  /* 0xffff0000232e7812 */ /* 0x000fe200078ec0ff */
[CC--:B------:R-:W-:Y:S01]  /*9990*/  FMUL.FTZ R47, R39.reuse, R207.reuse ;  /* 0x000000cf272f7220 */ /* 0x0c0fe20000410000 */
[----:B------:R-:W-:Y:S01]  /*99a0*/  LOP3.LUT R36, R36, 0xffff0000, RZ, 0xc0, !PT ;  /* 0xffff000024247812 */ /* 0x000fe200078ec0ff */
[----:B------:R-:W-:Y:S01]  /*99b0*/  FMUL.FTZ R39, R39, R202 ;  /* 0x000000ca27277220 */ /* 0x000fe20000410000 */
[----:B------:R-:W-:Y:S01]  /*99c0*/  LOP3.LUT R208, R208, 0xffff0000, RZ, 0xc0, !PT ;  /* 0xffff0000d0d07812 */ /* 0x000fe200078ec0ff */
[----:B------:R-:W-:Y:S01]  /*99d0*/  FMUL.FTZ R52, R37, R50 ;  /* 0x0000003225347220 */ /* 0x000fe20000410000 */
[----:B------:R-:W-:Y:S01]  /*99e0*/  LOP3.LUT R203, R203, 0xffff0000, RZ, 0xc0, !PT ;  /* 0xffff0000cbcb7812 */ /* 0x000fe200078ec0ff */
[----:B------:R-:W-:Y:S01]  /*99f0*/  FMUL.FTZ R37, R37, R48 ;  /* 0x0000003025257220 */ /* 0x000fe20000410000 */
[----:B------:R-:W-:Y:S01]  /*9a00*/  LOP3.LUT R33, R32, 0xffff0000, RZ, 0xc0, !PT ;  /* 0xffff000020217812 */ /* 0x000fe200078ec0ff */
[C---:B------:R-:W-:Y:S01]  /*9a10*/  FFMA.FTZ R47, R46.reuse, R202, -R47 ;  /* 0x000000ca2e2f7223 */ /* 0x040fe2000001082f */
[----:B------:R-:W-:Y:S01]  /*9a20*/  FFMA.FTZ R64, R46, R207, R39 ;  /* 0x000000cf2e407223 */ /* 0x000fe20000010027 */
[----:B------:R-:W-:Y:S01]  /*9a30*/  FFMA.FTZ R52, R45, R48, -R52 ;  /* 0x000000302d347223 */ /* 0x000fe20000010834 */
[----:B------:R-:W-:-:S02]  /*9a40*/  IMAD.U32 R35, R38, 0x10000, RZ ;  /* 0x0001000026237824 */ /* 0x000fc400078e00ff */
[C---:B------:R-:W-:Y:S01]  /*9a50*/  FMUL.FTZ R46, R36.reuse, R208 ;  /* 0x000000d0242e7220 */ /* 0x040fe20000410000 */
[-C--:B------:R-:W-:Y:S01]  /*9a60*/  FMUL.FTZ R48, R36, R203.reuse ;  /* 0x000000cb24307220 */ /* 0x080fe20000410000 */
[----:B------:R-:W-:Y:S01]  /*9a70*/  IMAD.U32 R39, R205, 0x10000, RZ ;  /* 0x00010000cd277824 */ /* 0x000fe200078e00ff */
[----:B------:R-:W-:Y:S01]  /*9a80*/  LOP3.LUT R38, R38, 0xffff0000, RZ, 0xc0, !PT ;  /* 0xffff000026267812 */ /* 0x000fe200078ec0ff */
[----:B------:R-:W-:Y:S01]  /*9a90*/  FFMA.FTZ R45, R45, R50, R37 ;  /* 0x000000322d2d7223 */ /* 0x000fe20000010025 */
[----:B------:R-:W-:Y:S01]  /*9aa0*/  IMAD.U32 R36, R192, 0x10000, RZ ;  /* 0x00010000c0247824 */ /* 0x000fe200078e00ff */
[----:B------:R-:W-:Y:S01]  /*9ab0*/  LOP3.LUT R205, R205, 0xffff0000, RZ, 0xc0, !PT ;  /* 0xffff0000cdcd7812 */ /* 0x000fe200078ec0ff */
[----:B------:R-:W-:Y:S01]  /*9ac0*/  IMAD.U32 R32, R34, 0x10000, RZ ;  /* 0x0001000022207824 */ /* 0x000fe200078e00ff */
[----:B------:R-:W-:Y:S01]  /*9ad0*/  LOP3.LUT R37, R192, 0xffff0000, RZ, 0xc0, !PT ;  /* 0xffff0000c0257812 */ /* 0x000fe200078ec0ff */
[C---:B------:R-:W-:Y:S01]  /*9ae0*/  FFMA.FTZ R203, R33.reuse, R203, -R46 ;  /* 0x000000cb21cb7223 */ /* 0x040fe2000001082e */
[----:B------:R-:W-:Y:S01]  /*9af0*/  FFMA.FTZ R48, R33, R208, R48 ;  /* 0x000000d021307223 */ /* 0x000fe20000010030 */
[----:B------:R-:W-:Y:S01]  /*9b00*/  LOP3.LUT R34, R34, 0xffff0000, RZ, 0xc0, !PT ;  /* 0xffff000022227812 */ /* 0x000fe200078ec0ff */
[C---:B------:R-:W-:Y:S01]  /*9b10*/  FMUL.FTZ R33, R35.reuse, R39 ;  /* 0x0000002723217220 */ /* 0x040fe20000410000 */
[-C--:B------:R-:W-:Y:S01]  /*9b20*/  FMUL.FTZ R46, R35, R36.reuse ;  /* 0x00000024232e7220 */ /* 0x080fe20000410000 */
        /* <DEDUP_REMOVED lines=16> */
.L_x_1411:
[----:B------:R-:W-:Y:S05]  /*9c30*/  BSYNC B2 ;  /* 0x0000000000027941 */ /* 0x000fea0003800000 */
.L_x_1410:
[----:B------:R-:W-:Y:S02]  /*9c40*/  ULDC.64 UR4, c[0x0][0x208] ;  /* 0x0000820000047ab9 */ /* 0x000fe40000000a00 */
[----:B--2---:R2:W-:Y:S04]  /*9c50*/  STG.E.128 desc[UR4][R40.64], R32 ;  /* 0x0000002028007986 */ /* 0x0045e8000c101d04 */
[----:B---3--:R2:W-:Y:S02]  /*9c60*/  @!P0 STG.E.128 desc[UR4][R42.64], R36 ;  /* 0x000000242a008986 */ /* 0x0085e4000c101d04 */
.L_x_1409:
[----:B------:R-:W-:Y:S05]  /*9c70*/  BSYNC B1 ;  /* 0x0000000000017941 */ /* 0x000fea0003800000 */
.L_x_1408:
[----:B------:R-:W-:-:S13]  /*9c80*/  ISETP.NE.AND P0, PT, R10, RZ, PT ;  /* 0x000000ff0a00720c */ /* 0x000fda0003f05270 */
[----:B------:R-:W-:Y:S05]  /*9c90*/  @!P0 BRA `(.L_x_1362) ;  /* 0x0000000800f48947 */ /* 0x000fea0003800000 */
[----:B--2---:R-:W2:Y:S01]  /*9ca0*/  LDL R32, [R1] ;  /* 0x0000000001207983 */ /* 0x004ea20000100800 */
[----:B------:R-:W-:Y:S01]  /*9cb0*/  BSSY B1, `(.L_x_1412) ;  /* 0x0000076000017945 */ /* 0x000fe20003800000 */
[----:B--2---:R-:W-:-:S04]  /*9cc0*/  LOP3.LUT P4, RZ, R32, 0x1, RZ, 0xc0, !PT ;  /* 0x0000000120ff7812 */ /* 0x004fc8000788c0ff */
[----:B------:R-:W-:Y:S02]  /*9cd0*/  SEL R152, R122, R152, !P4 ;  /* 0x000000987a987207 */ /* 0x000fe40006000000 */
[----:B---34-:R-:W-:Y:S02]  /*9ce0*/  IADD3 R41, P0, P4, R90, R128, R13 ;  /* 0x000000805a297210 */ /* 0x018fe40007c1e00d */
[----:B------:R-:W-:Y:S02]  /*9cf0*/  SHF.R.S32.HI R33, RZ, 0x1f, R152 ;  /* 0x0000001fff217819 */ /* 0x000fe40000011498 */
[----:B------:R-:W-:Y:S02]  /*9d00*/  IADD3.X R42, R89, R44, R109, P0, P4 ;  /* 0x0000002c592a7210 */ /* 0x000fe400007e846d */
[----:B------:R-:W-:Y:S02]  /*9d10*/  LEA.HI R33, R33, R152, RZ, 0x4 ;  /* 0x0000009821217211 */ /* 0x000fe400078f20ff */
[----:B------:R-:W-:-:S02]  /*9d20*/  ISETP.GE.AND P4, PT, R166, R117, PT ;  /* 0x00000075a600720c */ /* 0x000fc40003f86270 */
[----:B------:R-:W-:Y:S02]  /*9d30*/  LEA.HI.SX32 R33, R33, R112, 0x1c ;  /* 0x0000007021217211 */ /* 0x000fe400078fe2ff */
[----:B------:R-:W-:Y:S02]  /*9d40*/  LEA R40, P0, R41, R120, 0x1 ;  /* 0x0000007829287211 */ /* 0x000fe400078008ff */
[----:B------:R-:W-:Y:S01]  /*9d50*/  SHF.R.S32.HI R32, RZ, 0x1f, R33 ;  /* 0x0000001fff207819 */ /* 0x000fe20000011421 */
[----:B------:R-:W-:Y:S01]  /*9d60*/  IMAD.SHL.U32 R43, R33, 0x8, RZ ;  /* 0x00000008212b7824 */ /* 0x000fe200078e00ff */
[----:B------:R-:W-:Y:S02]  /*9d70*/  LEA.HI.X R41, R41, R121, R42, 0x1, P0 ;  /* 0x0000007929297211 */ /* 0x000fe400000f0c2a */
        /* <DEDUP_REMOVED lines=18> */
[----:B------:R-:W-:Y:S01]  /*9ea0*/  IMAD.U32 R50, R39, 0x10000, RZ ;  /* 0x0001000027327824 */ /* 0x000fe200078e00ff */
[----:B------:R-:W-:Y:S02]  /*9eb0*/  SHF.R.U32.HI R57, RZ, 0x10, R57 ;  /* 0x00000010ff397819 */ /* 0x000fe40000011639 */
[----:B------:R-:W-:Y:S02]  /*9ec0*/  PRMT R171, R171, 0x5410, R68 ;  /* 0x00005410abab7816 */ /* 0x000fe40000000044 */
[----:B------:R-:W-:-:S02]  /*9ed0*/  SHF.R.U64 R52, R58, 0x10, R59 ;  /* 0x000000103a347819 */ /* 0x000fc4000000123b */
[----:B------:R-:W-:Y:S01]  /*9ee0*/  PRMT R158, R158, 0x5410, R57 ;  /* 0x000054109e9e7816 */ /* 0x000fe20000000039 */
[----:B------:R-:W-:Y:S01]  /*9ef0*/  IMAD.U32 R53, R171, 0x10000, RZ ;  /* 0x00010000ab357824 */ /* 0x000fe200078e00ff */
[----:B------:R-:W-:Y:S02]  /*9f00*/  SHF.R.U64 R54, R70, 0x10, R71 ;  /* 0x0000001046367819 */ /* 0x000fe40000001247 */
[----:B------:R-:W-:Y:S01]  /*9f10*/  PRMT R155, R155, 0x5410, R52 ;  /* 0x000054109b9b7816 */ /* 0x000fe20000000034 */
[----:B------:R-:W-:Y:S01]  /*9f20*/  IMAD.U32 R52, R158, 0x10000, RZ ;  /* 0x000100009e347824 */ /* 0x000fe200078e00ff */
[----:B------:R-:W-:Y:S02]  /*9f30*/  SHF.R.U32.HI R59, RZ, 0x10, R59 ;  /* 0x00000010ff3b7819 */ /* 0x000fe4000001163b */
[----:B------:R-:W-:Y:S02]  /*9f40*/  SHF.R.U32.HI R71, RZ, 0x10, R71 ;  /* 0x00000010ff477819 */ /* 0x000fe40000011647 */
[----:B------:R-:W-:Y:S01]  /*9f50*/  PRMT R159, R159, 0x5410, R54 ;  /* 0x000054109f9f7816 */ /* 0x000fe20000000036 */
[-C--:B------:R-:W-:Y:S01]  /*9f60*/  FMUL.FTZ R54, R48, R53.reuse ;  /* 0x0000003530367220 */ /* 0x080fe20000410000 */
[----:B------:R-:W-:Y:S01]  /*9f70*/  PRMT R156, R156, 0x5410, R59 ;  /* 0x000054109c9c7816 */ /* 0x000fe2000000003b */
[-C--:B------:R-:W-:Y:S01]  /*9f80*/  FMUL.FTZ R48, R48, R52.reuse ;  /* 0x0000003430307220 */ /* 0x080fe20000410000 */
[----:B------:R-:W-:Y:S01]  /*9f90*/  LOP3.LUT R49, R37, 0xffff0000, RZ, 0xc0, !PT ;  /* 0xffff000025317812 */ /* 0x000fe200078ec0ff */
[C---:B------:R-:W-:Y:S01]  /*9fa0*/  FFMA.FTZ R54, R45.reuse, R52, -R54 ;  /* 0x000000342d367223 */ /* 0x040fe20000010836 */
[----:B------:R-:W-:Y:S01]  /*9fb0*/  PRMT R168, R168, 0x5410, R71 ;  /* 0x00005410a8a87816 */ /* 0x000fe20000000047 */
[----:B------:R-:W-:Y:S01]  /*9fc0*/  FFMA.FTZ R53, R45, R53, R48 ;  /* 0x000000352d357223 */ /* 0x000fe20000010030 */
[----:B------:R-:W-:Y:S01]  /*9fd0*/  LOP3.LUT R171, R171, 0xffff0000, RZ, 0xc0, !PT ;  /* 0xffff0000abab7812 */ /* 0x000fe200078ec0ff */
[----:B------:R-:W-:Y:S01]  /*9fe0*/  IMAD.U32 R45, R156, 0x10000, RZ ;  /* 0x000100009c2d7824 */ /* 0x000fe200078e00ff */
[----:B------:R-:W-:Y:S01]  /*9ff0*/  LOP3.LUT R158, R158, 0xffff0000, RZ, 0xc0, !PT ;  /* 0xffff00009e9e7812 */ /* 0x000fe200078ec0ff */
[----:B------:R-:W-:Y:S01]  /*a000*/  IMAD.U32 R37, R36, 0x10000, RZ ;  /* 0x0001000024257824 */ /* 0x000fe200078e00ff */
[----:B------:R-:W-:Y:S01]  /*a010*/  PRMT R170, R170, 0x5410, R55 ;  /* 0x00005410aaaa7816 */ /* 0x000fe20000000037 */
[----:B------:R-:W-:Y:S01]  /*a020*/  IMAD.U32 R55, R168, 0x10000, RZ ;  /* 0x00010000a8377824 */ /* 0x000fe200078e00ff */
[----:B------:R-:W-:Y:S01]  /*a030*/  LOP3.LUT R46, R33, 0xffff0000, RZ, 0xc0, !PT ;  /* 0xffff0000212e7812 */ /* 0x000fe200078ec0ff */
[C---:B------:R-:W-:Y:S01]  /*a040*/  FMUL.FTZ R57, R49.reuse, R171 ;  /* 0x000000ab31397220 */ /* 0x040fe20000410000 */
[----:B------:R-:W-:Y:S01]  /*a050*/  LOP3.LUT R47, R36, 0xffff0000, RZ, 0xc0, !PT ;  /* 0xffff0000242f7812 */ /* 0x000fe200078ec0ff */
[-C--:B------:R-:W-:Y:S01]  /*a060*/  FMUL.FTZ R49, R49, R158.reuse ;  /* 0x0000009e31317220 */ /* 0x080fe20000410000 */
[----:B------:R-:W-:Y:S01]  /*a070*/  IMAD.U32 R36, R35, 0x10000, RZ ;  /* 0x0001000023247824 */ /* 0x000fe200078e00ff */
[----:B------:R-:W-:Y:S01]  /*a080*/  LOP3.LUT R51, R39, 0xffff0000, RZ, 0xc0, !PT ;  /* 0xffff000027337812 */ /* 0x000fe200078ec0ff */
[----:B------:R-:W-:Y:S01]  /*a090*/  FMUL.FTZ R48, R50, R45 ;  /* 0x0000002d32307220 */ /* 0x000fe20000410000 */
[----:B------:R-:W-:Y:S01]  /*a0a0*/  LOP3.LUT R168, R168, 0xffff0000, RZ, 0xc0, !PT ;  /* 0xffff0000a8a87812 */ /* 0x000fe200078ec0ff */
[----:B------:R-:W-:Y:S01]  /*a0b0*/  FMUL.FTZ R59, R50, R55 ;  /* 0x00000037323b7220 */ /* 0x000fe20000410000 */
[----:B------:R-:W-:Y:S01]  /*a0c0*/  LOP3.LUT R156, R156, 0xffff0000, RZ, 0xc0, !PT ;  /* 0xffff00009c9c7812 */ /* 0x000fe200078ec0ff */
[C---:B------:R-:W-:Y:S01]  /*a0d0*/  FFMA.FTZ R57, R46.reuse, R158, -R57 ;  /* 0x0000009e2e397223 */ /* 0x040fe20000010839 */
[----:B------:R-:W-:Y:S01]  /*a0e0*/  PRMT R157, R157, 0x5410, R56 ;  /* 0x000054109d9d7816 */ /* 0x000fe20000000038 */
[----:B------:R-:W-:Y:S01]  /*a0f0*/  FFMA.FTZ R50, R46, R171, R49 ;  /* 0x000000ab2e327223 */ /* 0x000fe20000010031 */
[----:B------:R-:W-:Y:S01]  /*a100*/  LOP3.LUT R35, R35, 0xffff0000, RZ, 0xc0, !PT ;  /* 0xffff000023237812 */ /* 0x000fe200078ec0ff */
[----:B------:R-:W-:Y:S01]  /*a110*/  FFMA.FTZ R55, R36, R55, R48 ;  /* 0x0000003724377223 */ /* 0x000fe20000010030 */
[----:B------:R-:W-:-:S02]  /*a120*/  IMAD.U32 R46, R170, 0x10000, RZ ;  /* 0x00010000aa2e7824 */ /* 0x000fc400078e00ff */
[C---:B------:R-:W-:Y:S01]  /*a130*/  FMUL.FTZ R48, R51.reuse, R168 ;  /* 0x000000a833307220 */ /* 0x040fe20000410000 */
[-C--:B------:R-:W-:Y:S01]  /*a140*/  FMUL.FTZ R52, R51, R156.reuse ;  /* 0x0000009c33347220 */ /* 0x080fe20000410000 */
[----:B------:R-:W-:Y:S01]  /*a150*/  LOP3.LUT R170, R170, 0xffff0000, RZ, 0xc0, !PT ;  /* 0xffff0000aaaa7812 */ /* 0x000fe200078ec0ff */
[----:B------:R-:W-:Y:S01]  /*a160*/  FFMA.FTZ R59, R36, R45, -R59 ;  /* 0x0000002d243b7223 */ /* 0x000fe2000001083b */
[C---:B------:R-:W-:Y:S01]  /*a170*/  IMAD.U32 R36, R157.reuse, 0x10000, RZ ;  /* 0x000100009d247824 */ /* 0x040fe200078e00ff */
[----:B------:R-:W-:Y:S01]  /*a180*/  LOP3.LUT R157, R157, 0xffff0000, RZ, 0xc0, !PT ;  /* 0xffff00009d9d7812 */ /* 0x000fe200078ec0ff */
[C---:B------:R-:W-:Y:S01]  /*a190*/  FFMA.FTZ R156, R35.reuse, R156, -R48 ;  /* 0x0000009c239c7223 */ /* 0x040fe20000010830 */
[C---:B------:R-:W-:Y:S01]  /*a1a0*/  LOP3.LUT R42, R32.reuse, 0xffff0000, RZ, 0xc0, !PT ;  /* 0xffff0000202a7812 */ /* 0x040fe200078ec0ff */
[----:B------:R-:W-:Y:S01]  /*a1b0*/  FFMA.FTZ R52, R35, R168, R52 ;  /* 0x000000a823347223 */ /* 0x000fe20000010034 */
[----:B------:R-:W-:Y:S01]  /*a1c0*/  FMUL.FTZ R48, R37, R46 ;  /* 0x0000002e25307220 */ /* 0x000fe20000410000 */
[----:B------:R-:W-:Y:S01]  /*a1d0*/  FMUL.FTZ R35, R47, R170 ;  /* 0x000000aa2f237220 */ /* 0x000fe20000410000 */
[----:B------:R-:W-:-:S02]  /*a1e0*/  IMAD.U32 R33, R32, 0x10000, RZ ;  /* 0x0001000020217824 */ /* 0x000fc400078e00ff */
[-C--:B------:R-:W-:Y:S01]  /*a1f0*/  FMUL.FTZ R37, R37, R36.reuse ;  /* 0x0000002425257220 */ /* 0x080fe20000410000 */
[-C--:B------:R-:W-:Y:S01]  /*a200*/  FMUL.FTZ R47, R47, R157.reuse ;  /* 0x0000009d2f2f7220 */ /* 0x080fe20000410000 */
[----:B------:R-:W-:Y:S01]  /*a210*/  FFMA.FTZ R157, R42, R157, -R35 ;  /* 0x0000009d2a9d7223 */ /* 0x000fe20000010823 */
[C---:B------:R-:W-:Y:S02]  /*a220*/  IMAD.U32 R39, R38.reuse, 0x10000, RZ ;  /* 0x0001000026277824 */ /* 0x040fe400078e00ff */
[C---:B------:R-:W-:Y:S01]  /*a230*/  FFMA.FTZ R48, R33.reuse, R36, -R48 ;  /* 0x0000002421307223 */ /* 0x040fe20000010830 */
[----:B------:R-:W-:Y:S01]  /*a240*/  FFMA.FTZ R37, R33, R46, R37 ;  /* 0x0000002e21257223 */ /* 0x000fe20000010025 */
[----:B------:R-:W-:Y:S01]  /*a250*/  IMAD.U32 R35, R159, 0x10000, RZ ;  /* 0x000100009f237824 */ /* 0x000fe200078e00ff */
[----:B------:R-:W-:Y:S01]  /*a260*/  LOP3.LUT R38, R38, 0xffff0000, RZ, 0xc0, !PT ;  /* 0xffff000026267812 */ /* 0x000fe200078ec0ff */
[----:B------:R-:W-:Y:S01]  /*a270*/  IMAD.U32 R33, R155, 0x10000, RZ ;  /* 0x000100009b217824 */ /* 0x000fe200078e00ff */
[----:B------:R-:W-:Y:S01]  /*a280*/  LOP3.LUT R159, R159, 0xffff0000, RZ, 0xc0, !PT ;  /* 0xffff00009f9f7812 */ /* 0x000fe200078ec0ff */
[C---:B------:R-:W-:Y:S01]  /*a290*/  IMAD.U32 R32, R34.reuse, 0x10000, RZ ;  /* 0x0001000022207824 */ /* 0x040fe200078e00ff */
[----:B------:R-:W-:Y:S01]  /*a2a0*/  LOP3.LUT R155, R155, 0xffff0000, RZ, 0xc0, !PT ;  /* 0xffff00009b9b7812 */ /* 0x000fe200078ec0ff */
[C---:B------:R-:W-:Y:S01]  /*a2b0*/  FMUL.FTZ R45, R39.reuse, R35 ;  /* 0x00000023272d7220 */ /* 0x040fe20000410000 */
[----:B------:R-:W-:Y:S01]  /*a2c0*/  FMUL.FTZ R36, R39, R33 ;  /* 0x0000002127247220 */ /* 0x000fe20000410000 */
[----:B------:R-:W-:Y:S01]  /*a2d0*/  LOP3.LUT R34, R34, 0xffff0000, RZ, 0xc0, !PT ;  /* 0xffff000022227812 */ /* 0x000fe200078ec0ff */
[----:B------:R-:W-:Y:S01]  /*a2e0*/  FMUL.FTZ R39, R38, R159 ;  /* 0x0000009f26277220 */ /* 0x000fe20000410000 */
[----:B------:R-:W-:Y:S01]  /*a2f0*/  FFMA.FTZ R42, R42, R170, R47 ;  /* 0x000000aa2a2a7223 */ /* 0x000fe2000001002f */
        /* <DEDUP_REMOVED lines=15> */
[----:B------:R-:W-:Y:S01]  /*a3f0*/  IMAD.MOV.U32 R39, RZ, RZ, R52 ;  /* 0x000000ffff277224 */ /* 0x000fe200078e0034 */
[----:B------:R-:W-:-:S07]  /*a400*/  F2FP.BF16.F32.PACK_AB R35, R156, R59 ;  /* 0x0000003b9c23723e */ /* 0x000fce00000010ff */
.L_x_1413:
[----:B------:R-:W-:Y:S05]  /*a410*/  BSYNC B1 ;  /* 0x0000000000017941 */ /* 0x000fea0003800000 */
.L_x_1412:
[----:B------:R-:W-:Y:S01]  /*a420*/  ISETP.GE.AND P0, PT, R43, R150, PT ;  /* 0x000000962b00720c */ /* 0x000fe20003f06270 */
[----:B------:R-:W-:Y:S02]  /*a430*/  ULDC.64 UR4, c[0x0][0x208] ;  /* 0x0000820000047ab9 */ /* 0x000fe40000000a00 */
[----:B--2---:R2:W-:Y:S10]  /*a440*/  STG.E.128 desc[UR4][R40.64], R32 ;  /* 0x0000002028007986 */ /* 0x0045f4000c101d04 */
[----:B------:R-:W-:Y:S05]  /*a450*/  @P0 BRA `(.L_x_1362) ;  /* 0x0000000400040947 */ /* 0x000fea0003800000 */
[--C-:B------:R-:W-:Y:S01]  /*a460*/  IADD3 R128, P0, P4, R90, R128, R43.reuse ;  /* 0x000000805a807210 */ /* 0x100fe20007c1e02b */
[----:B------:R-:W-:Y:S01]  /*a470*/  ULDC.64 UR4, c[0x0][0x208] ;  /* 0x0000820000047ab9 */ /* 0x000fe20000000a00 */
[----:B------:R-:W-:-:S04]  /*a480*/  SHF.R.S32.HI R43, RZ, 0x1f, R43 ;  /* 0x0000001fff2b7819 */ /* 0x000fc8000001142b */
[----:B------:R-:W-:Y:S02]  /*a490*/  IADD3.X R44, R89, R44, R43, P0, P4 ;  /* 0x0000002c592c7210 */ /* 0x000fe400007e842b */
[----:B------:R-:W-:-:S04]  /*a4a0*/  LEA R120, P0, R128, R120, 0x1 ;  /* 0x0000007880787211 */ /* 0x000fc800078008ff */
[----:B------:R-:W-:-:S05]  /*a4b0*/  LEA.HI.X R121, R128, R121, R44, 0x1, P0 ;  /* 0x0000007980797211 */ /* 0x000fca00000f0c2c */
[----:B---3--:R3:W-:Y:S01]  /*a4c0*/  STG.E.128 desc[UR4][R120.64], R36 ;  /* 0x0000002478007986 */ /* 0x0087e2000c101d04 */
[----:B------:R-:W-:Y:S05]  /*a4d0*/  BRA `(.L_x_1362) ;  /* 0x0000000000e47947 */ /* 0x000fea0003800000 */
.L_x_1329:
[----:B------:R-:W-:-:S04]  /*a4e0*/  ULOP3.LUT UR4, UR60, 0x1, URZ, 0xfc, !UPT ;  /* 0x000000013c047892 */ /* 0x000fc8000f8efc3f */
[----:B------:R-:W-:-:S06]  /*a4f0*/  UISETP.NE.AND UP0, UPT, UR4, 0x3, UPT ;  /* 0x000000030400788c */ /* 0x000fcc000bf05270 */
[----:B------:R-:W-:-:S13]  /*a500*/  PLOP3.LUT P1, PT, PT, PT, UP0, 0x80, 0x0 ;  /* 0x000000000000781c */ /* 0x000fda0003f2f008 */
[----:B------:R-:W-:Y:S05]  /*a510*/  @!P1 BRA `(.L_x_1414) ;  /* 0x0000000000049947 */ /* 0x000fea0003800000 */
[----:B------:R-:W-:Y:S01]  /*a520*/  BPT.TRAP 0x1 ;  /* 0x000000040000795c */ /* 0x000fe20000300000 */
.L_x_1414:
[----:B------:R-:W-:Y:S01]  /*a530*/  IMAD R4, R19, 0x8, R18 ;  /* 0x0000000813047824 */ /* 0x000fe200078e0212 */
[----:B------:R-:W-:Y:S01]  /*a540*/  SHF.L.U32 R3, R167, 0x1f, RZ ;  /* 0x0000001fa7037819 */ /* 0x000fe200000006ff */
[----:B------:R-:W-:Y:S01]  /*a550*/  IMAD R5, R24, -0x60, R2 ;  /* 0xffffffa018057824 */ /* 0x000fe200078e0202 */
[----:B------:R-:W-:Y:S02]  /*a560*/  BSSY B1, `(.L_x_1415) ;  /* 0x0000005000017945 */ /* 0x000fe40003800000 */
[----:B------:R-:W1:Y:S02]  /*a570*/  SYNCS.PHASECHK.TRANS64.TRYWAIT P4, [R4+URZ+0x2a890], R3 ;  /* 0x02a89003040075a7 */ /* 0x000e64000808017f */
[----:B------:R-:W-:-:S04]  /*a580*/  VIMNMX R5, R5, 0x60, PT ;  /* 0x0000006005057848 */ /* 0x000fc80003fe0100 */
[----:B------:R-:W-:Y:S01]  /*a590*/  ISETP.GE.AND P0, PT, R162, R5, PT ;  /* 0x00000005a200720c */ /* 0x000fe20003f06270 */
[----:B-1----:R-:W-:-:S12]  /*a5a0*/  @!P4 BRA `(.L_x_1416) ;  /* 0x000001e40098c947 */ /* 0x002fd80003800000 */
.L_x_1732:
[----:B------:R-:W-:Y:S05]  /*a5b0*/  BSYNC B1 ;  /* 0x0000000000017941 */ /* 0x000fea0003800000 */
.L_x_1415:
[----:B------:R-:W-:Y:S04]  /*a5c0*/  BSSY B1, `(.L_x_1417) ;  /* 0x0000015000017945 */ /* 0x000fe80003800000 */
[----:B------:R-:W-:Y:S05]  /*a5d0*/  @P0 BRA `(.L_x_1418) ;  /* 0x00000000004c0947 */ /* 0x000fea0003800000 */
[----:B------:R-:W-:Y:S01]  /*a5e0*/  ISETP.NE.AND P4, PT, R12, RZ, PT ;  /* 0x000000ff0c00720c */ /* 0x000fe20003f85270 */
[----:B------:R-:W-:Y:S01]  /*a5f0*/  ULDC.64 UR4, c[0x0][0x208] ;  /* 0x0000820000047ab9 */ /* 0x000fe20000000a00 */
[----:B------:R-:W-:-:S11]  /*a600*/  ISETP.NE.AND P0, PT, R11, RZ, PT ;  /* 0x000000ff0b00720c */ /* 0x000fd60003f05270 */
[----:B0-----:R-:W0:Y:S04]  /*a610*/  @P4 LDS.128 R32, [R43] ;  /* 0x000000002b204984 */ /* 0x001e280000000c00 */
[----:B------:R-:W2:Y:S04]  /*a620*/  @P0 LDS.128 R36, [R42] ;  /* 0x000000002a240984 */ /* 0x000ea80000000c00 */
[----:B0-----:R-:W-:Y:S01]  /*a630*/  @P4 STG.E.128 desc[UR4][R44.64], R32 ;  /* 0x000000202c004986 */ /* 0x001fe2000c101d04 */
[----:B------:R-:W-:-:S03]  /*a640*/  ISETP.NE.AND P4, PT, R10, RZ, PT ;  /* 0x000000ff0a00720c */ /* 0x000fc60003f85270 */
[----:B--2---:R-:W-:Y:S01]  /*a650*/  @P0 STG.E.128 desc[UR4][R44.64+0x40], R36 ;  /* 0x000040242c000986 */ /* 0x004fe2000c101d04 */
[----:B------:R-:W-:-:S09]  /*a660*/  ISETP.NE.AND P0, PT, R9, RZ, PT ;  /* 0x000000ff0900720c */ /* 0x000fd20003f05270 */
[----:B------:R-:W0:Y:S04]  /*a670*/  @P4 LDS.128 R32, [R43+0x3000] ;  /* 0x003000002b204984 */ /* 0x000e280000000c00 */
[----:B------:R-:W2:Y:S04]  /*a680*/  @P0 LDS.128 R36, [R42+0x3000] ;  /* 0x003000002a240984 */ /* 0x000ea80000000c00 */
[----:B0-----:R-:W-:Y:S01]  /*a690*/  @P4 STG.E.128 desc[UR4][R44.64+0x80], R32 ;  /* 0x000080202c004986 */ /* 0x001fe2000c101d04 */
[----:B------:R-:W-:-:S03]  /*a6a0*/  ISETP.NE.AND P4, PT, R7, RZ, PT ;  /* 0x000000ff0700720c */ /* 0x000fc60003f85270 */
[----:B--2---:R-:W-:Y:S01]  /*a6b0*/  @P0 STG.E.128 desc[UR4][R44.64+0xc0], R36 ;  /* 0x0000c0242c000986 */ /* 0x004fe2000c101d04 */
[----:B------:R-:W-:-:S09]  /*a6c0*/  ISETP.NE.AND P0, PT, R8, RZ, PT ;  /* 0x000000ff0800720c */ /* 0x000fd20003f05270 */
[----:B------:R-:W0:Y:S04]  /*a6d0*/  @P4 LDS.128 R36, [R42+0x6000] ;  /* 0x006000002a244984 */ /* 0x000e280000000c00 */
[----:B------:R-:W2:Y:S04]  /*a6e0*/  @P0 LDS.128 R32, [R43+0x6000] ;  /* 0x006000002b200984 */ /* 0x000ea80000000c00 */
[----:B0-----:R3:W-:Y:S04]  /*a6f0*/  @P4 STG.E.128 desc[UR4][R44.64+0x140], R36 ;  /* 0x000140242c004986 */ /* 0x0017e8000c101d04 */
[----:B--2---:R3:W-:Y:S02]  /*a700*/  @P0 STG.E.128 desc[UR4][R44.64+0x100], R32 ;  /* 0x000100202c000986 */ /* 0x0047e4000c101d04 */
.L_x_1418:
[----:B------:R-:W-:Y:S05]  /*a710*/  BSYNC B1 ;  /* 0x0000000000017941 */ /* 0x000fea0003800000 */
.L_x_1417:
[----:B------:R-:W-:-:S13]  /*a720*/  ISETP.GE.AND P0, PT, R185, R5, PT ;  /* 0x00000005b900720c */ /* 0x000fda0003f06270 */
[----:B------:R-:W-:Y:S05]  /*a730*/  @P0 BRA `(.L_x_1362) ;  /* 0x00000000004c0947 */ /* 0x000fea0003800000 */
[----:B------:R-:W-:Y:S01]  /*a740*/  ISETP.NE.AND P4, PT, R12, RZ, PT ;  /* 0x000000ff0c00720c */ /* 0x000fe20003f85270 */
[----:B------:R-:W-:Y:S01]  /*a750*/  ULDC.64 UR4, c[0x0][0x208] ;  /* 0x0000820000047ab9 */ /* 0x000fe20000000a00 */
[----:B------:R-:W-:-:S11]  /*a760*/  ISETP.NE.AND P0, PT, R10, RZ, PT ;  /* 0x000000ff0a00720c */ /* 0x000fd60003f05270 */
[----:B0--3--:R-:W0:Y:S04]  /*a770*/  @P4 LDS.128 R32, [R43+0x2000] ;  /* 0x002000002b204984 */ /* 0x009e280000000c00 */
[----:B------:R-:W2:Y:S04]  /*a780*/  @P0 LDS.128 R36, [R43+0x5000] ;  /* 0x005000002b240984 */ /* 0x000ea80000000c00 */
        /* <DEDUP_REMOVED lines=14> */
.L_x_1362:
[----:B------:R-:W-:Y:S05]  /*a870*/  BSYNC B0 ;  /* 0x0000000000007941 */ /* 0x000fea0003800000 */
.L_x_1328:
[----:B01234-:R-:W0:Y:S01]  /*a880*/  S2R R32, SR_TID.X ;  /* 0x0000000000207919 */ /* 0x01fe220000002100 */
[----:B------:R-:W-:Y:S01]  /*a890*/  @!PT LDS RZ, [RZ] ;  /* 0x00000000fffff984 */ /* 0x000fe20000000800 */
[----:B------:R-:W-:Y:S01]  /*a8a0*/  @!PT LDS RZ, [RZ] ;  /* 0x00000000fffff984 */ /* 0x000fe20000000800 */
[----:B------:R-:W-:Y:S01]  /*a8b0*/  @!PT LDS RZ, [RZ] ;  /* 0x00000000fffff984 */ /* 0x000fe20000000800 */
[----:B------:R-:W-:Y:S01]  /*a8c0*/  @!PT LDS RZ, [RZ] ;  /* 0x00000000fffff984 */ /* 0x000fe20000000800 */
[----:B------:R1:W-:Y:S06]  /*a8d0*/  MEMBAR.ALL.CTA ;  /* 0x0000000000007992 */ /* 0x0003ec0000008000 */
[----:B-1----:R-:W1:Y:S01]  /*a8e0*/  FENCE.VIEW.ASYNC.S ;  /* 0x00000000000073c6 */ /* 0x002e620000000000 */
[----:B------:R-:W-:Y:S05]  /*a8f0*/  WARPSYNC.ALL ;  /* 0x0000000000007948 */ /* 0x000fea0003800000 */
[----:B------:R-:W-:Y:S01]  /*a900*/  BSSY B0, `(.L_x_1419) ;  /* 0x0000009000007945 */ /* 0x000fe20003800000 */
[----:B0-----:R-:W-:Y:S01]  /*a910*/  LOP3.LUT R32, R32, 0x7f, RZ, 0xc0, !PT ;  /* 0x0000007f20207812 */ /* 0x001fe200078ec0ff */
[----:B-1----:R0:W-:Y:S03]  /*a920*/  BAR.SYNC.DEFER_BLOCKING R154, 0x80 ;  /* 0x0002009a0000751d */ /* 0x0021e60000010000 */
[----:B------:R-:W-:-:S13]  /*a930*/  ISETP.NE.AND P0, PT, R32, RZ, PT ;  /* 0x000000ff2000720c */ /* 0x000fda0003f05270 */
[----:B------:R-:W-:-:S05]  /*a940*/  @!P0 VIADD R32, R4, 0x2a8a0 ;  /* 0x0002a8a004208836 */ /* 0x000fca0000000000 */
[----:B------:R-:W-:-:S04]  /*a950*/  @!P0 PRMT R32, RZ, 0x654, R32 ;  /* 0x00000654ff208816 */ /* 0x000fc80000000020 */
[----:B------:R0:W-:Y:S01]  /*a960*/  @!P0 SYNCS.ARRIVE.TRANS64.RED.A1T0 RZ, [R32+URZ], RZ ;  /* 0x000000ff20ff89a7 */ /* 0x0001e2000810043f */
[----:B------:R-:W-:Y:S05]  /*a970*/  @!P1 BRA `(.L_x_1420) ;  /* 0x0000000000049947 */ /* 0x000fea0003800000 */
[----:B------:R-:W-:Y:S01]  /*a980*/  BPT.TRAP 0x1 ;  /* 0x000000040000795c */ /* 0x000fe20000300000 */
.L_x_1420:
[----:B------:R-:W-:Y:S05]  /*a990*/  BSYNC B0 ;  /* 0x0000000000007941 */ /* 0x000fea0003800000 */
.L_x_1419:
[----:B------:R-:W1:Y:S01]  /*a9a0*/  SYNCS.PHASECHK.TRANS64.TRYWAIT P4, [R4+URZ+0x2a8b0], R3 ;  /* 0x02a8b003040075a7 */ /* 0x000e62000808017f */
[----:B0-----:R-:W-:Y:S01]  /*a9b0*/  IMAD R32, R19, 0x3000, R27 ;  /* 0x0000300013207824 */ /* 0x001fe200078e021b */
[----:B------:R-:W-:Y:S01]  /*a9c0*/  ULDC UR61, c[0x0][0x310] ;  /* 0x0000c400003d7ab9 */ /* 0x000fe20000000800 */
[----:B------:R-:W-:Y:S01]  /*a9d0*/  ULDC.64 UR56, c[0x0][0x318] ;  /* 0x0000c60000387ab9 */ /* 0x000fe20000000a00 */
[----:B------:R-:W-:Y:S01]  /*a9e0*/  ULDC.64 UR58, c[0x0][0x308] ;  /* 0x0000c200003a7ab9 */ /* 0x000fe20000000a00 */
[----:B------:R-:W-:Y:S01]  /*a9f0*/  BSSY B0, `(.L_x_1421) ;  /* 0x0000004000007945 */ /* 0x000fe20003800000 */
[----:B------:R-:W-:Y:S01]  /*aa00*/  ISETP.GE.AND P1, PT, R162, R5, PT ;  /* 0x00000005a200720c */ /* 0x000fe20003f26270 */
[----:B------:R-:W-:Y:S02]  /*aa10*/  IMAD.IADD R34, R123, 0x1, R32 ;  /* 0x000000017b227824 */ /* 0x000fe400078e0220 */
[----:B-1----:R-:W-:Y:S10]  /*aa20*/  @!P4 BRA `(.L_x_1422) ;  /* 0x000001e0008cc947 */ /* 0x002ff40003800000 */
.L_x_1733:
[----:B------:R-:W-:Y:S05]  /*aa30*/  BSYNC B0 ;  /* 0x0000000000007941 */ /* 0x000fea0003800000 */
.L_x_1421:
[----:B------:R-:W-:Y:S01]  /*aa40*/  BSSY B0, `(.L_x_1423) ;  /* 0x000001a000007945 */ /* 0x000fe20003800000 */
[----:B------:R-:W-:Y:S02]  /*aa50*/  IMAD R44, R32, 0x2, R115 ;  /* 0x00000002202c7824 */ /* 0x000fe400078e0273 */
[----:B------:R-:W-:-:S04]  /*aa60*/  IMAD.WIDE R40, R24, 0x60, R118 ;  /* 0x0000006018287825 */ /* 0x000fc800078e0276 */
[----:B------:R-:W-:Y:S01]  /*aa70*/  IMAD R45, R34, 0x2, R115 ;  /* 0x00000002222d7824 */ /* 0x000fe200078e0273 */
[----:B------:R-:W-:Y:S06]  /*aa80*/  @P1 BRA `(.L_x_1424) ;  /* 0x0000000000541947 */ /* 0x000fec0003800000 */
[----:B0-----:R-:W-:Y:S01]  /*aa90*/  IMAD R3, R41, UR56, RZ ;  /* 0x0000003829037c24 */ /* 0x001fe2000f8e02ff */
[----:B------:R-:W-:Y:S01]  /*aaa0*/  ISETP.GE.AND P4, PT, R22, UR61, PT ;  /* 0x0000003d16007c0c */ /* 0x000fe2000bf86270 */
[----:B------:R-:W-:Y:S01]  /*aab0*/  IMAD.MOV.U32 R32, RZ, RZ, R92 ;  /* 0x000000ffff207224 */ /* 0x000fe200078e005c */
[----:B------:R-:W-:Y:S01]  /*aac0*/  ULDC.64 UR4, c[0x0][0x208] ;  /* 0x0000820000047ab9 */ /* 0x000fe20000000a00 */
        /* <DEDUP_REMOVED lines=17> */
.L_x_1424:
[----:B------:R-:W-:Y:S05]  /*abe0*/  BSYNC B0 ;  /* 0x0000000000007941 */ /* 0x000fea0003800000 */
.L_x_1423:
[----:B------:R-:W-:Y:S01]  /*abf0*/  ISETP.GE.AND P1, PT, R185, R5, PT ;  /* 0x00000005b900720c */ /* 0x000fe20003f26270 */
[----:B------:R-:W-:-:S12]  /*ac00*/  BSSY B0, `(.L_x_1425) ;  /* 0x0000019000007945 */ /* 0x000fd80003800000 */
[----:B------:R-:W-:Y:S05]  /*ac10*/  @P1 BRA `(.L_x_1426) ;  /* 0x00000000005c1947 */ /* 0x000fea0003800000 */
[----:B0-----:R-:W-:Y:S01]  /*ac20*/  IADD3 R3, P1, R40, 0x40, RZ ;  /* 0x0000004028037810 */ /* 0x001fe20007f3e0ff */
[----:B--2---:R-:W-:Y:S01]  /*ac30*/  IMAD.MOV.U32 R32, RZ, RZ, R92 ;  /* 0x000000ffff207224 */ /* 0x004fe200078e005c */
[----:B------:R-:W-:Y:S01]  /*ac40*/  ISETP.GE.AND P4, PT, R22, UR61, PT ;  /* 0x0000003d16007c0c */ /* 0x000fe2000bf86270 */
[----:B------:R-:W-:Y:S01]  /*ac50*/  IMAD.MOV.U32 R33, RZ, RZ, R6 ;  /* 0x000000ffff217224 */ /* 0x000fe200078e0006 */
[----:B------:R-:W-:Y:S01]  /*ac60*/  ULDC.64 UR4, c[0x0][0x208] ;  /* 0x0000820000047ab9 */ /* 0x000fe20000000a00 */
[----:B------:R-:W-:Y:S02]  /*ac70*/  IMAD.X R40, RZ, RZ, R41, P1 ;  /* 0x000000ffff287224 */ /* 0x000fe400008e0629 */
[----:B------:R-:W-:-:S04]  /*ac80*/  IMAD.WIDE.U32 R32, R3, UR56, R32 ;  /* 0x0000003803207c25 */ /* 0x000fc8000f8e0020 */
        /* <DEDUP_REMOVED lines=16> */
.L_x_1426:
[----:B------:R-:W-:Y:S05]  /*ad90*/  BSYNC B0 ;  /* 0x0000000000007941 */ /* 0x000fea0003800000 */
.L_x_1425:
[----:B0-----:R-:W4:Y:S01]  /*ada0*/  LDL R3, [R1] ;  /* 0x0000000001037983 */ /* 0x001f220000100800 */
[----:B------:R-:W-:Y:S02]  /*adb0*/  @!P0 VIADD R4, R4, 0x2a8c0 ;  /* 0x0002a8c004048836 */ /* 0x000fe40000000000 */
[----:B------:R-:W-:Y:S01]  /*adc0*/  VIADD R19, R19, 0x1 ;  /* 0x0000000113137836 */ /* 0x000fe20000000000 */
[----:B------:R-:W-:Y:S01]  /*add0*/  @!PT LDS RZ, [RZ] ;  /* 0x00000000fffff984 */ /* 0x000fe20000000800 */
[----:B------:R-:W-:Y:S01]  /*ade0*/  @!PT LDS RZ, [RZ] ;  /* 0x00000000fffff984 */ /* 0x000fe20000000800 */
[----:B------:R-:W-:Y:S01]  /*adf0*/  @!PT LDS RZ, [RZ] ;  /* 0x00000000fffff984 */ /* 0x000fe20000000800 */
[----:B------:R-:W-:Y:S01]  /*ae00*/  @!PT LDS RZ, [RZ] ;  /* 0x00000000fffff984 */ /* 0x000fe20000000800 */
[----:B------:R0:W-:Y:S06]  /*ae10*/  MEMBAR.ALL.CTA ;  /* 0x0000000000007992 */ /* 0x0001ec0000008000 */
[----:B0-----:R-:W0:Y:S01]  /*ae20*/  FENCE.VIEW.ASYNC.S ;  /* 0x00000000000073c6 */ /* 0x001e220000000000 */
[----:B------:R-:W-:Y:S01]  /*ae30*/  @!P0 PRMT R4, RZ, 0x654, R4 ;  /* 0x00000654ff048816 */ /* 0x000fe20000000004 */
[----:B0-----:R0:W-:Y:S01]  /*ae40*/  BAR.SYNC.DEFER_BLOCKING R154, 0x80 ;  /* 0x0002009a0000751d */ /* 0x0011e20000010000 */
[----:B------:R-:W-:-:S04]  /*ae50*/  ISETP.NE.AND P1, PT, R19, 0x2, PT ;  /* 0x000000021300780c */ /* 0x000fc80003f25270 */
[----:B------:R-:W-:Y:S01]  /*ae60*/  SEL R19, R19, RZ, P1 ;  /* 0x000000ff13137207 */ /* 0x000fe20000800000 */
[----:B------:R1:W-:Y:S01]  /*ae70*/  @!P0 SYNCS.ARRIVE.TRANS64.RED.A1T0 RZ, [R4+URZ], RZ ;  /* 0x000000ff04ff89a7 */ /* 0x0003e2000810043f */
[----:B------:R-:W-:Y:S02]  /*ae80*/  PLOP3.LUT P0, PT, PT, PT, PT, 0x8, 0x0 ;  /* 0x000000000000781c */ /* 0x000fe40003f0e170 */
[----:B-1----:R-:W-:-:S04]  /*ae90*/  SEL R4, RZ, 0x1, P1 ;  /* 0x00000001ff047807 */ /* 0x002fc80000800000 */
[----:B------:R-:W-:Y:S02]  /*aea0*/  LOP3.LUT R167, R167, R4, RZ, 0x3c, !PT ;  /* 0x00000004a7a77212 */ /* 0x000fe400078e3cff */
[----:B----4-:R-:W-:-:S13]  /*aeb0*/  LOP3.LUT P4, RZ, R3, 0x2, RZ, 0xc0, !PT ;  /* 0x0000000203ff7812 */ /* 0x010fda000788c0ff */
[----:B0-----:R-:W-:Y:S05]  /*aec0*/  @P4 BRA `(.L_x_1427) ;  /* 0xffffff7800c84947 */ /* 0x001fea000383ffff */
.L_x_1323:
[----:B------:R-:W0:Y:S01]  /*aed0*/  LDC.64 R4, c[0x0][0x9e0] ;  /* 0x00027800ff047b82 */ /* 0x000e220000000a00 */
[----:B------:R-:W-:Y:S01]  /*aee0*/  BSSY B0, `(.L_x_1428) ;  /* 0x0000005000007945 */ /* 0x000fe20003800000 */
[----:B0-----:R-:W-:-:S03]  /*aef0*/  ISETP.GE.AND P1, PT, R5, 0x1, PT ;  /* 0x000000010500780c */ /* 0x001fc60003f26270 */
[----:B------:R-:W-:Y:S10]  /*af00*/  @P0 BRA `(.L_x_1429) ;  /* 0x0000000000080947 */ /* 0x000ff40003800000 */
[----:B------:R-:W0:Y:S02]  /*af10*/  FENCE.VIEW.ASYNC.G ;  /* 0x00000000000073c6 */ /* 0x000e240000000100 */
[----:B0-----:R-:W-:Y:S06]  /*af20*/  BAR.ARV 0xc, 0x120 ;  /* 0x0304800000007b1d */ /* 0x001fec0000002000 */
.L_x_1429:
[----:B------:R-:W-:Y:S05]  /*af30*/  BSYNC B0 ;  /* 0x0000000000007941 */ /* 0x000fea0003800000 */
.L_x_1428:
[----:B------:R-:W-:Y:S01]  /*af40*/  IMAD.IADD R0, R149, 0x1, R4 ;  /* 0x0000000195007824 */ /* 0x000fe200078e0204 */
[----:B------:R-:W-:Y:S06]  /*af50*/  @!P1 BRA `(.L_x_1430) ;  /* 0x0000000000489947 */ /* 0x000fec0003800000 */
        /* <DEDUP_REMOVED lines=11> */
.L_x_1432:
[----:B------:R-:W-:-:S13]  /*b010*/  ISETP.NE.AND P0, PT, R5, 0x1, PT ;  /* 0x000000010500780c */ /* 0x000fda0003f05270 */
[----:B------:R-:W0:Y:S02]  /*b020*/  @P0 LDC.64 R6, c[0x0][0x9e8] ;  /* 0x00027a00ff060b82 */ /* 0x000e240000000a00 */
[----:B0-----:R-:W-:-:S05]  /*b030*/  @P0 IMAD.HI.U32 R4, R2, R6, RZ ;  /* 0x0000000602040227 */ /* 0x001fca00078e00ff */
[----:B------:R-:W-:-:S07]  /*b040*/  @P0 SHF.R.U32.HI R2, RZ, R7, R4 ;  /* 0x00000007ff020219 */ /* 0x000fce0000011604 */
.L_x_1433:
[----:B------:R-:W-:Y:S05]  /*b050*/  BSYNC B0 ;  /* 0x0000000000007941 */ /* 0x000fea0003800000 */
.L_x_1431:
[----:B------:R-:W-:-:S05]  /*b060*/  IMAD R3, R2, R5, R5 ;  /* 0x0000000502037224 */ /* 0x000fca00078e0205 */
[----:B------:R-:W-:-:S07]  /*b070*/  VIMNMX R0, R0, R3, PT ;  /* 0x0000000300007248 */ /* 0x000fce0003fe0100 */
.L_x_1430:
[----:B------:R-:W-:Y:S01]  /*b080*/  VIADD R0, R0, 0x5f ;  /* 0x0000005f00007836 */ /* 0x000fe20000000000 */
[----:B------:R-:W-:-:S03]  /*b090*/  ULDC UR4, c[0x0][0x9dc] ;  /* 0x0002770000047ab9 */ /* 0x000fc60000000800 */
[----:B------:R-:W-:-:S05]  /*b0a0*/  IMAD.HI R0, R0, 0x2aaaaaab, RZ ;  /* 0x2aaaaaab00007827 */ /* 0x000fca00078e02ff */
[----:B------:R-:W-:-:S04]  /*b0b0*/  SHF.R.U32.HI R3, RZ, 0x1f, R0 ;  /* 0x0000001fff037819 */ /* 0x000fc80000011600 */
[----:B------:R-:W-:Y:S01]  /*b0c0*/  LEA.HI.SX32 R2, R0, R3, 0x1c ;  /* 0x0000000300027211 */ /* 0x000fe200078fe2ff */
[----:B------:R-:W-:-:S03]  /*b0d0*/  VIADD R0, R148, -UR4 ;  /* 0x8000000494007c36 */ /* 0x000fc60008000000 */
[----:B------:R-:W-:Y:S01]  /*b0e0*/  VIMNMX R2, R153, R2, PT ;  /* 0x0000000299027248 */ /* 0x000fe20003fe0100 */
        /* <DEDUP_REMOVED lines=11> */
.L_x_1436:
[----:B------:R-:W-:-:S13]  /*b1a0*/  ISETP.NE.AND P0, PT, R5, 0x1, PT ;  /* 0x000000010500780c */ /* 0x000fda0003f05270 */
[----:B------:R-:W0:Y:S02]  /*b1b0*/  @P0 LDC.64 R6, c[0x0][0x9e8] ;  /* 0x00027a00ff060b82 */ /* 0x000e240000000a00 */
[----:B0-----:R-:W-:-:S05]  /*b1c0*/  @P0 IMAD.HI.U32 R6, R148, R6, RZ ;  /* 0x0000000694060227 */ /* 0x001fca00078e00ff */
[----:B------:R-:W-:-:S07]  /*b1d0*/  @P0 SHF.R.U32.HI R148, RZ, R7, R6 ;  /* 0x00000007ff940219 */ /* 0x000fce0000011606 */
.L_x_1437:
[----:B------:R-:W-:Y:S05]  /*b1e0*/  BSYNC B0 ;  /* 0x0000000000007941 */ /* 0x000fea0003800000 */
.L_x_1435:
[----:B------:R-:W-:-:S05]  /*b1f0*/  IMAD R3, R148, R5, RZ ;  /* 0x0000000594037224 */ /* 0x000fca00078e02ff */
[----:B------:R-:W-:-:S07]  /*b200*/  VIMNMX R0, R0, R3, !PT ;  /* 0x0000000300007248 */ /* 0x000fce0007fe0100 */
.L_x_1434:
[----:B------:R-:W-:Y:S01]  /*b210*/  IMAD.HI R0, R0, 0x2aaaaaab, RZ ;  /* 0x2aaaaaab00007827 */ /* 0x000fe200078e02ff */
[----:B------:R-:W-:Y:S02]  /*b220*/  PLOP3.LUT P0, PT, PT, PT, PT, 0x80, 0x0 ;  /* 0x000000000000781c */ /* 0x000fe40003f0f070 */
[----:B------:R-:W-:Y:S02]  /*b230*/  CS2R R86, SRZ ;  /* 0x0000000000567805 */ /* 0x000fe4000001ff00 */
[----:B------:R-:W-:Y:S01]  /*b240*/  CS2R R84, SRZ ;  /* 0x0000000000547805 */ /* 0x000fe2000001ff00 */
[----:B------:R-:W-:Y:S01]  /*b250*/  IMAD.MOV.U32 R3, RZ, RZ, RZ ;  /* 0x000000ffff037224 */ /* 0x000fe200078e00ff */
[----:B------:R-:W-:Y:S02]  /*b260*/  SHF.R.U32.HI R5, RZ, 0x1f, R0 ;  /* 0x0000001fff057819 */ /* 0x000fe40000011600 */
[----:B------:R-:W-:Y:S02]  /*b270*/  CS2R R82, SRZ ;  /* 0x0000000000527805 */ /* 0x000fe4000001ff00 */
[----:B------:R-:W-:Y:S01]  /*b280*/  CS2R R80, SRZ ;  /* 0x0000000000507805 */ /* 0x000fe2000001ff00 */
[----:B--23--:R-:W-:Y:S01]  /*b290*/  IMAD.MOV.U32 R35, RZ, RZ, RZ ;  /* 0x000000ffff237224 */ /* 0x00cfe200078e00ff */
[----:B------:R-:W-:Y:S01]  /*b2a0*/  LEA.HI.SX32 R5, R0, R5, 0x1c ;  /* 0x0000000500057211 */ /* 0x000fe200078fe2ff */
[----:B------:R-:W-:Y:S01]  /*b2b0*/  IMAD.MOV.U32 R0, RZ, RZ, RZ ;  /* 0x000000ffff007224 */ /* 0x000fe200078e00ff */
[----:B------:R-:W-:Y:S01]  /*b2c0*/  CS2R R76, SRZ ;  /* 0x00000000004c7805 */ /* 0x000fe2000001ff00 */
[----:B------:R-:W-:Y:S01]  /*b2d0*/  IMAD.MOV.U32 R78, RZ, RZ, RZ ;  /* 0x000000ffff4e7224 */ /* 0x000fe200078e00ff */
[----:B------:R-:W-:-:S02]  /*b2e0*/  VIMNMX R168, RZ, R5, !PT ;  /* 0x00000005ffa87248 */ /* 0x000fc40007fe0100 */
[----:B------:R-:W-:Y:S01]  /*b2f0*/  CS2R R74, SRZ ;  /* 0x00000000004a7805 */ /* 0x000fe2000001ff00 */
[----:B------:R-:W-:Y:S01]  /*b300*/  IMAD.MOV.U32 R73, RZ, RZ, RZ ;  /* 0x000000ffff497224 */ /* 0x000fe200078e00ff */
[----:B------:R-:W-:Y:S02]  /*b310*/  CS2R R32, SRZ ;  /* 0x0000000000207805 */ /* 0x000fe4000001ff00 */
[----:B------:R-:W-:Y:S02]  /*b320*/  ISETP.GT.AND P1, PT, R2, R168, PT ;  /* 0x000000a80200720c */ /* 0x000fe40003f24270 */
[----:B------:R-:W-:Y:S01]  /*b330*/  CS2R R30, SRZ ;  /* 0x00000000001e7805 */ /* 0x000fe2000001ff00 */
[----:B------:R-:W-:Y:S01]  /*b340*/  IMAD.MOV.U32 R70, RZ, RZ, RZ ;  /* 0x000000ffff467224 */ /* 0x000fe200078e00ff */
        /* <DEDUP_REMOVED lines=17> */
[----:B------:R-:W-:Y:S01]  /*b460*/  IMAD.MOV.U32 R91, RZ, RZ, RZ ;  /* 0x000000ffff5b7224 */ /* 0x000fe200078e00ff */
[----:B------:R-:W-:Y:S01]  /*b470*/  CS2R R88, SRZ ;  /* 0x0000000000587805 */ /* 0x000fe2000001ff00 */
[----:B------:R-:W-:Y:S01]  /*b480*/  IMAD.MOV.U32 R26, RZ, RZ, RZ ;  /* 0x000000ffff1a7224 */ /* 0x000fe200078e00ff */
[----:B------:R-:W-:Y:S01]  /*b490*/  CS2R R6, SRZ ;  /* 0x0000000000067805 */ /* 0x000fe2000001ff00 */
[----:B------:R-:W-:Y:S02]  /*b4a0*/  IMAD.MOV.U32 R93, RZ, RZ, RZ ;  /* 0x000000ffff5d7224 */ /* 0x000fe400078e00ff */
[----:B------:R-:W-:-:S02]  /*b4b0*/  IMAD.MOV.U32 R28, RZ, RZ, RZ ;  /* 0x000000ffff1c7224 */ /* 0x000fc400078e00ff */
[----:B------:R-:W-:Y:S02]  /*b4c0*/  IMAD.MOV.U32 R95, RZ, RZ, RZ ;  /* 0x000000ffff5f7224 */ /* 0x000fe400078e00ff */
[----:B------:R-:W-:Y:S01]  /*b4d0*/  IMAD.MOV.U32 R24, RZ, RZ, RZ ;  /* 0x000000ffff187224 */ /* 0x000fe200078e00ff */
[----:B------:R-:W-:Y:S06]  /*b4e0*/  @!P1 BRA `(.L_x_1438) ;  /* 0x0000014c00f09947 */ /* 0x000fec0003800000 */
[----:B------:R-:W2:Y:S04]  /*b4f0*/  LDL R4, [R1+0x40] ;  /* 0x0000400001047983 */ /* 0x000ea80000100800 */
[----:B------:R-:W0:Y:S02]  /*b500*/  SHFL.IDX PT, R0, R200, RZ, 0x1f ;  /* 0x00001fffc8007589 */ /* 0x000e2400000e0000 */
[----:B0-----:R-:W-:-:S04]  /*b510*/  LEA.HI R3, R0, R0, RZ, 0x1 ;  /* 0x0000000000037211 */ /* 0x001fc800078f08ff */
[----:B------:R-:W-:-:S05]  /*b520*/  LOP3.LUT R3, R3, 0x1e, RZ, 0xc0, !PT ;  /* 0x0000001e03037812 */ /* 0x000fca00078ec0ff */
[----:B------:R-:W-:Y:S01]  /*b530*/  IMAD.IADD R3, R0, 0x1, -R3 ;  /* 0x0000000100037824 */ /* 0x000fe200078e0a03 */
[----:B--2---:R-:W-:-:S13]  /*b540*/  R2UR UR4, R4 ;  /* 0x00000000040472ca */ /* 0x004fda00000e0000 */
[----:B------:R-:W-:Y:S02]  /*b550*/  ULOP3.LUT UP0, URZ, UR4, 0x1bf, URZ, 0xc0, !UPT ;  /* 0x000001bf043f7892 */ /* 0x000fe4000f80c03f */
[----:B------:R-:W-:-:S04]  /*b560*/  LEA R3, R3, UR4, 0xd ;  /* 0x0000000403037c11 */ /* 0x000fc8000f8e68ff */
[----:B------:R-:W-:Y:S02]  /*b570*/  SHF.R.U32.HI R3, RZ, 0x4, R3 ;  /* 0x00000004ff037819 */ /* 0x000fe40000011603 */
[----:B------:R-:W-:Y:S02]  /*b580*/  PLOP3.LUT P0, PT, PT, PT, UP0, 0x80, 0x0 ;  /* 0x000000000000781c */ /* 0x000fe40003f0f008 */
[----:B------:R-:W-:-:S11]  /*b590*/  LOP3.LUT R68, R3, 0x3fff, RZ, 0xc0, !PT ;  /* 0x00003fff03447812 */ /* 0x000fd600078ec0ff */
        /* <DEDUP_REMOVED lines=17> */
.L_x_1439:
        /* <DEDUP_REMOVED lines=12> */
.L_x_1443:
[----:B-1----:R1:W2:Y:S02]  /*b770*/  SYNCS.PHASECHK.TRANS64.TRYWAIT P0, [R18+URZ+0x2a800], R3 ;  /* 0x02a80003120075a7 */ /* 0x0022a4000800017f */
[----:B--2---:R-:W-:Y:S05]  /*b780*/  @!P0 NANOSLEEP.SYNCS 0x989680 ;  /* 0x009896800000895d */ /* 0x004fea0003900000 */
[----:B------:R-:W2:Y:S02]  /*b790*/  @!P0 SYNCS.PHASECHK.TRANS64 P0, [R18+URZ+0x2a800], R3 ;  /* 0x02a80003120085a7 */ /* 0x000ea4000800007f */
[----:B--2---:R-:W-:Y:S05]  /*b7a0*/  @!P0 BRA `(.L_x_1443) ;  /* 0xfffffffc00f08947 */ /* 0x004fea000383ffff */
.L_x_1442:
[----:B------:R-:W-:Y:S05]  /*b7b0*/  BSYNC B0 ;  /* 0x0000000000007941 */ /* 0x000fea0003800000 */
.L_x_1441:
[----:B------:R-:W-:Y:S05]  /*b7c0*/  BRA `(.L_x_1444) ;  /* 0x0000007400207947 */ /* 0x000fea0003800000 */
.L_x_1440:
[----:B------:R-:W2:Y:S01]  /*b7d0*/  LDL R0, [R1+0x40] ;  /* 0x0000400001007983 */ /* 0x000ea20000100800 */
[----:B------:R-:W0:Y:S01]  /*b7e0*/  LDC.64 R10, c[0x0][0x3d8] ;  /* 0x0000f600ff0a7b82 */ /* 0x000e220000000a00 */
[----:B-----5:R-:W-:Y:S01]  /*b7f0*/  SHF.R.S32.HI R3, RZ, 0x1f, R147 ;  /* 0x0000001fff037819 */ /* 0x020fe20000011493 */
[--C-:B------:R-:W-:Y:S01]  /*b800*/  IMAD.MOV.U32 R4, RZ, RZ, R16.reuse ;  /* 0x000000ffff047224 */ /* 0x100fe200078e0010 */
[----:B------:R-:W-:Y:S02]  /*b810*/  SHF.R.S32.HI R5, RZ, 0x1f, R16 ;  /* 0x0000001fff057819 */ /* 0x000fe40000011410 */
[----:B------:R-:W-:-:S03]  /*b820*/  SHF.R.S32.HI R9, RZ, 0x1f, R22 ;  /* 0x0000001fff097819 */ /* 0x000fc60000011416 */
[----:B------:R-:W1:Y:S01]  /*b830*/  LDC.64 R12, c[0x0][0x3e8] ;  /* 0x0000fa00ff0c7b82 */ /* 0x000e620000000a00 */
[-C--:B0-----:R-:W-:Y:S01]  /*b840*/  IMAD R8, R186, R10.reuse, RZ ;  /* 0x0000000aba087224 */ /* 0x081fe200078e02ff */
[----:B------:R-:W-:Y:S01]  /*b850*/  SHF.L.U64.HI R76, R10, 0x6, R11 ;  /* 0x000000060a4c7819 */ /* 0x000fe2000001020b */
[----:B------:R-:W-:-:S04]  /*b860*/  IMAD.WIDE.U32 R74, R147, R10, RZ ;  /* 0x0000000a934a7225 */ /* 0x000fc800078e00ff */
[----:B------:R-:W-:Y:S01]  /*b870*/  IMAD.WIDE.U32 R6, R162, R10, R4 ;  /* 0x0000000aa2067225 */ /* 0x000fe200078e0004 */
[----:B-1----:R-:W-:-:S03]  /*b880*/  SHF.L.U64.HI R69, R12, 0x6, R13 ;  /* 0x000000060c457819 */ /* 0x002fc6000001020d */
[----:B------:R-:W-:Y:S01]  /*b890*/  IMAD R85, R162, R11, R8 ;  /* 0x0000000ba2557224 */ /* 0x000fe200078e0208 */
[----:B------:R-:W-:Y:S01]  /*b8a0*/  IADD3 R81, P0, R6, R74, RZ ;  /* 0x0000004a06517210 */ /* 0x000fe20007f1e0ff */
[----:B------:R-:W-:Y:S02]  /*b8b0*/  IMAD.MOV.U32 R8, RZ, RZ, R22 ;  /* 0x000000ffff087224 */ /* 0x000fe400078e0016 */
[----:B------:R-:W-:-:S04]  /*b8c0*/  IMAD.WIDE.U32 R72, R147, R12, RZ ;  /* 0x0000000c93487225 */ /* 0x000fc800078e00ff */
[----:B------:R-:W-:-:S04]  /*b8d0*/  IMAD.WIDE.U32 R4, R162, R12, R4 ;  /* 0x0000000ca2047225 */ /* 0x000fc800078e0004 */
[----:B------:R-:W-:Y:S02]  /*b8e0*/  IMAD.SHL.U32 R78, R10, 0x40, RZ ;  /* 0x000000400a4e7824 */ /* 0x000fe400078e00ff */
[----:B------:R-:W-:Y:S01]  /*b8f0*/  IMAD.SHL.U32 R77, R12, 0x40, RZ ;  /* 0x000000400c4d7824 */ /* 0x000fe200078e00ff */
[----:B--2---:R-:W-:Y:S01]  /*b900*/  R2UR UR4, R0 ;  /* 0x00000000000472ca */ /* 0x004fe200000e0000 */
[----:B------:R-:W-:-:S04]  /*b910*/  IMAD R0, R3, R10, RZ ;  /* 0x0000000a03007224 */ /* 0x000fc800078e02ff */
[----:B------:R-:W-:Y:S02]  /*b920*/  IMAD R61, R147, R11, R0 ;  /* 0x0000000b933d7224 */ /* 0x000fe400078e0200 */
[-C--:B------:R-:W-:Y:S02]  /*b930*/  IMAD R0, R3, R12.reuse, RZ ;  /* 0x0000000c03007224 */ /* 0x080fe400078e02ff */
[----:B------:R-:W-:Y:S02]  /*b940*/  IMAD.IADD R61, R61, 0x1, R75 ;  /* 0x000000013d3d7824 */ /* 0x000fe400078e024b */
[----:B------:R-:W-:Y:S02]  /*b950*/  IMAD R3, R186, R12, RZ ;  /* 0x0000000cba037224 */ /* 0x000fe400078e02ff */
[----:B------:R-:W-:Y:S01]  /*b960*/  ULOP3.LUT UP0, URZ, UR4, 0x3ff, URZ, 0xc0, !UPT ;  /* 0x000003ff043f7892 */ /* 0x000fe2000f80c03f */
[----:B------:R-:W-:Y:S01]  /*b970*/  IADD3.X R83, R61, R7, R85, P0, !PT ;  /* 0x000000073d537210 */ /* 0x000fe200007fe455 */
[----:B------:R-:W-:Y:S01]  /*b980*/  IMAD.WIDE.U32 R6, R162, R10, R8 ;  /* 0x0000000aa2067225 */ /* 0x000fe200078e0008 */
[----:B------:R-:W-:-:S03]  /*b990*/  IADD3 R60, P0, R4, R72, RZ ;  /* 0x00000048043c7210 */ /* 0x000fc60007f1e0ff */
[----:B------:R-:W-:Y:S01]  /*b9a0*/  IMAD R79, R147, R13, R0 ;  /* 0x0000000d934f7224 */ /* 0x000fe200078e0200 */
[----:B------:R-:W-:Y:S01]  /*b9b0*/  IADD3 R71, P1, R6, R74, RZ ;  /* 0x0000004a06477210 */ /* 0x000fe20007f3e0ff */
[----:B------:R-:W-:-:S03]  /*b9c0*/  IMAD.WIDE.U32 R8, R162, R12, R8 ;  /* 0x0000000ca2087225 */ /* 0x000fc600078e0008 */
[----:B------:R-:W-:Y:S01]  /*b9d0*/  IADD3.X R85, R61, R85, R7, P1, !PT ;  /* 0x000000553d557210 */ /* 0x000fe20000ffe407 */
[----:B------:R-:W-:Y:S01]  /*b9e0*/  IMAD R3, R162, R13, R3 ;  /* 0x0000000da2037224 */ /* 0x000fe200078e0203 */
[----:B------:R-:W-:Y:S01]  /*b9f0*/  PLOP3.LUT P1, PT, PT, PT, UP0, 0x80, 0x0 ;  /* 0x000000000000781c */ /* 0x000fe20003f2f008 */
[----:B------:R-:W-:Y:S01]  /*ba00*/  IMAD.IADD R79, R79, 0x1, R73 ;  /* 0x000000014f4f7824 */ /* 0x000fe200078e0249 */
[----:B------:R-:W-:-:S04]  /*ba10*/  IADD3 R70, P2, R8, R72, RZ ;  /* 0x0000004808467210 */ /* 0x000fc80007f5e0ff */
[C---:B------:R-:W-:Y:S02]  /*ba20*/  IADD3.X R80, R79.reuse, R5, R3, P0, !PT ;  /* 0x000000054f507210 */ /* 0x040fe400007fe403 */
[----:B------:R-:W-:-:S05]  /*ba30*/  IADD3.X R82, R79, R3, R9, P2, !PT ;  /* 0x000000034f527210 */ /* 0x000fca00017fe409 */
        /* <DEDUP_REMOVED lines=17> */
.L_x_1445:
[----:B------:R-:W0:Y:S01]  /*bb50*/  LDC.64 R14, c[0x0][0x3d8] ;  /* 0x0000f600ff0e7b82 */ /* 0x000e220000000a00 */
[----:B------:R-:W-:Y:S01]  /*bb60*/  SHF.R.S32.HI R3, RZ, 0x1f, R169 ;  /* 0x0000001fff037819 */ /* 0x000fe200000114a9 */
[----:B------:R-:W-:Y:S01]  /*bb70*/  ULDC.U8 UR4, c[0x0][0x3f0] ;  /* 0x0000fc0000047ab9 */ /* 0x000fe20000000000 */
[----:B------:R-:W-:Y:S01]  /*bb80*/  BSSY B0, `(.L_x_1446) ;  /* 0x0000704000007945 */ /* 0x000fe20003800000 */
[----:B------:R-:W-:-:S04]  /*bb90*/  ISETP.NE.AND P0, PT, RZ, UR4, PT ;  /* 0x00000004ff007c0c */ /* 0x000fc8000bf05270 */
[----:B------:R-:W1:Y:S01]  /*bba0*/  LDC.64 R12, c[0x0][0x3e8] ;  /* 0x0000fa00ff0c7b82 */ /* 0x000e620000000a00 */
[-C--:B0-----:R-:W-:Y:S02]  /*bbb0*/  IMAD R0, R3, R14.reuse, RZ ;  /* 0x0000000e03007224 */ /* 0x081fe400078e02ff */
[----:B------:R-:W-:-:S04]  /*bbc0*/  IMAD.WIDE.U32 R4, R169, R14, RZ ;  /* 0x0000000ea9047225 */ /* 0x000fc800078e00ff */
[----:B------:R-:W-:Y:S02]  /*bbd0*/  IMAD.SHL.U32 R86, R4, 0x80, RZ ;  /* 0x0000008004567824 */ /* 0x000fe400078e00ff */
[-C--:B-1----:R-:W-:Y:S02]  /*bbe0*/  IMAD R8, R3, R12.reuse, RZ ;  /* 0x0000000c03087224 */ /* 0x082fe400078e02ff */
[C---:B------:R-:W-:Y:S02]  /*bbf0*/  IMAD R3, R169.reuse, R15, R0 ;  /* 0x0000000fa9037224 */ /* 0x040fe400078e0200 */
[----:B------:R-:W-:-:S04]  /*bc00*/  IMAD.WIDE.U32 R6, R169, R12, RZ ;  /* 0x0000000ca9067225 */ /* 0x000fc800078e00ff */
[----:B------:R-:W-:Y:S02]  /*bc10*/  IMAD R9, R169, R13, R8 ;  /* 0x0000000da9097224 */ /* 0x000fe400078e0208 */
[----:B------:R-:W-:Y:S02]  /*bc20*/  IMAD.IADD R5, R5, 0x1, R3 ;  /* 0x0000000105057824 */ /* 0x000fe400078e0203 */
[----:B------:R-:W-:Y:S02]  /*bc30*/  IMAD R0, R169, -0x80, R164 ;  /* 0xffffff80a9007824 */ /* 0x000fe400078e02a4 */
[----:B------:R-:W-:Y:S01]  /*bc40*/  IMAD.IADD R3, R7, 0x1, R9 ;  /* 0x0000000107037824 */ /* 0x000fe200078e0209 */
[----:B------:R-:W-:Y:S01]  /*bc50*/  SHF.L.U64.HI R84, R4, 0x7, R5 ;  /* 0x0000000704547819 */ /* 0x000fe20000010205 */
[----:B------:R-:W-:Y:S01]  /*bc60*/  IMAD.SHL.U32 R89, R6, 0x80, RZ ;  /* 0x0000008006597824 */ /* 0x000fe200078e00ff */
[----:B------:R-:W-:Y:S02]  /*bc70*/  VIMNMX R8, R0, 0x80, PT ;  /* 0x0000008000087848 */ /* 0x000fe40003fe0100 */
[----:B------:R-:W-:Y:S01]  /*bc80*/  SHF.L.U64.HI R87, R6, 0x7, R3 ;  /* 0x0000000706577819 */ /* 0x000fe20000010203 */
[----:B------:R-:W-:Y:S06]  /*bc90*/  @!P0 BRA `(.L_x_1447) ;  /* 0x0000003400ec8947 */ /* 0x000fec0003800000 */
[----:B------:R-:W0:Y:S01]  /*bca0*/  LDC R82, c[0x0][0x428] ;  /* 0x00010a00ff527b82 */ /* 0x000e220000000800 */
        /* <DEDUP_REMOVED lines=17> */
[----:B------:R-:W-:Y:S01]  /*bdc0*/  VIADD R5, R16, 0x10 ;  /* 0x0000001010057836 */ /* 0x000fe20000000000 */
[----:B------:R-:W-:Y:S01]  /*bdd0*/  ULDC.64 UR4, c[0x0][0x3c8] ;  /* 0x0000f20000047ab9 */ /* 0x000fe20000000a00 */
[----:B------:R-:W-:Y:S01]  /*bde0*/  ULDC UR6, c[0x0][0x3d4] ;  /* 0x0000f50000067ab9 */ /* 0x000fe20000000800 */
[----:B------:R-:W-:Y:S01]  /*bdf0*/  LEA R4, P3, R0, UR4, 0x1 ;  /* 0x0000000400047c11 */ /* 0x000fe2000f8608ff */
[----:B------:R-:W-:Y:S01]  /*be00*/  IMAD.X R3, R84, 0x1, R83, P1 ;  /* 0x0000000154037824 */ /* 0x000fe200008e0653 */
[----:B------:R-:W-:Y:S01]  /*be10*/  ISETP.GE.AND P2, PT, R5, UR6, PT ;  /* 0x0000000605007c0c */ /* 0x000fe2000bf46270 */
[C---:B------:R-:W-:Y:S01]  /*be20*/  VIADD R6, R16.reuse, 0x20 ;  /* 0x0000002010067836 */ /* 0x040fe20000000000 */
[----:B------:R-:W-:Y:S01]  /*be30*/  CS2R R66, SRZ ;  /* 0x0000000000427805 */ /* 0x000fe2000001ff00 */
[----:B------:R-:W-:Y:S01]  /*be40*/  VIADD R7, R16, 0x30 ;  /* 0x0000003010077836 */ /* 0x000fe20000000000 */
[----:B------:R-:W-:Y:S01]  /*be50*/  LEA.HI.X R5, R0, UR5, R3, 0x1, P3 ;  /* 0x0000000500057c11 */ /* 0x000fe200098f0c03 */
[----:B------:R-:W-:Y:S01]  /*be60*/  ULDC.64 UR4, c[0x0][0x3e0] ;  /* 0x0000f80000047ab9 */ /* 0x000fe20000000a00 */
[----:B------:R-:W-:Y:S01]  /*be70*/  IADD3 R0, P4, R89, R60, RZ ;  /* 0x0000003c59007210 */ /* 0x000fe20007f9e0ff */
[----:B------:R-:W-:Y:S01]  /*be80*/  VIADD R9, R16, 0x40 ;  /* 0x0000004010097836 */ /* 0x000fe20000000000 */
[----:B------:R-:W-:Y:S01]  /*be90*/  ISETP.GE.AND P1, PT, R6, UR6, PT ;  /* 0x0000000606007c0c */ /* 0x000fe2000bf26270 */
[----:B------:R-:W-:Y:S01]  /*bea0*/  VIADD R10, R16, 0x50 ;  /* 0x00000050100a7836 */ /* 0x000fe20000000000 */
[----:B------:R-:W-:Y:S01]  /*beb0*/  LEA R6, P6, R0, UR4, 0x1 ;  /* 0x0000000400067c11 */ /* 0x000fe2000f8c08ff */
[----:B------:R-:W-:Y:S01]  /*bec0*/  IMAD.X R3, R87, 0x1, R80, P4 ;  /* 0x0000000157037824 */ /* 0x000fe200020e0650 */
[----:B------:R-:W-:-:S02]  /*bed0*/  ISETP.GE.AND P5, PT, R7, UR6, PT ;  /* 0x0000000607007c0c */ /* 0x000fc4000bfa6270 */
[----:B------:R-:W-:Y:S02]  /*bee0*/  CS2R R62, SRZ ;  /* 0x00000000003e7805 */ /* 0x000fe4000001ff00 */
[----:B------:R-:W-:Y:S02]  /*bef0*/  ISETP.GE.AND P3, PT, R16, UR6, PT ;  /* 0x0000000610007c0c */ /* 0x000fe4000bf66270 */
[----:B------:R-:W-:Y:S02]  /*bf00*/  CS2R R56, SRZ ;  /* 0x0000000000387805 */ /* 0x000fe4000001ff00 */
[----:B------:R-:W-:Y:S02]  /*bf10*/  LEA.HI.X R7, R0, UR5, R3, 0x1, P6 ;  /* 0x0000000500077c11 */ /* 0x000fe4000b0f0c03 */
[----:B------:R-:W-:Y:S02]  /*bf20*/  CS2R R52, SRZ ;  /* 0x0000000000347805 */ /* 0x000fe4000001ff00 */
[----:B------:R-:W-:-:S02]  /*bf30*/  ISETP.GE.AND P4, PT, R9, UR6, PT ;  /* 0x0000000609007c0c */ /* 0x000fc4000bf86270 */
[----:B------:R-:W-:Y:S02]  /*bf40*/  CS2R R50, SRZ ;  /* 0x0000000000327805 */ /* 0x000fe4000001ff00 */
[----:B------:R-:W-:Y:S02]  /*bf50*/  ISETP.GE.AND P6, PT, R10, UR6, PT ;  /* 0x000000060a007c0c */ /* 0x000fe4000bfc6270 */
[----:B------:R-:W-:Y:S02]  /*bf60*/  CS2R R44, SRZ ;  /* 0x00000000002c7805 */ /* 0x000fe4000001ff00 */
[----:B------:R-:W-:Y:S02]  /*bf70*/  CS2R R70, SRZ ;  /* 0x0000000000467805 */ /* 0x000fe4000001ff00 */
[----:B------:R-:W-:Y:S02]  /*bf80*/  CS2R R64, SRZ ;  /* 0x0000000000407805 */ /* 0x000fe4000001ff00 */
[----:B------:R-:W-:-:S02]  /*bf90*/  CS2R R58, SRZ ;  /* 0x00000000003a7805 */ /* 0x000fc4000001ff00 */
[----:B------:R-:W-:Y:S02]  /*bfa0*/  CS2R R54, SRZ ;  /* 0x0000000000367805 */ /* 0x000fe4000001ff00 */
[----:B------:R-:W-:Y:S02]  /*bfb0*/  CS2R R48, SRZ ;  /* 0x0000000000307805 */ /* 0x000fe4000001ff00 */
[----:B------:R-:W-:Y:S01]  /*bfc0*/  CS2R R46, SRZ ;  /* 0x00000000002e7805 */ /* 0x000fe2000001ff00 */
[----:B------:R-:W-:Y:S02]  /*bfd0*/  ULDC.64 UR8, c[0x0][0x208] ;  /* 0x0000820000087ab9 */ /* 0x000fe40000000a00 */
        /* <DEDUP_REMOVED lines=12> */
.L_x_1449:
[----:B------:R-:W-:Y:S05]  /*c0a0*/  BSYNC B1 ;  /* 0x0000000000017941 */ /* 0x000fea0003800000 */
.L_x_1448:
[----:B------:R-:W-:Y:S01]  /*c0b0*/  ISETP.GE.AND P1, PT, R185, R8, PT ;  /* 0x00000008b900720c */ /* 0x000fe20003f26270 */
[----:B------:R-:W-:Y:S01]  /*c0c0*/  BSSY B1, `(.L_x_1450) ;  /* 0x000003e000017945 */ /* 0x000fe20003800000 */
[----:B------:R-:W-:Y:S02]  /*c0d0*/  LOP3.LUT R0, R174, 0x18, R22, 0xf8, !PT ;  /* 0x00000018ae007812 */ /* 0x000fe400078ef816 */
        /* <DEDUP_REMOVED lines=10> */
[----:B------:R-:W-:Y:S02]  /*c180*/  LOP3.LUT R11, R0, R175, RZ, 0x3c, !PT ;  /* 0x000000af000b7212 */ /* 0x000fe400078e3cff */
[----:B------:R-:W-:Y:S01]  /*c190*/  CS2R R20, SRZ ;  /* 0x0000000000147805 */ /* 0x000fe2000001ff00 */
[----:B------:R-:W-:Y:S06]  /*c1a0*/  @P1 BRA `(.L_x_1451) ;  /* 0x0000000000bc1947 */ /* 0x000fec0003800000 */
[----:B------:R-:W-:Y:S01]  /*c1b0*/  IADD3 R77, P4, P5, R60, R77, R89 ;  /* 0x0000004d3c4d7210 */ /* 0x000fe20007d9e059 */
[----:B-1----:R-:W-:Y:S01]  /*c1c0*/  VIADD R4, R16, 0x10 ;  /* 0x0000001010047836 */ /* 0x002fe20000000000 */
[----:B------:R-:W-:Y:S01]  /*c1d0*/  IADD3 R78, P2, P3, R81, R78, R86 ;  /* 0x0000004e514e7210 */ /* 0x000fe20007b5e056 */
[----:B------:R-:W-:Y:S01]  /*c1e0*/  ULDC UR8, c[0x0][0x3d4] ;  /* 0x0000f50000087ab9 */ /* 0x000fe20000000800 */
[----:B------:R-:W-:Y:S01]  /*c1f0*/  IADD3.X R0, R80, R69, R87, P4, P5 ;  /* 0x0000004550007210 */ /* 0x000fe200027ea457 */
[C---:B------:R-:W-:Y:S01]  /*c200*/  VIADD R5, R16.reuse, 0x20 ;  /* 0x0000002010057836 */ /* 0x040fe20000000000 */
[----:B------:R-:W-:Y:S01]  /*c210*/  IADD3.X R3, R83, R76, R84, P2, P3 ;  /* 0x0000004c53037210 */ /* 0x000fe200017e6454 */
[----:B------:R-:W-:Y:S01]  /*c220*/  ULDC.64 UR4, c[0x0][0x3c8] ;  /* 0x0000f20000047ab9 */ /* 0x000fe20000000a00 */
[----:B------:R-:W-:Y:S01]  /*c230*/  ISETP.GE.AND P5, PT, R16, UR8, PT ;  /* 0x0000000810007c0c */ /* 0x000fe2000bfa6270 */
[----:B------:R-:W-:Y:S01]  /*c240*/  ULDC.64 UR6, c[0x0][0x3e0] ;  /* 0x0000f80000067ab9 */ /* 0x000fe20000000a00 */
[----:B------:R-:W-:Y:S01]  /*c250*/  ISETP.GE.AND P2, PT, R4, UR8, PT ;  /* 0x0000000804007c0c */ /* 0x000fe2000bf46270 */
[----:B------:R-:W-:Y:S01]  /*c260*/  VIADD R7, R16, 0x30 ;  /* 0x0000003010077836 */ /* 0x000fe20000000000 */
[----:B------:R-:W-:-:S02]  /*c270*/  LEA R4, P3, R78, UR4, 0x1 ;  /* 0x000000044e047c11 */ /* 0x000fc4000f8608ff */
[----:B------:R-:W-:Y:S02]  /*c280*/  CS2R R42, SRZ ;  /* 0x00000000002a7805 */ /* 0x000fe4000001ff00 */
[----:B------:R-:W-:Y:S02]  /*c290*/  LEA R6, P6, R77, UR6, 0x1 ;  /* 0x000000064d067c11 */ /* 0x000fe4000f8c08ff */
[----:B------:R-:W-:Y:S02]  /*c2a0*/  CS2R R40, SRZ ;  /* 0x0000000000287805 */ /* 0x000fe4000001ff00 */
[----:B------:R-:W-:Y:S01]  /*c2b0*/  ISETP.GE.AND P4, PT, R5, UR8, PT ;  /* 0x0000000805007c0c */ /* 0x000fe2000bf86270 */
[----:B------:R-:W-:Y:S01]  /*c2c0*/  VIADD R8, R16, 0x40 ;  /* 0x0000004010087836 */ /* 0x000fe20000000000 */
[----:B------:R-:W-:Y:S01]  /*c2d0*/  LEA.HI.X R5, R78, UR5, R3, 0x1, P3 ;  /* 0x000000054e057c11 */ /* 0x000fe200098f0c03 */
[----:B------:R-:W-:Y:S01]  /*c2e0*/  ULDC.64 UR10, c[0x0][0x208] ;  /* 0x00008200000a7ab9 */ /* 0x000fe20000000a00 */
[----:B------:R-:W-:-:S02]  /*c2f0*/  ISETP.GE.AND P3, PT, R7, UR8, PT ;  /* 0x0000000807007c0c */ /* 0x000fc4000bf66270 */
[----:B------:R-:W-:Y:S01]  /*c300*/  LEA.HI.X R7, R77, UR7, R0, 0x1, P6 ;  /* 0x000000074d077c11 */ /* 0x000fe2000b0f0c00 */
[----:B------:R-:W-:Y:S01]  /*c310*/  VIADD R0, R16, 0x50 ;  /* 0x0000005010007836 */ /* 0x000fe20000000000 */
[----:B------:R2:W5:Y:S01]  /*c320*/  @!P5 LDG.E.64 R42, desc[UR10][R4.64] ;  /* 0x0000000a042ad981 */ /* 0x000562000c1e1b00 */
[----:B------:R-:W-:-:S03]  /*c330*/  ISETP.GE.AND P6, PT, R8, UR8, PT ;  /* 0x0000000808007c0c */ /* 0x000fc6000bfc6270 */
[----:B------:R2:W5:Y:S01]  /*c340*/  @!P5 LDG.E.64 R40, desc[UR10][R6.64] ;  /* 0x0000000a0628d981 */ /* 0x000562000c1e1b00 */
[----:B------:R-:W-:Y:S02]  /*c350*/  ISETP.GE.AND P5, PT, R0, UR8, PT ;  /* 0x0000000800007c0c */ /* 0x000fe4000bfa6270 */
        /* <DEDUP_REMOVED lines=20> */
.L_x_1451:
[----:B------:R-:W-:Y:S05]  /*c4a0*/  BSYNC B1 ;  /* 0x0000000000017941 */ /* 0x000fea0003800000 */
.L_x_1450:
[----:B------:R-:W-:Y:S01]  /*c4b0*/  LOP3.LUT P2, RZ, R190, 0x4, RZ, 0xc0, !PT ;  /* 0x00000004beff7812 */ /* 0x000fe2000784c0ff */
[----:B------:R-:W-:Y:S01]  /*c4c0*/  IMAD.IADD R11, R176, 0x1, R11 ;  /* 0x00000001b00b7824 */ /* 0x000fe200078e020b */
[----:B------:R-:W-:Y:S01]  /*c4d0*/  ULDC.64 UR4, c[0x0][0x3c8] ;  /* 0x0000f20000047ab9 */ /* 0x000fe20000000a00 */
[----:B-----5:R-:W-:Y:S01]  /*c4e0*/  IMAD.MOV.U32 R0, RZ, RZ, R70 ;  /* 0x000000ffff007224 */ /* 0x020fe200078e0046 */
[----:B------:R-:W-:Y:S01]  /*c4f0*/  ULDC.64 UR6, c[0x0][0x3e0] ;  /* 0x0000f80000067ab9 */ /* 0x000fe20000000a00 */
[----:B------:R-:W-:Y:S02]  /*c500*/  IMAD R60, R11, 0x2, R18 ;  /* 0x000000020b3c7824 */ /* 0x000fe400078e0212 */
[----:B------:R-:W-:Y:S01]  /*c510*/  IMAD.MOV.U32 R3, RZ, RZ, R71 ;  /* 0x000000ffff037224 */ /* 0x000fe200078e0047 */
[----:B------:R-:W-:Y:S01]  /*c520*/  PRMT R107, R0, 0x7610, R107 ;  /* 0x00007610006b7816 */ /* 0x000fe2000000006b */
[C---:B-12---:R-:W-:Y:S02]  /*c530*/  VIADD R5, R60.reuse, 0xc400 ;  /* 0x0000c4003c057836 */ /* 0x046fe40000000000 */
[----:B------:R-:W-:Y:S01]  /*c540*/  IMAD.MOV.U32 R0, RZ, RZ, R65 ;  /* 0x000000ffff007224 */ /* 0x000fe200078e0041 */
[----:B------:R-:W-:Y:S01]  /*c550*/  PRMT R108, R3, 0x7610, R108 ;  /* 0x00007610036c7816 */ /* 0x000fe2000000006c */
[----:B------:R-:W-:-:S02]  /*c560*/  VIADD R10, R60, 0xc440 ;  /* 0x0000c4403c0a7836 */ /* 0x000fc40000000000 */
[----:B------:R-:W-:Y:S01]  /*c570*/  IMAD.MOV.U32 R4, RZ, RZ, R64 ;  /* 0x000000ffff047224 */ /* 0x000fe200078e0040 */
[----:B------:R-:W-:Y:S01]  /*c580*/  PRMT R103, R0, 0x7610, R103 ;  /* 0x0000761000677816 */ /* 0x000fe20000000067 */
[----:B------:R-:W-:Y:S01]  /*c590*/  @P2 VIADD R10, R5, 0xffffffc0 ;  /* 0xffffffc0050a2836 */ /* 0x000fe20000000000 */
[----:B0-----:R-:W-:Y:S01]  /*c5a0*/  ISETP.NE.AND P2, PT, R82, 0x1, PT ;  /* 0x000000015200780c */ /* 0x001fe20003f45270 */
[----:B------:R-:W-:Y:S01]  /*c5b0*/  IMAD.MOV.U32 R3, RZ, RZ, R58 ;  /* 0x000000ffff037224 */ /* 0x000fe200078e003a */
[----:B------:R-:W-:Y:S01]  /*c5c0*/  PRMT R104, R4, 0x7610, R104 ;  /* 0x0000761004687816 */ /* 0x000fe20000000068 */
[----:B------:R-:W-:Y:S02]  /*c5d0*/  IMAD.MOV.U32 R0, RZ, RZ, R54 ;  /* 0x000000ffff007224 */ /* 0x000fe400078e0036 */
        /* <DEDUP_REMOVED lines=10> */
[----:B------:R-:W0:Y:S01]  /*c680*/  @P2 LDC R5, c[0x0][0x430] ;  /* 0x00010c00ff052b82 */ /* 0x000e220000000800 */
[----:B------:R-:W-:Y:S01]  /*c690*/  PRMT R88, R4, 0x7610, R88 ;  /* 0x0000761004587816 */ /* 0x000fe20000000058 */
[----:B------:R-:W-:Y:S01]  /*c6a0*/  IMAD.MOV.U32 R4, RZ, RZ, R66 ;  /* 0x000000ffff047224 */ /* 0x000fe200078e0042 */
[----:B------:R-:W-:Y:S01]  /*c6b0*/  PRMT R81, R3, 0x7610, R81 ;  /* 0x0000761003517816 */ /* 0x000fe20000000051 */
[----:B------:R-:W-:-:S02]  /*c6c0*/  IMAD.MOV.U32 R3, RZ, RZ, R47 ;  /* 0x000000ffff037224 */ /* 0x000fc400078e002f */
[----:B------:R-:W-:Y:S01]  /*c6d0*/  IMAD.MOV.U32 R11, RZ, RZ, R67 ;  /* 0x000000ffff0b7224 */ /* 0x000fe200078e0043 */
[----:B------:R-:W-:Y:S01]  /*c6e0*/  PRMT R110, R4, 0x7610, R110 ;  /* 0x00007610046e7816 */ /* 0x000fe2000000006e */
[----:B------:R-:W1:Y:S01]  /*c6f0*/  @P2 LDC R0, c[0x0][0x42c] ;  /* 0x00010b00ff002b82 */ /* 0x000e620000000800 */
[----:B------:R-:W-:Y:S01]  /*c700*/  PRMT R82, R3, 0x7610, R82 ;  /* 0x0000761003527816 */ /* 0x000fe20000000052 */
[----:B------:R-:W-:Y:S01]  /*c710*/  IMAD.MOV.U32 R4, RZ, RZ, R63 ;  /* 0x000000ffff047224 */ /* 0x000fe200078e003f */
[----:B------:R-:W-:Y:S01]  /*c720*/  PRMT R109, R11, 0x7610, R109 ;  /* 0x000076100b6d7816 */ /* 0x000fe2000000006d */
[----:B------:R-:W-:Y:S02]  /*c730*/  IMAD.MOV.U32 R3, RZ, RZ, R62 ;  /* 0x000000ffff037224 */ /* 0x000fe400078e003e */
[----:B------:R-:W-:Y:S01]  /*c740*/  IMAD.MOV.U32 R11, RZ, RZ, R56 ;  /* 0x000000ffff0b7224 */ /* 0x000fe200078e0038 */
[----:B------:R-:W-:Y:S01]  /*c750*/  PRMT R105, R4, 0x7610, R105 ;  /* 0x0000761004697816 */ /* 0x000fe20000000069 */
[----:B------:R-:W-:Y:S01]  /*c760*/  IMAD.MOV.U32 R4, RZ, RZ, R57 ;  /* 0x000000ffff047224 */ /* 0x000fe200078e0039 */
[----:B------:R-:W-:Y:S01]  /*c770*/  PRMT R106, R3, 0x7610, R106 ;  /* 0x00007610036a7816 */ /* 0x000fe2000000006a */
[----:B------:R-:W-:Y:S01]  /*c780*/  IMAD R3, R169, 0x80, R162 ;  /* 0x00000080a9037824 */ /* 0x000fe200078e02a2 */
[----:B------:R-:W-:Y:S01]  /*c790*/  PRMT R101, R11, 0x7610, R101 ;  /* 0x000076100b657816 */ /* 0x000fe20000000065 */
[----:B------:R-:W-:Y:S01]  /*c7a0*/  IMAD.MOV.U32 R11, RZ, RZ, R52 ;  /* 0x000000ffff0b7224 */ /* 0x000fe200078e0034 */
[----:B------:R-:W-:Y:S01]  /*c7b0*/  PRMT R102, R4, 0x7610, R102 ;  /* 0x0000761004667816 */ /* 0x000fe20000000066 */
[----:B------:R-:W-:-:S02]  /*c7c0*/  IMAD R3, R188, 0x40, R3 ;  /* 0x00000040bc037824 */ /* 0x000fc400078e0203 */
[----:B------:R-:W-:Y:S01]  /*c7d0*/  IMAD.MOV.U32 R4, RZ, RZ, R50 ;  /* 0x000000ffff047224 */ /* 0x000fe200078e0032 */
[----:B------:R-:W-:Y:S01]  /*c7e0*/  PRMT R97, R11, 0x7610, R97 ;  /* 0x000076100b617816 */ /* 0x000fe20000000061 */
[----:B------:R-:W-:Y:S02]  /*c7f0*/  IMAD.MOV.U32 R73, RZ, RZ, R79 ;  /* 0x000000ffff497224 */ /* 0x000fe400078e004f */
[----:B------:R-:W-:Y:S01]  /*c800*/  IMAD.MOV.U32 R7, RZ, RZ, R61 ;  /* 0x000000ffff077224 */ /* 0x000fe200078e003d */
[----:B------:R-:W-:Y:S01]  /*c810*/  PRMT R91, R4, 0x7610, R91 ;  /* 0x00007610045b7816 */ /* 0x000fe2000000005b */
[----:B------:R-:W-:Y:S02]  /*c820*/  IMAD.MOV.U32 R4, RZ, RZ, R51 ;  /* 0x000000ffff047224 */ /* 0x000fe400078e0033 */
[----:B-1----:R-:W-:-:S03]  /*c830*/  @P2 IMAD.HI.U32 R0, R3, R0, RZ ;  /* 0x0000000003002227 */ /* 0x002fc600078e00ff */
[----:B------:R-:W-:Y:S01]  /*c840*/  PRMT R92, R4, 0x7610, R92 ;  /* 0x00007610045c7816 */ /* 0x000fe2000000005c */
[----:B------:R-:W-:Y:S01]  /*c850*/  IMAD.MOV.U32 R4, RZ, RZ, R41 ;  /* 0x000000ffff047224 */ /* 0x000fe200078e0029 */
[----:B0-----:R-:W-:Y:S01]  /*c860*/  @P2 SHF.R.U32.HI R3, RZ, R5, R0 ;  /* 0x00000005ff032219 */ /* 0x001fe20000011600 */
[----:B------:R-:W-:Y:S02]  /*c870*/  IMAD.MOV.U32 R0, RZ, RZ, R40 ;  /* 0x000000ffff007224 */ /* 0x000fe400078e0028 */
[----:B------:R-:W-:Y:S01]  /*c880*/  IMAD.MOV.U32 R6, RZ, RZ, R74 ;  /* 0x000000ffff067224 */ /* 0x000fe200078e004a */
[----:B------:R-:W-:Y:S01]  /*c890*/  SHF.R.S32.HI R5, RZ, 0x1f, R3 ;  /* 0x0000001fff057819 */ /* 0x000fe20000011403 */
[----:B------:R-:W-:Y:S01]  /*c8a0*/  IMAD.MOV.U32 R61, RZ, RZ, R53 ;  /* 0x000000ffff3d7224 */ /* 0x000fe200078e0035 */
[----:B------:R-:W-:Y:S01]  /*c8b0*/  PRMT R79, R0, 0x7610, R79 ;  /* 0x00007610004f7816 */ /* 0x000fe2000000004f */
[----:B------:R-:W-:Y:S01]  /*c8c0*/  IMAD.MOV.U32 R11, RZ, RZ, R44 ;  /* 0x000000ffff0b7224 */ /* 0x000fe200078e002c */
[----:B------:R-:W-:Y:S01]  /*c8d0*/  PRMT R80, R4, 0x7610, R80 ;  /* 0x0000761004507816 */ /* 0x000fe20000000050 */
[----:B------:R-:W-:Y:S01]  /*c8e0*/  IMAD R0, R5, R14, RZ ;  /* 0x0000000e05007224 */ /* 0x000fe200078e02ff */
[----:B------:R-:W-:Y:S01]  /*c8f0*/  PRMT R98, R61, 0x7610, R98 ;  /* 0x000076103d627816 */ /* 0x000fe20000000062 */
[----:B------:R-:W-:Y:S01]  /*c900*/  IMAD R4, R5, R12, RZ ;  /* 0x0000000c05047224 */ /* 0x000fe200078e02ff */
[----:B------:R-:W-:Y:S01]  /*c910*/  PRMT R85, R11, 0x7610, R85 ;  /* 0x000076100b557816 */ /* 0x000fe20000000055 */
[----:B------:R-:W-:-:S04]  /*c920*/  IMAD.WIDE.U32 R6, R3, R14, R6 ;  /* 0x0000000e03067225 */ /* 0x000fc800078e0006 */
[----:B------:R-:W-:-:S04]  /*c930*/  IMAD.WIDE.U32 R72, R3, R12, R72 ;  /* 0x0000000c03487225 */ /* 0x000fc800078e0048 */
[C---:B------:R-:W-:Y:S01]  /*c940*/  IMAD R5, R3.reuse, R15, R0 ;  /* 0x0000000f03057224 */ /* 0x040fe200078e0200 */
[----:B------:R-:W-:Y:S01]  /*c950*/  LEA R0, P3, R72, UR6, 0x1 ;  /* 0x0000000648007c11 */ /* 0x000fe2000f8608ff */
[----:B------:R-:W-:Y:S01]  /*c960*/  IMAD R3, R3, R13, R4 ;  /* 0x0000000d03037224 */ /* 0x000fe200078e0204 */
[C---:B------:R-:W-:Y:S01]  /*c970*/  LEA R4, P2, R6.reuse, UR4, 0x1 ;  /* 0x0000000406047c11 */ /* 0x040fe2000f8408ff */
[----:B------:R-:W-:Y:S01]  /*c980*/  IMAD.MOV.U32 R61, RZ, RZ, R45 ;  /* 0x000000ffff3d7224 */ /* 0x000fe200078e002d */
[----:B------:R-:W-:Y:S01]  /*c990*/  UMOV UR4, 0xffffffff ;  /* 0xffffffff00047882 */ /* 0x000fe20000000000 */
[----:B------:R-:W-:Y:S02]  /*c9a0*/  IMAD.MOV.U32 R11, RZ, RZ, R36 ;  /* 0x000000ffff0b7224 */ /* 0x000fe400078e0024 */
[----:B------:R-:W-:Y:S01]  /*c9b0*/  IMAD.IADD R5, R7, 0x1, R5 ;  /* 0x0000000107057824 */ /* 0x000fe200078e0205 */
[----:B------:R-:W-:Y:S01]  /*c9c0*/  PRMT R86, R61, 0x7610, R86 ;  /* 0x000076103d567816 */ /* 0x000fe20000000056 */
[----:B------:R-:W-:Y:S01]  /*c9d0*/  IMAD.IADD R3, R73, 0x1, R3 ;  /* 0x0000000149037824 */ /* 0x000fe200078e0203 */
[----:B------:R-:W-:Y:S01]  /*c9e0*/  PRMT R69, R11, 0x7610, R69 ;  /* 0x000076100b457816 */ /* 0x000fe20000000045 */
[----:B------:R-:W-:Y:S01]  /*c9f0*/  IMAD.MOV.U32 R61, RZ, RZ, R37 ;  /* 0x000000ffff3d7224 */ /* 0x000fe200078e0025 */
[----:B------:R-:W-:Y:S01]  /*ca00*/  LEA.HI.X R5, R6, UR5, R5, 0x1, P2 ;  /* 0x0000000506057c11 */ /* 0x000fe200090f0c05 */
[----:B------:R-:W-:Y:S01]  /*ca10*/  IMAD.MOV.U32 R11, RZ, RZ, R32 ;  /* 0x000000ffff0b7224 */ /* 0x000fe200078e0020 */
[----:B------:R-:W-:Y:S01]  /*ca20*/  LEA.HI.X R3, R72, UR7, R3, 0x1, P3 ;  /* 0x0000000748037c11 */ /* 0x000fe200098f0c03 */
[----:B------:R-:W-:Y:S01]  /*ca30*/  IMAD.MOV.U32 R12, RZ, RZ, R33 ;  /* 0x000000ffff0c7224 */ /* 0x000fe200078e0021 */
[----:B------:R-:W-:-:S02]  /*ca40*/  PRMT R74, R61, 0x7610, R74 ;  /* 0x000076103d4a7816 */ /* 0x000fc4000000004a */
[----:B------:R-:W-:Y:S02]  /*ca50*/  PRMT R73, R11, 0x7610, R73 ;  /* 0x000076100b497816 */ /* 0x000fe40000000049 */
[----:B------:R-:W-:Y:S02]  /*ca60*/  PRMT R75, R12, 0x7610, R75 ;  /* 0x000076100c4b7816 */ /* 0x000fe4000000004b */
[----:B------:R-:W-:Y:S01]  /*ca70*/  LEA.HI R6, R184, R184, RZ, 0x1 ;  /* 0x000000b8b8067211 */ /* 0x000fe200078f08ff */
[----:B------:R-:W-:Y:S06]  /*ca80*/  BRA.DIV UR4, `(.L_x_1452) ;  /* 0x000001c204887947 */ /* 0x000fec000b800000 */
.L_x_1736:
[----:B------:R-:W-:-:S03]  /*ca90*/  UMOV UR4, 0xffffffff ;  /* 0xffffffff00047882 */ /* 0x000fc60000000000 */
[----:B------:R-:W-:Y:S05]  /*caa0*/  BRA.DIV UR4, `(.L_x_1453) ;  /* 0x000001c204a87947 */ /* 0x000fea000b800000 */
.L_x_1739:
[----:B------:R-:W-:-:S03]  /*cab0*/  UMOV UR4, 0xffffffff ;  /* 0xffffffff00047882 */ /* 0x000fc60000000000 */
[----:B------:R-:W-:Y:S05]  /*cac0*/  BRA.DIV UR4, `(.L_x_1454) ;  /* 0x000001c204c87947 */ /* 0x000fea000b800000 */
.L_x_1742:
[----:B------:R-:W-:-:S03]  /*cad0*/  UMOV UR4, 0xffffffff ;  /* 0xffffffff00047882 */ /* 0x000fc60000000000 */
[----:B------:R-:W-:Y:S05]  /*cae0*/  BRA.DIV UR4, `(.L_x_1455) ;  /* 0x000001c204e87947 */ /* 0x000fea000b800000 */
.L_x_1745:
[----:B------:R-:W-:-:S03]  /*caf0*/  UMOV UR4, 0xffffffff ;  /* 0xffffffff00047882 */ /* 0x000fc60000000000 */
[----:B------:R-:W-:Y:S05]  /*cb00*/  BRA.DIV UR4, `(.L_x_1456) ;  /* 0x000001c604087947 */ /* 0x000fea000b800000 */
.L_x_1748:
[----:B------:R-:W-:Y:S01]  /*cb10*/  UMOV UR4, 0xffffffff ;  /* 0xffffffff00047882 */ /* 0x000fe20000000000 */
[----:B------:R-:W-:Y:S02]  /*cb20*/  LOP3.LUT R5, R6, 0xfffffffe, RZ, 0xc0, !PT ;  /* 0xfffffffe06057812 */ /* 0x000fe400078ec0ff */
[----:B------:R-:W-:Y:S05]  /*cb30*/  BRA.DIV UR4, `(.L_x_1457) ;  /* 0x000001c604247947 */ /* 0x000fea000b800000 */
.L_x_1751:
[----:B------:R-:W-:Y:S01]  /*cb40*/  UMOV UR4, 0xffffffff ;  /* 0xffffffff00047882 */ /* 0x000fe20000000000 */
[----:B------:R-:W-:Y:S02]  /*cb50*/  IMAD.IADD R5, R184, 0x1, -R5 ;  /* 0x00000001b8057824 */ /* 0x000fe400078e0a05 */
[----:B------:R-:W-:Y:S05]  /*cb60*/  BRA.DIV UR4, `(.L_x_1458) ;  /* 0x000001c604407947 */ /* 0x000fea000b800000 */
.L_x_1754:
[----:B------:R-:W-:Y:S01]  /*cb70*/  UMOV UR4, 0xffffffff ;  /* 0xffffffff00047882 */ /* 0x000fe20000000000 */
[----:B------:R-:W-:Y:S02]  /*cb80*/  SHF.L.U32 R5, R5, 0x1f, RZ ;  /* 0x0000001f05057819 */ /* 0x000fe400000006ff */
[----:B------:R-:W-:Y:S05]  /*cb90*/  BRA.DIV UR4, `(.L_x_1459) ;  /* 0x000001c6045c7947 */ /* 0x000fea000b800000 */
.L_x_1757:
[----:B------:R-:W0:Y:S01]  /*cba0*/  SYNCS.PHASECHK.TRANS64.TRYWAIT P2, [R18+URZ+0x2a800], R5 ;  /* 0x02a80005120075a7 */ /* 0x000e22000804017f */
[----:B------:R-:W-:Y:S01]  /*cbb0*/  IMAD.MOV.U32 R4, RZ, RZ, R24 ;  /* 0x000000ffff047224 */ /* 0x000fe200078e0018 */
[----:B------:R-:W-:Y:S01]  /*cbc0*/  BSSY B1, `(.L_x_1460) ;  /* 0x0000021000017945 */ /* 0x000fe20003800000 */
        /* <DEDUP_REMOVED lines=29> */
[----:B------:R-:W-:-:S02]  /*cda0*/  IMAD.MOV.U32 R4, RZ, RZ, R20 ;  /* 0x000000ffff047224 */ /* 0x000fc400078e0014 */
[----:B------:R-:W-:Y:S01]  /*cdb0*/  IMAD.MOV.U32 R6, RZ, RZ, R21 ;  /* 0x000000ffff067224 */ /* 0x000fe200078e0015 */
[----:B0-----:R-:W-:Y:S06]  /*cdc0*/  @!P2 BRA `(.L_x_1461) ;  /* 0x000001c000f8a947 */ /* 0x001fec0003800000 */
.L_x_1758:
[----:B------:R-:W-:Y:S05]  /*cdd0*/  BSYNC B1 ;  /* 0x0000000000017941 */ /* 0x000fea0003800000 */
.L_x_1460:
[----:B------:R-:W-:Y:S01]  /*cde0*/  BSSY B1, `(.L_x_1462) ;  /* 0x0000134000017945 */ /* 0x000fe20003800000 */
[----:B------:R-:W-:Y:S02]  /*cdf0*/  PRMT R11, R4, 0x7610, R11 ;  /* 0x00007610040b7816 */ /* 0x000fe4000000000b */
[----:B------:R-:W-:Y:S01]  /*ce00*/  PRMT R12, R6, 0x7610, R12 ;  /* 0x00007610060c7816 */ /* 0x000fe2000000000c */
[----:B------:R-:W-:Y:S06]  /*ce10*/  @P0 BRA `(.L_x_1463) ;  /* 0x0000001000c00947 */ /* 0x000fec0003800000 */
[----:B0-----:R-:W0:Y:S01]  /*ce20*/  LDC R5, c[0x0][0x3d4] ;  /* 0x0000f500ff057b82 */ /* 0x001e220000000800 */
        /* <DEDUP_REMOVED lines=14> */
[----:B------:R-:W-:Y:S02]  /*cf10*/  SHF.R.U64 R111, R66, 0x10, R67 ;  /* 0x00000010426f7819 */ /* 0x000fe40000001243 */
[--C-:B------:R-:W-:Y:S02]  /*cf20*/  SHF.R.U64 R66, R70, 0x10, R71.reuse ;  /* 0x0000001046427819 */ /* 0x100fe40000001247 */
[----:B------:R-:W-:Y:S02]  /*cf30*/  SHF.R.U32.HI R71, RZ, 0x10, R71 ;  /* 0x00000010ff477819 */ /* 0x000fe40000011647 */
[----:B------:R-:W-:Y:S02]  /*cf40*/  SHF.R.U32.HI R112, RZ, 0x10, R67 ;  /* 0x00000010ff707819 */ /* 0x000fe40000011643 */
[----:B------:R-:W-:Y:S02]  /*cf50*/  PRMT R108, R108, 0x5410, R71 ;  /* 0x000054106c6c7816 */ /* 0x000fe40000000047 */
[----:B------:R-:W-:-:S02]  /*cf60*/  PRMT R109, R109, 0x5410, R112 ;  /* 0x000054106d6d7816 */ /* 0x000fc40000000070 */
[----:B------:R-:W-:Y:S01]  /*cf70*/  PRMT R110, R110, 0x5410, R111 ;  /* 0x000054106e6e7816 */ /* 0x000fe2000000006f */
[C---:B------:R-:W-:Y:S01]  /*cf80*/  IMAD.U32 R112, R108.reuse, 0x10000, RZ ;  /* 0x000100006c707824 */ /* 0x040fe200078e00ff */
[----:B------:R-:W-:Y:S01]  /*cf90*/  PRMT R111, R107, 0x5410, R66 ;  /* 0x000054106b6f7816 */ /* 0x000fe20000000042 */
[C---:B------:R-:W-:Y:S01]  /*cfa0*/  IMAD.U32 R107, R109.reuse, 0x10000, RZ ;  /* 0x000100006d6b7824 */ /* 0x040fe200078e00ff */
[----:B------:R-:W-:Y:S02]  /*cfb0*/  LOP3.LUT R108, R108, 0xffff0000, RZ, 0xc0, !PT ;  /* 0xffff00006c6c7812 */ /* 0x000fe400078ec0ff */
[----:B------:R-:W-:Y:S02]  /*cfc0*/  LOP3.LUT R109, R109, 0xffff0000, RZ, 0xc0, !PT ;  /* 0xffff00006d6d7812 */ /* 0x000fe400078ec0ff */
[C---:B0-----:R-:W-:Y:S01]  /*cfd0*/  LOP3.LUT R67, R6.reuse, 0xffff0000, RZ, 0xc0, !PT ;  /* 0xffff000006437812 */ /* 0x041fe200078ec0ff */
[----:B------:R-:W-:Y:S01]  /*cfe0*/  IMAD.U32 R66, R6, 0x10000, RZ ;  /* 0x0001000006427824 */ /* 0x000fe200078e00ff */
[C---:B------:R-:W-:Y:S01]  /*cff0*/  LOP3.LUT R71, R7.reuse, 0xffff0000, RZ, 0xc0, !PT ;  /* 0xffff000007477812 */ /* 0x040fe200078ec0ff */
[----:B------:R-:W-:-:S02]  /*d000*/  IMAD.U32 R70, R7, 0x10000, RZ ;  /* 0x0001000007467824 */ /* 0x000fc400078e00ff */
[CC--:B------:R-:W-:Y:S01]  /*d010*/  FMUL.FTZ R113, R67.reuse, R112.reuse ;  /* 0x0000007043717220 */ /* 0x0c0fe20000410000 */
[-C--:B------:R-:W-:Y:S01]  /*d020*/  FMUL.FTZ R67, R67, R107.reuse ;  /* 0x0000006b43437220 */ /* 0x080fe20000410000 */
[C---:B------:R-:W-:Y:S01]  /*d030*/  IMAD.U32 R6, R4.reuse, 0x10000, RZ ;  /* 0x0001000004067824 */ /* 0x040fe200078e00ff */
[----:B------:R-:W-:Y:S01]  /*d040*/  LOP3.LUT R4, R4, 0xffff0000, RZ, 0xc0, !PT ;  /* 0xffff000004047812 */ /* 0x000fe200078ec0ff */
[C---:B------:R-:W-:Y:S02]  /*d050*/  IMAD.U32 R7, R5.reuse, 0x10000, RZ ;  /* 0x0001000005077824 */ /* 0x040fe400078e00ff */
[C---:B------:R-:W-:Y:S01]  /*d060*/  FFMA.FTZ R112, R66.reuse, R112, R67 ;  /* 0x0000007042707223 */ /* 0x040fe20000010043 */
[----:B------:R-:W-:Y:S01]  /*d070*/  FFMA.FTZ R113, R66, R107, -R113 ;  /* 0x0000006b42717223 */ /* 0x000fe20000010871 */
[C---:B------:R-:W-:Y:S01]  /*d080*/  IMAD.U32 R67, R110.reuse, 0x10000, RZ ;  /* 0x000100006e437824 */ /* 0x040fe200078e00ff */
[----:B------:R-:W-:Y:S01]  /*d090*/  LOP3.LUT R5, R5, 0xffff0000, RZ, 0xc0, !PT ;  /* 0xffff000005057812 */ /* 0x000fe200078ec0ff */
[CC--:B------:R-:W-:Y:S01]  /*d0a0*/  FMUL.FTZ R115, R71.reuse, R108.reuse ;  /* 0x0000006c47737220 */ /* 0x0c0fe20000410000 */
[-C--:B------:R-:W-:Y:S01]  /*d0b0*/  FMUL.FTZ R107, R71, R109.reuse ;  /* 0x0000006d476b7220 */ /* 0x080fe20000410000 */
[C---:B------:R-:W-:Y:S01]  /*d0c0*/  LOP3.LUT R66, R111.reuse, 0xffff0000, RZ, 0xc0, !PT ;  /* 0xffff00006f427812 */ /* 0x040fe200078ec0ff */
[----:B------:R-:W-:Y:S01]  /*d0d0*/  IMAD.U32 R71, R111, 0x10000, RZ ;  /* 0x000100006f477824 */ /* 0x000fe200078e00ff */
[----:B------:R-:W-:Y:S01]  /*d0e0*/  LOP3.LUT R110, R110, 0xffff0000, RZ, 0xc0, !PT ;  /* 0xffff00006e6e7812 */ /* 0x000fe200078ec0ff */
        /* <DEDUP_REMOVED lines=15> */
.L_x_1465:
[----:B------:R-:W-:Y:S05]  /*d1e0*/  BSYNC B2 ;  /* 0x0000000000027941 */ /* 0x000fea0003800000 */
.L_x_1464:
[----:B------:R-:W-:Y:S04]  /*d1f0*/  BSSY B2, `(.L_x_1466) ;  /* 0x0000030000027945 */ /* 0x000fe80003800000 */
[----:B------:R-:W-:Y:S05]  /*d200*/  @P2 BRA `(.L_x_1467) ;  /* 0x0000000000b82947 */ /* 0x000fea0003800000 */
[----:B0-----:R-:W0:Y:S01]  /*d210*/  LDS.128 R4, [R10] ;  /* 0x000000000a047984 */ /* 0x001e220000000c00 */
[--C-:B------:R-:W-:Y:S02]  /*d220*/  SHF.R.U64 R67, R62, 0x10, R63.reuse ;  /* 0x000000103e437819 */ /* 0x100fe4000000123f */
[----:B------:R-:W-:Y:S02]  /*d230*/  SHF.R.U32.HI R62, RZ, 0x10, R63 ;  /* 0x00000010ff3e7819 */ /* 0x000fe4000001163f */
[--C-:B------:R-:W-:Y:S02]  /*d240*/  SHF.R.U64 R63, R64, 0x10, R65.reuse ;  /* 0x00000010403f7819 */ /* 0x100fe40000001241 */
[----:B------:R-:W-:Y:S02]  /*d250*/  SHF.R.U32.HI R64, RZ, 0x10, R65 ;  /* 0x00000010ff407819 */ /* 0x000fe40000011641 */
[----:B------:R-:W-:Y:S02]  /*d260*/  PRMT R105, R105, 0x5410, R62 ;  /* 0x0000541069697816 */ /* 0x000fe4000000003e */
[----:B------:R-:W-:-:S02]  /*d270*/  PRMT R103, R103, 0x5410, R64 ;  /* 0x0000541067677816 */ /* 0x000fc40000000040 */
[----:B------:R-:W-:Y:S01]  /*d280*/  PRMT R104, R104, 0x5410, R63 ;  /* 0x0000541068687816 */ /* 0x000fe2000000003f */
[----:B------:R-:W-:Y:S01]  /*d290*/  IMAD.U32 R66, R105, 0x10000, RZ ;  /* 0x0001000069427824 */ /* 0x000fe200078e00ff */
        /* <DEDUP_REMOVED lines=9> */
[----:B------:R-:W-:Y:S01]  /*d330*/  FMUL.FTZ R71, R63, R67 ;  /* 0x000000433f477220 */ /* 0x000fe20000410000 */
[C---:B------:R-:W-:Y:S01]  /*d340*/  FMUL.FTZ R63, R65.reuse, R103 ;  /* 0x00000067413f7220 */ /* 0x040fe20000410000 */
[----:B------:R-:W-:Y:S02]  /*d350*/  IMAD.U32 R6, R4, 0x10000, RZ ;  /* 0x0001000004067824 */ /* 0x000fe400078e00ff */
[----:B------:R-:W-:Y:S01]  /*d360*/  FFMA.FTZ R107, R62, R67, R70 ;  /* 0x000000433e6b7223 */ /* 0x000fe20000010046 */
[-C--:B------:R-:W-:Y:S01]  /*d370*/  FMUL.FTZ R67, R65, R105.reuse ;  /* 0x0000006941437220 */ /* 0x080fe20000410000 */
[----:B------:R-:W-:Y:S01]  /*d380*/  FFMA.FTZ R105, R64, R105, -R63 ;  /* 0x0000006940697223 */ /* 0x000fe2000001083f */
[C---:B------:R-:W-:Y:S01]  /*d390*/  IMAD.U32 R7, R5.reuse, 0x10000, RZ ;  /* 0x0001000005077824 */ /* 0x040fe200078e00ff */
[----:B------:R-:W-:Y:S01]  /*d3a0*/  LOP3.LUT R4, R4, 0xffff0000, RZ, 0xc0, !PT ;  /* 0xffff000004047812 */ /* 0x000fe200078ec0ff */
[----:B------:R-:W-:Y:S01]  /*d3b0*/  IMAD.U32 R65, R104, 0x10000, RZ ;  /* 0x0001000068417824 */ /* 0x000fe200078e00ff */
[----:B------:R-:W-:Y:S01]  /*d3c0*/  LOP3.LUT R5, R5, 0xffff0000, RZ, 0xc0, !PT ;  /* 0xffff000005057812 */ /* 0x000fe200078ec0ff */
[----:B------:R-:W-:Y:S01]  /*d3d0*/  IMAD.U32 R63, R106, 0x10000, RZ ;  /* 0x000100006a3f7824 */ /* 0x000fe200078e00ff */
[----:B------:R-:W-:Y:S01]  /*d3e0*/  LOP3.LUT R104, R104, 0xffff0000, RZ, 0xc0, !PT ;  /* 0xffff000068687812 */ /* 0x000fe200078ec0ff */
[----:B------:R-:W-:Y:S01]  /*d3f0*/  FFMA.FTZ R66, R62, R66, -R71 ;  /* 0x000000423e427223 */ /* 0x000fe20000010847 */
[----:B------:R-:W-:Y:S01]  /*d400*/  LOP3.LUT R106, R106, 0xffff0000, RZ, 0xc0, !PT ;  /* 0xffff00006a6a7812 */ /* 0x000fe200078ec0ff */
        /* <DEDUP_REMOVED lines=13> */
[----:B------:R1:W-:Y:S02]  /*d4e0*/  STS.128 [R10], R4 ;  /* 0x000000040a007388 */ /* 0x0003e40000000c00 */
.L_x_1467:
[----:B------:R-:W-:Y:S05]  /*d4f0*/  BSYNC B2 ;  /* 0x0000000000027941 */ /* 0x000fea0003800000 */
.L_x_1466:
[----:B------:R-:W-:Y:S04]  /*d500*/  BSSY B2, `(.L_x_1468) ;  /* 0x0000030000027945 */ /* 0x000fe80003800000 */
[----:B------:R-:W-:Y:S05]  /*d510*/  @P3 BRA `(.L_x_1469) ;  /* 0x0000000000b83947 */ /* 0x000fea0003800000 */
[----:B01----:R-:W0:Y:S01]  /*d520*/  LDS.128 R4, [R60+0x10400] ;  /* 0x010400003c047984 */ /* 0x003e220000000c00 */
[----:B------:R-:W-:Y:S02]  /*d530*/  SHF.R.U64 R62, R56, 0x10, R57 ;  /* 0x00000010383e7819 */ /* 0x000fe40000001239 */
[----:B------:R-:W-:Y:S02]  /*d540*/  SHF.R.U64 R56, R58, 0x10, R59 ;  /* 0x000000103a387819 */ /* 0x000fe4000000123b */
[----:B------:R-:W-:Y:S02]  /*d550*/  SHF.R.U32.HI R57, RZ, 0x10, R57 ;  /* 0x00000010ff397819 */ /* 0x000fe40000011639 */
        /* <DEDUP_REMOVED lines=13> */
[C---:B------:R-:W-:Y:S01]  /*d630*/  FMUL.FTZ R64, R57.reuse, R62 ;  /* 0x0000003e39407220 */ /* 0x040fe20000410000 */
[-C--:B------:R-:W-:Y:S01]  /*d640*/  FMUL.FTZ R65, R57, R63.reuse ;  /* 0x0000003f39417220 */ /* 0x080fe20000410000 */
[----:B------:R-:W-:Y:S01]  /*d650*/  FMUL.FTZ R57, R59, R100 ;  /* 0x000000643b397220 */ /* 0x000fe20000410000 */
[----:B------:R-:W-:Y:S02]  /*d660*/  IMAD.U32 R6, R4, 0x10000, RZ ;  /* 0x0001000004067824 */ /* 0x000fe400078e00ff */
[C---:B------:R-:W-:Y:S01]  /*d670*/  FFMA.FTZ R67, R56.reuse, R63, R64 ;  /* 0x0000003f38437223 */ /* 0x040fe20000010040 */
[----:B------:R-:W-:Y:S02]  /*d680*/  IMAD.U32 R7, R5, 0x10000, RZ ;  /* 0x0001000005077824 */ /* 0x000fe400078e00ff */
[----:B------:R-:W-:Y:S01]  /*d690*/  FFMA.FTZ R66, R56, R62, -R65 ;  /* 0x0000003e38427223 */ /* 0x000fe20000010841 */
[-C--:B------:R-:W-:Y:S01]  /*d6a0*/  FMUL.FTZ R63, R59, R102.reuse ;  /* 0x000000663b3f7220 */ /* 0x080fe20000410000 */
[----:B------:R-:W-:Y:S01]  /*d6b0*/  LOP3.LUT R4, R4, 0xffff0000, RZ, 0xc0, !PT ;  /* 0xffff000004047812 */ /* 0x000fe200078ec0ff */
[C---:B------:R-:W-:Y:S01]  /*d6c0*/  FFMA.FTZ R102, R58.reuse, R102, -R57 ;  /* 0x000000663a667223 */ /* 0x040fe20000010839 */
[----:B------:R-:W-:Y:S01]  /*d6d0*/  LOP3.LUT R5, R5, 0xffff0000, RZ, 0xc0, !PT ;  /* 0xffff000005057812 */ /* 0x000fe200078ec0ff */
[C---:B------:R-:W-:Y:S01]  /*d6e0*/  IMAD.U32 R59, R99.reuse, 0x10000, RZ ;  /* 0x00010000633b7824 */ /* 0x040fe200078e00ff */
[----:B------:R-:W-:Y:S01]  /*d6f0*/  LOP3.LUT R62, R99, 0xffff0000, RZ, 0xc0, !PT ;  /* 0xffff0000633e7812 */ /* 0x000fe200078ec0ff */
[C---:B------:R-:W-:Y:S01]  /*d700*/  IMAD.U32 R57, R101.reuse, 0x10000, RZ ;  /* 0x0001000065397824 */ /* 0x040fe200078e00ff */
        /* <DEDUP_REMOVED lines=15> */
.L_x_1469:
[----:B------:R-:W-:Y:S05]  /*d800*/  BSYNC B2 ;  /* 0x0000000000027941 */ /* 0x000fea0003800000 */
.L_x_1468:
[----:B------:R-:W-:Y:S04]  /*d810*/  BSSY B2, `(.L_x_1470) ;  /* 0x0000030000027945 */ /* 0x000fe80003800000 */
[----:B------:R-:W-:Y:S05]  /*d820*/  @P4 BRA `(.L_x_1471) ;  /* 0x0000000000b84947 */ /* 0x000fea0003800000 */
[----:B012---:R-:W0:Y:S01]  /*d830*/  LDS.128 R4, [R10+0x4000] ;  /* 0x004000000a047984 */ /* 0x007e220000000c00 */
        /* <DEDUP_REMOVED lines=45> */
.L_x_1471:
[----:B------:R-:W-:Y:S05]  /*db10*/  BSYNC B2 ;  /* 0x0000000000027941 */ /* 0x000fea0003800000 */
.L_x_1470:
[----:B------:R-:W-:Y:S04]  /*db20*/  BSSY B2, `(.L_x_1472) ;  /* 0x0000030000027945 */ /* 0x000fe80003800000 */
[----:B------:R-:W-:Y:S05]  /*db30*/  @P5 BRA `(.L_x_1473) ;  /* 0x0000000000b85947 */ /* 0x000fea0003800000 */
[----:B0123--:R-:W0:Y:S01]  /*db40*/  LDS.128 R4, [R60+0x14400] ;  /* 0x014400003c047984 */ /* 0x00fe220000000c00 */
[----:B------:R-:W-:Y:S02]  /*db50*/  SHF.R.U64 R50, R50, 0x10, R51 ;  /* 0x0000001032327819 */ /* 0x000fe40000001233 */
[----:B------:R-:W-:Y:S02]  /*db60*/  SHF.R.U64 R48, R48, 0x10, R49 ;  /* 0x0000001030307819 */ /* 0x000fe40000001231 */
[----:B------:R-:W-:Y:S02]  /*db70*/  SHF.R.U32.HI R51, RZ, 0x10, R51 ;  /* 0x00000010ff337819 */ /* 0x000fe40000011633 */
[----:B------:R-:W-:Y:S02]  /*db80*/  SHF.R.U32.HI R49, RZ, 0x10, R49 ;  /* 0x00000010ff317819 */ /* 0x000fe40000011631 */
[----:B------:R-:W-:Y:S02]  /*db90*/  PRMT R92, R92, 0x5410, R51 ;  /* 0x000054105c5c7816 */ /* 0x000fe40000000033 */
[----:B------:R-:W-:-:S02]  /*dba0*/  PRMT R88, R88, 0x5410, R49 ;  /* 0x0000541058587816 */ /* 0x000fc40000000031 */
[----:B------:R-:W-:Y:S01]  /*dbb0*/  PRMT R87, R87, 0x5410, R48 ;  /* 0x0000541057577816 */ /* 0x000fe20000000030 */
[C---:B------:R-:W-:Y:S01]  /*dbc0*/  IMAD.U32 R52, R92.reuse, 0x10000, RZ ;  /* 0x000100005c347824 */ /* 0x040fe200078e00ff */
[----:B------:R-:W-:Y:S01]  /*dbd0*/  LOP3.LUT R92, R92, 0xffff0000, RZ, 0xc0, !PT ;  /* 0xffff00005c5c7812 */ /* 0x000fe200078ec0ff */
[C---:B------:R-:W-:Y:S01]  /*dbe0*/  IMAD.U32 R53, R88.reuse, 0x10000, RZ ;  /* 0x0001000058357824 */ /* 0x040fe200078e00ff */
[----:B------:R-:W-:Y:S02]  /*dbf0*/  LOP3.LUT R88, R88, 0xffff0000, RZ, 0xc0, !PT ;  /* 0xffff000058587812 */ /* 0x000fe400078ec0ff */
[----:B------:R-:W-:Y:S02]  /*dc00*/  PRMT R91, R91, 0x5410, R50 ;  /* 0x000054105b5b7816 */ /* 0x000fe40000000032 */
        /* <DEDUP_REMOVED lines=33> */
.L_x_1473:
[----:B------:R-:W-:Y:S05]  /*de20*/  BSYNC B2 ;  /* 0x0000000000027941 */ /* 0x000fea0003800000 */
.L_x_1472:
[----:B------:R-:W-:Y:S05]  /*de30*/  @P6 BRA `(.L_x_1463) ;  /* 0x0000000000b86947 */ /* 0x000fea0003800000 */
[----:B01234-:R-:W0:Y:S01]  /*de40*/  LDS.128 R4, [R10+0x8000] ;  /* 0x008000000a047984 */ /* 0x01fe220000000c00 */
        /* <DEDUP_REMOVED lines=45> */
.L_x_1463:
[----:B------:R-:W-:Y:S05]  /*e120*/  BSYNC B1 ;  /* 0x0000000000017941 */ /* 0x000fea0003800000 */
.L_x_1462:
        /* <DEDUP_REMOVED lines=61> */
.L_x_1476:
[----:B------:R-:W-:Y:S05]  /*e500*/  BSYNC B1 ;  /* 0x0000000000017941 */ /* 0x000fea0003800000 */
.L_x_1475:
[----:B------:R-:W-:Y:S04]  /*e510*/  BSSY B1, `(.L_x_1477) ;  /* 0x0000030000017945 */ /* 0x000fe80003800000 */
[----:B------:R-:W-:Y:S05]  /*e520*/  @P1 BRA `(.L_x_1478) ;  /* 0x0000000000b81947 */ /* 0x000fea0003800000 */
[----:B0-----:R-:W0:Y:S01]  /*e530*/  LDS.128 R4, [R10+0x2000] ;  /* 0x002000000a047984 */ /* 0x001e220000000c00 */
        /* <DEDUP_REMOVED lines=45> */
.L_x_1478:
[----:B------:R-:W-:Y:S05]  /*e810*/  BSYNC B1 ;  /* 0x0000000000017941 */ /* 0x000fea0003800000 */
.L_x_1477:
        /* <DEDUP_REMOVED lines=19> */
[CC--:B------:R-:W-:Y:S01]  /*e950*/  FMUL.FTZ R38, R33.reuse, R36.reuse ;  /* 0x0000002421267220 */ /* 0x0c0fe20000410000 */
[----:B------:R-:W-:Y:S01]  /*e960*/  FMUL.FTZ R39, R33, R37 ;  /* 0x0000002521277220 */ /* 0x000fe20000410000 */
        /* <DEDUP_REMOVED lines=27> */
.L_x_1480:
[----:B------:R-:W-:Y:S05]  /*eb20*/  BSYNC B1 ;  /* 0x0000000000017941 */ /* 0x000fea0003800000 */
.L_x_1479:
[----:B------:R-:W-:Y:S04]  /*eb30*/  BSSY B1, `(.L_x_1481) ;  /* 0x0000030000017945 */ /* 0x000fe80003800000 */
[----:B------:R-:W-:Y:S05]  /*eb40*/  @P3 BRA `(.L_x_1482) ;  /* 0x0000000000b83947 */ /* 0x000fea0003800000 */
[----:B012---:R-:W0:Y:S01]  /*eb50*/  LDS.128 R4, [R10+0x6000] ;  /* 0x006000000a047984 */ /* 0x007e220000000c00 */
[--C-:B------:R-:W-:Y:S02]  /*eb60*/  SHF.R.U64 R30, R30, 0x10, R31.reuse ;  /* 0x000000101e1e7819 */ /* 0x100fe4000000121f */
[----:B------:R-:W-:Y:S02]  /*eb70*/  SHF.R.U32.HI R33, RZ, 0x10, R31 ;  /* 0x00000010ff217819 */ /* 0x000fe4000001161f */
[--C-:B------:R-:W-:Y:S02]  /*eb80*/  SHF.R.U64 R31, R28, 0x10, R29.reuse ;  /* 0x000000101c1f7819 */ /* 0x100fe4000000121d */
        /* <DEDUP_REMOVED lines=15> */
[C---:B------:R-:W-:Y:S01]  /*ec80*/  FMUL.FTZ R29, R31.reuse, R76 ;  /* 0x0000004c1f1d7220 */ /* 0x040fe20000410000 */
[----:B------:R-:W-:Y:S02]  /*ec90*/  IMAD.U32 R6, R4, 0x10000, RZ ;  /* 0x0001000004067824 */ /* 0x000fe400078e00ff */
[C---:B------:R-:W-:Y:S01]  /*eca0*/  FFMA.FTZ R37, R28.reuse, R33, R36 ;  /* 0x000000211c257223 */ /* 0x040fe20000010024 */
[----:B------:R-:W-:Y:S01]  /*ecb0*/  FMUL.FTZ R33, R31, R78 ;  /* 0x0000004e1f217220 */ /* 0x000fe20000410000 */
[C---:B------:R-:W-:Y:S02]  /*ecc0*/  IMAD.U32 R7, R5.reuse, 0x10000, RZ ;  /* 0x0001000005077824 */ /* 0x040fe400078e00ff */
[----:B------:R-:W-:Y:S01]  /*ecd0*/  FFMA.FTZ R34, R28, R32, -R35 ;  /* 0x000000201c227223 */ /* 0x000fe20000010823 */
[----:B------:R-:W-:Y:S01]  /*ece0*/  IMAD.U32 R31, R72, 0x10000, RZ ;  /* 0x00010000481f7824 */ /* 0x000fe200078e00ff */
[----:B------:R-:W-:Y:S01]  /*ecf0*/  LOP3.LUT R4, R4, 0xffff0000, RZ, 0xc0, !PT ;  /* 0xffff000004047812 */ /* 0x000fe200078ec0ff */
[----:B------:R-:W-:Y:S01]  /*ed00*/  FFMA.FTZ R78, R30, R78, -R29 ;  /* 0x0000004e1e4e7223 */ /* 0x000fe2000001081d */
[----:B------:R-:W-:Y:S01]  /*ed10*/  LOP3.LUT R5, R5, 0xffff0000, RZ, 0xc0, !PT ;  /* 0xffff000005057812 */ /* 0x000fe200078ec0ff */
[C---:B------:R-:W-:Y:S01]  /*ed20*/  IMAD.U32 R29, R77.reuse, 0x10000, RZ ;  /* 0x000100004d1d7824 */ /* 0x040fe200078e00ff */
        /* <DEDUP_REMOVED lines=15> */
[----:B------:R3:W-:Y:S02]  /*ee20*/  STS.128 [R10+0x6000], R4 ;  /* 0x006000040a007388 */ /* 0x0007e40000000c00 */
.L_x_1482:
[----:B------:R-:W-:Y:S05]  /*ee30*/  BSYNC B1 ;  /* 0x0000000000017941 */ /* 0x000fea0003800000 */
.L_x_1481:
[----:B------:R-:W-:Y:S04]  /*ee40*/  BSSY B1, `(.L_x_1483) ;  /* 0x0000030000017945 */ /* 0x000fe80003800000 */
[----:B------:R-:W-:Y:S05]  /*ee50*/  @P4 BRA `(.L_x_1484) ;  /* 0x0000000000b84947 */ /* 0x000fea0003800000 */
[----:B0123--:R-:W0:Y:S01]  /*ee60*/  LDS.128 R4, [R60+0x16400] ;  /* 0x016400003c047984 */ /* 0x00fe220000000c00 */
[----:B------:R-:W-:Y:S02]  /*ee70*/  SHF.R.U64 R28, R26, 0x10, R27 ;  /* 0x000000101a1c7819 */ /* 0x000fe4000000121b */
[----:B------:R-:W-:Y:S02]  /*ee80*/  SHF.R.U32.HI R29, RZ, 0x10, R25 ;  /* 0x00000010ff1d7819 */ /* 0x000fe40000011619 */
[----:B------:R-:W-:Y:S02]  /*ee90*/  SHF.R.U32.HI R26, RZ, 0x10, R27 ;  /* 0x00000010ff1a7819 */ /* 0x000fe4000001161b */
[----:B------:R-:W-:Y:S02]  /*eea0*/  SHF.R.U64 R24, R24, 0x10, R25 ;  /* 0x0000001018187819 */ /* 0x000fe40000001219 */
[----:B------:R-:W-:Y:S02]  /*eeb0*/  PRMT R25, R15, 0x5410, R28 ;  /* 0x000054100f197816 */ /* 0x000fe4000000001c */
[----:B------:R-:W-:-:S02]  /*eec0*/  PRMT R28, R14, 0x5410, R29 ;  /* 0x000054100e1c7816 */ /* 0x000fc4000000001d */
[----:B------:R-:W-:Y:S02]  /*eed0*/  PRMT R61, R61, 0x5410, R26 ;  /* 0x000054103d3d7816 */ /* 0x000fe4000000001a */
[----:B------:R-:W-:Y:S01]  /*eee0*/  PRMT R27, R13, 0x5410, R24 ;  /* 0x000054100d1b7816 */ /* 0x000fe20000000018 */
[C---:B------:R-:W-:Y:S01]  /*eef0*/  IMAD.U32 R29, R28.reuse, 0x10000, RZ ;  /* 0x000100001c1d7824 */ /* 0x040fe200078e00ff */
[----:B------:R-:W-:Y:S01]  /*ef00*/  LOP3.LUT R28, R28, 0xffff0000, RZ, 0xc0, !PT ;  /* 0xffff00001c1c7812 */ /* 0x000fe200078ec0ff */
[C---:B------:R-:W-:Y:S01]  /*ef10*/  IMAD.U32 R26, R61.reuse, 0x10000, RZ ;  /* 0x000100003d1a7824 */ /* 0x040fe200078e00ff */
[----:B------:R-:W-:Y:S02]  /*ef20*/  LOP3.LUT R61, R61, 0xffff0000, RZ, 0xc0, !PT ;  /* 0xffff00003d3d7812 */ /* 0x000fe400078ec0ff */
[C---:B0-----:R-:W-:Y:S01]  /*ef30*/  LOP3.LUT R14, R6.reuse, 0xffff0000, RZ, 0xc0, !PT ;  /* 0xffff0000060e7812 */ /* 0x041fe200078ec0ff */
[----:B------:R-:W-:Y:S01]  /*ef40*/  IMAD.U32 R13, R6, 0x10000, RZ ;  /* 0x00010000060d7824 */ /* 0x000fe200078e00ff */
[C---:B------:R-:W-:Y:S01]  /*ef50*/  LOP3.LUT R24, R7.reuse, 0xffff0000, RZ, 0xc0, !PT ;  /* 0xffff000007187812 */ /* 0x040fe200078ec0ff */
[----:B------:R-:W-:-:S02]  /*ef60*/  IMAD.U32 R15, R7, 0x10000, RZ ;  /* 0x00010000070f7824 */ /* 0x000fc400078e00ff */
[CC--:B------:R-:W-:Y:S01]  /*ef70*/  FMUL.FTZ R30, R14.reuse, R29.reuse ;  /* 0x0000001d0e1e7220 */ /* 0x0c0fe20000410000 */
[----:B------:R-:W-:Y:S01]  /*ef80*/  FMUL.FTZ R14, R14, R26 ;  /* 0x0000001a0e0e7220 */ /* 0x000fe20000410000 */
[----:B------:R-:W-:Y:S02]  /*ef90*/  IMAD.U32 R6, R4, 0x10000, RZ ;  /* 0x0001000004067824 */ /* 0x000fe400078e00ff */
[C---:B------:R-:W-:Y:S01]  /*efa0*/  FMUL.FTZ R32, R24.reuse, R28 ;  /* 0x0000001c18207220 */ /* 0x040fe20000410000 */
[----:B------:R-:W-:Y:S01]  /*efb0*/  FFMA.FTZ R30, R13, R26, -R30 ;  /* 0x0000001a0d1e7223 */ /* 0x000fe2000001081e */
[----:B------:R-:W-:Y:S02]  /*efc0*/  IMAD.U32 R7, R5, 0x10000, RZ ;  /* 0x0001000005077824 */ /* 0x000fe400078e00ff */
[----:B------:R-:W-:Y:S01]  /*efd0*/  FFMA.FTZ R31, R13, R29, R14 ;  /* 0x0000001d0d1f7223 */ /* 0x000fe2000001000e */
[-C--:B------:R-:W-:Y:S01]  /*efe0*/  FMUL.FTZ R26, R24, R61.reuse ;  /* 0x0000003d181a7220 */ /* 0x080fe20000410000 */
        /* <DEDUP_REMOVED lines=21> */
.L_x_1484:
[----:B------:R-:W-:Y:S05]  /*f140*/  BSYNC B1 ;  /* 0x0000000000017941 */ /* 0x000fea0003800000 */
.L_x_1483:
        /* <DEDUP_REMOVED lines=25> */
[----:B------:R-:W-:Y:S01]  /*f2e0*/  FFMA.FTZ R24, R8, R21, R6 ;  /* 0x0000001508187223 */ /* 0x000fe20000010006 */
[-C--:B------:R-:W-:Y:S01]  /*f2f0*/  FMUL.FTZ R8, R7, R12.reuse ;  /* 0x0000000c07087220 */ /* 0x080fe20000410000 */
[C---:B------:R-:W-:Y:S01]  /*f300*/  IMAD.U32 R7, R14.reuse, 0x10000, RZ ;  /* 0x000100000e077824 */ /* 0x040fe200078e00ff */
[----:B------:R-:W-:Y:S01]  /*f310*/  LOP3.LUT R5, R5, 0xffff0000, RZ, 0xc0, !PT ;  /* 0xffff000005057812 */ /* 0x000fe200078ec0ff */
[----:B------:R-:W-:Y:S01]  /*f320*/  IMAD.U32 R6, R11, 0x10000, RZ ;  /* 0x000100000b067824 */ /* 0x000fe200078e00ff */
[----:B------:R-:W-:Y:S01]  /*f330*/  LOP3.LUT R14, R14, 0xffff0000, RZ, 0xc0, !PT ;  /* 0xffff00000e0e7812 */ /* 0x000fe200078ec0ff */
[----:B------:R-:W-:Y:S01]  /*f340*/  FFMA.FTZ R26, R9, R12, -R26 ;  /* 0x0000000c091a7223 */ /* 0x000fe2000001081a */
[----:B------:R-:W-:Y:S01]  /*f350*/  LOP3.LUT R11, R11, 0xffff0000, RZ, 0xc0, !PT ;  /* 0xffff00000b0b7812 */ /* 0x000fe200078ec0ff */
[----:B------:R-:W-:Y:S01]  /*f360*/  FFMA.FTZ R13, R9, R20, R8 ;  /* 0x00000014090d7223 */ /* 0x000fe20000010008 */
        /* <DEDUP_REMOVED lines=12> */
[----:B------:R0:W-:Y:S01]  /*f430*/  STS.128 [R10+0xa000], R4 ;  /* 0x00a000040a007388 */ /* 0x0001e20000000c00 */
[----:B------:R-:W-:Y:S05]  /*f440*/  BRA `(.L_x_1474) ;  /* 0x0000003400dc7947 */ /* 0x000fea0003800000 */
.L_x_1447:
[----:B------:R-:W0:Y:S01]  /*f450*/  LDC R75, c[0x0][0x428] ;  /* 0x00010a00ff4b7b82 */ /* 0x000e220000000800 */
[-C--:B------:R-:W-:Y:S01]  /*f460*/  ISETP.GE.AND P0, PT, R162, R8.reuse, PT ;  /* 0x00000008a200720c */ /* 0x080fe20003f06270 */
[----:B------:R-:W-:Y:S01]  /*f470*/  BSSY B1, `(.L_x_1485) ;  /* 0x000003f000017945 */ /* 0x000fe20003800000 */
[----:B------:R-:W-:Y:S01]  /*f480*/  ISETP.GE.AND P1, PT, R185, R8, PT ;  /* 0x00000008b900720c */ /* 0x000fe20003f26270 */
[----:B------:R-:W-:Y:S01]  /*f490*/  IMAD.MOV.U32 R9, RZ, RZ, R61 ;  /* 0x000000ffff097224 */ /* 0x000fe200078e003d */
[----:B------:R-:W-:Y:S01]  /*f4a0*/  CS2R R40, SRZ ;  /* 0x0000000000287805 */ /* 0x000fe2000001ff00 */
[----:B------:R-:W-:Y:S01]  /*f4b0*/  IMAD.MOV.U32 R8, RZ, RZ, R74 ;  /* 0x000000ffff087224 */ /* 0x000fe200078e004a */
[----:B------:R-:W-:Y:S01]  /*f4c0*/  CS2R R4, SRZ ;  /* 0x0000000000047805 */ /* 0x000fe2000001ff00 */
[----:B------:R-:W-:Y:S01]  /*f4d0*/  IMAD.MOV.U32 R10, RZ, RZ, R72 ;  /* 0x000000ffff0a7224 */ /* 0x000fe200078e0048 */
[----:B------:R-:W-:Y:S01]  /*f4e0*/  CS2R R6, SRZ ;  /* 0x0000000000067805 */ /* 0x000fe2000001ff00 */
[----:B------:R-:W-:Y:S01]  /*f4f0*/  IMAD.MOV.U32 R11, RZ, RZ, R79 ;  /* 0x000000ffff0b7224 */ /* 0x000fe200078e004f */
        /* <DEDUP_REMOVED lines=20> */
[----:B0-----:R-:W-:Y:S06]  /*f640*/  @P0 BRA `(.L_x_1486) ;  /* 0x0000000000840947 */ /* 0x001fec0003800000 */
[----:B------:R-:W-:Y:S01]  /*f650*/  IADD3 R4, P2, R86, R71, RZ ;  /* 0x0000004756047210 */ /* 0x000fe20007f5e0ff */
[----:B------:R-:W-:Y:S01]  /*f660*/  ULDC.64 UR4, c[0x0][0x3c8] ;  /* 0x0000f20000047ab9 */ /* 0x000fe20000000a00 */
[----:B------:R-:W-:Y:S01]  /*f670*/  IADD3 R0, P3, R89, R70, RZ ;  /* 0x0000004659007210 */ /* 0x000fe20007f7e0ff */
[----:B------:R-:W-:Y:S01]  /*f680*/  ULDC.64 UR6, c[0x0][0x3e0] ;  /* 0x0000f80000067ab9 */ /* 0x000fe20000000a00 */
[----:B------:R-:W-:Y:S01]  /*f690*/  CS2R R32, SRZ ;  /* 0x0000000000207805 */ /* 0x000fe2000001ff00 */
[----:B------:R-:W-:Y:S01]  /*f6a0*/  IMAD.X R5, R84, 0x1, R85, P2 ;  /* 0x0000000154057824 */ /* 0x000fe200010e0655 */
[----:B------:R-:W-:Y:S01]  /*f6b0*/  LEA R20, P2, R4, UR4, 0x1 ;  /* 0x0000000404147c11 */ /* 0x000fe2000f8408ff */
[----:B------:R-:W-:Y:S01]  /*f6c0*/  IMAD.X R3, R87, 0x1, R82, P3 ;  /* 0x0000000157037824 */ /* 0x000fe200018e0652 */
[----:B------:R-:W-:Y:S01]  /*f6d0*/  LEA R66, P3, R0, UR6, 0x1 ;  /* 0x0000000600427c11 */ /* 0x000fe2000f8608ff */
[----:B------:R-:W-:Y:S01]  /*f6e0*/  ULDC UR4, c[0x0][0x3d4] ;  /* 0x0000f50000047ab9 */ /* 0x000fe20000000800 */
[----:B------:R-:W-:-:S02]  /*f6f0*/  LEA.HI.X R21, R4, UR5, R5, 0x1, P2 ;  /* 0x0000000504157c11 */ /* 0x000fc400090f0c05 */
[----:B------:R-:W-:Y:S02]  /*f700*/  CS2R R34, SRZ ;  /* 0x0000000000227805 */ /* 0x000fe4000001ff00 */
[----:B------:R-:W-:Y:S02]  /*f710*/  LEA.HI.X R67, R0, UR7, R3, 0x1, P3 ;  /* 0x0000000700437c11 */ /* 0x000fe400098f0c03 */
[----:B------:R-:W-:Y:S02]  /*f720*/  CS2R R36, SRZ ;  /* 0x0000000000247805 */ /* 0x000fe4000001ff00 */
[----:B------:R-:W-:Y:S02]  /*f730*/  ISETP.GE.AND P2, PT, R22, UR4, PT ;  /* 0x0000000416007c0c */ /* 0x000fe4000bf46270 */
        /* <DEDUP_REMOVED lines=12> */
[----:B------:R0:W5:Y:S04]  /*f800*/  @!P2 LDG.E.128 R32, desc[UR8][R20.64] ;  /* 0x000000081420a981 */ /* 0x000168000c1e1d00 */
[----:B------:R0:W5:Y:S04]  /*f810*/  @!P3 LDG.E.128 R36, desc[UR8][R20.64+0x40] ;  /* 0x000040081424b981 */ /* 0x000168000c1e1d00 */
[----:B------:R0:W5:Y:S04]  /*f820*/  @!P4 LDG.E.128 R60, desc[UR8][R20.64+0x80] ;  /* 0x00008008143cc981 */ /* 0x000168000c1e1d00 */
[----:B------:R0:W5:Y:S04]  /*f830*/  @!P2 LDG.E.128 R4, desc[UR8][R66.64] ;  /* 0x000000084204a981 */ /* 0x000168000c1e1d00 */
[----:B------:R0:W5:Y:S04]  /*f840*/  @!P3 LDG.E.128 R24, desc[UR8][R66.64+0x40] ;  /* 0x000040084218b981 */ /* 0x000168000c1e1d00 */
[----:B------:R0:W5:Y:S02]  /*f850*/  @!P4 LDG.E.128 R28, desc[UR8][R66.64+0x80] ;  /* 0x00008008421cc981 */ /* 0x000164000c1e1d00 */
.L_x_1486:
[----:B------:R-:W-:Y:S05]  /*f860*/  BSYNC B1 ;  /* 0x0000000000017941 */ /* 0x000fea0003800000 */
.L_x_1485:
[----:B------:R-:W-:Y:S01]  /*f870*/  BSSY B1, `(.L_x_1487) ;  /* 0x0000027000017945 */ /* 0x000fe20003800000 */
[----:B-----5:R-:W-:Y:S01]  /*f880*/  IMAD.MOV.U32 R72, RZ, RZ, R4 ;  /* 0x000000ffff487224 */ /* 0x020fe200078e0004 */
[----:B0-----:R-:W-:Y:S01]  /*f890*/  CS2R R66, SRZ ;  /* 0x0000000000427805 */ /* 0x001fe2000001ff00 */
[----:B------:R-:W-:Y:S02]  /*f8a0*/  IMAD.MOV.U32 R73, RZ, RZ, R5 ;  /* 0x000000ffff497224 */ /* 0x000fe400078e0005 */
[----:B------:R-:W-:Y:S01]  /*f8b0*/  IMAD.MOV.U32 R74, RZ, RZ, R6 ;  /* 0x000000ffff4a7224 */ /* 0x000fe200078e0006 */
[----:B------:R-:W-:Y:S06]  /*f8c0*/  @P1 BRA `(.L_x_1488) ;  /* 0x0000000000841947 */ /* 0x000fec0003800000 */
[----:B------:R-:W-:Y:S01]  /*f8d0*/  IADD3 R78, P2, P3, R71, R78, R86 ;  /* 0x0000004e474e7210 */ /* 0x000fe20007b5e056 */
[----:B------:R-:W-:Y:S01]  /*f8e0*/  ULDC.64 UR4, c[0x0][0x3c8] ;  /* 0x0000f20000047ab9 */ /* 0x000fe20000000a00 */
[----:B------:R-:W-:Y:S01]  /*f8f0*/  IADD3 R77, P4, P5, R70, R77, R89 ;  /* 0x0000004d464d7210 */ /* 0x000fe20007d9e059 */
[----:B------:R-:W-:Y:S01]  /*f900*/  ULDC.64 UR6, c[0x0][0x3e0] ;  /* 0x0000f80000067ab9 */ /* 0x000fe20000000a00 */
[----:B------:R-:W-:Y:S02]  /*f910*/  IADD3.X R3, R85, R76, R84, P2, P3 ;  /* 0x0000004c55037210 */ /* 0x000fe400017e6454 */
[----:B------:R-:W-:Y:S02]  /*f920*/  CS2R R52, SRZ ;  /* 0x0000000000347805 */ /* 0x000fe4000001ff00 */
[----:B------:R-:W-:Y:S01]  /*f930*/  LEA R20, P2, R78, UR4, 0x1 ;  /* 0x000000044e147c11 */ /* 0x000fe2000f8408ff */
[----:B------:R-:W-:Y:S01]  /*f940*/  ULDC UR4, c[0x0][0x3d4] ;  /* 0x0000f50000047ab9 */ /* 0x000fe20000000800 */
[----:B------:R-:W-:-:S02]  /*f950*/  IADD3.X R0, R82, R69, R87, P4, P5 ;  /* 0x0000004552007210 */ /* 0x000fc400027ea457 */
[----:B------:R-:W-:Y:S02]  /*f960*/  CS2R R54, SRZ ;  /* 0x0000000000367805 */ /* 0x000fe4000001ff00 */
[C---:B------:R-:W-:Y:S02]  /*f970*/  LEA R70, P3, R77.reuse, UR6, 0x1 ;  /* 0x000000064d467c11 */ /* 0x040fe4000f8608ff */
[----:B------:R-:W-:Y:S02]  /*f980*/  CS2R R56, SRZ ;  /* 0x0000000000387805 */ /* 0x000fe4000001ff00 */
[----:B------:R-:W-:Y:S02]  /*f990*/  LEA.HI.X R21, R78, UR5, R3, 0x1, P2 ;  /* 0x000000054e157c11 */ /* 0x000fe400090f0c03 */
[----:B------:R-:W-:Y:S02]  /*f9a0*/  CS2R R58, SRZ ;  /* 0x00000000003a7805 */ /* 0x000fe4000001ff00 */
[----:B------:R-:W-:-:S02]  /*f9b0*/  LEA.HI.X R71, R77, UR7, R0, 0x1, P3 ;  /* 0x000000074d477c11 */ /* 0x000fc400098f0c00 */
        /* <DEDUP_REMOVED lines=18> */
.L_x_1488:
[----:B------:R-:W-:Y:S05]  /*fae0*/  BSYNC B1 ;  /* 0x0000000000017941 */ /* 0x000fea0003800000 */
.L_x_1487:
[----:B------:R-:W-:Y:S01]  /*faf0*/  IMAD.MOV.U32 R0, RZ, RZ, R7 ;  /* 0x000000ffff007224 */ /* 0x000fe200078e0007 */
[----:B------:R-:W-:Y:S01]  /*fb00*/  ISETP.NE.AND P2, PT, R75, 0x1, PT ;  /* 0x000000014b00780c */ /* 0x000fe20003f45270 */
[----:B------:R-:W-:Y:S01]  /*fb10*/  IMAD.MOV.U32 R3, RZ, RZ, R24 ;  /* 0x000000ffff037224 */ /* 0x000fe200078e0018 */
[----:B------:R-:W-:Y:S01]  /*fb20*/  ULDC.64 UR4, c[0x0][0x3c8] ;  /* 0x0000f20000047ab9 */ /* 0x000fe20000000a00 */
        /* <DEDUP_REMOVED lines=18> */
[----:B------:R-:W-:Y:S01]  /*fc50*/  IMAD.MOV.U32 R20, RZ, RZ, R35 ;  /* 0x000000ffff147224 */ /* 0x000fe200078e0023 */
[----:B------:R-:W-:Y:S01]  /*fc60*/  ULDC.64 UR6, c[0x0][0x3e0] ;  /* 0x0000f80000067ab9 */ /* 0x000fe20000000a00 */
[----:B------:R-:W-:Y:S01]  /*fc70*/  IMAD.MOV.U32 R70, RZ, RZ, R39 ;  /* 0x000000ffff467224 */ /* 0x000fe200078e0027 */
[----:B------:R-:W-:Y:S01]  /*fc80*/  PRMT R88, R3, 0x7610, R88 ;  /* 0x0000761003587816 */ /* 0x000fe20000000058 */
[----:B------:R-:W1:Y:S01]  /*fc90*/  @P2 LDC R0, c[0x0][0x42c] ;  /* 0x00010b00ff002b82 */ /* 0x000e620000000800 */
[----:B------:R-:W-:Y:S01]  /*fca0*/  IMAD.MOV.U32 R3, RZ, RZ, R34 ;  /* 0x000000ffff037224 */ /* 0x000fe200078e0022 */
[----:B------:R-:W-:Y:S01]  /*fcb0*/  PRMT R115, R20, 0x7610, R115 ;  /* 0x0000761014737816 */ /* 0x000fe20000000073 */
        /* <DEDUP_REMOVED lines=8> */
[----:B------:R-:W-:Y:S01]  /*fd40*/  IMAD R3, R188, 0x40, R3 ;  /* 0x00000040bc037824 */ /* 0x000fe200078e0203 */
        /* <DEDUP_REMOVED lines=13> */
[----:B-1----:R-:W-:Y:S01]  /*fe20*/  @P2 IMAD.HI.U32 R0, R3, R0, RZ ;  /* 0x0000000003002227 */ /* 0x002fe200078e00ff */
[----:B------:R-:W-:-:S02]  /*fe30*/  PRMT R76, R20, 0x7610, R76 ;  /* 0x00007610144c7816 */ /* 0x000fc4000000004c */
[----:B------:R-:W-:Y:S01]  /*fe40*/  PRMT R103, R69, 0x7610, R103 ;  /* 0x0000761045677816 */ /* 0x000fe20000000067 */
[----:B------:R-:W-:Y:S01]  /*fe50*/  IMAD.MOV.U32 R69, RZ, RZ, R62 ;  /* 0x000000ffff457224 */ /* 0x000fe200078e003e */
[----:B0-----:R-:W-:Y:S01]  /*fe60*/  @P2 SHF.R.U32.HI R3, RZ, R21, R0 ;  /* 0x00000015ff032219 */ /* 0x001fe20000011600 */
[----:B------:R-:W-:Y:S01]  /*fe70*/  IMAD.MOV.U32 R0, RZ, RZ, R40 ;  /* 0x000000ffff007224 */ /* 0x000fe200078e0028 */
[----:B------:R-:W-:Y:S02]  /*fe80*/  PRMT R108, R72, 0x7610, R108 ;  /* 0x00007610486c7816 */ /* 0x000fe4000000006c */
[----:B------:R-:W-:Y:S01]  /*fe90*/  SHF.R.S32.HI R21, RZ, 0x1f, R3 ;  /* 0x0000001fff157819 */ /* 0x000fe20000011403 */
[----:B------:R-:W-:Y:S01]  /*fea0*/  IMAD.WIDE.U32 R10, R3, R12, R10 ;  /* 0x0000000c030a7225 */ /* 0x000fe200078e000a */
[----:B------:R-:W-:Y:S02]  /*feb0*/  PRMT R75, R0, 0x7610, R75 ;  /* 0x00007610004b7816 */ /* 0x000fe4000000004b */
[----:B------:R-:W-:Y:S01]  /*fec0*/  PRMT R91, R69, 0x7610, R91 ;  /* 0x00007610455b7816 */ /* 0x000fe2000000005b */
[----:B------:R-:W-:-:S02]  /*fed0*/  IMAD R0, R21, R14, RZ ;  /* 0x0000000e15007224 */ /* 0x000fc400078e02ff */
[----:B------:R-:W-:Y:S02]  /*fee0*/  IMAD R70, R21, R12, RZ ;  /* 0x0000000c15467224 */ /* 0x000fe400078e02ff */
[----:B------:R-:W-:-:S04]  /*fef0*/  IMAD.WIDE.U32 R20, R3, R14, R8 ;  /* 0x0000000e03147225 */ /* 0x000fc800078e0008 */
[C---:B------:R-:W-:Y:S01]  /*ff00*/  IMAD R9, R3.reuse, R15, R0 ;  /* 0x0000000f03097224 */ /* 0x040fe200078e0200 */
[----:B------:R-:W-:Y:S01]  /*ff10*/  LEA R8, P2, R20, UR4, 0x1 ;  /* 0x0000000414087c11 */ /* 0x000fe2000f8408ff */
[----:B------:R-:W-:Y:S01]  /*ff20*/  IMAD R3, R3, R13, R70 ;  /* 0x0000000d03037224 */ /* 0x000fe200078e0246 */
[----:B------:R-:W-:Y:S01]  /*ff30*/  LEA R0, P3, R10, UR6, 0x1 ;  /* 0x000000060a007c11 */ /* 0x000fe2000f8608ff */
[----:B------:R-:W-:Y:S01]  /*ff40*/  IMAD.IADD R9, R21, 0x1, R9 ;  /* 0x0000000115097824 */ /* 0x000fe200078e0209 */
[----:B------:R-:W-:Y:S01]  /*ff50*/  UMOV UR4, 0xffffffff ;  /* 0xffffffff00047882 */ /* 0x000fe20000000000 */
[----:B------:R-:W-:Y:S02]  /*ff60*/  IMAD.IADD R3, R11, 0x1, R3 ;  /* 0x000000010b037824 */ /* 0x000fe400078e0203 */
        /* <DEDUP_REMOVED lines=10> */
.L_x_1761:
[----:B------:R-:W-:-:S03]  /*10010*/  UMOV UR4, 0xffffffff ;  /* 0xffffffff00047882 */ /* 0x000fc60000000000 */
[----:B------:R-:W-:Y:S05]  /*10020*/  BRA.DIV UR4, `(.L_x_1490) ;  /* 0x00000192049c7947 */ /* 0x000fea000b800000 */
.L_x_1764:
[----:B------:R-:W-:-:S03]  /*10030*/  UMOV UR4, 0xffffffff ;  /* 0xffffffff00047882 */ /* 0x000fc60000000000 */
[----:B------:R-:W-:Y:S05]  /*10040*/  BRA.DIV UR4, `(.L_x_1491) ;  /* 0x0000019204bc7947 */ /* 0x000fea000b800000 */
.L_x_1767:
[----:B------:R-:W-:-:S03]  /*10050*/  UMOV UR4, 0xffffffff ;  /* 0xffffffff00047882 */ /* 0x000fc60000000000 */
[----:B------:R-:W-:Y:S05]  /*10060*/  BRA.DIV UR4, `(.L_x_1492) ;  /* 0x0000019204dc7947 */ /* 0x000fea000b800000 */
.L_x_1770:
[----:B------:R-:W-:-:S03]  /*10070*/  UMOV UR4, 0xffffffff ;  /* 0xffffffff00047882 */ /* 0x000fc60000000000 */
[----:B------:R-:W-:Y:S05]  /*10080*/  BRA.DIV UR4, `(.L_x_1493) ;  /* 0x0000019204fc7947 */ /* 0x000fea000b800000 */
.L_x_1773:
[----:B------:R-:W-:Y:S01]  /*10090*/  UMOV UR4, 0xffffffff ;  /* 0xffffffff00047882 */ /* 0x000fe20000000000 */
[----:B------:R-:W-:Y:S02]  /*100a0*/  LOP3.LUT R9, R10, 0xfffffffe, RZ, 0xc0, !PT ;  /* 0xfffffffe0a097812 */ /* 0x000fe400078ec0ff */
[----:B------:R-:W-:Y:S05]  /*100b0*/  BRA.DIV UR4, `(.L_x_1494) ;  /* 0x0000019604187947 */ /* 0x000fea000b800000 */
.L_x_1776:
[----:B------:R-:W-:Y:S01]  /*100c0*/  UMOV UR4, 0xffffffff ;  /* 0xffffffff00047882 */ /* 0x000fe20000000000 */
[----:B------:R-:W-:Y:S02]  /*100d0*/  IMAD.IADD R9, R184, 0x1, -R9 ;  /* 0x00000001b8097824 */ /* 0x000fe400078e0a09 */
[----:B------:R-:W-:Y:S05]  /*100e0*/  BRA.DIV UR4, `(.L_x_1495) ;  /* 0x0000019604347947 */ /* 0x000fea000b800000 */
.L_x_1779:
[----:B------:R-:W-:Y:S01]  /*100f0*/  UMOV UR4, 0xffffffff ;  /* 0xffffffff00047882 */ /* 0x000fe20000000000 */
[----:B------:R-:W-:Y:S02]  /*10100*/  SHF.L.U32 R9, R9, 0x1f, RZ ;  /* 0x0000001f09097819 */ /* 0x000fe400000006ff */
[----:B------:R-:W-:Y:S05]  /*10110*/  BRA.DIV UR4, `(.L_x_1496) ;  /* 0x0000019604507947 */ /* 0x000fea000b800000 */
.L_x_1782:
        /* <DEDUP_REMOVED lines=36> */
[----:B0-----:R-:W-:Y:S06]  /*10360*/  @!P2 BRA `(.L_x_1498) ;  /* 0x0000019000e4a947 */ /* 0x001fec0003800000 */
.L_x_1783:
[----:B------:R-:W-:Y:S05]  /*10370*/  BSYNC B1 ;  /* 0x0000000000017941 */ /* 0x000fea0003800000 */
.L_x_1497:
[----:B------:R-:W-:Y:S01]  /*10380*/  BSSY B1, `(.L_x_1499) ;  /* 0x0000145000017945 */ /* 0x000fe20003800000 */
[----:B------:R-:W-:Y:S02]  /*10390*/  PRMT R71, R8, 0x7610, R71 ;  /* 0x0000761008477816 */ /* 0x000fe40000000047 */
[----:B------:R-:W-:Y:S01]  /*103a0*/  PRMT R72, R10, 0x7610, R72 ;  /* 0x000076100a487816 */ /* 0x000fe20000000048 */
[----:B------:R-:W-:Y:S06]  /*103b0*/  @P0 BRA `(.L_x_1500) ;  /* 0x0000001400040947 */ /* 0x000fec0003800000 */
[----:B------:R-:W1:Y:S01]  /*103c0*/  LDC R105, c[0x0][0x3d4] ;  /* 0x0000f500ff697b82 */ /* 0x000e620000000800 */
[----:B------:R-:W-:Y:S01]  /*103d0*/  BSSY B2, `(.L_x_1501) ;  /* 0x000006f000027945 */ /* 0x000fe20003800000 */
[-C--:B-1----:R-:W-:Y:S02]  /*103e0*/  ISETP.GE.AND P0, PT, R22, R105.reuse, PT ;  /* 0x000000691600720c */ /* 0x082fe40003f06270 */
[-C--:B------:R-:W-:Y:S02]  /*103f0*/  ISETP.GE.AND P2, PT, R165, R105.reuse, PT ;  /* 0x00000069a500720c */ /* 0x080fe40003f46270 */
[----:B------:R-:W-:-:S09]  /*10400*/  ISETP.GE.AND P3, PT, R166, R105, PT ;  /* 0x00000069a600720c */ /* 0x000fd20003f66270 */
[----:B------:R-:W-:Y:S05]  /*10410*/  @P0 BRA `(.L_x_1502) ;  /* 0x0000000400a80947 */ /* 0x000fea0003800000 */
[----:B------:R-:W-:Y:S02]  /*10420*/  LEA.HI R10, R105, R188, RZ, 0x1d ;  /* 0x000000bc690a7211 */ /* 0x000fe400078fe8ff */
[----:B------:R-:W-:Y:S02]  /*10430*/  LOP3.LUT R8, R174, 0x38, R22, 0xf8, !PT ;  /* 0x00000038ae087812 */ /* 0x000fe400078ef816 */
[----:B------:R-:W-:Y:S01]  /*10440*/  SHF.R.S32.HI R13, RZ, 0x1f, R10 ;  /* 0x0000001fff0d7819 */ /* 0x000fe2000001140a */
[----:B------:R-:W-:Y:S01]  /*10450*/  IMAD.SHL.U32 R11, R10, 0x8, RZ ;  /* 0x000000080a0b7824 */ /* 0x000fe200078e00ff */
[-C--:B0-----:R-:W-:Y:S02]  /*10460*/  LOP3.LUT R9, R8, R175.reuse, RZ, 0x3c, !PT ;  /* 0x000000af08097212 */ /* 0x081fe400078e3cff */
[----:B------:R-:W-:Y:S02]  /*10470*/  LEA.HI R13, R13, R10, RZ, 0x3 ;  /* 0x0000000a0d0d7211 */ /* 0x000fe400078f18ff */
[----:B------:R-:W-:Y:S01]  /*10480*/  LOP3.LUT R8, R174, 0x38, R11, 0xf8, !PT ;  /* 0x00000038ae087812 */ /* 0x000fe200078ef80b */
[----:B------:R-:W-:Y:S01]  /*10490*/  IMAD.IADD R9, R176, 0x1, R9 ;  /* 0x00000001b0097824 */ /* 0x000fe200078e0209 */
[--C-:B------:R-:W-:Y:S01]  /*104a0*/  SHF.R.U64 R119, R32, 0x10, R33.reuse ;  /* 0x0000001020777819 */ /* 0x100fe20000001221 */
[----:B------:R-:W-:Y:S01]  /*104b0*/  IMAD.SHL.U32 R13, R13, 0x400, RZ ;  /* 0x000004000d0d7824 */ /* 0x000fe200078e00ff */
[----:B------:R-:W-:Y:S01]  /*104c0*/  LOP3.LUT R8, R8, R175, RZ, 0x3c, !PT ;  /* 0x000000af08087212 */ /* 0x000fe200078e3cff */
[----:B------:R-:W-:Y:S01]  /*104d0*/  IMAD R106, R9, 0x2, R18 ;  /* 0x00000002096a7824 */ /* 0x000fe200078e0212 */
[----:B------:R-:W-:-:S02]  /*104e0*/  SHF.R.U32.HI R32, RZ, 0x10, R33 ;  /* 0x00000010ff207819 */ /* 0x000fc40000011621 */
[----:B------:R-:W-:Y:S02]  /*104f0*/  LOP3.LUT R13, R13, 0x7fffe000, RZ, 0xc0, !PT ;  /* 0x7fffe0000d0d7812 */ /* 0x000fe400078ec0ff */
[----:B------:R-:W-:Y:S02]  /*10500*/  SHF.R.U64 R33, R4, 0x10, R5 ;  /* 0x0000001004217819 */ /* 0x000fe40000001205 */
[----:B------:R-:W-:Y:S02]  /*10510*/  IADD3 R13, R8, R13, R176 ;  /* 0x0000000d080d7210 */ /* 0x000fe40007ffe0b0 */
[----:B------:R-:W0:Y:S01]  /*10520*/  LDS.128 R8, [R106+0xc400] ;  /* 0x00c400006a087984 */ /* 0x000e220000000c00 */
[----:B------:R-:W-:Y:S02]  /*10530*/  SHF.R.U64 R117, R34, 0x10, R35 ;  /* 0x0000001022757819 */ /* 0x000fe40000001223 */
[----:B------:R-:W-:Y:S01]  /*10540*/  IMAD R107, R13, 0x2, R18 ;  /* 0x000000020d6b7824 */ /* 0x000fe200078e0212 */
[----:B------:R-:W-:-:S02]  /*10550*/  SHF.R.U32.HI R4, RZ, 0x10, R5 ;  /* 0x00000010ff047819 */ /* 0x000fc40000011605 */
[--C-:B------:R-:W-:Y:S02]  /*10560*/  SHF.R.U64 R5, R6, 0x10, R7.reuse ;  /* 0x0000001006057819 */ /* 0x100fe40000001207 */
[----:B------:R-:W1:Y:S01]  /*10570*/  LDS.128 R12, [R107+0xc400] ;  /* 0x00c400006b0c7984 */ /* 0x000e620000000c00 */
[----:B------:R-:W-:Y:S02]  /*10580*/  SHF.R.U32.HI R6, RZ, 0x10, R7 ;  /* 0x00000010ff067819 */ /* 0x000fe40000011607 */
[----:B------:R-:W-:Y:S02]  /*10590*/  PRMT R114, R114, 0x5410, R117 ;  /* 0x0000541072727816 */ /* 0x000fe40000000075 */
[----:B------:R-:W-:Y:S02]  /*105a0*/  PRMT R116, R108, 0x5410, R33 ;  /* 0x000054106c747816 */ /* 0x000fe40000000021 */
[----:B------:R-:W-:Y:S02]  /*105b0*/  PRMT R117, R109, 0x5410, R4 ;  /* 0x000054106d757816 */ /* 0x000fe40000000004 */
[----:B------:R-:W-:Y:S01]  /*105c0*/  PRMT R118, R110, 0x5410, R5 ;  /* 0x000054106e767816 */ /* 0x000fe20000000005 */
[----:B------:R-:W-:Y:S01]  /*105d0*/  IMAD.U32 R109, R116, 0x10000, RZ ;  /* 0x00010000746d7824 */ /* 0x000fe200078e00ff */
[----:B------:R-:W-:Y:S01]  /*105e0*/  PRMT R111, R111, 0x5410, R6 ;  /* 0x000054106f6f7816 */ /* 0x000fe20000000006 */
[----:B------:R-:W-:Y:S01]  /*105f0*/  IMAD.U32 R110, R117, 0x10000, RZ ;  /* 0x00010000756e7824 */ /* 0x000fe200078e00ff */
[----:B------:R-:W-:-:S02]  /*10600*/  PRMT R112, R112, 0x5410, R119 ;  /* 0x0000541070707816 */ /* 0x000fc40000000077 */
[----:B------:R-:W-:Y:S02]  /*10610*/  PRMT R113, R113, 0x5410, R32 ;  /* 0x0000541071717816 */ /* 0x000fe40000000020 */
[----:B------:R-:W-:Y:S01]  /*10620*/  SHF.R.U32.HI R34, RZ, 0x10, R35 ;  /* 0x00000010ff227819 */ /* 0x000fe20000011623 */
[----:B------:R-:W-:Y:S01]  /*10630*/  IMAD.U32 R108, R112, 0x10000, RZ ;  /* 0x00010000706c7824 */ /* 0x000fe200078e00ff */
[----:B------:R-:W-:Y:S02]  /*10640*/  LOP3.LUT R116, R116, 0xffff0000, RZ, 0xc0, !PT ;  /* 0xffff000074747812 */ /* 0x000fe400078ec0ff */
[----:B------:R-:W-:Y:S02]  /*10650*/  PRMT R115, R115, 0x5410, R34 ;  /* 0x0000541073737816 */ /* 0x000fe40000000022 */
        /* <DEDUP_REMOVED lines=19> */
[----:B------:R-:W-:Y:S02]  /*10790*/  IMAD.U32 R35, R15, 0x10000, RZ ;  /* 0x000100000f237824 */ /* 0x000fe400078e00ff */
[----:B------:R-:W-:Y:S01]  /*107a0*/  FFMA.FTZ R121, R4, R109, R121 ;  /* 0x0000006d04797223 */ /* 0x000fe20000010079 */
[----:B------:R-:W-:Y:S02]  /*107b0*/  IMAD.U32 R108, R111, 0x10000, RZ ;  /* 0x000100006f6c7824 */ /* 0x000fe400078e00ff */
[-C--:B------:R-:W-:Y:S01]  /*107c0*/  FMUL.FTZ R33, R33, R11.reuse ;  /* 0x0000000b21217220 */ /* 0x080fe20000410000 */
[----:B------:R-:W-:Y:S02]  /*107d0*/  IMAD.U32 R4, R115, 0x10000, RZ ;  /* 0x0001000073047824 */ /* 0x000fe400078e00ff */
[C---:B------:R-:W-:Y:S01]  /*107e0*/  FFMA.FTZ R123, R6.reuse, R11, -R123 ;  /* 0x0000000b067b7223 */ /* 0x040fe2000001087b */
[C---:B------:R-:W-:Y:S01]  /*107f0*/  FMUL.FTZ R11, R35.reuse, R108 ;  /* 0x0000006c230b7220 */ /* 0x040fe20000410000 */
[----:B------:R-:W-:Y:S01]  /*10800*/  FFMA.FTZ R33, R6, R110, R33 ;  /* 0x0000006e06217223 */ /* 0x000fe20000010021 */
[----:B------:R-:W-:Y:S01]  /*10810*/  FMUL.FTZ R109, R35, R4 ;  /* 0x00000004236d7220 */ /* 0x000fe20000410000 */
[----:B------:R-:W-:-:S02]  /*10820*/  IMAD.U32 R34, R14, 0x10000, RZ ;  /* 0x000100000e227824 */ /* 0x000fc400078e00ff */
[----:B------:R-:W-:Y:S01]  /*10830*/  FFMA.FTZ R35, R32, R4, -R11 ;  /* 0x0000000420237223 */ /* 0x000fe2000001080b */
[C---:B------:R-:W-:Y:S01]  /*10840*/  FMUL.FTZ R4, R12.reuse, R116 ;  /* 0x000000740c047220 */ /* 0x040fe20000410000 */
[-C--:B------:R-:W-:Y:S01]  /*10850*/  FMUL.FTZ R12, R12, R112.reuse ;  /* 0x000000700c0c7220 */ /* 0x080fe20000410000 */
[----:B------:R-:W-:Y:S01]  /*10860*/  IMAD.U32 R6, R118, 0x10000, RZ ;  /* 0x0001000076067824 */ /* 0x000fe200078e00ff */
[----:B------:R-:W-:Y:S01]  /*10870*/  LOP3.LUT R14, R14, 0xffff0000, RZ, 0xc0, !PT ;  /* 0xffff00000e0e7812 */ /* 0x000fe200078ec0ff */
[----:B------:R-:W-:Y:S01]  /*10880*/  FFMA.FTZ R112, R5, R112, -R4 ;  /* 0x0000007005707223 */ /* 0x000fe20000010804 */
[----:B------:R-:W-:Y:S01]  /*10890*/  IMAD.U32 R4, R114, 0x10000, RZ ;  /* 0x0001000072047824 */ /* 0x000fe200078e00ff */
[----:B------:R-:W-:Y:S01]  /*108a0*/  LOP3.LUT R113, R113, 0xffff0000, RZ, 0xc0, !PT ;  /* 0xffff000071717812 */ /* 0x000fe200078ec0ff */
[----:B------:R-:W-:Y:S01]  /*108b0*/  FMUL.FTZ R110, R34, R6 ;  /* 0x00000006226e7220 */ /* 0x000fe20000410000 */
[----:B------:R-:W-:Y:S01]  /*108c0*/  LOP3.LUT R118, R118, 0xffff0000, RZ, 0xc0, !PT ;  /* 0xffff000076767812 */ /* 0x000fe200078ec0ff */
[----:B------:R-:W-:Y:S01]  /*108d0*/  FMUL.FTZ R34, R34, R4 ;  /* 0x0000000422227220 */ /* 0x000fe20000410000 */
[----:B------:R-:W-:Y:S01]  /*108e0*/  LOP3.LUT R15, R15, 0xffff0000, RZ, 0xc0, !PT ;  /* 0xffff00000f0f7812 */ /* 0x000fe200078ec0ff */
[----:B------:R-:W-:Y:S01]  /*108f0*/  FFMA.FTZ R109, R32, R108, R109 ;  /* 0x0000006c206d7223 */ /* 0x000fe2000001006d */
[----:B------:R-:W-:Y:S01]  /*10900*/  LOP3.LUT R114, R114, 0xffff0000, RZ, 0xc0, !PT ;  /* 0xffff000072727812 */ /* 0x000fe200078ec0ff */
[----:B------:R-:W-:Y:S01]  /*10910*/  FFMA.FTZ R110, R7, R4, -R110 ;  /* 0x00000004076e7223 */ /* 0x000fe2000001086e */
[----:B------:R-:W-:Y:S01]  /*10920*/  LOP3.LUT R111, R111, 0xffff0000, RZ, 0xc0, !PT ;  /* 0xffff00006f6f7812 */ /* 0x000fe200078ec0ff */
[----:B------:R-:W-:Y:S01]  /*10930*/  FMUL.FTZ R11, R13, R117 ;  /* 0x000000750d0b7220 */ /* 0x000fe20000410000 */
[----:B------:R-:W-:Y:S01]  /*10940*/  LOP3.LUT R115, R115, 0xffff0000, RZ, 0xc0, !PT ;  /* 0xffff000073737812 */ /* 0x000fe200078ec0ff */
[----:B------:R-:W-:Y:S01]  /*10950*/  FMUL.FTZ R108, R13, R113 ;  /* 0x000000710d6c7220 */ /* 0x000fe20000410000 */
[----:B------:R-:W-:Y:S01]  /*10960*/  FFMA.FTZ R12, R5, R116, R12 ;  /* 0x00000074050c7223 */ /* 0x000fe2000001000c */
[C---:B------:R-:W-:Y:S01]  /*10970*/  FMUL.FTZ R4, R14.reuse, R118 ;  /* 0x000000760e047220 */ /* 0x040fe20000410000 */
[----:B------:R-:W-:Y:S01]  /*10980*/  FFMA.FTZ R34, R7, R6, R34 ;  /* 0x0000000607227223 */ /* 0x000fe20000010022 */
[-C--:B------:R-:W-:Y:S01]  /*10990*/  FMUL.FTZ R5, R14, R114.reuse ;  /* 0x000000720e057220 */ /* 0x080fe20000410000 */
[C---:B------:R-:W-:Y:S01]  /*109a0*/  FMUL.FTZ R13, R15.reuse, R111 ;  /* 0x0000006f0f0d7220 */ /* 0x040fe20000410000 */
[----:B------:R-:W-:Y:S01]  /*109b0*/  FMUL.FTZ R6, R15, R115 ;  /* 0x000000730f067220 */ /* 0x000fe20000410000 */
[----:B------:R-:W-:Y:S01]  /*109c0*/  FFMA.FTZ R32, R8, R113, -R11 ;  /* 0x0000007108207223 */ /* 0x000fe2000001080b */
[C---:B------:R-:W-:Y:S01]  /*109d0*/  FFMA.FTZ R7, R9.reuse, R114, -R4 ;  /* 0x0000007209077223 */ /* 0x040fe20000010804 */
[----:B------:R-:W-:Y:S01]  /*109e0*/  FFMA.FTZ R11, R9, R118, R5 ;  /* 0x00000076090b7223 */ /* 0x000fe20000010005 */
        /* <DEDUP_REMOVED lines=8> */
[----:B------:R-:W-:Y:S02]  /*10a70*/  F2FP.BF16.F32.PACK_AB R8, R12, R121 ;  /* 0x000000790c08723e */ /* 0x000fe400000010ff */
[----:B------:R-:W-:Y:S01]  /*10a80*/  F2FP.BF16.F32.PACK_AB R9, R108, R33 ;  /* 0x000000216c09723e */ /* 0x000fe200000010ff */
[----:B------:R1:W-:Y:S01]  /*10a90*/  STS.128 [R106+0xc400], R4 ;  /* 0x00c400046a007388 */ /* 0x0003e20000000c00 */
[----:B------:R-:W-:-:S05]  /*10aa0*/  F2FP.BF16.F32.PACK_AB R11, R114, R109 ;  /* 0x0000006d720b723e */ /* 0x000fca00000010ff */
[----:B------:R1:W-:Y:S02]  /*10ab0*/  STS.128 [R107+0xc400], R8 ;  /* 0x00c400086b007388 */ /* 0x0003e40000000c00 */
.L_x_1502:
[----:B------:R-:W-:Y:S05]  /*10ac0*/  BSYNC B2 ;  /* 0x0000000000027941 */ /* 0x000fea0003800000 */
.L_x_1501:
[----:B------:R-:W-:Y:S04]  /*10ad0*/  BSSY B2, `(.L_x_1503) ;  /* 0x0000068000027945 */ /* 0x000fe80003800000 */
[----:B------:R-:W-:Y:S05]  /*10ae0*/  @P2 BRA `(.L_x_1504) ;  /* 0x0000000400982947 */ /* 0x000fea0003800000 */
[----:B-1----:R-:W-:Y:S02]  /*10af0*/  LEA.HI R4, R105, R189, RZ, 0x1d ;  /* 0x000000bd69047211 */ /* 0x002fe400078fe8ff */
[----:B------:R-:W-:Y:S02]  /*10b00*/  SHF.R.U64 R34, R36, 0x10, R37 ;  /* 0x0000001024227819 */ /* 0x000fe40000001225 */
[----:B------:R-:W-:Y:S01]  /*10b10*/  SHF.R.S32.HI R7, RZ, 0x1f, R4 ;  /* 0x0000001fff077819 */ /* 0x000fe20000011404 */
[----:B------:R-:W-:Y:S01]  /*10b20*/  IMAD.SHL.U32 R5, R4, 0x8, RZ ;  /* 0x0000000804057824 */ /* 0x000fe200078e00ff */
[----:B------:R-:W-:Y:S02]  /*10b30*/  SHF.R.U64 R24, R24, 0x10, R25 ;  /* 0x0000001018187819 */ /* 0x000fe40000001219 */
[----:B------:R-:W-:Y:S02]  /*10b40*/  LEA.HI R7, R7, R4, RZ, 0x3 ;  /* 0x0000000407077211 */ /* 0x000fe400078f18ff */
[----:B------:R-:W-:-:S02]  /*10b50*/  LOP3.LUT R4, R174, 0x38, R5, 0xf8, !PT ;  /* 0x00000038ae047812 */ /* 0x000fc400078ef805 */
[----:B------:R-:W-:Y:S01]  /*10b60*/  SHF.R.U32.HI R25, RZ, 0x10, R25 ;  /* 0x00000010ff197819 */ /* 0x000fe20000011619 */
[----:B------:R-:W-:Y:S01]  /*10b70*/  IMAD.SHL.U32 R7, R7, 0x400, RZ ;  /* 0x0000040007077824 */ /* 0x000fe200078e00ff */
[----:B------:R-:W-:Y:S02]  /*10b80*/  LOP3.LUT R4, R4, R175, RZ, 0x3c, !PT ;  /* 0x000000af04047212 */ /* 0x000fe400078e3cff */
[----:B------:R-:W-:Y:S02]  /*10b90*/  PRMT R101, R101, 0x5410, R34 ;  /* 0x0000541065657816 */ /* 0x000fe40000000022 */
[----:B------:R-:W-:Y:S02]  /*10ba0*/  LOP3.LUT R7, R7, 0x7fffe000, RZ, 0xc0, !PT ;  /* 0x7fffe00007077812 */ /* 0x000fe400078ec0ff */
[----:B------:R-:W-:Y:S01]  /*10bb0*/  PRMT R97, R97, 0x5410, R24 ;  /* 0x0000541061617816 */ /* 0x000fe20000000018 */
[----:B------:R-:W-:Y:S01]  /*10bc0*/  IMAD.U32 R34, R101, 0x10000, RZ ;  /* 0x0001000065227824 */ /* 0x000fe200078e00ff */
[----:B0-----:R-:W-:-:S02]  /*10bd0*/  IADD3 R9, R4, R7, R176 ;  /* 0x0000000704097210 */ /* 0x001fc40007ffe0b0 */
[----:B------:R-:W0:Y:S01]  /*10be0*/  LDS.128 R4, [R198] ;  /* 0x00000000c6047984 */ /* 0x000e220000000c00 */
[----:B------:R-:W-:Y:S01]  /*10bf0*/  SHF.R.U32.HI R37, RZ, 0x10, R37 ;  /* 0x00000010ff257819 */ /* 0x000fe20000011625 */
[----:B------:R-:W-:Y:S01]  /*10c00*/  IMAD.U32 R36, R97, 0x10000, RZ ;  /* 0x0001000061247824 */ /* 0x000fe200078e00ff */
[----:B------:R-:W-:Y:S01]  /*10c10*/  SHF.R.U64 R14, R26, 0x10, R27 ;  /* 0x000000101a0e7819 */ /* 0x000fe2000000121b */
[----:B------:R-:W-:Y:S01]  /*10c20*/  IMAD R12, R9, 0x2, R18 ;  /* 0x00000002090c7824 */ /* 0x000fe200078e0212 */
[----:B------:R-:W-:Y:S02]  /*10c30*/  PRMT R98, R98, 0x5410, R25 ;  /* 0x0000541062627816 */ /* 0x000fe40000000019 */
[----:B------:R-:W-:Y:S02]  /*10c40*/  SHF.R.U32.HI R27, RZ, 0x10, R27 ;  /* 0x00000010ff1b7819 */ /* 0x000fe4000001161b */
[----:B------:R-:W1:Y:S01]  /*10c50*/  LDS.128 R8, [R12+0xc400] ;  /* 0x00c400000c087984 */ /* 0x000e620000000c00 */
[----:B------:R-:W-:Y:S01]  /*10c60*/  SHF.R.U64 R32, R38, 0x10, R39 ;  /* 0x0000001026207819 */ /* 0x000fe20000001227 */
[----:B------:R-:W-:Y:S01]  /*10c70*/  IMAD.U32 R33, R98, 0x10000, RZ ;  /* 0x0001000062217824 */ /* 0x000fe200078e00ff */
[----:B------:R-:W-:-:S02]  /*10c80*/  PRMT R102, R102, 0x5410, R37 ;  /* 0x0000541066667816 */ /* 0x000fc40000000025 */
[----:B------:R-:W-:Y:S02]  /*10c90*/  SHF.R.U32.HI R39, RZ, 0x10, R39 ;  /* 0x00000010ff277819 */ /* 0x000fe40000011627 */
[----:B------:R-:W-:Y:S02]  /*10ca0*/  PRMT R100, R100, 0x5410, R27 ;  /* 0x0000541064647816 */ /* 0x000fe4000000001b */
[----:B------:R-:W-:Y:S02]  /*10cb0*/  PRMT R99, R99, 0x5410, R14 ;  /* 0x0000541063637816 */ /* 0x000fe4000000000e */
[----:B------:R-:W-:Y:S01]  /*10cc0*/  PRMT R103, R103, 0x5410, R32 ;  /* 0x0000541067677816 */ /* 0x000fe20000000020 */
[----:B------:R-:W-:Y:S01]  /*10cd0*/  IMAD.U32 R35, R100, 0x10000, RZ ;  /* 0x0001000064237824 */ /* 0x000fe200078e00ff */
[----:B------:R-:W-:Y:S02]  /*10ce0*/  PRMT R104, R104, 0x5410, R39 ;  /* 0x0000541068687816 */ /* 0x000fe40000000027 */
[----:B------:R-:W-:-:S02]  /*10cf0*/  LOP3.LUT R97, R97, 0xffff0000, RZ, 0xc0, !PT ;  /* 0xffff000061617812 */ /* 0x000fc400078ec0ff */
[----:B------:R-:W-:Y:S02]  /*10d00*/  LOP3.LUT R101, R101, 0xffff0000, RZ, 0xc0, !PT ;  /* 0xffff000065657812 */ /* 0x000fe400078ec0ff */
        /* <DEDUP_REMOVED lines=17> */
[C---:B------:R-:W-:Y:S01]  /*10e20*/  FMUL.FTZ R37, R26.reuse, R33 ;  /* 0x000000211a257220 */ /* 0x040fe20000410000 */
[----:B------:R-:W-:Y:S02]  /*10e30*/  IMAD.U32 R32, R11, 0x10000, RZ ;  /* 0x000100000b207824 */ /* 0x000fe400078e00ff */
[C---:B------:R-:W-:Y:S01]  /*10e40*/  FFMA.FTZ R38, R13.reuse, R34, -R38 ;  /* 0x000000220d267223 */ /* 0x040fe20000010826 */
[----:B------:R-:W-:Y:S01]  /*10e50*/  FFMA.FTZ R106, R13, R36, R106 ;  /* 0x000000240d6a7223 */ /* 0x000fe2000001006a */
[-C--:B------:R-:W-:Y:S01]  /*10e60*/  FMUL.FTZ R39, R26, R25.reuse ;  /* 0x000000191a277220 */ /* 0x080fe20000410000 */
[----:B------:R-:W-:Y:S01]  /*10e70*/  FFMA.FTZ R37, R14, R25, -R37 ;  /* 0x000000190e257223 */ /* 0x000fe20000010825 */
[----:B------:R-:W-:Y:S02]  /*10e80*/  IMAD.U32 R13, R104, 0x10000, RZ ;  /* 0x00010000680d7824 */ /* 0x000fe400078e00ff */
[----:B------:R-:W-:Y:S01]  /*10e90*/  FMUL.FTZ R25, R32, R35 ;  /* 0x0000002320197220 */ /* 0x000fe20000410000 */
[----:B------:R-:W-:Y:S01]  /*10ea0*/  FFMA.FTZ R39, R14, R33, R39 ;  /* 0x000000210e277223 */ /* 0x000fe20000010027 */
[----:B------:R-:W-:Y:S01]  /*10eb0*/  LOP3.LUT R102, R102, 0xffff0000, RZ, 0xc0, !PT ;  /* 0xffff000066667812 */ /* 0x000fe200078ec0ff */
[-C--:B------:R-:W-:Y:S01]  /*10ec0*/  FMUL.FTZ R32, R32, R13.reuse ;  /* 0x0000000d20207220 */ /* 0x080fe20000410000 */
[----:B------:R-:W-:Y:S01]  /*10ed0*/  FFMA.FTZ R33, R24, R13, -R25 ;  /* 0x0000000d18217223 */ /* 0x000fe20000010819 */
[C---:B------:R-:W-:Y:S01]  /*10ee0*/  FMUL.FTZ R13, R8.reuse, R97 ;  /* 0x00000061080d7220 */ /* 0x040fe20000410000 */
[----:B------:R-:W-:Y:S01]  /*10ef0*/  FMUL.FTZ R25, R8, R101 ;  /* 0x0000006508197220 */ /* 0x000fe20000410000 */
[----:B------:R-:W-:-:S02]  /*10f00*/  IMAD.U32 R27, R10, 0x10000, RZ ;  /* 0x000100000a1b7824 */ /* 0x000fc400078e00ff */
[----:B------:R-:W-:Y:S01]  /*10f10*/  FFMA.FTZ R35, R24, R35, R32 ;  /* 0x0000002318237223 */ /* 0x000fe20000010020 */
[----:B------:R-:W-:Y:S02]  /*10f20*/  IMAD.U32 R14, R99, 0x10000, RZ ;  /* 0x00010000630e7824 */ /* 0x000fe400078e00ff */
[C---:B------:R-:W-:Y:S01]  /*10f30*/  FFMA.FTZ R13, R4.reuse, R101, -R13 ;  /* 0x00000065040d7223 */ /* 0x040fe2000001080d */
[----:B------:R-:W-:Y:S01]  /*10f40*/  FMUL.FTZ R24, R9, R98 ;  /* 0x0000006209187220 */ /* 0x000fe20000410000 */
[----:B------:R-:W-:Y:S01]  /*10f50*/  FFMA.FTZ R25, R4, R97, R25 ;  /* 0x0000006104197223 */ /* 0x000fe20000010019 */
[----:B------:R-:W-:Y:S01]  /*10f60*/  LOP3.LUT R10, R10, 0xffff0000, RZ, 0xc0, !PT ;  /* 0xffff00000a0a7812 */ /* 0x000fe200078ec0ff */
[----:B------:R-:W-:Y:S01]  /*10f70*/  IMAD.U32 R8, R103, 0x10000, RZ ;  /* 0x0001000067087824 */ /* 0x000fe200078e00ff */
[----:B------:R-:W-:Y:S01]  /*10f80*/  LOP3.LUT R11, R11, 0xffff0000, RZ, 0xc0, !PT ;  /* 0xffff00000b0b7812 */ /* 0x000fe200078ec0ff */
[----:B------:R-:W-:Y:S01]  /*10f90*/  FMUL.FTZ R9, R9, R102 ;  /* 0x0000006609097220 */ /* 0x000fe20000410000 */
[----:B------:R-:W-:Y:S01]  /*10fa0*/  FMUL.FTZ R4, R27, R14 ;  /* 0x0000000e1b047220 */ /* 0x000fe20000410000 */
[----:B------:R-:W-:Y:S01]  /*10fb0*/  LOP3.LUT R99, R99, 0xffff0000, RZ, 0xc0, !PT ;  /* 0xffff000063637812 */ /* 0x000fe200078ec0ff */
[----:B------:R-:W-:Y:S01]  /*10fc0*/  FFMA.FTZ R24, R5, R102, -R24 ;  /* 0x0000006605187223 */ /* 0x000fe20000010818 */
[----:B------:R-:W-:Y:S01]  /*10fd0*/  LOP3.LUT R103, R103, 0xffff0000, RZ, 0xc0, !PT ;  /* 0xffff000067677812 */ /* 0x000fe200078ec0ff */
[----:B------:R-:W-:Y:S01]  /*10fe0*/  FFMA.FTZ R98, R5, R98, R9 ;  /* 0x0000006205627223 */ /* 0x000fe20000010009 */
[----:B------:R-:W-:Y:S01]  /*10ff0*/  LOP3.LUT R104, R104, 0xffff0000, RZ, 0xc0, !PT ;  /* 0xffff000068687812 */ /* 0x000fe200078ec0ff */
[----:B------:R-:W-:Y:S01]  /*11000*/  FFMA.FTZ R26, R15, R8, -R4 ;  /* 0x000000080f1a7223 */ /* 0x000fe20000010804 */
[C---:B------:R-:W-:Y:S01]  /*11010*/  FMUL.FTZ R5, R10.reuse, R99 ;  /* 0x000000630a057220 */ /* 0x040fe20000410000 */
[----:B------:R-:W-:Y:S01]  /*11020*/  FMUL.FTZ R4, R11, R100 ;  /* 0x000000640b047220 */ /* 0x000fe20000410000 */
[----:B------:R-:W-:Y:S01]  /*11030*/  FMUL.FTZ R32, R27, R8 ;  /* 0x000000081b207220 */ /* 0x000fe20000410000 */
[-C--:B------:R-:W-:Y:S01]  /*11040*/  FMUL.FTZ R10, R10, R103.reuse ;  /* 0x000000670a0a7220 */ /* 0x080fe20000410000 */
[-C--:B------:R-:W-:Y:S01]  /*11050*/  FMUL.FTZ R11, R11, R104.reuse ;  /* 0x000000680b0b7220 */ /* 0x080fe20000410000 */
[C---:B------:R-:W-:Y:S01]  /*11060*/  FFMA.FTZ R103, R6.reuse, R103, -R5 ;  /* 0x0000006706677223 */ /* 0x040fe20000010805 */
        /* <DEDUP_REMOVED lines=14> */
.L_x_1504:
[----:B------:R-:W-:Y:S05]  /*11150*/  BSYNC B2 ;  /* 0x0000000000027941 */ /* 0x000fea0003800000 */
.L_x_1503:
[----:B------:R-:W-:Y:S05]  /*11160*/  @P3 BRA `(.L_x_1500) ;  /* 0x0000000400983947 */ /* 0x000fea0003800000 */
[----:B------:R-:W-:Y:S02]  /*11170*/  LEA.HI R105, R105, R196, RZ, 0x1d ;  /* 0x000000c469697211 */ /* 0x000fe400078fe8ff */
[----:B------:R-:W-:Y:S02]  /*11180*/  SHF.R.U64 R26, R60, 0x10, R61 ;  /* 0x000000103c1a7819 */ /* 0x000fe4000000123d */
[----:B-12---:R-:W-:Y:S01]  /*11190*/  SHF.R.S32.HI R4, RZ, 0x1f, R105 ;  /* 0x0000001fff047819 */ /* 0x006fe20000011469 */
[----:B------:R-:W-:Y:S01]  /*111a0*/  IMAD.SHL.U32 R5, R105, 0x8, RZ ;  /* 0x0000000869057824 */ /* 0x000fe200078e00ff */
[----:B------:R-:W-:Y:S02]  /*111b0*/  SHF.R.U64 R14, R28, 0x10, R29 ;  /* 0x000000101c0e7819 */ /* 0x000fe4000000121d */
[----:B------:R-:W-:Y:S02]  /*111c0*/  LEA.HI R105, R4, R105, RZ, 0x3 ;  /* 0x0000006904697211 */ /* 0x000fe400078f18ff */
[----:B------:R-:W-:-:S02]  /*111d0*/  LOP3.LUT R4, R174, 0x38, R5, 0xf8, !PT ;  /* 0x00000038ae047812 */ /* 0x000fc400078ef805 */
[----:B------:R-:W-:Y:S01]  /*111e0*/  SHF.R.U32.HI R29, RZ, 0x10, R29 ;  /* 0x00000010ff1d7819 */ /* 0x000fe2000001161d */
[----:B------:R-:W-:Y:S01]  /*111f0*/  IMAD.SHL.U32 R105, R105, 0x400, RZ ;  /* 0x0000040069697824 */ /* 0x000fe200078e00ff */
[----:B------:R-:W-:Y:S02]  /*11200*/  LOP3.LUT R4, R4, R175, RZ, 0x3c, !PT ;  /* 0x000000af04047212 */ /* 0x000fe400078e3cff */
[----:B------:R-:W-:Y:S02]  /*11210*/  SHF.R.U64 R12, R30, 0x10, R31 ;  /* 0x000000101e0c7819 */ /* 0x000fe4000000121f */
[----:B------:R-:W-:Y:S02]  /*11220*/  LOP3.LUT R105, R105, 0x7fffe000, RZ, 0xc0, !PT ;  /* 0x7fffe00069697812 */ /* 0x000fe400078ec0ff */
[----:B------:R-:W-:Y:S02]  /*11230*/  SHF.R.U64 R24, R62, 0x10, R63 ;  /* 0x000000103e187819 */ /* 0x000fe4000000123f */
[----:B------:R-:W-:-:S02]  /*11240*/  IADD3 R105, R4, R105, R176 ;  /* 0x0000006904697210 */ /* 0x000fc40007ffe0b0 */
[----:B------:R-:W1:Y:S01]  /*11250*/  LDS.128 R4, [R195] ;  /* 0x00000000c3047984 */ /* 0x000e620000000c00 */
[----:B------:R-:W-:Y:S02]  /*11260*/  SHF.R.U32.HI R31, RZ, 0x10, R31 ;  /* 0x00000010ff1f7819 */ /* 0x000fe4000001161f */
[----:B------:R-:W-:Y:S01]  /*11270*/  IMAD R105, R105, 0x2, R18 ;  /* 0x0000000269697824 */ /* 0x000fe200078e0212 */
[----:B------:R-:W-:Y:S02]  /*11280*/  PRMT R89, R89, 0x5410, R26 ;  /* 0x0000541059597816 */ /* 0x000fe4000000001a */
[----:B------:R-:W-:Y:S02]  /*11290*/  PRMT R85, R85, 0x5410, R14 ;  /* 0x0000541055557816 */ /* 0x000fe4000000000e */
[----:B0-----:R-:W0:Y:S01]  /*112a0*/  LDS.128 R8, [R105+0xc400] ;  /* 0x00c4000069087984 */ /* 0x001e220000000c00 */
[----:B------:R-:W-:Y:S02]  /*112b0*/  SHF.R.U32.HI R61, RZ, 0x10, R61 ;  /* 0x00000010ff3d7819 */ /* 0x000fe4000001163d */
[----:B------:R-:W-:Y:S01]  /*112c0*/  PRMT R86, R86, 0x5410, R29 ;  /* 0x0000541056567816 */ /* 0x000fe2000000001d */
[----:B------:R-:W-:Y:S01]  /*112d0*/  IMAD.U32 R29, R89, 0x10000, RZ ;  /* 0x00010000591d7824 */ /* 0x000fe200078e00ff */
[----:B------:R-:W-:-:S02]  /*112e0*/  PRMT R91, R91, 0x5410, R24 ;  /* 0x000054105b5b7816 */ /* 0x000fc40000000018 */
[----:B------:R-:W-:Y:S01]  /*112f0*/  PRMT R88, R88, 0x5410, R31 ;  /* 0x0000541058587816 */ /* 0x000fe2000000001f */
[----:B------:R-:W-:Y:S01]  /*11300*/  IMAD.U32 R31, R85, 0x10000, RZ ;  /* 0x00010000551f7824 */ /* 0x000fe200078e00ff */
[----:B------:R-:W-:Y:S01]  /*11310*/  SHF.R.U32.HI R63, RZ, 0x10, R63 ;  /* 0x00000010ff3f7819 */ /* 0x000fe2000001163f */
[----:B------:R-:W-:Y:S01]  /*11320*/  IMAD.U32 R28, R86, 0x10000, RZ ;  /* 0x00010000561c7824 */ /* 0x000fe200078e00ff */
[----:B------:R-:W-:Y:S01]  /*11330*/  PRMT R90, R90, 0x5410, R61 ;  /* 0x000054105a5a7816 */ /* 0x000fe2000000003d */
[----:B------:R-:W-:Y:S01]  /*11340*/  IMAD.U32 R30, R88, 0x10000, RZ ;  /* 0x00010000581e7824 */ /* 0x000fe200078e00ff */
[----:B------:R-:W-:Y:S02]  /*11350*/  PRMT R87, R87, 0x5410, R12 ;  /* 0x0000541057577816 */ /* 0x000fe4000000000c */
[----:B------:R-:W-:Y:S02]  /*11360*/  PRMT R92, R92, 0x5410, R63 ;  /* 0x000054105c5c7816 */ /* 0x000fe4000000003f */
[----:B------:R-:W-:-:S02]  /*11370*/  LOP3.LUT R85, R85, 0xffff0000, RZ, 0xc0, !PT ;  /* 0xffff000055557812 */ /* 0x000fc400078ec0ff */
[----:B------:R-:W-:Y:S02]  /*11380*/  LOP3.LUT R89, R89, 0xffff0000, RZ, 0xc0, !PT ;  /* 0xffff000059597812 */ /* 0x000fe400078ec0ff */
[----:B------:R-:W-:Y:S02]  /*11390*/  LOP3.LUT R86, R86, 0xffff0000, RZ, 0xc0, !PT ;  /* 0xffff000056567812 */ /* 0x000fe400078ec0ff */
[----:B------:R-:W-:Y:S01]  /*113a0*/  LOP3.LUT R88, R88, 0xffff0000, RZ, 0xc0, !PT ;  /* 0xffff000058587812 */ /* 0x000fe200078ec0ff */
[C---:B-1----:R-:W-:Y:S01]  /*113b0*/  IMAD.U32 R12, R4.reuse, 0x10000, RZ ;  /* 0x00010000040c7824 */ /* 0x042fe200078e00ff */
[----:B------:R-:W-:Y:S01]  /*113c0*/  LOP3.LUT R4, R4, 0xffff0000, RZ, 0xc0, !PT ;  /* 0xffff000004047812 */ /* 0x000fe200078ec0ff */
[C---:B------:R-:W-:Y:S01]  /*113d0*/  IMAD.U32 R13, R5.reuse, 0x10000, RZ ;  /* 0x00010000050d7824 */ /* 0x040fe200078e00ff */
[----:B------:R-:W-:Y:S01]  /*113e0*/  LOP3.LUT R5, R5, 0xffff0000, RZ, 0xc0, !PT ;  /* 0xffff000005057812 */ /* 0x000fe200078ec0ff */
        /* <DEDUP_REMOVED lines=8> */
[C---:B------:R-:W-:Y:S01]  /*11470*/  FMUL.FTZ R33, R24.reuse, R31 ;  /* 0x0000001f18217220 */ /* 0x040fe20000410000 */
[----:B------:R-:W-:Y:S01]  /*11480*/  FMUL.FTZ R35, R24, R29 ;  /* 0x0000001d18237220 */ /* 0x000fe20000410000 */
[----:B------:R-:W-:-:S02]  /*11490*/  IMAD.U32 R24, R90, 0x10000, RZ ;  /* 0x000100005a187824 */ /* 0x000fc400078e00ff */
[----:B------:R-:W-:Y:S01]  /*114a0*/  FMUL.FTZ R32, R25, R28 ;  /* 0x0000001c19207220 */ /* 0x000fe20000410000 */
[----:B------:R-:W-:Y:S02]  /*114b0*/  IMAD.U32 R27, R11, 0x10000, RZ ;  /* 0x000100000b1b7824 */ /* 0x000fe400078e00ff */
[C---:B------:R-:W-:Y:S01]  /*114c0*/  FFMA.FTZ R33, R12.reuse, R29, -R33 ;  /* 0x0000001d0c217223 */ /* 0x040fe20000010821 */
[----:B------:R-:W-:Y:S01]  /*114d0*/  FFMA.FTZ R35, R12, R31, R35 ;  /* 0x0000001f0c237223 */ /* 0x000fe20000010023 */
[----:B------:R-:W-:Y:S02]  /*114e0*/  IMAD.U32 R12, R92, 0x10000, RZ ;  /* 0x000100005c0c7824 */ /* 0x000fe400078e00ff */
[-C--:B------:R-:W-:Y:S01]  /*114f0*/  FMUL.FTZ R34, R25, R24.reuse ;  /* 0x0000001819227220 */ /* 0x080fe20000410000 */
[----:B------:R-:W-:Y:S01]  /*11500*/  FFMA.FTZ R32, R13, R24, -R32 ;  /* 0x000000180d207223 */ /* 0x000fe20000010820 */
[C---:B------:R-:W-:Y:S01]  /*11510*/  FMUL.FTZ R24, R27.reuse, R30 ;  /* 0x0000001e1b187220 */ /* 0x040fe20000410000 */
[----:B------:R-:W-:Y:S01]  /*11520*/  FMUL.FTZ R27, R27, R12 ;  /* 0x0000000c1b1b7220 */ /* 0x000fe20000410000 */
[----:B------:R-:W-:Y:S01]  /*11530*/  FFMA.FTZ R34, R13, R28, R34 ;  /* 0x0000001c0d227223 */ /* 0x000fe20000010022 */
[----:B------:R-:W-:Y:S01]  /*11540*/  LOP3.LUT R90, R90, 0xffff0000, RZ, 0xc0, !PT ;  /* 0xffff00005a5a7812 */ /* 0x000fe200078ec0ff */
[C---:B------:R-:W-:Y:S01]  /*11550*/  FMUL.FTZ R13, R8.reuse, R85 ;  /* 0x00000055080d7220 */ /* 0x040fe20000410000 */
[C---:B------:R-:W-:Y:S01]  /*11560*/  FFMA.FTZ R28, R15.reuse, R12, -R24 ;  /* 0x0000000c0f1c7223 */ /* 0x040fe20000010818 */
[----:B------:R-:W-:Y:S01]  /*11570*/  FFMA.FTZ R30, R15, R30, R27 ;  /* 0x0000001e0f1e7223 */ /* 0x000fe2000001001b */
[----:B------:R-:W-:Y:S01]  /*11580*/  FMUL.FTZ R25, R8, R89 ;  /* 0x0000005908197220 */ /* 0x000fe20000410000 */
[----:B------:R-:W-:-:S02]  /*11590*/  IMAD.U32 R26, R10, 0x10000, RZ ;  /* 0x000100000a1a7824 */ /* 0x000fc400078e00ff */
[C---:B------:R-:W-:Y:S01]  /*115a0*/  FFMA.FTZ R8, R4.reuse, R89, -R13 ;  /* 0x0000005904087223 */ /* 0x040fe2000001080d */
[----:B------:R-:W-:Y:S02]  /*115b0*/  IMAD.U32 R15, R87, 0x10000, RZ ;  /* 0x00010000570f7824 */ /* 0x000fe400078e00ff */
[C---:B------:R-:W-:Y:S01]  /*115c0*/  FMUL.FTZ R24, R9.reuse, R86 ;  /* 0x0000005609187220 */ /* 0x040fe20000410000 */
[-C--:B------:R-:W-:Y:S01]  /*115d0*/  FMUL.FTZ R27, R9, R90.reuse ;  /* 0x0000005a091b7220 */ /* 0x080fe20000410000 */
[----:B------:R-:W-:Y:S02]  /*115e0*/  IMAD.U32 R13, R91, 0x10000, RZ ;  /* 0x000100005b0d7824 */ /* 0x000fe400078e00ff */
[----:B------:R-:W-:Y:S01]  /*115f0*/  FFMA.FTZ R12, R4, R85, R25 ;  /* 0x00000055040c7223 */ /* 0x000fe20000010019 */
[----:B------:R-:W-:Y:S01]  /*11600*/  FMUL.FTZ R25, R26, R15 ;  /* 0x0000000f1a197220 */ /* 0x000fe20000410000 */
[C---:B------:R-:W-:Y:S01]  /*11610*/  FFMA.FTZ R9, R5.reuse, R90, -R24 ;  /* 0x0000005a05097223 */ /* 0x040fe20000010818 */
[----:B------:R-:W-:Y:S01]  /*11620*/  FFMA.FTZ R27, R5, R86, R27 ;  /* 0x00000056051b7223 */ /* 0x000fe2000001001b */
[----:B------:R-:W-:Y:S01]  /*11630*/  LOP3.LUT R10, R10, 0xffff0000, RZ, 0xc0, !PT ;  /* 0xffff00000a0a7812 */ /* 0x000fe200078ec0ff */
[-C--:B------:R-:W-:Y:S01]  /*11640*/  FMUL.FTZ R5, R26, R13.reuse ;  /* 0x0000000d1a057220 */ /* 0x080fe20000410000 */
[----:B------:R-:W-:Y:S01]  /*11650*/  LOP3.LUT R11, R11, 0xffff0000, RZ, 0xc0, !PT ;  /* 0xffff00000b0b7812 */ /* 0x000fe200078ec0ff */
[C---:B------:R-:W-:Y:S01]  /*11660*/  FFMA.FTZ R25, R14.reuse, R13, -R25 ;  /* 0x0000000d0e197223 */ /* 0x040fe20000010819 */
[----:B------:R-:W-:Y:S01]  /*11670*/  LOP3.LUT R87, R87, 0xffff0000, RZ, 0xc0, !PT ;  /* 0xffff000057577812 */ /* 0x000fe200078ec0ff */
[----:B------:R-:W-:Y:S01]  /*11680*/  FFMA.FTZ R14, R14, R15, R5 ;  /* 0x0000000f0e0e7223 */ /* 0x000fe20000010005 */
[----:B------:R-:W-:Y:S01]  /*11690*/  LOP3.LUT R91, R91, 0xffff0000, RZ, 0xc0, !PT ;  /* 0xffff00005b5b7812 */ /* 0x000fe200078ec0ff */
[----:B------:R-:W-:Y:S01]  /*116a0*/  FMUL.FTZ R24, R11, R88 ;  /* 0x000000580b187220 */ /* 0x000fe20000410000 */
[----:B------:R-:W-:Y:S01]  /*116b0*/  LOP3.LUT R92, R92, 0xffff0000, RZ, 0xc0, !PT ;  /* 0xffff00005c5c7812 */ /* 0x000fe200078ec0ff */
[----:B------:R-:W-:-:S02]  /*116c0*/  FMUL.FTZ R5, R10, R87 ;  /* 0x000000570a057220 */ /* 0x000fc40000410000 */
[-C--:B------:R-:W-:Y:S02]  /*116d0*/  FMUL.FTZ R4, R10, R91.reuse ;  /* 0x0000005b0a047220 */ /* 0x080fe40000410000 */
[-C--:B------:R-:W-:Y:S01]  /*116e0*/  FMUL.FTZ R13, R11, R92.reuse ;  /* 0x0000005c0b0d7220 */ /* 0x080fe20000410000 */
[C---:B------:R-:W-:Y:S01]  /*116f0*/  FFMA.FTZ R10, R6.reuse, R91, -R5 ;  /* 0x0000005b060a7223 */ /* 0x040fe20000010805 */
[C---:B------:R-:W-:Y:S01]  /*11700*/  FFMA.FTZ R11, R7.reuse, R92, -R24 ;  /* 0x0000005c070b7223 */ /* 0x040fe20000010818 */
[----:B------:R-:W-:Y:S01]  /*11710*/  FFMA.FTZ R87, R6, R87, R4 ;  /* 0x0000005706577223 */ /* 0x000fe20000010004 */
[----:B------:R-:W-:Y:S01]  /*11720*/  FFMA.FTZ R13, R7, R88, R13 ;  /* 0x00000058070d7223 */ /* 0x000fe2000001000d */
[----:B------:R-:W-:Y:S02]  /*11730*/  F2FP.BF16.F32.PACK_AB R4, R8, R33 ;  /* 0x000000210804723e */ /* 0x000fe400000010ff */
[----:B------:R-:W-:Y:S02]  /*11740*/  F2FP.BF16.F32.PACK_AB R5, R9, R32 ;  /* 0x000000200905723e */ /* 0x000fe400000010ff */
[----:B------:R-:W-:-:S02]  /*11750*/  F2FP.BF16.F32.PACK_AB R6, R10, R25 ;  /* 0x000000190a06723e */ /* 0x000fc400000010ff */
[----:B------:R-:W-:Y:S02]  /*11760*/  F2FP.BF16.F32.PACK_AB R7, R11, R28 ;  /* 0x0000001c0b07723e */ /* 0x000fe400000010ff */
[----:B------:R-:W-:Y:S02]  /*11770*/  F2FP.BF16.F32.PACK_AB R8, R12, R35 ;  /* 0x000000230c08723e */ /* 0x000fe400000010ff */
[----:B------:R-:W-:Y:S01]  /*11780*/  F2FP.BF16.F32.PACK_AB R9, R27, R34 ;  /* 0x000000221b09723e */ /* 0x000fe200000010ff */
[----:B------:R3:W-:Y:S01]  /*11790*/  STS.128 [R195], R4 ;  /* 0x00000004c3007388 */ /* 0x0007e20000000c00 */
[----:B------:R-:W-:Y:S02]  /*117a0*/  F2FP.BF16.F32.PACK_AB R10, R87, R14 ;  /* 0x0000000e570a723e */ /* 0x000fe400000010ff */
[----:B------:R-:W-:-:S05]  /*117b0*/  F2FP.BF16.F32.PACK_AB R11, R13, R30 ;  /* 0x0000001e0d0b723e */ /* 0x000fca00000010ff */
[----:B------:R3:W-:Y:S02]  /*117c0*/  STS.128 [R105+0xc400], R8 ;  /* 0x00c4000869007388 */ /* 0x0007e40000000c00 */
.L_x_1500:
[----:B------:R-:W-:Y:S05]  /*117d0*/  BSYNC B1 ;  /* 0x0000000000017941 */ /* 0x000fea0003800000 */
.L_x_1499:
[----:B------:R-:W-:Y:S05]  /*117e0*/  @P1 BRA `(.L_x_1474) ;  /* 0x0000001000f41947 */ /* 0x000fea0003800000 */
[----:B------:R-:W4:Y:S01]  /*117f0*/  LDC R13, c[0x0][0x3d4] ;  /* 0x0000f500ff0d7b82 */ /* 0x000f220000000800 */
[----:B------:R-:W-:Y:S01]  /*11800*/  BSSY B1, `(.L_x_1505) ;  /* 0x000006b000017945 */ /* 0x000fe20003800000 */
[-C--:B----4-:R-:W-:Y:S02]  /*11810*/  ISETP.GE.AND P0, PT, R22, R13.reuse, PT ;  /* 0x0000000d1600720c */ /* 0x090fe40003f06270 */
[-C--:B------:R-:W-:Y:S02]  /*11820*/  ISETP.GE.AND P1, PT, R165, R13.reuse, PT ;  /* 0x0000000da500720c */ /* 0x080fe40003f26270 */
[----:B------:R-:W-:-:S09]  /*11830*/  ISETP.GE.AND P2, PT, R166, R13, PT ;  /* 0x0000000da600720c */ /* 0x000fd20003f46270 */
[----:B------:R-:W-:Y:S05]  /*11840*/  @P0 BRA `(.L_x_1506) ;  /* 0x0000000400980947 */ /* 0x000fea0003800000 */
[----:B-123--:R-:W-:Y:S02]  /*11850*/  LEA.HI R4, R13, R188, RZ, 0x1d ;  /* 0x000000bc0d047211 */ /* 0x00efe400078fe8ff */
        /* <DEDUP_REMOVED lines=11> */
[----:B------:R-:W-:Y:S02]  /*11910*/  PRMT R93, R93, 0x5410, R28 ;  /* 0x000054105d5d7816 */ /* 0x000fe4000000001c */
[----:B0-----:R-:W-:-:S02]  /*11920*/  IADD3 R9, R4, R7, R177 ;  /* 0x0000000704097210 */ /* 0x001fc40007ffe0b1 */
[----:B------:R-:W0:Y:S01]  /*11930*/  LDS.128 R4, [R197] ;  /* 0x00000000c5047984 */ /* 0x000e220000000c00 */
[----:B------:R-:W-:Y:S01]  /*11940*/  PRMT R75, R75, 0x5410, R24 ;  /* 0x000054104b4b7816 */ /* 0x000fe20000000018 */
[----:B------:R-:W-:Y:S01]  /*11950*/  IMAD.U32 R31, R93, 0x10000, RZ ;  /* 0x000100005d1f7824 */ /* 0x000fe200078e00ff */
[----:B------:R-:W-:Y:S01]  /*11960*/  SHF.R.U32.HI R53, RZ, 0x10, R53 ;  /* 0x00000010ff357819 */ /* 0x000fe20000011635 */
[----:B------:R-:W-:Y:S01]  /*11970*/  IMAD R12, R9, 0x2, R18 ;  /* 0x00000002090c7824 */ /* 0x000fe200078e0212 */
[----:B------:R-:W-:Y:S01]  /*11980*/  SHF.R.U64 R14, R42, 0x10, R43 ;  /* 0x000000102a0e7819 */ /* 0x000fe2000000122b */
[----:B------:R-:W-:Y:S01]  /*11990*/  IMAD.U32 R33, R75, 0x10000, RZ ;  /* 0x000100004b217824 */ /* 0x000fe200078e00ff */
[----:B------:R-:W-:Y:S02]  /*119a0*/  PRMT R76, R76, 0x5410, R41 ;  /* 0x000054104c4c7816 */ /* 0x000fe40000000029 */
[----:B------:R-:W1:Y:S01]  /*119b0*/  LDS.128 R8, [R12+0xc400] ;  /* 0x00c400000c087984 */ /* 0x000e620000000c00 */
[----:B------:R-:W-:-:S02]  /*119c0*/  SHF.R.U32.HI R43, RZ, 0x10, R43 ;  /* 0x00000010ff2b7819 */ /* 0x000fc4000001162b */
[----:B------:R-:W-:Y:S01]  /*119d0*/  PRMT R95, R95, 0x5410, R26 ;  /* 0x000054105f5f7816 */ /* 0x000fe2000000001a */
[----:B------:R-:W-:Y:S01]  /*119e0*/  IMAD.U32 R30, R76, 0x10000, RZ ;  /* 0x000100004c1e7824 */ /* 0x000fe200078e00ff */
[----:B------:R-:W-:Y:S02]  /*119f0*/  SHF.R.U32.HI R55, RZ, 0x10, R55 ;  /* 0x00000010ff377819 */ /* 0x000fe40000011637 */
[----:B------:R-:W-:Y:S02]  /*11a00*/  PRMT R94, R94, 0x5410, R53 ;  /* 0x000054105e5e7816 */ /* 0x000fe40000000035 */
[----:B------:R-:W-:Y:S02]  /*11a10*/  PRMT R77, R77, 0x5410, R14 ;  /* 0x000054104d4d7816 */ /* 0x000fe4000000000e */
[----:B------:R-:W-:Y:S02]  /*11a20*/  PRMT R78, R78, 0x5410, R43 ;  /* 0x000054104e4e7816 */ /* 0x000fe4000000002b */
[----:B------:R-:W-:-:S02]  /*11a30*/  PRMT R96, R96, 0x5410, R55 ;  /* 0x0000541060607816 */ /* 0x000fc40000000037 */
[----:B------:R-:W-:Y:S01]  /*11a40*/  LOP3.LUT R75, R75, 0xffff0000, RZ, 0xc0, !PT ;  /* 0xffff00004b4b7812 */ /* 0x000fe200078ec0ff */
[----:B------:R-:W-:Y:S01]  /*11a50*/  IMAD.U32 R32, R78, 0x10000, RZ ;  /* 0x000100004e207824 */ /* 0x000fe200078e00ff */
        /* <DEDUP_REMOVED lines=69> */
.L_x_1506:
[----:B------:R-:W-:Y:S05]  /*11eb0*/  BSYNC B1 ;  /* 0x0000000000017941 */ /* 0x000fea0003800000 */
.L_x_1505:
[----:B------:R-:W-:Y:S04]  /*11ec0*/  BSSY B1, `(.L_x_1507) ;  /* 0x0000068000017945 */ /* 0x000fe80003800000 */
[----:B------:R-:W-:Y:S05]  /*11ed0*/  @P1 BRA `(.L_x_1508) ;  /* 0x0000000400981947 */ /* 0x000fea0003800000 */
[----:B-1234-:R-:W-:Y:S02]  /*11ee0*/  LEA.HI R4, R13, R189, RZ, 0x1d ;  /* 0x000000bd0d047211 */ /* 0x01efe400078fe8ff */
        /* <DEDUP_REMOVED lines=101> */
.L_x_1508:
[----:B------:R-:W-:Y:S05]  /*12540*/  BSYNC B1 ;  /* 0x0000000000017941 */ /* 0x000fea0003800000 */
.L_x_1507:
[----:B------:R-:W-:Y:S05]  /*12550*/  @P2 BRA `(.L_x_1474) ;  /* 0x0000000400982947 */ /* 0x000fea0003800000 */
[----:B------:R-:W-:Y:S02]  /*12560*/  LEA.HI R13, R13, R196, RZ, 0x1d ;  /* 0x000000c40d0d7211 */ /* 0x000fe400078fe8ff */
[----:B------:R-:W-:Y:S02]  /*12570*/  SHF.R.U64 R15, R48, 0x10, R49 ;  /* 0x00000010300f7819 */ /* 0x000fe40000001231 */
[----:B01234-:R-:W-:Y:S01]  /*12580*/  SHF.R.S32.HI R4, RZ, 0x1f, R13 ;  /* 0x0000001fff047819 */ /* 0x01ffe2000001140d */
        /* <DEDUP_REMOVED lines=11> */
[----:B------:R-:W-:-:S02]  /*12640*/  IADD3 R9, R4, R9, R177 ;  /* 0x0000000904097210 */ /* 0x000fc40007ffe0b1 */
[----:B------:R-:W0:Y:S01]  /*12650*/  LDS.128 R4, [R193] ;  /* 0x00000000c1047984 */ /* 0x000e220000000c00 */
[----:B------:R-:W-:Y:S01]  /*12660*/  SHF.R.U32.HI R65, RZ, 0x10, R65 ;  /* 0x00000010ff417819 */ /* 0x000fe20000011641 */
[----:B------:R-:W-:Y:S01]  /*12670*/  IMAD.U32 R25, R69, 0x10000, RZ ;  /* 0x0001000045197824 */ /* 0x000fe200078e00ff */
[----:B------:R-:W-:Y:S01]  /*12680*/  SHF.R.U64 R13, R50, 0x10, R51 ;  /* 0x00000010320d7819 */ /* 0x000fe20000001233 */
[----:B------:R-:W-:Y:S01]  /*12690*/  IMAD R12, R9, 0x2, R18 ;  /* 0x00000002090c7824 */ /* 0x000fe200078e0212 */
[----:B------:R-:W-:Y:S02]  /*126a0*/  PRMT R28, R3, 0x5410, R28 ;  /* 0x00005410031c7816 */ /* 0x000fe4000000001c */
[----:B------:R-:W-:Y:S02]  /*126b0*/  SHF.R.U64 R14, R66, 0x10, R67 ;  /* 0x00000010420e7819 */ /* 0x000fe40000001243 */
[----:B------:R-:W1:Y:S01]  /*126c0*/  LDS.128 R8, [R12+0xc400] ;  /* 0x00c400000c087984 */ /* 0x000e620000000c00 */
[----:B------:R-:W-:Y:S01]  /*126d0*/  SHF.R.U32.HI R50, RZ, 0x10, R51 ;  /* 0x00000010ff327819 */ /* 0x000fe20000011633 */
[----:B------:R-:W-:Y:S01]  /*126e0*/  IMAD.U32 R29, R28, 0x10000, RZ ;  /* 0x000100001c1d7824 */ /* 0x000fe200078e00ff */
[----:B------:R-:W-:-:S02]  /*126f0*/  SHF.R.U32.HI R67, RZ, 0x10, R67 ;  /* 0x00000010ff437819 */ /* 0x000fc40000011643 */
[----:B------:R-:W-:Y:S02]  /*12700*/  PRMT R70, R70, 0x5410, R65 ;  /* 0x0000541046467816 */ /* 0x000fe40000000041 */
[----:B------:R-:W-:Y:S02]  /*12710*/  PRMT R30, R20, 0x5410, R13 ;  /* 0x00005410141e7816 */ /* 0x000fe4000000000d */
[----:B------:R-:W-:Y:S02]  /*12720*/  PRMT R31, R21, 0x5410, R50 ;  /* 0x00005410151f7816 */ /* 0x000fe40000000032 */
[----:B------:R-:W-:Y:S02]  /*12730*/  PRMT R72, R72, 0x5410, R67 ;  /* 0x0000541048487816 */ /* 0x000fe40000000043 */
[----:B------:R-:W-:Y:S02]  /*12740*/  PRMT R71, R71, 0x5410, R14 ;  /* 0x0000541047477816 */ /* 0x000fe4000000000e */
[----:B------:R-:W-:-:S02]  /*12750*/  LOP3.LUT R26, R26, 0xffff0000, RZ, 0xc0, !PT ;  /* 0xffff00001a1a7812 */ /* 0x000fc400078ec0ff */
        /* <DEDUP_REMOVED lines=18> */
[----:B------:R-:W-:Y:S01]  /*12880*/  FFMA.FTZ R32, R0, R25, -R33 ;  /* 0x0000001900207223 */ /* 0x000fe20000010821 */
[----:B------:R-:W-:Y:S02]  /*12890*/  IMAD.U32 R24, R11, 0x10000, RZ ;  /* 0x000100000b187824 */ /* 0x000fe400078e00ff */
[-C--:B------:R-:W-:Y:S01]  /*128a0*/  FMUL.FTZ R20, R20, R15.reuse ;  /* 0x0000000f14147220 */ /* 0x080fe20000410000 */
[----:B------:R-:W-:Y:S02]  /*128b0*/  IMAD.U32 R33, R31, 0x10000, RZ ;  /* 0x000100001f217824 */ /* 0x000fe400078e00ff */
[----:B------:R-:W-:Y:S01]  /*128c0*/  FFMA.FTZ R34, R13, R15, -R34 ;  /* 0x0000000f0d227223 */ /* 0x000fe20000010822 */
[----:B------:R-:W-:Y:S02]  /*128d0*/  IMAD.U32 R25, R72, 0x10000, RZ ;  /* 0x0001000048197824 */ /* 0x000fe400078e00ff */
[----:B------:R-:W-:Y:S01]  /*128e0*/  FFMA.FTZ R35, R0, R27, R35 ;  /* 0x0000001b00237223 */ /* 0x000fe20000010023 */
[----:B------:R-:W-:Y:S01]  /*128f0*/  FMUL.FTZ R15, R24, R33 ;  /* 0x00000021180f7220 */ /* 0x000fe20000410000 */
[----:B------:R-:W-:Y:S01]  /*12900*/  LOP3.LUT R70, R70, 0xffff0000, RZ, 0xc0, !PT ;  /* 0xffff000046467812 */ /* 0x000fe200078ec0ff */
[-C--:B------:R-:W-:Y:S01]  /*12910*/  FMUL.FTZ R24, R24, R25.reuse ;  /* 0x0000001918187220 */ /* 0x080fe20000410000 */
[----:B------:R-:W-:Y:S01]  /*12920*/  FMUL.FTZ R0, R8, R26 ;  /* 0x0000001a08007220 */ /* 0x000fe20000410000 */
[----:B------:R-:W-:Y:S01]  /*12930*/  FFMA.FTZ R25, R14, R25, -R15 ;  /* 0x000000190e197223 */ /* 0x000fe2000001080f */
[----:B------:R-:W-:-:S02]  /*12940*/  IMAD.U32 R21, R10, 0x10000, RZ ;  /* 0x000100000a157824 */ /* 0x000fc400078e00ff */
[----:B------:R-:W-:Y:S01]  /*12950*/  FFMA.FTZ R33, R14, R33, R24 ;  /* 0x000000210e217223 */ /* 0x000fe20000010018 */
[----:B------:R-:W-:Y:S01]  /*12960*/  FMUL.FTZ R14, R8, R69 ;  /* 0x00000045080e7220 */ /* 0x000fe20000410000 */
[----:B------:R-:W-:Y:S02]  /*12970*/  IMAD.U32 R8, R30, 0x10000, RZ ;  /* 0x000100001e087824 */ /* 0x000fe400078e00ff */
[----:B------:R-:W-:Y:S01]  /*12980*/  FFMA.FTZ R20, R13, R29, R20 ;  /* 0x0000001d0d147223 */ /* 0x000fe20000010014 */
[----:B------:R-:W-:Y:S01]  /*12990*/  FMUL.FTZ R13, R9, R28 ;  /* 0x0000001c090d7220 */ /* 0x000fe20000410000 */
[----:B------:R-:W-:Y:S01]  /*129a0*/  FFMA.FTZ R69, R3, R69, -R0 ;  /* 0x0000004503457223 */ /* 0x000fe20000010800 */
[----:B------:R-:W-:Y:S01]  /*129b0*/  FMUL.FTZ R9, R9, R70 ;  /* 0x0000004609097220 */ /* 0x000fe20000410000 */
[----:B------:R-:W-:Y:S02]  /*129c0*/  IMAD.U32 R0, R71, 0x10000, RZ ;  /* 0x0001000047007824 */ /* 0x000fe400078e00ff */
[----:B------:R-:W-:Y:S01]  /*129d0*/  FMUL.FTZ R24, R21, R8 ;  /* 0x0000000815187220 */ /* 0x000fe20000410000 */
[C---:B------:R-:W-:Y:S01]  /*129e0*/  FFMA.FTZ R13, R4.reuse, R70, -R13 ;  /* 0x00000046040d7223 */ /* 0x040fe2000001080d */
[----:B------:R-:W-:Y:S01]  /*129f0*/  FFMA.FTZ R9, R4, R28, R9 ;  /* 0x0000001c04097223 */ /* 0x000fe20000010009 */
[----:B------:R-:W-:Y:S01]  /*12a00*/  FFMA.FTZ R14, R3, R26, R14 ;  /* 0x0000001a030e7223 */ /* 0x000fe2000001000e */
[-C--:B------:R-:W-:Y:S01]  /*12a10*/  FMUL.FTZ R4, R21, R0.reuse ;  /* 0x0000000015047220 */ /* 0x080fe20000410000 */
[----:B------:R-:W-:Y:S01]  /*12a20*/  FFMA.FTZ R24, R5, R0, -R24 ;  /* 0x0000000005187223 */ /* 0x000fe20000010818 */
[----:B------:R-:W-:-:S02]  /*12a30*/  LOP3.LUT R10, R10, 0xffff0000, RZ, 0xc0, !PT ;  /* 0xffff00000a0a7812 */ /* 0x000fc400078ec0ff */
[----:B------:R-:W-:Y:S01]  /*12a40*/  LOP3.LUT R11, R11, 0xffff0000, RZ, 0xc0, !PT ;  /* 0xffff00000b0b7812 */ /* 0x000fe200078ec0ff */
[----:B------:R-:W-:Y:S01]  /*12a50*/  FFMA.FTZ R15, R5, R8, R4 ;  /* 0x00000008050f7223 */ /* 0x000fe20000010004 */
[----:B------:R-:W-:Y:S02]  /*12a60*/  LOP3.LUT R3, R30, 0xffff0000, RZ, 0xc0, !PT ;  /* 0xffff00001e037812 */ /* 0x000fe400078ec0ff */
[----:B------:R-:W-:Y:S02]  /*12a70*/  LOP3.LUT R0, R31, 0xffff0000, RZ, 0xc0, !PT ;  /* 0xffff00001f007812 */ /* 0x000fe400078ec0ff */
[----:B------:R-:W-:Y:S01]  /*12a80*/  LOP3.LUT R71, R71, 0xffff0000, RZ, 0xc0, !PT ;  /* 0xffff000047477812 */ /* 0x000fe200078ec0ff */
[----:B------:R-:W-:Y:S01]  /*12a90*/  FMUL.FTZ R5, R10, R3 ;  /* 0x000000030a057220 */ /* 0x000fe20000410000 */
[----:B------:R-:W-:Y:S01]  /*12aa0*/  LOP3.LUT R72, R72, 0xffff0000, RZ, 0xc0, !PT ;  /* 0xffff000048487812 */ /* 0x000fe200078ec0ff */
[C---:B------:R-:W-:Y:S01]  /*12ab0*/  FMUL.FTZ R4, R11.reuse, R0 ;  /* 0x000000000b047220 */ /* 0x040fe20000410000 */
[----:B------:R-:W-:Y:S01]  /*12ac0*/  F2FP.BF16.F32.PACK_AB R8, R14, R35 ;  /* 0x000000230e08723e */ /* 0x000fe200000010ff */
[-C--:B------:R-:W-:Y:S01]  /*12ad0*/  FMUL.FTZ R10, R10, R71.reuse ;  /* 0x000000470a0a7220 */ /* 0x080fe20000410000 */
[C---:B------:R-:W-:Y:S01]  /*12ae0*/  FFMA.FTZ R71, R6.reuse, R71, -R5 ;  /* 0x0000004706477223 */ /* 0x040fe20000010805 */
[-C--:B------:R-:W-:Y:S01]  /*12af0*/  FMUL.FTZ R11, R11, R72.reuse ;  /* 0x000000480b0b7220 */ /* 0x080fe20000410000 */
[----:B------:R-:W-:Y:S01]  /*12b00*/  FFMA.FTZ R72, R7, R72, -R4 ;  /* 0x0000004807487223 */ /* 0x000fe20000010804 */
[----:B------:R-:W-:Y:S01]  /*12b10*/  FFMA.FTZ R10, R6, R3, R10 ;  /* 0x00000003060a7223 */ /* 0x000fe2000001000a */
        /* <DEDUP_REMOVED lines=10> */
.L_x_1474:
[----:B------:R-:W-:Y:S05]  /*12bc0*/  BSYNC B0 ;  /* 0x0000000000007941 */ /* 0x000fea0003800000 */
.L_x_1446:
        /* <DEDUP_REMOVED lines=8> */
.L_x_1444:
[----:B------:R-:W-:-:S06]  /*12c50*/  ULOP3.LUT UR4, UR60, 0x1, URZ, 0xfc, !UPT ;  /* 0x000000013c047892 */ /* 0x000fcc000f8efc3f */
[----:B------:R-:W-:-:S05]  /*12c60*/  IMAD.U32 R0, RZ, RZ, UR4 ;  /* 0x00000004ff007e24 */ /* 0x000fca000f8e00ff */
[----:B------:R-:W-:-:S13]  /*12c70*/  ISETP.NE.AND P0, PT, R0, 0x3, PT ;  /* 0x000000030000780c */ /* 0x000fda0003f05270 */
[----:B------:R-:W-:Y:S05]  /*12c80*/  @!P0 BRA `(.L_x_1509) ;  /* 0x0000000000048947 */ /* 0x000fea0003800000 */
[----:B------:R-:W-:Y:S01]  /*12c90*/  BPT.TRAP 0x1 ;  /* 0x000000040000795c */ /* 0x000fe20000300000 */
.L_x_1509:
[----:B01234-:R-:W-:Y:S01]  /*12ca0*/  IMAD R4, R160, 0x8, R18 ;  /* 0x00000008a0047824 */ /* 0x01ffe200078e0212 */
[----:B------:R-:W-:-:S04]  /*12cb0*/  SHF.L.U32 R3, R161, 0x1f, RZ ;  /* 0x0000001fa1037819 */ /* 0x000fc800000006ff */
[----:B------:R0:W1:Y:S01]  /*12cc0*/  SYNCS.PHASECHK.TRANS64.TRYWAIT P2, [R4+URZ+0x2a830], R3 ;  /* 0x02a83003040075a7 */ /* 0x000062000804017f */
[----:B------:R-:W-:Y:S05]  /*12cd0*/  @!P0 BRA `(.L_x_1510) ;  /* 0x0000000000048947 */ /* 0x000fea0003800000 */
[----:B------:R-:W-:Y:S01]  /*12ce0*/  BPT.TRAP 0x1 ;  /* 0x000000040000795c */ /* 0x000fe20000300000 */
.L_x_1510:
[----:B------:R-:W2:Y:S02]  /*12cf0*/  S2R R0, SR_TID.X ;  /* 0x0000000000007919 */ /* 0x000ea40000002100 */
[----:B--2---:R-:W-:-:S04]  /*12d00*/  LOP3.LUT R0, R0, 0x7f, RZ, 0xc0, !PT ;  /* 0x0000007f00007812 */ /* 0x004fc800078ec0ff */
[----:B------:R-:W-:Y:S01]  /*12d10*/  ISETP.NE.AND P1, PT, R0, RZ, PT ;  /* 0x000000ff0000720c */ /* 0x000fe20003f25270 */
[----:B-1----:R-:W-:-:S12]  /*12d20*/  @P2 BRA `(.L_x_1511) ;  /* 0x0000000000082947 */ /* 0x002fd80003800000 */
[----:B------:R-:W1:Y:S02]  /*12d30*/  SYNCS.PHASECHK.TRANS64.TRYWAIT P2, [R4+URZ+0x2a830], R3 ;  /* 0x02a83003040075a7 */ /* 0x000e64000804017f */
[----:B-1----:R-:W-:Y:S05]  /*12d40*/  @!P2 BRA `(.L_x_1512) ;  /* 0x000001680080a947 */ /* 0x002fea0003800000 */
.L_x_1511:
[----:B------:R-:W-:Y:S05]  /*12d50*/  WARPSYNC.ALL ;  /* 0x0000000000007948 */ /* 0x000fea0003800000 */
[----:B------:R-:W-:Y:S01]  /*12d60*/  VIADD R0, R18, 0x18400 ;  /* 0x0001840012007836 */ /* 0x000fe20000000000 */
        /* <DEDUP_REMOVED lines=14> */
[----:B------:R-:W2:Y:S03]  /*12e50*/  LDC.64 R12, c[0x0][0x9e0] ;  /* 0x00027800ff0c7b82 */ /* 0x000ea60000000a00 */
[----:B------:R-:W-:Y:S01]  /*12e60*/  IMAD R6, R160, 0x900, R5 ;  /* 0x00000900a0067824 */ /* 0x000fe200078e0205 */
[----:B------:R-:W-:-:S02]  /*12e70*/  UIADD3 UR5, UR4, 0x2, URZ ;  /* 0x0000000204057890 */ /* 0x000fc4000fffe03f */
[----:B------:R-:W-:Y:S01]  /*12e80*/  UMOV UR8, UR4 ;  /* 0x0000000400087c82 */ /* 0x000fe20008000000 */
[C---:B------:R-:W-:Y:S01]  /*12e90*/  VIADD R8, R6.reuse, 0x2 ;  /* 0x0000000206087836 */ /* 0x040fe20000000000 */
[----:B------:R-:W-:Y:S01]  /*12ea0*/  R2UR UR10, R6 ;  /* 0x00000000060a72ca */ /* 0x000fe200000e0000 */
[----:B------:R-:W-:-:S05]  /*12eb0*/  IMAD.U32 R10, RZ, RZ, UR8 ;  /* 0x00000008ff0a7e24 */ /* 0x000fca000f8e00ff */
[----:B------:R3:W-:Y:S07]  /*12ec0*/  STL.64 [R1+0x38], R10 ;  /* 0x0000380a01007387 */ /* 0x0007ee0000100a00 */
[----:B------:R-:W-:Y:S01]  /*12ed0*/  HGMMA.64x96x16.F32.BF16 R24, gdesc[UR8], RZ, !UPT, gsb0 ;  /* 0x01600000081879f0 */ /* 0x000fe2000c0018ff */
[----:B------:R-:W-:Y:S01]  /*12ee0*/  R2UR UR10, R8 ;  /* 0x00000000080a72ca */ /* 0x000fe200000e0000 */
[----:B------:R-:W-:Y:S01]  /*12ef0*/  UMOV UR8, UR5 ;  /* 0x0000000500087c82 */ /* 0x000fe20008000000 */
[----:B------:R-:W-:Y:S01]  /*12f00*/  R2UR UR11, R9 ;  /* 0x00000000090b72ca */ /* 0x000fe200000e0000 */
[----:B------:R-:W-:Y:S01]  /*12f10*/  UMOV UR9, 0x40000040 ;  /* 0x4000004000097882 */ /* 0x000fe20000000000 */
[----:B------:R-:W-:Y:S01]  /*12f20*/  VIADD R8, R6, 0x4 ;  /* 0x0000000406087836 */ /* 0x000fe20000000000 */
[----:B------:R-:W-:Y:S01]  /*12f30*/  UIADD3 UR5, UR4, 0x4, URZ ;  /* 0x0000000404057890 */ /* 0x000fe2000fffe03f */
[----:B------:R-:W-:-:S02]  /*12f40*/  IMAD.MOV.U32 R9, RZ, RZ, 0x40000040 ;  /* 0x40000040ff097424 */ /* 0x000fc400078e00ff */
[----:B---3--:R-:W-:Y:S02]  /*12f50*/  IMAD.U32 R10, RZ, RZ, UR8 ;  /* 0x00000008ff0a7e24 */ /* 0x008fe4000f8e00ff */
[----:B------:R-:W-:-:S05]  /*12f60*/  IMAD.U32 R11, RZ, RZ, UR9 ;  /* 0x00000009ff0b7e24 */ /* 0x000fca000f8e00ff */
[----:B------:R3:W-:Y:S01]  /*12f70*/  STL.64 [R1+0x30], R10 ;  /* 0x0000300a01007387 */ /* 0x0007e20000100a00 */
[----:B------:R-:W-:Y:S02]  /*12f80*/  WARPGROUP.DEPBAR.LE gsb0, 0x0 ;  /* 0x00008000000079c5 */ /* 0x000fe40000010000 */
[----:B------:R-:W-:-:S06]  /*12f90*/  WARPGROUP.ARRIVE ;  /* 0x00000000000079c5 */ /* 0x000fcc0000000000 */
[----:B------:R-:W-:Y:S01]  /*12fa0*/  HGMMA.64x96x16.F32.BF16 R24, gdesc[UR8], R24, gsb0 ;  /* 0x01600000081879f0 */ /* 0x000fe20008001818 */
[----:B------:R-:W-:Y:S01]  /*12fb0*/  R2UR UR10, R8 ;  /* 0x00000000080a72ca */ /* 0x000fe200000e0000 */
[----:B------:R-:W-:Y:S01]  /*12fc0*/  UMOV UR8, UR5 ;  /* 0x0000000500087c82 */ /* 0x000fe20008000000 */
[----:B------:R-:W-:Y:S01]  /*12fd0*/  R2UR UR11, R9 ;  /* 0x00000000090b72ca */ /* 0x000fe200000e0000 */
[----:B------:R-:W-:Y:S01]  /*12fe0*/  UMOV UR9, 0x40000040 ;  /* 0x4000004000097882 */ /* 0x000fe20000000000 */
[----:B------:R-:W-:Y:S01]  /*12ff0*/  VIADD R8, R6, 0x6 ;  /* 0x0000000606087836 */ /* 0x000fe20000000000 */
[----:B------:R-:W-:Y:S01]  /*13000*/  UIADD3 UR5, UR4, 0x6, URZ ;  /* 0x0000000604057890 */ /* 0x000fe2000fffe03f */
[----:B------:R-:W-:Y:S02]  /*13010*/  IMAD.MOV.U32 R9, RZ, RZ, 0x40000040 ;  /* 0x40000040ff097424 */ /* 0x000fe400078e00ff */
        /* <DEDUP_REMOVED lines=40> */
[----:B------:R-:W-:Y:S01]  /*132a0*/  IMAD.U32 R11, RZ, RZ, UR9 ;  /* 0x00000009ff0b7e24 */ /* 0x000fe2000f8e00ff */
[----:B------:R-:W-:-:S02]  /*132b0*/  UIADD3 UR52, UR4, 0x406, URZ ;  /* 0x0000040604347890 */ /* 0x000fc4000fffe03f */
[----:B------:R-:W-:Y:S02]  /*132c0*/  UIADD3 UR48, UR4, 0x800, URZ ;  /* 0x0000080004307890 */ /* 0x000fe4000fffe03f */
[----:B------:R-:W-:Y:S01]  /*132d0*/  UIADD3 UR44, UR4, 0x802, URZ ;  /* 0x00000802042c7890 */ /* 0x000fe2000fffe03f */
[----:B------:R3:W-:Y:S04]  /*132e0*/  STL.64 [R1+0x10], R10 ;  /* 0x0000100a01007387 */ /* 0x0007e80000100a00 */
[----:B------:R-:W4:Y:S01]  /*132f0*/  LDL.LU R72, [R1] ;  /* 0x0000000001487983 */ /* 0x000f220000300800 */
[----:B------:R-:W-:Y:S02]  /*13300*/  WARPGROUP.DEPBAR.LE gsb0, 0x0 ;  /* 0x00008000000079c5 */ /* 0x000fe40000010000 */
[----:B------:R-:W-:-:S06]  /*13310*/  WARPGROUP.ARRIVE ;  /* 0x00000000000079c5 */ /* 0x000fcc0000000000 */
[----:B------:R-:W-:Y:S01]  /*13320*/  HGMMA.64x96x16.F32.BF16 R24, gdesc[UR8], R24, gsb0 ;  /* 0x01600000081879f0 */ /* 0x000fe20008001818 */
[----:B------:R-:W-:Y:S01]  /*13330*/  R2UR UR10, R8 ;  /* 0x00000000080a72ca */ /* 0x000fe200000e0000 */
[----:B------:R-:W-:Y:S01]  /*13340*/  UMOV UR8, UR5 ;  /* 0x0000000500087c82 */ /* 0x000fe20008000000 */
[----:B------:R-:W-:Y:S01]  /*13350*/  R2UR UR11, R9 ;  /* 0x00000000090b72ca */ /* 0x000fe200000e0000 */
[----:B------:R-:W-:Y:S01]  /*13360*/  UMOV UR9, 0x40000040 ;  /* 0x4000004000097882 */ /* 0x000fe20000000000 */
[----:B------:R-:W-:Y:S02]  /*13370*/  VIADD R8, R6, 0x306 ;  /* 0x0000030606087836 */ /* 0x000fe40000000000 */
[----:B------:R-:W-:Y:S01]  /*13380*/  IMAD.MOV.U32 R9, RZ, RZ, 0x40000040 ;  /* 0x40000040ff097424 */ /* 0x000fe200078e00ff */
[----:B------:R-:W-:Y:S01]  /*13390*/  UIADD3 UR40, UR4, 0x804, URZ ;  /* 0x0000080404287890 */ /* 0x000fe2000fffe03f */
[----:B------:R-:W-:Y:S01]  /*133a0*/  UMOV UR41, 0x40000040 ;  /* 0x4000004000297882 */ /* 0x000fe20000000000 */
[----:B------:R-:W-:-:S02]  /*133b0*/  WARPGROUP.DEPBAR.LE gsb0, 0x0 ;  /* 0x00008000000079c5 */ /* 0x000fc40000010000 */
[----:B------:R-:W-:Y:S01]  /*133c0*/  WARPGROUP.ARRIVE ;  /* 0x00000000000079c5 */ /* 0x000fe20000000000 */
[----:B------:R-:W-:Y:S01]  /*133d0*/  IMAD.MOV.U32 R7, RZ, RZ, 0x40000040 ;  /* 0x40000040ff077424 */ /* 0x000fe200078e00ff */
[----:B------:R-:W-:Y:S01]  /*133e0*/  UIADD3 UR36, UR4, 0x806, URZ ;  /* 0x0000080604247890 */ /* 0x000fe2000fffe03f */
[----:B------:R-:W-:Y:S01]  /*133f0*/  R2UR UR54, R8 ;  /* 0x00000000083672ca */ /* 0x000fe200000e0000 */
[----:B------:R-:W-:Y:S01]  /*13400*/  UMOV UR37, 0x40000040 ;  /* 0x4000004000257882 */ /* 0x000fe20000000000 */
[----:B01----:R-:W-:Y:S01]  /*13410*/  @!P1 VIADD R4, R4, 0x2a840 ;  /* 0x0002a84004049836 */ /* 0x003fe20000000000 */
[----:B------:R-:W-:Y:S01]  /*13420*/  HGMMA.64x96x16.F32.BF16 R24, gdesc[UR8], R24, gsb0 ;  /* 0x01600000081879f0 */ /* 0x000fe20008001818 */
[----:B------:R-:W-:Y:S01]  /*13430*/  R2UR UR55, R9 ;  /* 0x00000000093772ca */ /* 0x000fe200000e0000 */
[----:B------:R-:W-:Y:S01]  /*13440*/  VIADD R8, R6, 0x600 ;  /* 0x0000060006087836 */ /* 0x000fe20000000000 */
[----:B------:R-:W-:Y:S01]  /*13450*/  R2UR UR39, R7 ;  /* 0x00000000072772ca */ /* 0x000fe200000e0000 */
[----:B------:R-:W-:Y:S01]  /*13460*/  IMAD.MOV.U32 R9, RZ, RZ, 0x40000040 ;  /* 0x40000040ff097424 */ /* 0x000fe200078e00ff */
[----:B------:R-:W-:Y:S01]  /*13470*/  ULDC.64 UR4, c[0x0][0x9d8] ;  /* 0x0002760000047ab9 */ /* 0x000fe20000000a00 */
[----:B--2---:R-:W-:Y:S01]  /*13480*/  ISETP.GE.AND P2, PT, R13, 0x1, PT ;  /* 0x000000010d00780c */ /* 0x004fe20003f46270 */
[----:B---3--:R-:W-:Y:S01]  /*13490*/  IMAD.U32 R10, RZ, RZ, UR8 ;  /* 0x00000008ff0a7e24 */ /* 0x008fe2000f8e00ff */
[----:B------:R-:W-:Y:S01]  /*134a0*/  R2UR UR50, R8 ;  /* 0x00000000083272ca */ /* 0x000fe200000e0000 */
[----:B------:R-:W-:Y:S01]  /*134b0*/  IMAD.U32 R11, RZ, RZ, UR9 ;  /* 0x00000009ff0b7e24 */ /* 0x000fe2000f8e00ff */
[----:B------:R-:W-:-:S02]  /*134c0*/  WARPGROUP.DEPBAR.LE gsb0, 0x0 ;  /* 0x00008000000079c5 */ /* 0x000fc40000010000 */
[----:B------:R-:W-:-:S06]  /*134d0*/  WARPGROUP.ARRIVE ;  /* 0x00000000000079c5 */ /* 0x000fcc0000000000 */
[----:B------:R-:W-:Y:S01]  /*134e0*/  HGMMA.64x96x16.F32.BF16 R24, gdesc[UR52], R24, gsb0 ;  /* 0x01600000341879f0 */ /* 0x000fe20008001818 */
[----:B------:R-:W-:Y:S01]  /*134f0*/  R2UR UR51, R9 ;  /* 0x00000000093372ca */ /* 0x000fe200000e0000 */
[----:B------:R-:W-:Y:S02]  /*13500*/  VIADD R8, R6, 0x602 ;  /* 0x0000060206087836 */ /* 0x000fe40000000000 */
[----:B------:R-:W-:-:S03]  /*13510*/  IMAD.MOV.U32 R9, RZ, RZ, 0x40000040 ;  /* 0x40000040ff097424 */ /* 0x000fc600078e00ff */
[----:B------:R-:W-:Y:S02]  /*13520*/  R2UR UR46, R8 ;  /* 0x00000000082e72ca */ /* 0x000fe400000e0000 */
[----:B------:R-:W-:Y:S01]  /*13530*/  R2UR UR47, R9 ;  /* 0x00000000092f72ca */ /* 0x000fe200000e0000 */
[----:B------:R-:W-:Y:S02]  /*13540*/  WARPGROUP.DEPBAR.LE gsb0, 0x0 ;  /* 0x00008000000079c5 */ /* 0x000fe40000010000 */
[----:B------:R-:W-:-:S06]  /*13550*/  WARPGROUP.ARRIVE ;  /* 0x00000000000079c5 */ /* 0x000fcc0000000000 */
[----:B------:R-:W-:Y:S01]  /*13560*/  HGMMA.64x96x16.F32.BF16 R24, gdesc[UR48], R24, gsb0 ;  /* 0x01600000301879f0 */ /* 0x000fe20008001818 */
[----:B------:R-:W-:Y:S02]  /*13570*/  VIADD R8, R6, 0x604 ;  /* 0x0000060406087836 */ /* 0x000fe40000000000 */
[----:B------:R-:W-:-:S03]  /*13580*/  IMAD.MOV.U32 R9, RZ, RZ, 0x40000040 ;  /* 0x40000040ff097424 */ /* 0x000fc600078e00ff */
[----:B------:R-:W-:Y:S02]  /*13590*/  R2UR UR42, R8 ;  /* 0x00000000082a72ca */ /* 0x000fe400000e0000 */
[----:B------:R-:W-:Y:S01]  /*135a0*/  R2UR UR43, R9 ;  /* 0x00000000092b72ca */ /* 0x000fe200000e0000 */
[----:B------:R-:W-:Y:S02]  /*135b0*/  WARPGROUP.DEPBAR.LE gsb0, 0x0 ;  /* 0x00008000000079c5 */ /* 0x000fe40000010000 */
[----:B------:R-:W-:-:S06]  /*135c0*/  WARPGROUP.ARRIVE ;  /* 0x00000000000079c5 */ /* 0x000fcc0000000000 */
[----:B------:R-:W-:Y:S01]  /*135d0*/  HGMMA.64x96x16.F32.BF16 R24, gdesc[UR44], R24, gsb0 ;  /* 0x016000002c1879f0 */ /* 0x000fe20008001818 */
[----:B------:R-:W-:-:S05]  /*135e0*/  VIADD R6, R6, 0x606 ;  /* 0x0000060606067836 */ /* 0x000fca0000000000 */
[----:B------:R-:W-:Y:S01]  /*135f0*/  R2UR UR38, R6 ;  /* 0x00000000062672ca */ /* 0x000fe200000e0000 */
[----:B------:R-:W-:Y:S02]  /*13600*/  WARPGROUP.DEPBAR.LE gsb0, 0x0 ;  /* 0x00008000000079c5 */ /* 0x000fe40000010000 */
[----:B------:R-:W-:-:S06]  /*13610*/  WARPGROUP.ARRIVE ;  /* 0x00000000000079c5 */ /* 0x000fcc0000000000 */
[----:B------:R-:W-:Y:S03]  /*13620*/  HGMMA.64x96x16.F32.BF16 R24, gdesc[UR40], R24, gsb0 ;  /* 0x01600000281879f0 */ /* 0x000fe60008001818 */
[----:B------:R-:W-:Y:S02]  /*13630*/  WARPGROUP.DEPBAR.LE gsb0, 0x0 ;  /* 0x00008000000079c5 */ /* 0x000fe40000010000 */
[----:B------:R-:W-:-:S06]  /*13640*/  WARPGROUP.ARRIVE ;  /* 0x00000000000079c5 */ /* 0x000fcc0000000000 */
[----:B------:R-:W-:Y:S01]  /*13650*/  HGMMA.64x96x16.F32.BF16 R24, gdesc[UR36], R24, gsb0 ;  /* 0x01600000241879f0 */ /* 0x000fe20008001818 */
[----:B------:R-:W-:Y:S01]  /*13660*/  IMAD.MOV.U32 R9, RZ, RZ, -0x60 ;  /* 0xffffffa0ff097424 */ /* 0x000fe200078e00ff */
[----:B------:R-:W-:Y:S01]  /*13670*/  @!P1 PRMT R4, RZ, 0x654, R4 ;  /* 0x00000654ff049816 */ /* 0x000fe20000000004 */
[----:B------:R-:W-:Y:S01]  /*13680*/  ULOP3.LUT UR6, URZ, UR5, URZ, 0x33, !UPT ;  /* 0x000000053f067292 */ /* 0x000fe2000f8e333f */
[----:B----4-:R-:W-:Y:S01]  /*13690*/  LOP3.LUT R72, R72, 0xffefffff, RZ, 0xc0, !PT ;  /* 0xffefffff48487812 */ /* 0x010fe200078ec0ff */
[----:B------:R0:W-:Y:S03]  /*136a0*/  STL.64 [R1+0x8], R10 ;  /* 0x0000080a01007387 */ /* 0x0001e60000100a00 */
[----:B------:R-:W-:Y:S01]  /*136b0*/  @P2 LOP3.LUT R72, R72, 0x100000, RZ, 0xfc, !PT ;  /* 0x0010000048482812 */ /* 0x000fe200078efcff */
[----:B------:R-:W-:Y:S02]  /*136c0*/  WARPGROUP.DEPBAR.LE gsb0, 0x0 ;  /* 0x00008000000079c5 */ /* 0x000fe40000010000 */
[----:B------:R-:W-:Y:S01]  /*136d0*/  FMUL.FTZ R8, R37, UR4 ;  /* 0x0000000425087c20 */ /* 0x000fe20008410000 */
[----:B------:R1:W-:Y:S03]  /*136e0*/  @!P1 SYNCS.ARRIVE.TRANS64.RED.A1T0 RZ, [R4+URZ], RZ ;  /* 0x000000ff04ff99a7 */ /* 0x0003e6000810043f */
[----:B------:R2:W3:Y:S01]  /*136f0*/  MUFU.TANH R82, R8 ;  /* 0x0000000800527308 */ /* 0x0004e20000002400 */
[----:B------:R-:W-:Y:S01]  /*13700*/  FMUL.FTZ R7, R33, UR4 ;  /* 0x0000000421077c20 */ /* 0x000fe20008410000 */
[----:B------:R-:W-:Y:S01]  /*13710*/  FMUL.FTZ R33, R38, UR4 ;  /* 0x0000000426217c20 */ /* 0x000fe20008410000 */
[----:B------:R-:W-:-:S02]  /*13720*/  IMAD R38, R2, R9, 0x60 ;  /* 0x0000006002267424 */ /* 0x000fc400078e0209 */
[----:B--2---:R-:W-:-:S04]  /*13730*/  FMUL.FTZ R8, R45, UR4 ;  /* 0x000000042d087c20 */ /* 0x004fc80008410000 */
[----:B------:R2:W4:Y:S02]  /*13740*/  MUFU.TANH R74, R8 ;  /* 0x00000008004a7308 */ /* 0x0005240000002400 */
[----:B--2---:R-:W-:-:S06]  /*13750*/  FMUL.FTZ R8, R53, UR4 ;  /* 0x0000000435087c20 */ /* 0x004fcc0008410000 */
[----:B------:R2:W0:Y:S02]  /*13760*/  MUFU.TANH R20, R8 ;  /* 0x0000000800147308 */ /* 0x0004240000002400 */
[----:B--2---:R-:W-:-:S06]  /*13770*/  IMAD.IADD R8, R163, 0x1, R38 ;  /* 0x00000001a3087824 */ /* 0x004fcc00078e0226 */
[----:B------:R2:W0:Y:S01]  /*13780*/  MUFU.TANH R86, R7 ;  /* 0x0000000700567308 */ /* 0x0004220000002400 */
[----:B-1----:R-:W-:Y:S01]  /*13790*/  IADD3 R4, -R164, 0x1, R8 ;  /* 0x00000001a4047810 */ /* 0x002fe20007ffe108 */
[----:B--2---:R-:W-:Y:S01]  /*137a0*/  FMUL.FTZ R7, R41, UR4 ;  /* 0x0000000429077c20 */ /* 0x004fe20008410000 */
[----:B------:R-:W-:-:S03]  /*137b0*/  FMUL.FTZ R45, R47, UR4 ;  /* 0x000000042f2d7c20 */ /* 0x000fc60008410000 */
[----:B------:R-:W-:Y:S02]  /*137c0*/  IMAD R47, R173, -0x2, R4 ;  /* 0xfffffffead2f7824 */ /* 0x000fe400078e0204 */
[----:B------:R1:W2:Y:S01]  /*137d0*/  MUFU.TANH R78, R7 ;  /* 0x00000007004e7308 */ /* 0x0002a20000002400 */
[----:B------:R-:W-:Y:S02]  /*137e0*/  IMAD.U32 R4, RZ, RZ, UR6 ;  /* 0x00000006ff047e24 */ /* 0x000fe4000f8e00ff */
[----:B------:R-:W-:Y:S01]  /*137f0*/  FMUL.FTZ R25, R25, UR4 ;  /* 0x0000000419197c20 */ /* 0x000fe20008410000 */
[----:B------:R-:W-:Y:S01]  /*13800*/  FMUL.FTZ R29, R29, UR4 ;  /* 0x000000041d1d7c20 */ /* 0x000fe20008410000 */
[----:B-1----:R-:W-:-:S03]  /*13810*/  FMUL.FTZ R7, R49, UR4 ;  /* 0x0000000431077c20 */ /* 0x002fc60008410000 */
[----:B0-----:R0:W1:Y:S01]  /*13820*/  MUFU.TANH R10, R25 ;  /* 0x00000019000a7308 */ /* 0x0010620000002400 */
[----:B------:R1:W-:Y:S01]  /*13830*/  STL [R1+0x4], R4 ;  /* 0x0000040401007387 */ /* 0x0003e20000100800 */
[----:B------:R-:W-:Y:S01]  /*13840*/  FMUL.FTZ R15, R24, UR4 ;  /* 0x00000004180f7c20 */ /* 0x000fe20008410000 */
[----:B------:R-:W-:-:S05]  /*13850*/  FMUL.FTZ R3, R27, UR4 ;  /* 0x000000041b037c20 */ /* 0x000fca0008410000 */
[----:B------:R3:W1:Y:S01]  /*13860*/  MUFU.TANH R14, R7 ;  /* 0x00000007000e7308 */ /* 0x0006620000002400 */
[----:B0-----:R-:W-:Y:S01]  /*13870*/  FMUL.FTZ R25, R35, UR4 ;  /* 0x0000000423197c20 */ /* 0x001fe20008410000 */
[----:B------:R0:W-:Y:S01]  /*13880*/  STL [R1], R72 ;  /* 0x0000004801007387 */ /* 0x0001e20000100800 */
[----:B------:R-:W-:Y:S01]  /*13890*/  FMUL.FTZ R11, R31, UR4 ;  /* 0x000000041f0b7c20 */ /* 0x000fe20008410000 */
[----:B------:R-:W-:Y:S01]  /*138a0*/  FMUL.FTZ R35, R39, UR4 ;  /* 0x0000000427237c20 */ /* 0x000fe20008410000 */
[----:B------:R-:W-:Y:S01]  /*138b0*/  FMUL.FTZ R41, R43, UR4 ;  /* 0x000000042b297c20 */ /* 0x000fe20008410000 */
[----:B---3--:R-:W-:Y:S02]  /*138c0*/  FMUL.FTZ R7, R57, UR4 ;  /* 0x0000000439077c20 */ /* 0x008fe40008410000 */
[----:B------:R-:W3:Y:S01]  /*138d0*/  MUFU.TANH R92, R29 ;  /* 0x0000001d005c7308 */ /* 0x000ee20000002400 */
[----:B------:R-:W-:Y:S01]  /*138e0*/  FMUL.FTZ R0, R26, UR4 ;  /* 0x000000041a007c20 */ /* 0x000fe20008410000 */
[----:B------:R-:W-:Y:S01]  /*138f0*/  FMUL.FTZ R6, R30, UR4 ;  /* 0x000000041e067c20 */ /* 0x000fe20008410000 */
[----:B------:R-:W-:Y:S01]  /*13900*/  FMUL.FTZ R32, R32, UR4 ;  /* 0x0000000420207c20 */ /* 0x000fe20008410000 */
[----:B------:R-:W-:Y:S01]  /*13910*/  FMUL.FTZ R21, R34, UR4 ;  /* 0x0000000422157c20 */ /* 0x000fe20008410000 */
[----:B------:R-:W-:Y:S01]  /*13920*/  FMUL.FTZ R36, R36, UR4 ;  /* 0x0000000424247c20 */ /* 0x000fe20008410000 */
[----:B------:R-:W-:Y:S01]  /*13930*/  FMUL.FTZ R40, R40, UR4 ;  /* 0x0000000428287c20 */ /* 0x000fe20008410000 */
[----:B------:R-:W-:Y:S01]  /*13940*/  FMUL.FTZ R37, R42, UR4 ;  /* 0x000000042a257c20 */ /* 0x000fe20008410000 */
[----:B------:R4:W0:Y:S01]  /*13950*/  MUFU.TANH R24, R7 ;  /* 0x0000000700187308 */ /* 0x0008220000002400 */
        /* <DEDUP_REMOVED lines=16> */
[----:B----4-:R-:W-:Y:S01]  /*13a60*/  FMUL.FTZ R7, R67, UR4 ;  /* 0x0000000443077c20 */ /* 0x010fe20008410000 */
[----:B------:R-:W-:Y:S01]  /*13a70*/  FMUL.FTZ R69, R69, UR4 ;  /* 0x0000000445457c20 */ /* 0x000fe20008410000 */
[----:B------:R-:W-:Y:S01]  /*13a80*/  FMUL.FTZ R29, R70, UR4 ;  /* 0x00000004461d7c20 */ /* 0x000fe20008410000 */
[----:B------:R-:W-:Y:S01]  /*13a90*/  FMUL.FTZ R31, R71, UR4 ;  /* 0x00000004471f7c20 */ /* 0x000fe20008410000 */
[----:B------:R-:W-:Y:S01]  /*13aa0*/  FMUL.FTZ R56, R56, UR4 ;  /* 0x0000000438387c20 */ /* 0x000fe20008410000 */
[----:B------:R-:W-:Y:S01]  /*13ab0*/  FMUL.FTZ R68, R68, UR4 ;  /* 0x0000000444447c20 */ /* 0x000fe20008410000 */
[----:B------:R-:W4:Y:S01]  /*13ac0*/  MUFU.TANH R15, R15 ;  /* 0x0000000f000f7308 */ /* 0x000f220000002400 */
[----:B------:R-:W-:-:S07]  /*13ad0*/  FMUL.FTZ R59, R59, UR4 ;  /* 0x000000043b3b7c20 */ /* 0x000fce0008410000 */
[----:B------:R-:W0:Y:S01]  /*13ae0*/  MUFU.TANH R0, R0 ;  /* 0x0000000000007308 */ /* 0x000e220000002400 */
[----:B------:R-:W-:-:S07]  /*13af0*/  FMUL.FTZ R28, R28, UR4 ;  /* 0x000000041c1c7c20 */ /* 0x000fce0008410000 */
[----:B------:R-:W0:Y:S01]  /*13b00*/  MUFU.TANH R3, R3 ;  /* 0x0000000300037308 */ /* 0x000e220000002400 */
[----:B------:R-:W-:-:S07]  /*13b10*/  IMAD R9, R169, 0x80, R179 ;  /* 0x00000080a9097824 */ /* 0x000fce00078e02b3 */
        /* <DEDUP_REMOVED lines=35> */
[----:B------:R-:W-:-:S07]  /*13d50*/  VIADD R46, R47, UR6 ;  /* 0x000000062f2e7c36 */ /* 0x000fce0008000000 */
[----:B------:R2:W0:Y:S01]  /*13d60*/  MUFU.TANH R73, R59 ;  /* 0x0000003b00497308 */ /* 0x0004220000002400 */
[----:B------:R-:W-:Y:S02]  /*13d70*/  IMAD R50, R173, -0x2, R38 ;  /* 0xfffffffead327824 */ /* 0x000fe400078e0226 */
[----:B------:R-:W-:Y:S02]  /*13d80*/  IMAD.IADD R30, R46, 0x1, R9 ;  /* 0x000000012e1e7824 */ /* 0x000fe400078e0209 */
[----:B--2---:R-:W-:-:S03]  /*13d90*/  IMAD.IADD R59, R47, 0x1, R12 ;  /* 0x000000012f3b7824 */ /* 0x004fc600078e020c */
[----:B------:R2:W0:Y:S02]  /*13da0*/  MUFU.TANH R94, R28 ;  /* 0x0000001c005e7308 */ /* 0x0004240000002400 */
[----:B--2---:R-:W-:Y:S01]  /*13db0*/  VIADDMNMX R28, R9, R59, R42, PT ;  /* 0x0000003b091c7246 */ /* 0x004fe2000380012a */
[----:B-1-34-:R-:W-:Y:S06]  /*13dc0*/  @!P2 BRA `(.L_x_1513) ;  /* 0x00000000004ca947 */ /* 0x01afec0003800000 */
[----:B------:R-:W-:Y:S01]  /*13dd0*/  IADD3 R4, -R164, R163, R9 ;  /* 0x000000a3a4047210 */ /* 0x000fe20007ffe109 */
[----:B------:R-:W-:Y:S03]  /*13de0*/  BSSY B0, `(.L_x_1514) ;  /* 0x000000e000007945 */ /* 0x000fe60003800000 */
        /* <DEDUP_REMOVED lines=9> */
.L_x_1515:
[----:B------:R-:W-:-:S13]  /*13e80*/  ISETP.NE.AND P2, PT, R13, 0x1, PT ;  /* 0x000000010d00780c */ /* 0x000fda0003f45270 */
[----:B------:R-:W1:Y:S02]  /*13e90*/  @P2 LDC.64 R66, c[0x0][0x9e8] ;  /* 0x00027a00ff422b82 */ /* 0x000e640000000a00 */
[----:B-1----:R-:W-:-:S05]  /*13ea0*/  @P2 IMAD.HI.U32 R8, R4, R66, RZ ;  /* 0x0000004204082227 */ /* 0x002fca00078e00ff */
[----:B------:R-:W-:-:S07]  /*13eb0*/  @P2 SHF.R.U32.HI R4, RZ, R67, R8 ;  /* 0x00000043ff042219 */ /* 0x000fce0000011608 */
.L_x_1516:
[----:B------:R-:W-:Y:S05]  /*13ec0*/  BSYNC B0 ;  /* 0x0000000000007941 */ /* 0x000fea0003800000 */
.L_x_1514:
[----:B------:R-:W-:-:S05]  /*13ed0*/  IMAD R47, R4, R13, R50 ;  /* 0x0000000d042f7224 */ /* 0x000fca00078e0232 */
[----:B------:R-:W-:Y:S02]  /*13ee0*/  VIMNMX R30, R30, R47, !PT ;  /* 0x0000002f1e1e7248 */ /* 0x000fe40007fe0100 */
[----:B------:R-:W-:-:S07]  /*13ef0*/  VIADDMNMX R28, R47, R13, R28, PT ;  /* 0x0000000d2f1c7246 */ /* 0x000fce000380011c */
.L_x_1513:
[C---:B------:R-:W-:Y:S01]  /*13f00*/  ISETP.GE.AND P3, PT, R38.reuse, 0x9, PT ;  /* 0x000000092600780c */ /* 0x040fe20003f66270 */
[----:B------:R-:W-:Y:S01]  /*13f10*/  VIADD R90, R9, 0x8 ;  /* 0x00000008095a7836 */ /* 0x000fe20000000000 */
[----:B------:R-:W-:Y:S02]  /*13f20*/  ISETP.GE.AND P2, PT, R38, 0x2, PT ;  /* 0x000000022600780c */ /* 0x000fe40003f46270 */
[----:B------:R-:W-:Y:S02]  /*13f30*/  P2R R54, PR, RZ, 0x8 ;  /* 0x00000008ff367803 */ /* 0x000fe40000000000 */
[C---:B------:R-:W-:Y:S02]  /*13f40*/  ISETP.GT.AND P3, PT, R30.reuse, 0x8, !P3 ;  /* 0x000000081e00780c */ /* 0x040fe40005f64270 */
[----:B------:R-:W-:Y:S02]  /*13f50*/  ISETP.GT.AND P4, PT, R30, 0x1, !P2 ;  /* 0x000000011e00780c */ /* 0x000fe40005784270 */
[----:B------:R-:W-:-:S02]  /*13f60*/  ISETP.LT.OR P3, PT, R28, 0x9, P3 ;  /* 0x000000091c00780c */ /* 0x000fc40001f61670 */
[----:B------:R-:W-:Y:S02]  /*13f70*/  ISETP.GE.AND P5, PT, R38, 0xa, PT ;  /* 0x0000000a2600780c */ /* 0x000fe40003fa6270 */
[----:B0-----:R-:W-:Y:S02]  /*13f80*/  FSEL R94, R94, -INF , !P3 ;  /* 0xff8000005e5e7808 */ /* 0x001fe40005800000 */
[----:B------:R-:W-:Y:S02]  /*13f90*/  ISETP.LT.OR P4, PT, R28, 0x2, P4 ;  /* 0x000000021c00780c */ /* 0x000fe40002781670 */
[----:B------:R-:W-:Y:S02]  /*13fa0*/  ISETP.GT.AND P3, PT, R30, 0x9, !P5 ;  /* 0x000000091e00780c */ /* 0x000fe40006f64270 */
[----:B------:R-:W-:Y:S02]  /*13fb0*/  FSEL R96, R10, -INF , !P4 ;  /* 0xff8000000a607808 */ /* 0x000fe40006000000 */
        /* <DEDUP_REMOVED lines=88> */
[C---:B------:R-:W-:Y:S02]  /*14540*/  ISETP.GE.AND P3, PT, R38.reuse, 0x52, PT ;  /* 0x000000522600780c */ /* 0x040fe40003f66270 */
[----:B------:R-:W-:Y:S02]  /*14550*/  ISETP.GE.AND P6, PT, R38, 0x1, PT ;  /* 0x000000012600780c */ /* 0x000fe40003fc6270 */
[----:B------:R-:W-:-:S02]  /*14560*/  ISETP.GT.AND P4, PT, R30, 0x51, !P3 ;  /* 0x000000511e00780c */ /* 0x000fc40005f84270 */
[----:B------:R-:W-:Y:S02]  /*14570*/  VIADDMNMX R90, R90, R59, R42, PT ;  /* 0x0000003b5a5a7246 */ /* 0x000fe4000380012a */
[----:B------:R-:W-:Y:S02]  /*14580*/  ISETP.LT.OR P4, PT, R28, 0x52, P4 ;  /* 0x000000521c00780c */ /* 0x000fe40002781670 */
[----:B------:R-:W-:Y:S02]  /*14590*/  IADD3 R59, R46, 0x8, R9 ;  /* 0x000000082e3b7810 */ /* 0x000fe40007ffe009 */
[----:B------:R-:W-:Y:S02]  /*145a0*/  FSEL R14, R65, -INF , !P4 ;  /* 0xff800000410e7808 */ /* 0x000fe40006000000 */
[----:B------:R-:W-:-:S04]  /*145b0*/  ISETP.GE.AND P4, PT, R38, 0x59, PT ;  /* 0x000000592600780c */ /* 0x000fc80003f86270 */
[----:B------:R-:W-:-:S04]  /*145c0*/  ISETP.GT.AND P5, PT, R30, 0x58, !P4 ;  /* 0x000000581e00780c */ /* 0x000fc800067a4270 */
[----:B------:R-:W-:-:S04]  /*145d0*/  ISETP.LT.OR P5, PT, R28, 0x59, P5 ;  /* 0x000000591c00780c */ /* 0x000fc80002fa1670 */
[----:B------:R-:W-:Y:S02]  /*145e0*/  FSEL R4, R34, -INF , !P5 ;  /* 0xff80000022047808 */ /* 0x000fe40006800000 */
        /* <DEDUP_REMOVED lines=22> */
.L_x_1519:
[----:B------:R-:W-:-:S13]  /*14750*/  ISETP.NE.AND P5, PT, R13, 0x1, PT ;  /* 0x000000010d00780c */ /* 0x000fda0003fa5270 */
[----:B------:R-:W0:Y:S02]  /*14760*/  @P5 LDC.64 R46, c[0x0][0x9e8] ;  /* 0x00027a00ff2e5b82 */ /* 0x000e240000000a00 */
[----:B0-----:R-:W-:-:S05]  /*14770*/  @P5 IMAD.HI.U32 R46, R15, R46, RZ ;  /* 0x0000002e0f2e5227 */ /* 0x001fca00078e00ff */
[----:B------:R-:W-:-:S07]  /*14780*/  @P5 SHF.R.U32.HI R15, RZ, R47, R46 ;  /* 0x0000002fff0f5219 */ /* 0x000fce000001162e */
.L_x_1520:
[----:B------:R-:W-:Y:S05]  /*14790*/  BSYNC B0 ;  /* 0x0000000000007941 */ /* 0x000fea0003800000 */
.L_x_1518:
[----:B------:R-:W-:-:S05]  /*147a0*/  IMAD R30, R15, R13, R50 ;  /* 0x0000000d0f1e7224 */ /* 0x000fca00078e0232 */
[----:B------:R-:W-:Y:S02]  /*147b0*/  VIMNMX R59, R59, R30, !PT ;  /* 0x0000001e3b3b7248 */ /* 0x000fe40007fe0100 */
[----:B------:R-:W-:-:S07]  /*147c0*/  VIADDMNMX R90, R30, R13, R90, PT ;  /* 0x0000000d1e5a7246 */ /* 0x000fce000380015a */
.L_x_1517:
[C---:B------:R-:W-:Y:S01]  /*147d0*/  ISETP.GT.AND P2, PT, R59.reuse, 0x1, !P2 ;  /* 0x000000013b00780c */ /* 0x040fe20005744270 */
[----:B------:R-:W-:Y:S01]  /*147e0*/  ULDC UR4, c[0x0][0x988] ;  /* 0x0002620000047ab9 */ /* 0x000fe20000000800 */
[----:B------:R-:W-:Y:S02]  /*147f0*/  ISETP.NE.AND P5, PT, R32, RZ, PT ;  /* 0x000000ff2000720c */ /* 0x000fe40003fa5270 */
[----:B------:R-:W-:Y:S02]  /*14800*/  ISETP.LT.OR P2, PT, R90, 0x2, P2 ;  /* 0x000000025a00780c */ /* 0x000fe40001741670 */
[----:B------:R-:W-:Y:S02]  /*14810*/  ISETP.GT.AND P6, PT, R59, RZ, !P6 ;  /* 0x000000ff3b00720c */ /* 0x000fe400077c4270 */
        /* <DEDUP_REMOVED lines=14> */
[----:B------:R-:W-:Y:S01]  /*14900*/  FSEL R34, R11, -INF , !P2 ;  /* 0xff8000000b227808 */ /* 0x000fe20005000000 */
[----:B------:R-:W-:Y:S01]  /*14910*/  IMAD.U32 R11, RZ, RZ, UR4 ;  /* 0x00000004ff0b7e24 */ /* 0x000fe2000f8e00ff */
        /* <DEDUP_REMOVED lines=21> */
[----:B------:R-:W-:Y:S02]  /*14a70*/  ISETP.GT.AND P2, PT, R59, 0x19, !P5 ;  /* 0x000000193b00780c */ /* 0x000fe40006f44270 */
[----:B------:R-:W-:-:S02]  /*14a80*/  ISETP.NE.AND P5, PT, R44, RZ, PT ;  /* 0x000000ff2c00720c */ /* 0x000fc40003fa5270 */
        /* <DEDUP_REMOVED lines=16> */
[----:B------:R-:W-:Y:S02]  /*14b90*/  FSEL R46, R41, -INF , !P2 ;  /* 0xff800000292e7808 */ /* 0x000fe40005000000 */
[----:B------:R-:W-:-:S02]  /*14ba0*/  ISETP.NE.AND P2, PT, R77, RZ, PT ;  /* 0x000000ff4d00720c */ /* 0x000fc40003f45270 */
[----:B------:R-:W-:Y:S02]  /*14bb0*/  ISETP.LT.OR P6, PT, R90, 0x1, P6 ;  /* 0x000000015a00780c */ /* 0x000fe400037c1670 */
[----:B------:R-:W-:Y:S02]  /*14bc0*/  ISETP.GT.AND P2, PT, R59, 0x28, !P2 ;  /* 0x000000283b00780c */ /* 0x000fe40005744270 */
[----:B------:R-:W-:Y:S02]  /*14bd0*/  FMNMX.FTZ R3, R28, R3, !PT ;  /* 0x000000031c037209 */ /* 0x000fe40007810000 */
[----:B------:R-:W-:Y:S02]  /*14be0*/  ISETP.LT.OR P2, PT, R90, 0x29, P2 ;  /* 0x000000295a00780c */ /* 0x000fe40001741670 */
[----:B------:R-:W-:Y:S02]  /*14bf0*/  FSEL R33, R0, -INF , !P6 ;  /* 0xff80000000217808 */ /* 0x000fe40007000000 */
[----:B------:R-:W-:Y:S01]  /*14c00*/  FSEL R48, R43, -INF , !P2 ;  /* 0xff8000002b307808 */ /* 0x000fe20005000000 */
[----:B------:R-:W0:Y:S01]  /*14c10*/  SHFL.BFLY PT, R0, R3, 0x2, 0x1f ;  /* 0x0c401f0003007f89 */ /* 0x000e2200000e0000 */
[----:B------:R-:W-:-:S02]  /*14c20*/  ISETP.NE.AND P2, PT, R79, RZ, PT ;  /* 0x000000ff4f00720c */ /* 0x000fc40003f45270 */
[----:B------:R-:W-:Y:S02]  /*14c30*/  ISETP.NE.AND P6, PT, R61, RZ, PT ;  /* 0x000000ff3d00720c */ /* 0x000fe40003fc5270 */
[C---:B------:R-:W-:Y:S02]  /*14c40*/  ISETP.GT.AND P2, PT, R59.reuse, 0x29, !P2 ;  /* 0x000000293b00780c */ /* 0x040fe40005744270 */
[C---:B------:R-:W-:Y:S02]  /*14c50*/  ISETP.GT.AND P3, PT, R59.reuse, 0x51, !P3 ;  /* 0x000000513b00780c */ /* 0x040fe40005f64270 */
[----:B------:R-:W-:Y:S02]  /*14c60*/  ISETP.LT.OR P2, PT, R90, 0x2a, P2 ;  /* 0x0000002a5a00780c */ /* 0x000fe40001741670 */
[----:B------:R-:W-:Y:S02]  /*14c70*/  ISETP.GT.AND P4, PT, R59, 0x58, !P4 ;  /* 0x000000583b00780c */ /* 0x000fe40006784270 */
[----:B------:R-:W-:-:S02]  /*14c80*/  FSEL R50, R45, -INF , !P2 ;  /* 0xff8000002d327808 */ /* 0x000fc40005000000 */
[----:B------:R-:W-:Y:S02]  /*14c90*/  ISETP.NE.AND P2, PT, R81, RZ, PT ;  /* 0x000000ff5100720c */ /* 0x000fe40003f45270 */
[C---:B------:R-:W-:Y:S02]  /*14ca0*/  ISETP.LT.OR P3, PT, R90.reuse, 0x52, P3 ;  /* 0x000000525a00780c */ /* 0x040fe40001f61670 */
[----:B------:R-:W-:Y:S02]  /*14cb0*/  ISETP.GT.AND P2, PT, R59, 0x30, !P2 ;  /* 0x000000303b00780c */ /* 0x000fe40005744270 */
[C---:B------:R-:W-:Y:S02]  /*14cc0*/  ISETP.LT.OR P4, PT, R90.reuse, 0x59, P4 ;  /* 0x000000595a00780c */ /* 0x040fe40002781670 */
[----:B------:R-:W-:Y:S02]  /*14cd0*/  ISETP.LT.OR P2, PT, R90, 0x31, P2 ;  /* 0x000000315a00780c */ /* 0x000fe40001741670 */
[----:B0-----:R-:W-:-:S02]  /*14ce0*/  FMNMX.FTZ R15, R3, R0, !PT ;  /* 0x00000000030f7209 */ /* 0x001fc40007810000 */
[----:B------:R-:W-:Y:S02]  /*14cf0*/  FSEL R52, R49, -INF , !P2 ;  /* 0xff80000031347808 */ /* 0x000fe40005000000 */
[----:B------:R-:W-:Y:S01]  /*14d00*/  ISETP.NE.AND P2, PT, R83, RZ, PT ;  /* 0x000000ff5300720c */ /* 0x000fe20003f45270 */
[----:B------:R-:W0:Y:S01]  /*14d10*/  SHFL.BFLY PT, R6, R15, 0x1, 0x1f ;  /* 0x0c201f000f067f89 */ /* 0x000e2200000e0000 */
[----:B------:R-:W-:Y:S02]  /*14d20*/  FMNMX.FTZ R3, R33, R30, !PT ;  /* 0x0000001e21037209 */ /* 0x000fe40007810000 */
[----:B------:R-:W-:Y:S02]  /*14d30*/  ISETP.GT.AND P2, PT, R59, 0x31, !P2 ;  /* 0x000000313b00780c */ /* 0x000fe40005744270 */
[----:B------:R-:W-:Y:S02]  /*14d40*/  FMNMX.FTZ R3, R32, R3, !PT ;  /* 0x0000000320037209 */ /* 0x000fe40007810000 */
[----:B------:R-:W-:-:S02]  /*14d50*/  ISETP.LT.OR P2, PT, R90, 0x32, P2 ;  /* 0x000000325a00780c */ /* 0x000fc40001741670 */
[----:B------:R-:W-:Y:S02]  /*14d60*/  FMNMX.FTZ R3, R34, R3, !PT ;  /* 0x0000000322037209 */ /* 0x000fe40007810000 */
[----:B------:R-:W-:Y:S02]  /*14d70*/  FSEL R54, R51, -INF , !P2 ;  /* 0xff80000033367808 */ /* 0x000fe40005000000 */
[----:B------:R-:W-:-:S04]  /*14d80*/  ISETP.NE.AND P2, PT, R85, RZ, PT ;  /* 0x000000ff5500720c */ /* 0x000fc80003f45270 */
[----:B------:R-:W-:-:S04]  /*14d90*/  ISETP.GT.AND P2, PT, R59, 0x38, !P2 ;  /* 0x000000383b00780c */ /* 0x000fc80005744270 */
[----:B------:R-:W-:Y:S02]  /*14da0*/  ISETP.LT.OR P2, PT, R90, 0x39, P2 ;  /* 0x000000395a00780c */ /* 0x000fe40001741670 */
[----:B0-----:R-:W-:Y:S02]  /*14db0*/  FMNMX.FTZ R6, R15, R6, !PT ;  /* 0x000000060f067209 */ /* 0x001fe40007810000 */
[----:B------:R-:W-:Y:S02]  /*14dc0*/  FSEL R56, R53, -INF , !P2 ;  /* 0xff80000035387808 */ /* 0x000fe40005000000 */
[----:B------:R-:W-:Y:S01]  /*14dd0*/  ISETP.NE.AND P2, PT, R87, RZ, PT ;  /* 0x000000ff5700720c */ /* 0x000fe20003f45270 */
[----:B------:R-:W-:Y:S01]  /*14de0*/  FMUL.FTZ R0, R6, R11 ;  /* 0x0000000b06007220 */ /* 0x000fe20000410000 */
        /* <DEDUP_REMOVED lines=14> */
[----:B------:R-:W-:Y:S02]  /*14ed0*/  FMNMX.FTZ R21, R48, R21, !PT ;  /* 0x0000001530157209 */ /* 0x000fe40007810000 */
[----:B------:R-:W-:Y:S02]  /*14ee0*/  ISETP.GT.AND P2, PT, R59, 0x41, !P2 ;  /* 0x000000413b00780c */ /* 0x000fe40005744270 */
[----:B------:R-:W-:Y:S02]  /*14ef0*/  FMNMX.FTZ R21, R50, R21, !PT ;  /* 0x0000001532157209 */ /* 0x000fe40007810000 */
[----:B------:R-:W-:-:S04]  /*14f00*/  ISETP.LT.OR P2, PT, R90, 0x42, P2 ;  /* 0x000000425a00780c */ /* 0x000fc80001741670 */
[----:B------:R-:W-:Y:S02]  /*14f10*/  FSEL R60, R73, -INF , !P2 ;  /* 0xff800000493c7808 */ /* 0x000fe40005000000 */
[----:B------:R-:W-:Y:S02]  /*14f20*/  ISETP.GT.AND P2, PT, R59, 0x48, !P5 ;  /* 0x000000483b00780c */ /* 0x000fe40006f44270 */
[----:B------:R-:W-:Y:S02]  /*14f30*/  ISETP.NE.AND P5, PT, R93, RZ, PT ;  /* 0x000000ff5d00720c */ /* 0x000fe40003fa5270 */
[----:B------:R-:W-:-:S04]  /*14f40*/  ISETP.LT.OR P2, PT, R90, 0x49, P2 ;  /* 0x000000495a00780c */ /* 0x000fc80001741670 */
[----:B------:R-:W-:Y:S02]  /*14f50*/  FSEL R62, R62, -INF , !P2 ;  /* 0xff8000003e3e7808 */ /* 0x000fe40005000000 */
[----:B------:R-:W-:-:S04]  /*14f60*/  FSETP.NEU.FTZ.AND P2, PT, R6, -INF , PT ;  /* 0xff8000000600780b */ /* 0x000fc80003f5d000 */
[----:B------:R-:W-:Y:S02]  /*14f70*/  FSEL R37, R0, RZ, P2 ;  /* 0x000000ff00257208 */ /* 0x000fe40001000000 */
[----:B------:R-:W-:Y:S02]  /*14f80*/  ISETP.GT.AND P2, PT, R59, 0x49, !P5 ;  /* 0x000000493b00780c */ /* 0x000fe40006f44270 */
[----:B------:R-:W-:Y:S01]  /*14f90*/  ISETP.NE.AND P5, PT, R65, RZ, PT ;  /* 0x000000ff4100720c */ /* 0x000fe20003fa5270 */
[-CC-:B------:R-:W-:Y:S01]  /*14fa0*/  FFMA.FTZ R25, R96, R11.reuse, -R37.reuse ;  /* 0x0000000b60197223 */ /* 0x180fe20000010825 */
[----:B------:R-:W-:Y:S01]  /*14fb0*/  ISETP.LT.OR P2, PT, R90, 0x4a, P2 ;  /* 0x0000004a5a00780c */ /* 0x000fe20001741670 */
[-CC-:B------:R-:W-:Y:S01]  /*14fc0*/  FFMA.FTZ R82, R82, R11.reuse, -R37.reuse ;  /* 0x0000000b52527223 */ /* 0x180fe20000010825 */
[-CC-:B------:R-:W-:Y:S01]  /*14fd0*/  FFMA.FTZ R148, R80, R11.reuse, -R37.reuse ;  /* 0x0000000b50947223 */ /* 0x180fe20000010825 */
[----:B------:R0:W-:Y:S01]  /*14fe0*/  MUFU.EX2 R3, R25 ;  /* 0x0000001900037308 */ /* 0x0001e20000000800 */
[----:B------:R-:W-:Y:S01]  /*14ff0*/  FSEL R0, R39, -INF , !P2 ;  /* 0xff80000027007808 */ /* 0x000fe20005000000 */
[-CC-:B------:R-:W-:Y:S01]  /*15000*/  FFMA.FTZ R154, R84, R11.reuse, -R37.reuse ;  /* 0x0000000b549a7223 */ /* 0x180fe20000010825 */
[C---:B------:R-:W-:Y:S01]  /*15010*/  ISETP.GT.AND P2, PT, R59.reuse, 0x50, !P6 ;  /* 0x000000503b00780c */ /* 0x040fe20007744270 */
[-CC-:B------:R-:W-:Y:S01]  /*15020*/  FFMA.FTZ R24, R24, R11.reuse, -R37.reuse ;  /* 0x0000000b18187223 */ /* 0x180fe20000010825 */
[----:B------:R-:W-:Y:S01]  /*15030*/  ISETP.GT.AND P5, PT, R59, 0x59, !P5 ;  /* 0x000000593b00780c */ /* 0x000fe20006fa4270 */
[-CC-:B------:R-:W-:Y:S01]  /*15040*/  FFMA.FTZ R156, R156, R11.reuse, -R37.reuse ;  /* 0x0000000b9c9c7223 */ /* 0x180fe20000010825 */
[----:B------:R-:W-:Y:S01]  /*15050*/  ISETP.LT.OR P2, PT, R90, 0x51, P2 ;  /* 0x000000515a00780c */ /* 0x000fe20001741670 */
[--C-:B------:R-:W-:Y:S01]  /*15060*/  FFMA.FTZ R158, R94, R11, -R37.reuse ;  /* 0x0000000b5e9e7223 */ /* 0x100fe20000010825 */
[----:B0-----:R-:W-:Y:S01]  /*15070*/  FMNMX.FTZ R25, R52, R21, !PT ;  /* 0x0000001534197209 */ /* 0x001fe20007810000 */
[-CC-:B------:R-:W-:Y:S01]  /*15080*/  FFMA.FTZ R92, R92, R11.reuse, -R37.reuse ;  /* 0x0000000b5c5c7223 */ /* 0x180fe20000010825 */
[----:B------:R-:W-:Y:S01]  /*15090*/  FSEL R80, R27, -INF , !P2 ;  /* 0xff8000001b507808 */ /* 0x000fe20005000000 */
[--C-:B------:R-:W-:Y:S01]  /*150a0*/  FFMA.FTZ R27, R78, R11, -R37.reuse ;  /* 0x0000000b4e1b7223 */ /* 0x100fe20000010825 */
[----:B------:R-:W-:Y:S01]  /*150b0*/  FMNMX.FTZ R25, R54, R25, !PT ;  /* 0x0000001936197209 */ /* 0x000fe20007810000 */
[----:B------:R-:W0:Y:S01]  /*150c0*/  MUFU.EX2 R156, R156 ;  /* 0x0000009c009c7308 */ /* 0x000e220000000800 */
[----:B------:R-:W-:Y:S01]  /*150d0*/  ISETP.LT.OR P5, PT, R90, 0x5a, P5 ;  /* 0x0000005a5a00780c */ /* 0x000fe20002fa1670 */
[--C-:B------:R-:W-:Y:S01]  /*150e0*/  FFMA.FTZ R152, R88, R11, -R37.reuse ;  /* 0x0000000b58987223 */ /* 0x100fe20000010825 */
[----:B------:R-:W-:Y:S01]  /*150f0*/  FMNMX.FTZ R25, R56, R25, !PT ;  /* 0x0000001938197209 */ /* 0x000fe20007810000 */
[-CC-:B------:R-:W-:Y:S01]  /*15100*/  FFMA.FTZ R86, R86, R11.reuse, -R37.reuse ;  /* 0x0000000b56567223 */ /* 0x180fe20000010825 */
[----:B------:R-:W-:Y:S01]  /*15110*/  FSEL R78, R29, -INF , !P4 ;  /* 0xff8000001d4e7808 */ /* 0x000fe20006000000 */
[--C-:B------:R-:W-:Y:S01]  /*15120*/  FFMA.FTZ R4, R4, R11, -R37.reuse ;  /* 0x0000000b04047223 */ /* 0x100fe20000010825 */
[----:B------:R-:W-:Y:S01]  /*15130*/  FMNMX.FTZ R25, R58, R25, !PT ;  /* 0x000000193a197209 */ /* 0x000fe20007810000 */
[----:B------:R-:W1:Y:S01]  /*15140*/  MUFU.EX2 R158, R158 ;  /* 0x0000009e009e7308 */ /* 0x000e620000000800 */
[----:B------:R-:W-:Y:S01]  /*15150*/  FSEL R84, R31, -INF , !P5 ;  /* 0xff8000001f547808 */ /* 0x000fe20006800000 */
[--C-:B------:R-:W-:Y:S01]  /*15160*/  FFMA.FTZ R76, R76, R11, -R37.reuse ;  /* 0x0000000b4c4c7223 */ /* 0x100fe20000010825 */
[----:B------:R-:W-:Y:S01]  /*15170*/  FMNMX.FTZ R35, R64, R25, !PT ;  /* 0x0000001940237209 */ /* 0x000fe20007810000 */
[-CC-:B------:R-:W-:Y:S01]  /*15180*/  FFMA.FTZ R14, R14, R11.reuse, -R37.reuse ;  /* 0x0000000b0e0e7223 */ /* 0x180fe20000010825 */
[-CC-:B------:R-:W-:Y:S01]  /*15190*/  FFMA.FTZ R72, R72, R11.reuse, -R37.reuse ;  /* 0x0000000b48487223 */ /* 0x180fe20000010825 */
[----:B------:R-:W-:Y:S01]  /*151a0*/  FFMA.FTZ R70, R70, R11, -R37 ;  /* 0x0000000b46467223 */ /* 0x000fe20000010825 */
[----:B------:R-:W-:Y:S01]  /*151b0*/  FMNMX.FTZ R35, R60, R35, !PT ;  /* 0x000000233c237209 */ /* 0x000fe20007810000 */
[----:B------:R2:W-:Y:S01]  /*151c0*/  MUFU.EX2 R25, R82 ;  /* 0x0000005200197308 */ /* 0x0005e20000000800 */
[----:B0-----:R-:W-:Y:S01]  /*151d0*/  FADD.FTZ R47, R156, R3 ;  /* 0x000000039c2f7221 */ /* 0x001fe20000010000 */
[--C-:B------:R-:W-:Y:S01]  /*151e0*/  FFMA.FTZ R68, R68, R11, -R37.reuse ;  /* 0x0000000b44447223 */ /* 0x100fe20000010825 */
[----:B------:R-:W-:Y:S01]  /*151f0*/  FMNMX.FTZ R35, R62, R35, !PT ;  /* 0x000000233e237209 */ /* 0x000fe20007810000 */
[-CC-:B------:R-:W-:Y:S01]  /*15200*/  FFMA.FTZ R66, R66, R11.reuse, -R37.reuse ;  /* 0x0000000b42427223 */ /* 0x180fe20000010825 */
[-CC-:B------:R-:W-:Y:S01]  /*15210*/  FFMA.FTZ R26, R26, R11.reuse, -R37.reuse ;  /* 0x0000000b1a1a7223 */ /* 0x180fe20000010825 */
[--C-:B------:R-:W-:Y:S01]  /*15220*/  FFMA.FTZ R8, R8, R11, -R37.reuse ;  /* 0x0000000b08087223 */ /* 0x100fe20000010825 */
[----:B------:R-:W-:Y:S01]  /*15230*/  FMNMX.FTZ R35, R0, R35, !PT ;  /* 0x0000002300237209 */ /* 0x000fe20007810000 */
[----:B------:R-:W0:Y:S01]  /*15240*/  MUFU.EX2 R15, R92 ;  /* 0x0000005c000f7308 */ /* 0x000e220000000800 */
[----:B--2---:R-:W-:Y:S01]  /*15250*/  FSEL R82, R7, -INF , !P3 ;  /* 0xff80000007527808 */ /* 0x004fe20005800000 */
[--C-:B------:R-:W-:Y:S01]  /*15260*/  FFMA.FTZ R7, R74, R11, -R37.reuse ;  /* 0x0000000b4a077223 */ /* 0x100fe20000010825 */
[----:B------:R-:W-:Y:S01]  /*15270*/  FMNMX.FTZ R35, R80, R35, !PT ;  /* 0x0000002350237209 */ /* 0x000fe20007810000 */
[-CC-:B------:R-:W-:Y:S01]  /*15280*/  FFMA.FTZ R20, R20, R11.reuse, -R37.reuse ;  /* 0x0000000b14147223 */ /* 0x180fe20000010825 */
[----:B------:R-:W-:Y:S01]  /*15290*/  F2FP.BF16.F32.PACK_AB R156, R3, R156 ;  /* 0x0000009c039c723e */ /* 0x000fe200000010ff */
[--C-:B------:R-:W-:Y:S01]  /*152a0*/  FFMA.FTZ R10, R10, R11, -R37.reuse ;  /* 0x0000000b0a0a7223 */ /* 0x100fe20000010825 */
[----:B------:R-:W-:Y:S01]  /*152b0*/  FMNMX.FTZ R35, R82, R35, !PT ;  /* 0x0000002352237209 */ /* 0x000fe20007810000 */
[----:B------:R-:W-:Y:S01]  /*152c0*/  MUFU.EX2 R29, R7 ;  /* 0x00000007001d7308 */ /* 0x000fe20000000800 */
[----:B------:R-:W-:Y:S01]  /*152d0*/  FFMA.FTZ R28, R28, R11, -R37 ;  /* 0x0000000b1c1c7223 */ /* 0x000fe20000010825 */
[----:B------:R-:W-:-:S02]  /*152e0*/  ISETP.GE.AND P6, PT, R13, 0x1, PT ;  /* 0x000000010d00780c */ /* 0x000fc40003fc6270 */
[----:B------:R-:W-:-:S04]  /*152f0*/  FMNMX.FTZ R35, R78, R35, !PT ;  /* 0x000000234e237209 */ /* 0x000fc80007810000 */
[----:B------:R-:W-:Y:S01]  /*15300*/  FMNMX.FTZ R35, R84, R35, !PT ;  /* 0x0000002354237209 */ /* 0x000fe20007810000 */
[----:B------:R-:W2:Y:S04]  /*15310*/  MUFU.EX2 R152, R152 ;  /* 0x0000009800987308 */ /* 0x000ea80000000800 */
[----:B------:R-:W3:Y:S04]  /*15320*/  SHFL.BFLY PT, R74, R35, 0x2, 0x1f ;  /* 0x0c401f00234a7f89 */ /* 0x000ee800000e0000 */
[----:B------:R-:W4:Y:S08]  /*15330*/  MUFU.EX2 R21, R86 ;  /* 0x0000005600157308 */ /* 0x000f300000000800 */
[----:B------:R1:W-:Y:S08]  /*15340*/  MUFU.EX2 R138, R4 ;  /* 0x00000004008a7308 */ /* 0x0003f00000000800 */
[----:B------:R-:W4:Y:S01]  /*15350*/  MUFU.EX2 R154, R154 ;  /* 0x0000009a009a7308 */ /* 0x000f220000000800 */
[----:B-1----:R-:W-:Y:S01]  /*15360*/  FADD.FTZ R4, R158, R47 ;  /* 0x0000002f9e047221 */ /* 0x002fe20000010000 */
[----:B0-----:R-:W-:-:S02]  /*15370*/  F2FP.BF16.F32.PACK_AB R158, R15, R158 ;  /* 0x0000009e0f9e723e */ /* 0x001fc400000010ff */
[----:B---3--:R-:W-:Y:S01]  /*15380*/  FMNMX.FTZ R74, R35, R74, !PT ;  /* 0x0000004a234a7209 */ /* 0x008fe20007810000 */
[----:B------:R-:W-:-:S03]  /*15390*/  FADD.FTZ R47, R15, R4 ;  /* 0x000000040f2f7221 */ /* 0x000fc60000010000 */
[----:B------:R0:W-:Y:S01]  /*153a0*/  MUFU.EX2 R35, R24 ;  /* 0x0000001800237308 */ /* 0x0001e20000000800 */
[----:B------:R-:W1:Y:S01]  /*153b0*/  SHFL.BFLY PT, R7, R74, 0x1, 0x1f ;  /* 0x0c201f004a077f89 */ /* 0x000e6200000e0000 */
[----:B--2---:R-:W-:Y:S01]  /*153c0*/  FADD.FTZ R4, R152, R47 ;  /* 0x0000002f98047221 */ /* 0x004fe20000010000 */
[----:B----4-:R-:W-:-:S03]  /*153d0*/  F2FP.BF16.F32.PACK_AB R152, R21, R152 ;  /* 0x000000981598723e */ /* 0x010fc600000010ff */
[----:B------:R-:W-:Y:S02]  /*153e0*/  FADD.FTZ R49, R21, R4 ;  /* 0x0000000415317221 */ /* 0x000fe40000010000 */
[----:B------:R-:W2:Y:S08]  /*153f0*/  MUFU.EX2 R148, R148 ;  /* 0x0000009400947308 */ /* 0x000eb00000000800 */
[----:B------:R-:W3:Y:S08]  /*15400*/  MUFU.EX2 R27, R27 ;  /* 0x0000001b001b7308 */ /* 0x000ef00000000800 */
[----:B------:R-:W4:Y:S01]  /*15410*/  MUFU.EX2 R76, R76 ;  /* 0x0000004c004c7308 */ /* 0x000f220000000800 */
[----:B-1----:R-:W-:-:S04]  /*15420*/  FMNMX.FTZ R7, R74, R7, !PT ;  /* 0x000000074a077209 */ /* 0x002fc80007810000 */
[C---:B------:R-:W-:Y:S01]  /*15430*/  FSETP.NEU.FTZ.AND P2, PT, R7.reuse, -INF , PT ;  /* 0xff8000000700780b */ /* 0x040fe20003f5d000 */
[----:B0-----:R-:W-:Y:S02]  /*15440*/  FMUL.FTZ R24, R7, R11 ;  /* 0x0000000b07187220 */ /* 0x001fe40000410000 */
[----:B------:R0:W-:Y:S03]  /*15450*/  MUFU.EX2 R43, R14 ;  /* 0x0000000e002b7308 */ /* 0x0001e60000000800 */
[----:B------:R-:W-:-:S05]  /*15460*/  FSEL R45, R24, RZ, P2 ;  /* 0x000000ff182d7208 */ /* 0x000fca0001000000 */
        /* <DEDUP_REMOVED lines=12> */
[-C--:B------:R-:W-:Y:S01]  /*15530*/  FFMA.FTZ R50, R50, R11.reuse, -R45 ;  /* 0x0000000b32327223 */ /* 0x080fe2000001082d */
[----:B0-----:R-:W-:Y:S01]  /*15540*/  FADD.FTZ R14, R154, R49 ;  /* 0x000000319a0e7221 */ /* 0x001fe20000010000 */
[----:B------:R-:W0:Y:S01]  /*15550*/  MUFU.EX2 R30, R30 ;  /* 0x0000001e001e7308 */ /* 0x000e220000000800 */
[-CC-:B------:R-:W-:Y:S01]  /*15560*/  FFMA.FTZ R52, R52, R11.reuse, -R45.reuse ;  /* 0x0000000b34347223 */ /* 0x180fe2000001082d */
[-CC-:B------:R-:W-:Y:S01]  /*15570*/  FFMA.FTZ R54, R54, R11.reuse, -R45.reuse ;  /* 0x0000000b36367223 */ /* 0x180fe2000001082d */
[----:B------:R-:W-:Y:S01]  /*15580*/  FADD.FTZ R49, R25, R14 ;  /* 0x0000000e19317221 */ /* 0x000fe20000010000 */
[-CC-:B------:R-:W-:Y:S01]  /*15590*/  FFMA.FTZ R56, R56, R11.reuse, -R45.reuse ;  /* 0x0000000b38387223 */ /* 0x180fe2000001082d */
[-CC-:B------:R-:W-:Y:S01]  /*155a0*/  FFMA.FTZ R58, R58, R11.reuse, -R45.reuse ;  /* 0x0000000b3a3a7223 */ /* 0x180fe2000001082d */
[-C--:B------:R-:W-:Y:S01]  /*155b0*/  FFMA.FTZ R64, R64, R11.reuse, -R45 ;  /* 0x0000000b40407223 */ /* 0x080fe2000001082d */
[----:B--2---:R-:W-:Y:S01]  /*155c0*/  FADD.FTZ R14, R148, R49 ;  /* 0x00000031940e7221 */ /* 0x004fe20000010000 */
[----:B------:R-:W1:Y:S01]  /*155d0*/  MUFU.EX2 R32, R32 ;  /* 0x0000002000207308 */ /* 0x000e620000000800 */
[-CC-:B------:R-:W-:Y:S01]  /*155e0*/  FFMA.FTZ R60, R60, R11.reuse, -R45.reuse ;  /* 0x0000000b3c3c7223 */ /* 0x180fe2000001082d */
[-CC-:B------:R-:W-:Y:S01]  /*155f0*/  FFMA.FTZ R62, R62, R11.reuse, -R45.reuse ;  /* 0x0000000b3e3e7223 */ /* 0x180fe2000001082d */
[----:B---3--:R-:W-:Y:S01]  /*15600*/  FADD.FTZ R49, R27, R14 ;  /* 0x0000000e1b317221 */ /* 0x008fe20000010000 */
[-CC-:B------:R-:W-:Y:S01]  /*15610*/  FFMA.FTZ R0, R0, R11.reuse, -R45.reuse ;  /* 0x0000000b00007223 */ /* 0x180fe2000001082d */
[-CC-:B------:R-:W-:Y:S01]  /*15620*/  FFMA.FTZ R80, R80, R11.reuse, -R45.reuse ;  /* 0x0000000b50507223 */ /* 0x180fe2000001082d */
[-C--:B------:R-:W-:Y:S01]  /*15630*/  FFMA.FTZ R82, R82, R11.reuse, -R45 ;  /* 0x0000000b52527223 */ /* 0x080fe2000001082d */
[----:B----4-:R-:W-:Y:S01]  /*15640*/  FADD.FTZ R14, R76, R49 ;  /* 0x000000314c0e7221 */ /* 0x010fe20000010000 */
[----:B------:R-:W2:Y:S01]  /*15650*/  MUFU.EX2 R159, R34 ;  /* 0x00000022009f7308 */ /* 0x000ea20000000800 */
[----:B0-----:R-:W-:Y:S01]  /*15660*/  FADD.FTZ R47, R33, R30 ;  /* 0x0000001e212f7221 */ /* 0x001fe20000010000 */
[-CC-:B------:R-:W-:Y:S01]  /*15670*/  FFMA.FTZ R78, R78, R11.reuse, -R45.reuse ;  /* 0x0000000b4e4e7223 */ /* 0x180fe2000001082d */
[----:B------:R-:W-:Y:S01]  /*15680*/  FADD.FTZ R49, R29, R14 ;  /* 0x0000000e1d317221 */ /* 0x000fe20000010000 */
[----:B------:R-:W-:Y:S01]  /*15690*/  FFMA.FTZ R45, R84, R11, -R45 ;  /* 0x0000000b542d7223 */ /* 0x000fe2000001082d */
[----:B------:R-:W-:-:S02]  /*156a0*/  F2FP.BF16.F32.PACK_AB R154, R25, R154 ;  /* 0x0000009a199a723e */ /* 0x000fc400000010ff */
[----:B------:R-:W-:Y:S01]  /*156b0*/  F2FP.BF16.F32.PACK_AB R148, R27, R148 ;  /* 0x000000941b94723e */ /* 0x000fe200000010ff */
[----:B------:R-:W0:Y:S01]  /*156c0*/  MUFU.EX2 R36, R36 ;  /* 0x0000002400247308 */ /* 0x000e220000000800 */
[----:B-1----:R-:W-:Y:S01]  /*156d0*/  FADD.FTZ R4, R32, R47 ;  /* 0x0000002f20047221 */ /* 0x002fe20000010000 */
[----:B------:R-:W-:Y:S02]  /*156e0*/  F2FP.BF16.F32.PACK_AB R150, R29, R76 ;  /* 0x0000004c1d96723e */ /* 0x000fe400000010ff */
[----:B------:R-:W-:-:S04]  /*156f0*/  F2FP.BF16.F32.PACK_AB R157, R30, R33 ;  /* 0x000000211e9d723e */ /* 0x000fc800000010ff */
        /* <DEDUP_REMOVED lines=29> */
[----:B------:R-:W-:-:S06]  /*158d0*/  F2FP.BF16.F32.PACK_AB R144, R31, R72 ;  /* 0x000000481f90723e */ /* 0x000fcc00000010ff */
[----:B------:R-:W-:Y:S01]  /*158e0*/  MUFU.EX2 R56, R56 ;  /* 0x0000003800387308 */ /* 0x000fe20000000800 */
[C---:B--2---:R-:W-:Y:S01]  /*158f0*/  FADD.FTZ R3, R145.reuse, R4 ;  /* 0x0000000491037221 */ /* 0x044fe20000010000 */
[----:B------:R-:W-:-:S06]  /*15900*/  F2FP.BF16.F32.PACK_AB R145, R145, R52 ;  /* 0x000000349191723e */ /* 0x000fcc00000010ff */
[----:B------:R-:W1:Y:S01]  /*15910*/  MUFU.EX2 R39, R66 ;  /* 0x0000004200277308 */ /* 0x000e620000000800 */
[----:B0-----:R-:W-:-:S07]  /*15920*/  FADD.FTZ R14, R68, R49 ;  /* 0x00000031440e7221 */ /* 0x001fce0000010000 */
[----:B-----5:R-:W-:Y:S08]  /*15930*/  MUFU.EX2 R147, R58 ;  /* 0x0000003a00937308 */ /* 0x020ff00000000800 */
[----:B------:R-:W0:Y:S01]  /*15940*/  MUFU.EX2 R26, R26 ;  /* 0x0000001a001a7308 */ /* 0x000e220000000800 */
[C---:B-1----:R-:W-:Y:S01]  /*15950*/  FADD.FTZ R49, R39.reuse, R14 ;  /* 0x0000000e27317221 */ /* 0x042fe20000010000 */
[----:B------:R-:W-:-:S06]  /*15960*/  F2FP.BF16.F32.PACK_AB R146, R39, R68 ;  /* 0x000000442792723e */ /* 0x000fcc00000010ff */
[----:B------:R-:W-:Y:S08]  /*15970*/  MUFU.EX2 R64, R64 ;  /* 0x0000004000407308 */ /* 0x000ff00000000800 */
[----:B------:R-:W-:Y:S01]  /*15980*/  MUFU.EX2 R141, R60 ;  /* 0x0000003c008d7308 */ /* 0x000fe20000000800 */
[----:B0-----:R-:W-:Y:S01]  /*15990*/  FADD.FTZ R14, R26, R49 ;  /* 0x000000311a0e7221 */ /* 0x001fe20000010000 */
[----:B------:R-:W-:-:S03]  /*159a0*/  F2FP.BF16.F32.PACK_AB R140, R35, R26 ;  /* 0x0000001a238c723e */ /* 0x000fc600000010ff */
[----:B------:R-:W-:Y:S01]  /*159b0*/  FADD.FTZ R15, R35, R14 ;  /* 0x0000000e230f7221 */ /* 0x000fe20000010000 */
[----:B------:R-:W-:Y:S02]  /*159c0*/  IMAD.IADD R14, R163, 0x1, -R164 ;  /* 0x00000001a30e7824 */ /* 0x000fe400078e0aa4 */
[----:B------:R-:W0:Y:S08]  /*159d0*/  MUFU.EX2 R8, R8 ;  /* 0x0000000800087308 */ /* 0x000e300000000800 */
[----:B------:R-:W1:Y:S08]  /*159e0*/  MUFU.EX2 R62, R62 ;  /* 0x0000003e003e7308 */ /* 0x000e700000000800 */
[----:B------:R2:W-:Y:S01]  /*159f0*/  MUFU.EX2 R143, R0 ;  /* 0x00000000008f7308 */ /* 0x0005e20000000800 */
[----:B0-----:R-:W-:-:S07]  /*15a00*/  FADD.FTZ R4, R8, R15 ;  /* 0x0000000f08047221 */ /* 0x001fce0000010000 */
[----:B------:R-:W0:Y:S01]  /*15a10*/  MUFU.EX2 R41, R20 ;  /* 0x0000001400297308 */ /* 0x000e220000000800 */
[----:B--2---:R-:W-:-:S04]  /*15a20*/  FADD.FTZ R0, R56, R3 ;  /* 0x0000000338007221 */ /* 0x004fc80000010000 */
[C---:B------:R-:W-:Y:S01]  /*15a30*/  FADD.FTZ R3, R147.reuse, R0 ;  /* 0x0000000093037221 */ /* 0x040fe20000010000 */
[----:B------:R-:W-:Y:S02]  /*15a40*/  F2FP.BF16.F32.PACK_AB R147, R147, R56 ;  /* 0x000000389393723e */ /* 0x000fe400000010ff */
[----:B------:R-:W2:Y:S01]  /*15a50*/  MUFU.EX2 R10, R10 ;  /* 0x0000000a000a7308 */ /* 0x000ea20000000800 */
[----:B------:R-:W-:-:S04]  /*15a60*/  FADD.FTZ R0, R64, R3 ;  /* 0x0000000340007221 */ /* 0x000fc80000010000 */
[C---:B------:R-:W-:Y:S01]  /*15a70*/  FADD.FTZ R3, R141.reuse, R0 ;  /* 0x000000008d037221 */ /* 0x040fe20000010000 */
[----:B------:R-:W-:Y:S02]  /*15a80*/  F2FP.BF16.F32.PACK_AB R141, R141, R64 ;  /* 0x000000408d8d723e */ /* 0x000fe400000010ff */
[----:B------:R-:W3:Y:S01]  /*15a90*/  MUFU.EX2 R80, R80 ;  /* 0x0000005000507308 */ /* 0x000ee20000000800 */
[----:B-1----:R-:W-:Y:S01]  /*15aa0*/  FADD.FTZ R0, R62, R3 ;  /* 0x000000033e007221 */ /* 0x002fe20000010000 */
[C---:B0-----:R-:W-:Y:S01]  /*15ab0*/  FADD.FTZ R15, R41.reuse, R4 ;  /* 0x00000004290f7221 */ /* 0x041fe20000010000 */
[----:B------:R-:W-:Y:S01]  /*15ac0*/  F2FP.BF16.F32.PACK_AB R142, R41, R8 ;  /* 0x00000008298e723e */ /* 0x000fe200000010ff */
[----:B------:R-:W-:Y:S02]  /*15ad0*/  VIADD R8, R2, 0xfffffffe ;  /* 0xfffffffe02087836 */ /* 0x000fe40000000000 */
[C---:B------:R-:W-:Y:S01]  /*15ae0*/  FADD.FTZ R3, R143.reuse, R0 ;  /* 0x000000008f037221 */ /* 0x040fe20000010000 */
[----:B------:R-:W-:Y:S01]  /*15af0*/  F2FP.BF16.F32.PACK_AB R143, R143, R62 ;  /* 0x0000003e8f8f723e */ /* 0x000fe200000010ff */
[----:B------:R-:W0:Y:S01]  /*15b00*/  MUFU.EX2 R137, R82 ;  /* 0x0000005200897308 */ /* 0x000e220000000800 */
[----:B--2---:R-:W-:Y:S01]  /*15b10*/  FADD.FTZ R4, R10, R15 ;  /* 0x0000000f0a047221 */ /* 0x004fe20000010000 */
[----:B------:R-:W-:-:S03]  /*15b20*/  F2FP.BF16.F32.PACK_AB R136, R43, R10 ;  /* 0x0000000a2b88723e */ /* 0x000fc600000010ff */
[----:B------:R-:W-:-:S03]  /*15b30*/  FADD.FTZ R15, R43, R4 ;  /* 0x000000042b0f7221 */ /* 0x000fc60000010000 */
[----:B------:R-:W1:Y:S01]  /*15b40*/  MUFU.EX2 R78, R78 ;  /* 0x0000004e004e7308 */ /* 0x000e620000000800 */
[----:B---3--:R-:W-:Y:S01]  /*15b50*/  FADD.FTZ R0, R80, R3 ;  /* 0x0000000350007221 */ /* 0x008fe20000010000 */
[----:B------:R-:W-:Y:S01]  /*15b60*/  FADD.FTZ R4, R138, R15 ;  /* 0x0000000f8a047221 */ /* 0x000fe20000010000 */
[----:B------:R-:W-:-:S04]  /*15b70*/  IMAD R15, R169, 0x80, R14 ;  /* 0x00000080a90f7824 */ /* 0x000fc800078e020e */
[----:B------:R-:W-:Y:S01]  /*15b80*/  IMAD.IADD R12, R15, 0x1, R12 ;  /* 0x000000010f0c7824 */ /* 0x000fe200078e020c */
[----:B------:R-:W2:Y:S01]  /*15b90*/  MUFU.EX2 R37, R28 ;  /* 0x0000001c00257308 */ /* 0x000ea20000000800 */
[C---:B0-----:R-:W-:Y:S01]  /*15ba0*/  FADD.FTZ R3, R137.reuse, R0 ;  /* 0x0000000089037221 */ /* 0x041fe20000010000 */
[----:B------:R-:W-:-:S06]  /*15bb0*/  F2FP.BF16.F32.PACK_AB R137, R137, R80 ;  /* 0x000000508989723e */ /* 0x000fcc00000010ff */
[----:B------:R-:W0:Y:S01]  /*15bc0*/  MUFU.EX2 R45, R45 ;  /* 0x0000002d002d7308 */ /* 0x000e220000000800 */
[----:B-1----:R-:W-:Y:S01]  /*15bd0*/  FADD.FTZ R0, R78, R3 ;  /* 0x000000034e007221 */ /* 0x002fe20000010000 */
[C---:B--2---:R-:W-:Y:S01]  /*15be0*/  FADD.FTZ R4, R37.reuse, R4 ;  /* 0x0000000425047221 */ /* 0x044fe20000010000 */
[----:B------:R-:W-:Y:S02]  /*15bf0*/  F2FP.BF16.F32.PACK_AB R138, R37, R138 ;  /* 0x0000008a258a723e */ /* 0x000fe400000010ff */
[C---:B0-----:R-:W-:Y:S01]  /*15c00*/  FADD.FTZ R3, R45.reuse, R0 ;  /* 0x000000002d037221 */ /* 0x041fe20000010000 */
[----:B------:R-:W-:Y:S01]  /*15c10*/  F2FP.BF16.F32.PACK_AB R139, R45, R78 ;  /* 0x0000004e2d8b723e */ /* 0x000fe200000010ff */
        /* <DEDUP_REMOVED lines=12> */
.L_x_1523:
[----:B------:R-:W-:-:S13]  /*15ce0*/  ISETP.NE.AND P2, PT, R13, 0x1, PT ;  /* 0x000000010d00780c */ /* 0x000fda0003f45270 */
[----:B------:R-:W0:Y:S02]  /*15cf0*/  @P2 LDC.64 R20, c[0x0][0x9e8] ;  /* 0x00027a00ff142b82 */ /* 0x000e240000000a00 */
[----:B0-----:R-:W-:-:S05]  /*15d00*/  @P2 IMAD.HI.U32 R2, R0, R20, RZ ;  /* 0x0000001400022227 */ /* 0x001fca00078e00ff */
[----:B------:R-:W-:-:S07]  /*15d10*/  @P2 SHF.R.U32.HI R0, RZ, R21, R2 ;  /* 0x00000015ff002219 */ /* 0x000fce0000011602 */
.L_x_1524:
[----:B------:R-:W-:Y:S05]  /*15d20*/  BSYNC B0 ;  /* 0x0000000000007941 */ /* 0x000fea0003800000 */
.L_x_1522:
[----:B------:R-:W-:-:S05]  /*15d30*/  IMAD R13, R0, R13, R13 ;  /* 0x0000000d000d7224 */ /* 0x000fca00078e020d */
[----:B------:R-:W-:-:S07]  /*15d40*/  VIMNMX R12, R12, R13, PT ;  /* 0x0000000d0c0c7248 */ /* 0x000fce0003fe0100 */
.L_x_1521:
[----:B------:R-:W-:Y:S01]  /*15d50*/  IMAD.HI R12, R12, 0x2aaaaaab, RZ ;  /* 0x2aaaaaab0c0c7827 */ /* 0x000fe200078e02ff */
[----:B------:R-:W-:Y:S01]  /*15d60*/  ULDC UR46, c[0x0][0x9e4] ;  /* 0x00027900002e7ab9 */ /* 0x000fe20000000800 */
[----:B------:R-:W-:Y:S01]  /*15d70*/  ULDC UR39, c[0x0][0x9e4] ;  /* 0x0002790000277ab9 */ /* 0x000fe20000000800 */
[----:B------:R-:W-:Y:S01]  /*15d80*/  ULDC UR38, c[0x0][0x988] ;  /* 0x0002620000267ab9 */ /* 0x000fe20000000800 */
[----:B------:R-:W-:Y:S01]  /*15d90*/  ULDC UR43, c[0x0][0x988] ;  /* 0x00026200002b7ab9 */ /* 0x000fe20000000800 */
[----:B------:R-:W-:Y:S01]  /*15da0*/  SHF.R.U32.HI R13, RZ, 0x1f, R12 ;  /* 0x0000001fff0d7819 */ /* 0x000fe2000001160c */
[----:B------:R-:W-:Y:S01]  /*15db0*/  ULDC UR42, c[0x0][0x988] ;  /* 0x00026200002a7ab9 */ /* 0x000fe20000000800 */
[----:B------:R-:W-:Y:S01]  /*15dc0*/  ULDC UR55, c[0x0][0x9d8] ;  /* 0x0002760000377ab9 */ /* 0x000fe20000000800 */
[----:B------:R-:W-:Y:S01]  /*15dd0*/  ULDC UR51, c[0x0][0x9d8] ;  /* 0x0002760000337ab9 */ /* 0x000fe20000000800 */
[----:B------:R-:W-:Y:S01]  /*15de0*/  LEA.HI.SX32 R13, R12, R13, 0x1c ;  /* 0x0000000d0c0d7211 */ /* 0x000fe200078fe2ff */
[----:B------:R-:W-:Y:S01]  /*15df0*/  ULDC UR50, c[0x0][0x9d8] ;  /* 0x0002760000327ab9 */ /* 0x000fe20000000800 */
[----:B------:R-:W-:Y:S01]  /*15e00*/  ULDC UR54, c[0x0][0x9e0] ;  /* 0x0002780000367ab9 */ /* 0x000fe20000000800 */
[----:B------:R-:W-:Y:S01]  /*15e10*/  ULDC UR47, c[0x0][0x9e0] ;  /* 0x00027800002f7ab9 */ /* 0x000fe20000000800 */
[----:B------:R-:W-:Y:S01]  /*15e20*/  VIMNMX R15, R168, R13, !PT ;  /* 0x0000000da80f7248 */ /* 0x000fe20007fe0100 */
[----:B------:R-:W-:Y:S01]  /*15e30*/  BSSY B1, `(.L_x_1525) ;  /* 0x0000398000017945 */ /* 0x000fe20003800000 */
[----:B------:R-:W-:Y:S01]  /*15e40*/  IMAD.MOV.U32 R2, RZ, RZ, 0x3f800000 ;  /* 0x3f800000ff027424 */ /* 0x000fe200078e00ff */
[----:B------:R-:W-:-:S02]  /*15e50*/  CS2R R86, SRZ ;  /* 0x0000000000567805 */ /* 0x000fc4000001ff00 */
[----:B------:R-:W-:Y:S01]  /*15e60*/  ISETP.GE.AND P2, PT, R8, R15, PT ;  /* 0x0000000f0800720c */ /* 0x000fe20003f46270 */
[----:B------:R-:W-:Y:S01]  /*15e70*/  IMAD.MOV.U32 R0, RZ, RZ, 0x3f800000 ;  /* 0x3f800000ff007424 */ /* 0x000fe200078e00ff */
        /* <DEDUP_REMOVED lines=31> */
[----:B------:R-:W-:Y:S06]  /*16070*/  @!P2 BRA `(.L_x_1526) ;  /* 0x0000003400cca947 */ /* 0x000fec0003800000 */
[----:B------:R-:W-:Y:S01]  /*16080*/  IMAD.IADD R20, R9, 0x1, R14 ;  /* 0x0000000109147824 */ /* 0x000fe200078e020e */
[----:B------:R-:W-:Y:S01]  /*16090*/  BSSY B0, `(.L_x_1527) ;  /* 0x000036d000007945 */ /* 0x000fe20003800000 */
[----:B------:R-:W-:Y:S02]  /*160a0*/  IMAD.MOV.U32 R2, RZ, RZ, 0x3f800000 ;  /* 0x3f800000ff027424 */ /* 0x000fe400078e00ff */
[----:B------:R-:W-:Y:S02]  /*160b0*/  IMAD.MOV.U32 R87, RZ, RZ, RZ ;  /* 0x000000ffff577224 */ /* 0x000fe400078e00ff */
[----:B------:R-:W-:-:S07]  /*160c0*/  VIADD R21, R20, 0x8 ;  /* 0x0000000814157836 */ /* 0x000fce0000000000 */
.L_x_1546:
[----:B------:R-:W-:-:S05]  /*160d0*/  VIADD R170, R160, 0x1 ;  /* 0x00000001a0aa7836 */ /* 0x000fca0000000000 */
[----:B------:R-:W-:-:S04]  /*160e0*/  ISETP.NE.AND P2, PT, R170, 0x2, PT ;  /* 0x00000002aa00780c */ /* 0x000fc80003f45270 */
[----:B------:R-:W-:Y:S02]  /*160f0*/  SEL R10, RZ, 0x1, P2 ;  /* 0x00000001ff0a7807 */ /* 0x000fe40001000000 */
[----:B------:R-:W-:Y:S02]  /*16100*/  SEL R170, R170, RZ, P2 ;  /* 0x000000ffaaaa7207 */ /* 0x000fe40001000000 */
[----:B------:R-:W-:Y:S01]  /*16110*/  LOP3.LUT R171, R161, R10, RZ, 0x3c, !PT ;  /* 0x0000000aa1ab7212 */ /* 0x000fe200078e3cff */
[----:B------:R-:W-:Y:S06]  /*16120*/  @!P0 BRA `(.L_x_1528) ;  /* 0x0000000000048947 */ /* 0x000fec0003800000 */
[----:B------:R-:W-:Y:S01]  /*16130*/  BPT.TRAP 0x1 ;  /* 0x000000040000795c */ /* 0x000fe20000300000 */
.L_x_1528:
[----:B------:R-:W-:Y:S01]  /*16140*/  IMAD R192, R170, 0x8, R18 ;  /* 0x00000008aac07824 */ /* 0x000fe200078e0212 */
[----:B------:R-:W-:-:S04]  /*16150*/  SHF.L.U32 R13, R171, 0x1f, RZ ;  /* 0x0000001fab0d7819 */ /* 0x000fc800000006ff */
[----:B------:R0:W1:Y:S01]  /*16160*/  SYNCS.PHASECHK.TRANS64.TRYWAIT P2, [R192+URZ+0x2a830], R13 ;  /* 0x02a8300dc00075a7 */ /* 0x000062000804017f */
[----:B------:R-:W-:Y:S05]  /*16170*/  @!P0 BRA `(.L_x_1529) ;  /* 0x0000000000048947 */ /* 0x000fea0003800000 */
[----:B------:R-:W-:Y:S01]  /*16180*/  BPT.TRAP 0x1 ;  /* 0x000000040000795c */ /* 0x000fe20000300000 */
.L_x_1529:
[----:B------:R-:W-:Y:S01]  /*16190*/  BSSY B2, `(.L_x_1530) ;  /* 0x0000006000027945 */ /* 0x000fe20003800000 */
[----:B------:R-:W-:Y:S02]  /*161a0*/  IMAD R10, R170, 0x900, R5 ;  /* 0x00000900aa0a7824 */ /* 0x000fe400078e0205 */
[----:B------:R-:W-:Y:S01]  /*161b0*/  IMAD.MOV.U32 R11, RZ, RZ, 0x40000040 ;  /* 0x40000040ff0b7424 */ /* 0x000fe200078e00ff */
[----:B-1----:R-:W-:Y:S06]  /*161c0*/  @P2 BRA `(.L_x_1531) ;  /* 0x0000000000082947 */ /* 0x002fec0003800000 */
[----:B------:R-:W1:Y:S02]  /*161d0*/  SYNCS.PHASECHK.TRANS64.TRYWAIT P2, [R192+URZ+0x2a830], R13 ;  /* 0x02a8300dc00075a7 */ /* 0x000e64000804017f */
[----:B-1----:R-:W-:Y:S05]  /*161e0*/  @!P2 BRA `(.L_x_1532) ;  /* 0x00000134006ca947 */ /* 0x002fea0003800000 */
.L_x_1531:
[----:B------:R-:W-:Y:S05]  /*161f0*/  BSYNC B2 ;  /* 0x0000000000027941 */ /* 0x000fea0003800000 */
.L_x_1530:
[----:B------:R-:W2:Y:S04]  /*16200*/  LDL.64 R88, [R1+0x38] ;  /* 0x0000380001587983 */ /* 0x000ea80000100a00 */
[----:B------:R-:W3:Y:S04]  /*16210*/  LDL.64 R212, [R1+0x30] ;  /* 0x0000300001d47983 */ /* 0x000ee80000100a00 */
[----:B------:R-:W4:Y:S01]  /*16220*/  LDL.64 R210, [R1+0x28] ;  /* 0x0000280001d27983 */ /* 0x000f220000100a00 */
[----:B------:R-:W-:-:S03]  /*16230*/  R2UR UR6, R10 ;  /* 0x000000000a0672ca */ /* 0x000fc600000e0000 */
[----:B------:R-:W5:Y:S01]  /*16240*/  LDL.64 R208, [R1+0x20] ;  /* 0x0000200001d07983 */ /* 0x000f620000100a00 */
[----:B------:R-:W-:Y:S01]  /*16250*/  R2UR UR7, R11 ;  /* 0x000000000b0772ca */ /* 0x000fe200000e0000 */
[----:B------:R-:W-:Y:S02]  /*16260*/  VIADD R12, R10, 0x2 ;  /* 0x000000020a0c7836 */ /* 0x000fe40000000000 */
[----:B01----:R-:W-:Y:S01]  /*16270*/  IMAD.MOV.U32 R13, RZ, RZ, 0x40000040 ;  /* 0x40000040ff0d7424 */ /* 0x003fe200078e00ff */
[----:B------:R-:W5:Y:S04]  /*16280*/  LDL.64 R206, [R1+0x18] ;  /* 0x0000180001ce7983 */ /* 0x000f680000100a00 */
[----:B------:R-:W5:Y:S04]  /*16290*/  LDL.64 R204, [R1+0x10] ;  /* 0x0000100001cc7983 */ /* 0x000f680000100a00 */
[----:B------:R-:W5:Y:S01]  /*162a0*/  LDL.64 R202, [R1+0x8] ;  /* 0x0000080001ca7983 */ /* 0x000f620000100a00 */
[----:B--2---:R-:W-:-:S02]  /*162b0*/  R2UR UR4, R88 ;  /* 0x00000000580472ca */ /* 0x004fc400000e0000 */
[----:B------:R-:W-:Y:S02]  /*162c0*/  R2UR UR5, R89 ;  /* 0x00000000590572ca */ /* 0x000fe400000e0000 */
[----:B------:R-:W-:-:S11]  /*162d0*/  WARPGROUP.ARRIVE ;  /* 0x00000000000079c5 */ /* 0x000fd60000000000 */
[----:B------:R-:W-:Y:S01]  /*162e0*/  HGMMA.64x96x16.F32.BF16 R88, gdesc[UR4], RZ, !UPT, gsb0 ;  /* 0x01600000045879f0 */ /* 0x000fe2000c0018ff */
        /* <DEDUP_REMOVED lines=8> */
[----:B------:R-:W-:Y:S01]  /*16370*/  HGMMA.64x96x16.F32.BF16 R88, gdesc[UR4], R88, gsb0 ;  /* 0x01600000045879f0 */ /* 0x000fe20008001858 */
        /* <DEDUP_REMOVED lines=85> */
[----:B------:R-:W-:Y:S02]  /*168d0*/  WARPGROUP.DEPBAR.LE gsb0, 0x0 ;  /* 0x00008000000079c5 */ /* 0x000fe40000010000 */
[----:B------:R-:W-:-:S08]  /*168e0*/  WARPGROUP.ARRIVE ;  /* 0x00000000000079c5 */ /* 0x000fd00000000000 */
[----:B------:R-:W-:Y:S01]  /*168f0*/  HGMMA.64x96x16.F32.BF16 R88, gdesc[UR4], R88, gsb0 ;  /* 0x01600000045879f0 */ /* 0x000fe20008001858 */
        /* <DEDUP_REMOVED lines=67> */
.L_x_1533:
[----:B------:R-:W-:Y:S01]  /*16d30*/  SHF.L.U32 R11, R161, 0x1f, RZ ;  /* 0x0000001fa10b7819 */ /* 0x000fe200000006ff */
[----:B------:R-:W-:-:S04]  /*16d40*/  IMAD R12, R160, 0x8, R18 ;  /* 0x00000008a00c7824 */ /* 0x000fc800078e0212 */
[----:B------:R0:W1:Y:S01]  /*16d50*/  SYNCS.PHASECHK.TRANS64.TRYWAIT P2, [R12+URZ+0x2a850], R11 ;  /* 0x02a8500b0c0075a7 */ /* 0x000062000804017f */
[----:B------:R-:W-:Y:S05]  /*16d60*/  @!P0 BRA `(.L_x_1534) ;  /* 0x0000000000048947 */ /* 0x000fea0003800000 */
[----:B------:R-:W-:Y:S01]  /*16d70*/  BPT.TRAP 0x1 ;  /* 0x000000040000795c */ /* 0x000fe20000300000 */
.L_x_1534:
        /* <DEDUP_REMOVED lines=9> */
.L_x_1536:
[----:B------:R-:W-:Y:S05]  /*16e10*/  BSYNC B2 ;  /* 0x0000000000027941 */ /* 0x000fea0003800000 */
.L_x_1535:
[----:B------:R-:W-:Y:S01]  /*16e20*/  IMAD.MOV.U32 R10, RZ, RZ, R0 ;  /* 0x000000ffff0a7224 */ /* 0x000fe200078e0000 */
[----:B------:R-:W2:Y:S01]  /*16e30*/  LDL R2, [R1+0x4] ;  /* 0x0000040001027983 */ /* 0x000ea20000100800 */
[----:B01----:R-:W-:-:S03]  /*16e40*/  IMAD.MOV.U32 R11, RZ, RZ, 0x40000040 ;  /* 0x40000040ff0b7424 */ /* 0x003fc600078e00ff */
[----:B------:R-:W-:Y:S01]  /*16e50*/  R2UR UR6, R10 ;  /* 0x000000000a0672ca */ /* 0x000fe200000e0000 */
[----:B------:R-:W3:Y:S01]  /*16e60*/  LDL R202, [R1] ;  /* 0x0000000001ca7983 */ /* 0x000ee20000100800 */
[----:B------:R-:W-:Y:S01]  /*16e70*/  R2UR UR7, R11 ;  /* 0x000000000b0772ca */ /* 0x000fe200000e0000 */
[----:B------:R-:W-:Y:S01]  /*16e80*/  WARPGROUP.ARRIVE ;  /* 0x00000000000079c5 */ /* 0x000fe20000000000 */
[----:B------:R-:W-:Y:S02]  /*16e90*/  VIADD R10, R0, 0x80 ;  /* 0x00000080000a7836 */ /* 0x000fe40000000000 */
[----:B------:R-:W-:Y:S01]  /*16ea0*/  FMUL.FTZ R13, R91, UR55 ;  /* 0x000000375b0d7c20 */ /* 0x000fe20008410000 */
[----:B------:R-:W-:Y:S02]  /*16eb0*/  IMAD.MOV.U32 R11, RZ, RZ, 0x40000040 ;  /* 0x40000040ff0b7424 */ /* 0x000fe400078e00ff */
        /* <DEDUP_REMOVED lines=8> */
[----:B------:R-:W-:Y:S01]  /*16f40*/  HGMMA.64x128x16.F32.BF16 R24, R156, gdesc[UR4].tnspB, R24, gsb0 ;  /* 0x41e000049c187df0 */ /* 0x000fe20008001818 */
[----:B------:R-:W-:Y:S01]  /*16f50*/  R2UR UR6, R10 ;  /* 0x000000000a0672ca */ /* 0x000fe200000e0000 */
[----:B------:R-:W-:Y:S01]  /*16f60*/  VIADD R10, R0, 0x100 ;  /* 0x00000100000a7836 */ /* 0x000fe20000000000 */
[----:B------:R-:W-:Y:S01]  /*16f70*/  R2UR UR7, R11 ;  /* 0x000000000b0772ca */ /* 0x000fe200000e0000 */
[----:B------:R-:W-:-:S02]  /*16f80*/  IMAD.MOV.U32 R11, RZ, RZ, 0x40000040 ;  /* 0x40000040ff0b7424 */ /* 0x000fc400078e00ff */
[----:B------:R-:W-:Y:S01]  /*16f90*/  FMUL.FTZ R118, R118, UR55 ;  /* 0x0000003776767c20 */ /* 0x000fe20008410000 */
[----:B------:R-:W0:Y:S01]  /*16fa0*/  MUFU.TANH R88, R88 ;  /* 0x0000005800587308 */ /* 0x000e220000002400 */
[----:B------:R-:W-:-:S05]  /*16fb0*/  @!P1 VIADD R192, R192, 0x2a840 ;  /* 0x0002a840c0c09836 */ /* 0x000fca0000000000 */
[----:B------:R-:W-:Y:S02]  /*16fc0*/  @!P1 PRMT R192, RZ, 0x654, R192 ;  /* 0x00000654ffc09816 */ /* 0x000fe400000000c0 */
[----:B------:R-:W1:Y:S08]  /*16fd0*/  MUFU.TANH R89, R89 ;  /* 0x0000005900597308 */ /* 0x000e700000002400 */
[----:B------:R-:W4:Y:S08]  /*16fe0*/  MUFU.TANH R13, R13 ;  /* 0x0000000d000d7308 */ /* 0x000f300000002400 */
        /* <DEDUP_REMOVED lines=8> */
[----:B------:R-:W-:-:S05]  /*17070*/  IMAD R156, R8, -0x60, RZ ;  /* 0xffffffa0089c7824 */ /* 0x000fca00078e02ff */
[----:B------:R-:W-:Y:S01]  /*17080*/  HGMMA.64x128x16.F32.BF16 R24, R152, gdesc[UR4].tnspB, R24, gsb0 ;  /* 0x41e0000498187df0 */ /* 0x000fe20008001818 */
[----:B------:R-:W-:Y:S01]  /*17090*/  R2UR UR6, R10 ;  /* 0x000000000a0672ca */ /* 0x000fe200000e0000 */
[----:B------:R-:W-:Y:S01]  /*170a0*/  VIADD R10, R0, 0x180 ;  /* 0x00000180000a7836 */ /* 0x000fe20000000000 */
[----:B------:R-:W-:Y:S01]  /*170b0*/  R2UR UR7, R11 ;  /* 0x000000000b0772ca */ /* 0x000fe200000e0000 */
[----:B------:R-:W-:Y:S01]  /*170c0*/  IMAD.MOV.U32 R11, RZ, RZ, 0x40000040 ;  /* 0x40000040ff0b7424 */ /* 0x000fe200078e00ff */
[----:B--2---:R-:W-:Y:S01]  /*170d0*/  R2UR UR4, R2 ;  /* 0x00000000020472ca */ /* 0x004fe200000e0000 */
[----:B------:R-:W-:Y:S01]  /*170e0*/  FMUL.FTZ R2, R90, UR55 ;  /* 0x000000375a027c20 */ /* 0x000fe20008410000 */
[----:B------:R-:W-:Y:S01]  /*170f0*/  FMUL.FTZ R90, R94, UR55 ;  /* 0x000000375e5a7c20 */ /* 0x000fe20008410000 */
[----:B------:R-:W-:Y:S01]  /*17100*/  FMUL.FTZ R94, R102, UR55 ;  /* 0x00000037665e7c20 */ /* 0x000fe20008410000 */
[----:B------:R-:W-:Y:S01]  /*17110*/  FMUL.FTZ R102, R114, UR55 ;  /* 0x0000003772667c20 */ /* 0x000fe20008410000 */
[----:B---3--:R-:W-:-:S02]  /*17120*/  LOP3.LUT P2, RZ, R202, 0x100000, RZ, 0xc0, !PT ;  /* 0x00100000caff7812 */ /* 0x008fc4000784c0ff */
[----:B------:R-:W2:Y:S01]  /*17130*/  MUFU.TANH R2, R2 ;  /* 0x0000000200027308 */ /* 0x000ea20000002400 */
[----:B------:R-:W-:Y:S02]  /*17140*/  WARPGROUP.DEPBAR.LE gsb0, 0x0 ;  /* 0x00008000000079c5 */ /* 0x000fe40000010000 */
[----:B------:R-:W-:Y:S01]  /*17150*/  WARPGROUP.ARRIVE ;  /* 0x00000000000079c5 */ /* 0x000fe20000000000 */
[----:B------:R-:W-:Y:S01]  /*17160*/  FMUL.FTZ R152, R129, UR55 ;  /* 0x0000003781987c20 */ /* 0x000fe20008410000 */
[----:B------:R-:W-:-:S03]  /*17170*/  FMUL.FTZ R154, R132, UR55 ;  /* 0x00000037849a7c20 */ /* 0x000fc60008410000 */
[----:B------:R-:W3:Y:S01]  /*17180*/  MUFU.TANH R90, R90 ;  /* 0x0000005a005a7308 */ /* 0x000ee20000002400 */
[----:B------:R-:W-:Y:S01]  /*17190*/  HGMMA.64x128x16.F32.BF16 R24, R148, gdesc[UR4].tnspB, R24, gsb0 ;  /* 0x41e0000494187df0 */ /* 0x000fe20008001818 */
[----:B------:R-:W-:Y:S01]  /*171a0*/  R2UR UR6, R10 ;  /* 0x000000000a0672ca */ /* 0x000fe200000e0000 */
[----:B------:R-:W-:Y:S01]  /*171b0*/  VIADD R10, R0, 0x200 ;  /* 0x00000200000a7836 */ /* 0x000fe20000000000 */
[----:B------:R-:W-:Y:S01]  /*171c0*/  R2UR UR7, R11 ;  /* 0x000000000b0772ca */ /* 0x000fe200000e0000 */
[----:B------:R-:W-:-:S03]  /*171d0*/  IMAD.MOV.U32 R11, RZ, RZ, 0x40000040 ;  /* 0x40000040ff0b7424 */ /* 0x000fc600078e00ff */
        /* <DEDUP_REMOVED lines=9> */
[----:B------:R-:W-:Y:S02]  /*17270*/  FMUL.FTZ R112, R130, UR55 ;  /* 0x0000003782707c20 */ /* 0x000fe40008410000 */
[----:B------:R-:W-:Y:S01]  /*17280*/  HGMMA.64x128x16.F32.BF16 R24, R144, gdesc[UR4].tnspB, R24, gsb0 ;  /* 0x41e0000490187df0 */ /* 0x000fe20008001818 */
[----:B------:R-:W-:Y:S01]  /*17290*/  R2UR UR6, R10 ;  /* 0x000000000a0672ca */ /* 0x000fe200000e0000 */
[----:B------:R-:W-:Y:S01]  /*172a0*/  VIADD R10, R0, 0x280 ;  /* 0x00000280000a7836 */ /* 0x000fe20000000000 */
[----:B------:R-:W-:Y:S01]  /*172b0*/  R2UR UR7, R11 ;  /* 0x000000000b0772ca */ /* 0x000fe200000e0000 */
[----:B------:R-:W-:Y:S01]  /*172c0*/  IMAD.MOV.U32 R11, RZ, RZ, 0x40000040 ;  /* 0x40000040ff0b7424 */ /* 0x000fe200078e00ff */
[----:B------:R-:W0:Y:S08]  /*172d0*/  MUFU.TANH R148, R148 ;  /* 0x0000009400947308 */ /* 0x000e300000002400 */
[----:B------:R-:W0:Y:S08]  /*172e0*/  MUFU.TANH R149, R149 ;  /* 0x0000009500957308 */ /* 0x000e300000002400 */
[----:B------:R0:W0:Y:S08]  /*172f0*/  MUFU.TANH R0, R118 ;  /* 0x0000007600007308 */ /* 0x0000300000002400 */
        /* <DEDUP_REMOVED lines=11> */
[----:B------:R-:W-:Y:S01]  /*173b0*/  FMUL.FTZ R92, R98, UR55 ;  /* 0x00000037625c7c20 */ /* 0x000fe20008410000 */
[----:B------:R-:W-:Y:S01]  /*173c0*/  R2UR UR7, R11 ;  /* 0x000000000b0772ca */ /* 0x000fe200000e0000 */
        /* <DEDUP_REMOVED lines=40> */
[----:B------:R-:W-:Y:S01]  /*17650*/  FMUL.FTZ R105, R122, UR55 ;  /* 0x000000377a697c20 */ /* 0x000fe20008410000 */
[----:B------:R-:W-:Y:S01]  /*17660*/  FMUL.FTZ R119, R125, UR55 ;  /* 0x000000377d777c20 */ /* 0x000fe20008410000 */
[----:B------:R-:W-:Y:S01]  /*17670*/  FMUL.FTZ R108, R127, UR55 ;  /* 0x000000377f6c7c20 */ /* 0x000fe20008410000 */
[----:B------:R-:W-:Y:S01]  /*17680*/  FMUL.FTZ R109, R131, UR55 ;  /* 0x00000037836d7c20 */ /* 0x000fe20008410000 */
[----:B------:R-:W0:Y:S01]  /*17690*/  MUFU.TANH R141, R141 ;  /* 0x0000008d008d7308 */ /* 0x000e220000002400 */
[----:B------:R-:W-:-:S02]  /*176a0*/  IMAD.IADD R127, R9, 0x1, R160 ;  /* 0x00000001097f7824 */ /* 0x000fc400078e02a0 */
        /* <DEDUP_REMOVED lines=10> */
[----:B------:R-:W-:Y:S01]  /*17750*/  FMUL.FTZ R136, R121, UR55 ;  /* 0x0000003779887c20 */ /* 0x000fe20008410000 */
[----:B------:R-:W-:Y:S01]  /*17760*/  FMUL.FTZ R138, R124, UR55 ;  /* 0x000000377c8a7c20 */ /* 0x000fe20008410000 */
[----:B------:R-:W-:Y:S01]  /*17770*/  FMUL.FTZ R121, R133, UR55 ;  /* 0x0000003785797c20 */ /* 0x000fe20008410000 */
[----:B------:R0:W-:Y:S03]  /*17780*/  @!P1 SYNCS.ARRIVE.TRANS64.RED.A1T0 RZ, [R192+URZ], RZ ;  /* 0x000000ffc0ff99a7 */ /* 0x0001e6000810043f */
[----:B------:R-:W0:Y:S08]  /*17790*/  MUFU.TANH R136, R136 ;  /* 0x0000008800887308 */ /* 0x000e300000002400 */
[----:B------:R-:W0:Y:S08]  /*177a0*/  MUFU.TANH R138, R138 ;  /* 0x0000008a008a7308 */ /* 0x000e300000002400 */
[----:B------:R-:W0:Y:S01]  /*177b0*/  MUFU.TANH R121, R121 ;  /* 0x0000007900797308 */ /* 0x000e220000002400 */
[----:B-1234-:R-:W-:Y:S05]  /*177c0*/  @!P2 BRA `(.L_x_1538) ;  /* 0x000000000058a947 */ /* 0x01efea0003800000 */
        /* <DEDUP_REMOVED lines=12> */
.L_x_1540:
[----:B------:R-:W-:-:S05]  /*17890*/  IMAD.U32 R116, RZ, RZ, UR46 ;  /* 0x0000002eff747e24 */ /* 0x000fca000f8e00ff */
[----:B------:R-:W-:-:S13]  /*178a0*/  ISETP.NE.AND P2, PT, R116, 0x1, PT ;  /* 0x000000017400780c */ /* 0x000fda0003f45270 */
[----:B------:R-:W1:Y:S02]  /*178b0*/  @P2 LDC.64 R10, c[0x0][0x9e8] ;  /* 0x00027a00ff0a2b82 */ /* 0x000e640000000a00 */
[----:B-1----:R-:W-:-:S04]  /*178c0*/  @P2 IMAD.HI.U32 R114, R129, R10, RZ ;  /* 0x0000000a81722227 */ /* 0x002fc800078e00ff */
[----:B------:R-:W-:Y:S01]  /*178d0*/  IMAD.MOV.U32 R10, RZ, RZ, R129 ;  /* 0x000000ffff0a7224 */ /* 0x000fe200078e0081 */
[----:B------:R-:W-:-:S07]  /*178e0*/  @P2 SHF.R.U32.HI R10, RZ, R11, R114 ;  /* 0x0000000bff0a2219 */ /* 0x000fce0000011672 */
.L_x_1541:
[----:B------:R-:W-:Y:S05]  /*178f0*/  BSYNC B2 ;  /* 0x0000000000027941 */ /* 0x000fea0003800000 */
.L_x_1539:
[----:B------:R-:W-:-:S05]  /*17900*/  IMAD R10, R10, R116, R123 ;  /* 0x000000740a0a7224 */ /* 0x000fca00078e027b */
[----:B------:R-:W-:Y:S02]  /*17910*/  VIADDMNMX R127, R10, R116, R127, PT ;  /* 0x000000740a7f7246 */ /* 0x000fe4000380017f */
[----:B------:R-:W-:-:S07]  /*17920*/  VIMNMX R125, R125, R10, !PT ;  /* 0x0000000a7d7d7248 */ /* 0x000fce0007fe0100 */
.L_x_1538:
[C---:B------:R-:W-:Y:S02]  /*17930*/  ISETP.GE.AND P3, PT, R156.reuse, 0x9, PT ;  /* 0x000000099c00780c */ /* 0x040fe40003f66270 */
[C---:B------:R-:W-:Y:S02]  /*17940*/  ISETP.GE.AND P2, PT, R156.reuse, 0x2, PT ;  /* 0x000000029c00780c */ /* 0x040fe40003f46270 */
        /* <DEDUP_REMOVED lines=34> */
[C---:B------:R-:W-:Y:S02]  /*17b70*/  ISETP.GE.AND P5, PT, R156.reuse, 0x22, PT ;  /* 0x000000229c00780c */ /* 0x040fe40003fa6270 */
        /* <DEDUP_REMOVED lines=61> */
[----:B------:R-:W-:Y:S02]  /*17f50*/  ISETP.GE.AND P4, PT, R156, 0x52, PT ;  /* 0x000000529c00780c */ /* 0x000fe40003f86270 */
[--C-:B------:R-:W-:Y:S02]  /*17f60*/  IADD3 R99, R160, 0x8, R9.reuse ;  /* 0x00000008a0637810 */ /* 0x100fe40007ffe009 */
[----:B------:R-:W-:Y:S02]  /*17f70*/  ISETP.GT.AND P5, PT, R125, 0x51, !P4 ;  /* 0x000000517d00780c */ /* 0x000fe400067a4270 */
[----:B------:R-:W-:-:S02]  /*17f80*/  IADD3 R113, R158, 0x8, R9 ;  /* 0x000000089e717810 */ /* 0x000fc40007ffe009 */
        /* <DEDUP_REMOVED lines=18> */
[----:B------:R-:W-:Y:S01]  /*180b0*/  ISETP.GT.AND P6, PT, R21, -0x1, PT ;  /* 0xffffffff1500780c */ /* 0x000fe20003fc4270 */
[----:B------:R-:W-:-:S12]  /*180c0*/  BSSY B2, `(.L_x_1543) ;  /* 0x0000011000027945 */ /* 0x000fd80003800000 */
[----:B------:R-:W-:Y:S05]  /*180d0*/  @P6 BRA `(.L_x_1544) ;  /* 0x0000000000246947 */ /* 0x000fea0003800000 */
[----:B------:R-:W-:Y:S02]  /*180e0*/  IMAD.U32 R125, RZ, RZ, UR46 ;  /* 0x0000002eff7d7e24 */ /* 0x000fe4000f8e00ff */
[----:B------:R-:W-:-:S03]  /*180f0*/  VIADD R121, R20, 0x8 ;  /* 0x0000000814797836 */ /* 0x000fc60000000000 */
[----:B------:R-:W-:Y:S02]  /*18100*/  ISETP.NE.AND P6, PT, R125, 0x1, PT ;  /* 0x000000017d00780c */ /* 0x000fe40003fc5270 */
[----:B------:R-:W-:-:S11]  /*18110*/  LOP3.LUT R121, RZ, R121, RZ, 0x33, !PT ;  /* 0x00000079ff797212 */ /* 0x000fd600078e33ff */
[----:B------:R-:W0:Y:S02]  /*18120*/  @P6 LDC.64 R10, c[0x0][0x9e8] ;  /* 0x00027a00ff0a6b82 */ /* 0x000e240000000a00 */
[----:B0-----:R-:W-:-:S05]  /*18130*/  @P6 IMAD.HI.U32 R10, R121, R10, RZ ;  /* 0x0000000a790a6227 */ /* 0x001fca00078e00ff */
[----:B------:R-:W-:-:S04]  /*18140*/  @P6 SHF.R.U32.HI R121, RZ, R11, R10 ;  /* 0x0000000bff796219 */ /* 0x000fc8000001160a */
[----:B------:R-:W-:Y:S01]  /*18150*/  LOP3.LUT R10, RZ, R121, RZ, 0x33, !PT ;  /* 0x00000079ff0a7212 */ /* 0x000fe200078e33ff */
[----:B------:R-:W-:Y:S06]  /*18160*/  BRA `(.L_x_1545) ;  /* 0x0000000000187947 */ /* 0x000fec0003800000 */
.L_x_1544:
[----:B------:R-:W-:-:S05]  /*18170*/  IMAD.U32 R125, RZ, RZ, UR46 ;  /* 0x0000002eff7d7e24 */ /* 0x000fca000f8e00ff */
[----:B------:R-:W-:-:S13]  /*18180*/  ISETP.NE.AND P6, PT, R125, 0x1, PT ;  /* 0x000000017d00780c */ /* 0x000fda0003fc5270 */
[----:B------:R-:W0:Y:S02]  /*18190*/  @P6 LDC.64 R10, c[0x0][0x9e8] ;  /* 0x00027a00ff0a6b82 */ /* 0x000e240000000a00 */
[----:B0-----:R-:W-:-:S04]  /*181a0*/  @P6 IMAD.HI.U32 R156, R21, R10, RZ ;  /* 0x0000000a159c6227 */ /* 0x001fc800078e00ff */
[----:B------:R-:W-:Y:S01]  /*181b0*/  IMAD.MOV.U32 R10, RZ, RZ, R21 ;  /* 0x000000ffff0a7224 */ /* 0x000fe200078e0015 */
[----:B------:R-:W-:-:S07]  /*181c0*/  @P6 SHF.R.U32.HI R10, RZ, R11, R156 ;  /* 0x0000000bff0a6219 */ /* 0x000fce000001169c */
.L_x_1545:
[----:B------:R-:W-:Y:S05]  /*181d0*/  BSYNC B2 ;  /* 0x0000000000027941 */ /* 0x000fea0003800000 */
.L_x_1543:
[----:B------:R-:W-:-:S05]  /*181e0*/  IMAD R10, R10, R125, R123 ;  /* 0x0000007d0a0a7224 */ /* 0x000fca00078e027b */
[----:B------:R-:W-:Y:S02]  /*181f0*/  VIADDMNMX R99, R10, R125, R99, PT ;  /* 0x0000007d0a637246 */ /* 0x000fe40003800163 */
[----:B------:R-:W-:-:S07]  /*18200*/  VIMNMX R113, R113, R10, !PT ;  /* 0x0000000a71717248 */ /* 0x000fce0007fe0100 */
.L_x_1542:
[----:B------:R-:W-:Y:S01]  /*18210*/  ISETP.GT.AND P2, PT, R113, 0x1, !P2 ;  /* 0x000000017100780c */ /* 0x000fe20005744270 */
[----:B------:R-:W-:Y:S01]  /*18220*/  @!P1 VIADD R12, R12, 0x2a860 ;  /* 0x0002a8600c0c9836 */ /* 0x000fe20000000000 */
[----:B------:R-:W-:Y:S02]  /*18230*/  FMNMX.FTZ R11, R89, R6, !PT ;  /* 0x00000006590b7209 */ /* 0x000fe40007810000 */
[----:B------:R-:W-:Y:S02]  /*18240*/  ISETP.LT.OR P2, PT, R99, 0x2, P2 ;  /* 0x000000026300780c */ /* 0x000fe40001741670 */
[----:B------:R-:W-:Y:S02]  /*18250*/  ISETP.NE.AND P6, PT, R157, RZ, PT ;  /* 0x000000ff9d00720c */ /* 0x000fe40003fc5270 */
[----:B------:R-:W-:Y:S02]  /*18260*/  FSEL R156, R13, -INF , !P2 ;  /* 0xff8000000d9c7808 */ /* 0x000fe40005000000 */
[----:B------:R-:W-:-:S02]  /*18270*/  ISETP.NE.AND P2, PT, R151, RZ, PT ;  /* 0x000000ff9700720c */ /* 0x000fc40003f45270 */
[C---:B------:R-:W-:Y:S02]  /*18280*/  ISETP.GT.AND P3, PT, R113.reuse, 0x8, !P3 ;  /* 0x000000087100780c */ /* 0x040fe40005f64270 */
[----:B------:R-:W-:Y:S02]  /*18290*/  ISETP.GT.AND P2, PT, R113, 0x9, !P2 ;  /* 0x000000097100780c */ /* 0x000fe40005744270 */
[----:B------:R-:W-:Y:S02]  /*182a0*/  FMNMX.FTZ R11, R114, R11, !PT ;  /* 0x0000000b720b7209 */ /* 0x000fe40007810000 */
[C---:B------:R-:W-:Y:S02]  /*182b0*/  ISETP.LT.OR P2, PT, R99.reuse, 0xa, P2 ;  /* 0x0000000a6300780c */ /* 0x040fe40001741670 */
[----:B------:R-:W-:Y:S02]  /*182c0*/  ISETP.LT.OR P3, PT, R99, 0x9, P3 ;  /* 0x000000096300780c */ /* 0x000fe40001f61670 */
[----:B------:R-:W-:-:S02]  /*182d0*/  FSEL R158, R91, -INF , !P2 ;  /* 0xff8000005b9e7808 */ /* 0x000fc40005000000 */
[----:B------:R-:W-:Y:S02]  /*182e0*/  ISETP.NE.AND P2, PT, R129, RZ, PT ;  /* 0x000000ff8100720c */ /* 0x000fe40003f45270 */
[----:B------:R-:W-:Y:S02]  /*182f0*/  FMNMX.FTZ R11, R116, R11, !PT ;  /* 0x0000000b740b7209 */ /* 0x000fe40007810000 */
[----:B------:R-:W-:Y:S02]  /*18300*/  ISETP.GT.AND P2, PT, R113, 0x10, !P2 ;  /* 0x000000107100780c */ /* 0x000fe40005744270 */
[----:B------:R-:W-:Y:S02]  /*18310*/  FSEL R90, R90, -INF , !P3 ;  /* 0xff8000005a5a7808 */ /* 0x000fe40005800000 */
[----:B------:R-:W-:Y:S02]  /*18320*/  ISETP.LT.OR P2, PT, R99, 0x11, P2 ;  /* 0x000000116300780c */ /* 0x000fe40001741670 */
[----:B------:R-:W-:-:S02]  /*18330*/  ISETP.NE.AND P3, PT, R155, RZ, PT ;  /* 0x000000ff9b00720c */ /* 0x000fc40003f65270 */
        /* <DEDUP_REMOVED lines=29> */
[----:B------:R-:W-:-:S02]  /*18510*/  ISETP.GT.AND P2, PT, R113, 0x21, !P6 ;  /* 0x000000217100780c */ /* 0x000fc40007744270 */
[----:B------:R-:W-:Y:S02]  /*18520*/  FMNMX.FTZ R11, R132, R11, !PT ;  /* 0x0000000b840b7209 */ /* 0x000fe40007810000 */
[----:B------:R-:W-:Y:S02]  /*18530*/  ISETP.LT.OR P2, PT, R99, 0x22, P2 ;  /* 0x000000226300780c */ /* 0x000fe40001741670 */
[----:B------:R-:W-:Y:S02]  /*18540*/  FMNMX.FTZ R11, R134, R11, !PT ;  /* 0x0000000b860b7209 */ /* 0x000fe40007810000 */
[----:B------:R-:W-:Y:S02]  /*18550*/  FSEL R98, R98, -INF , !P2 ;  /* 0xff80000062627808 */ /* 0x000fe40005000000 */
        /* <DEDUP_REMOVED lines=15> */
[----:B------:R-:W-:Y:S02]  /*18650*/  ISETP.NE.AND P6, PT, R159, RZ, PT ;  /* 0x000000ff9f00720c */ /* 0x000fe40003fc5270 */
[----:B------:R-:W-:Y:S02]  /*18660*/  ISETP.LT.OR P2, PT, R99, 0x31, P2 ;  /* 0x000000316300780c */ /* 0x000fe40001741670 */
[----:B------:R-:W-:Y:S01]  /*18670*/  ISETP.NE.AND P3, PT, R161, RZ, PT ;  /* 0x000000ffa100720c */ /* 0x000fe20003f65270 */
[----:B------:R-:W-:Y:S01]  /*18680*/  IMAD.MOV.U32 R161, RZ, RZ, R171 ;  /* 0x000000ffffa17224 */ /* 0x000fe200078e00ab */
        /* <DEDUP_REMOVED lines=9> */
[----:B------:R-:W-:Y:S02]  /*18720*/  ISETP.LT.OR P5, PT, R99, 0x59, P5 ;  /* 0x000000596300780c */ /* 0x000fe40002fa1670 */
[----:B------:R-:W-:-:S04]  /*18730*/  ISETP.GT.AND P2, PT, R113, 0x38, !P2 ;  /* 0x000000387100780c */ /* 0x000fc80005744270 */
[----:B------:R-:W-:-:S04]  /*18740*/  ISETP.LT.OR P2, PT, R99, 0x39, P2 ;  /* 0x000000396300780c */ /* 0x000fc80001741670 */
[----:B------:R-:W-:Y:S02]  /*18750*/  FSEL R208, R0, -INF , !P2 ;  /* 0xff80000000d07808 */ /* 0x000fe40005000000 */
[----:B------:R-:W-:Y:S02]  /*18760*/  ISETP.NE.AND P2, PT, R147, RZ, PT ;  /* 0x000000ff9300720c */ /* 0x000fe40003f45270 */
[----:B------:R-:W-:Y:S02]  /*18770*/  FMNMX.FTZ R0, R88, R11, !PT ;  /* 0x0000000b58007209 */ /* 0x000fe40007810000 */
[----:B------:R-:W-:-:S03]  /*18780*/  ISETP.GT.AND P2, PT, R113, 0x39, !P2 ;  /* 0x000000397100780c */ /* 0x000fc60005744270 */
[----:B------:R-:W0:Y:S01]  /*18790*/  SHFL.BFLY PT, R11, R0, 0x2, 0x1f ;  /* 0x0c401f00000b7f89 */ /* 0x000e2200000e0000 */
[----:B------:R-:W-:-:S04]  /*187a0*/  ISETP.LT.OR P2, PT, R99, 0x3a, P2 ;  /* 0x0000003a6300780c */ /* 0x000fc80001741670 */
[----:B------:R-:W-:Y:S02]  /*187b0*/  FSEL R104, R104, -INF , !P2 ;  /* 0xff80000068687808 */ /* 0x000fe40005000000 */
[----:B------:R-:W-:-:S04]  /*187c0*/  ISETP.NE.AND P2, PT, R115, RZ, PT ;  /* 0x000000ff7300720c */ /* 0x000fc80003f45270 */
[----:B------:R-:W-:-:S04]  /*187d0*/  ISETP.GT.AND P2, PT, R113, 0x40, !P2 ;  /* 0x000000407100780c */ /* 0x000fc80005744270 */
[----:B------:R-:W-:-:S04]  /*187e0*/  ISETP.LT.OR P2, PT, R99, 0x41, P2 ;  /* 0x000000416300780c */ /* 0x000fc80001741670 */
[----:B------:R-:W-:Y:S02]  /*187f0*/  FSEL R210, R105, -INF , !P2 ;  /* 0xff80000069d27808 */ /* 0x000fe40005000000 */
[----:B------:R-:W-:Y:S02]  /*18800*/  ISETP.NE.AND P2, PT, R117, RZ, PT ;  /* 0x000000ff7500720c */ /* 0x000fe40003f45270 */
[----:B0-----:R-:W-:Y:S01]  /*18810*/  FMNMX.FTZ R91, R0, R11, !PT ;  /* 0x0000000b005b7209 */ /* 0x001fe20007810000 */
[----:B------:R-:W-:Y:S01]  /*18820*/  IMAD.U32 R11, RZ, RZ, UR43 ;  /* 0x0000002bff0b7e24 */ /* 0x000fe2000f8e00ff */
        /* <DEDUP_REMOVED lines=8> */
[----:B------:R-:W-:Y:S02]  /*188b0*/  ISETP.GT.AND P2, PT, R113, 0x49, !P6 ;  /* 0x000000497100780c */ /* 0x000fe40007744270 */
[----:B------:R-:W-:Y:S02]  /*188c0*/  ISETP.NE.AND P6, PT, R119, RZ, PT ;  /* 0x000000ff7700720c */ /* 0x000fe40003fc5270 */
[----:B------:R-:W-:Y:S02]  /*188d0*/  ISETP.LT.OR P2, PT, R99, 0x4a, P2 ;  /* 0x0000004a6300780c */ /* 0x000fe40001741670 */
[----:B0-----:R-:W-:Y:S02]  /*188e0*/  FMNMX.FTZ R10, R91, R10, !PT ;  /* 0x0000000a5b0a7209 */ /* 0x001fe40007810000 */
[----:B------:R-:W-:-:S02]  /*188f0*/  FSEL R108, R108, -INF , !P2 ;  /* 0xff8000006c6c7808 */ /* 0x000fc40005000000 */
[----:B------:R-:W-:Y:S01]  /*18900*/  ISETP.GT.AND P2, PT, R113, 0x50, !P3 ;  /* 0x000000507100780c */ /* 0x000fe20005f44270 */
[----:B------:R-:W-:-:S03]  /*18910*/  FMUL.FTZ R97, R10, R11 ;  /* 0x0000000b0a617220 */ /* 0x000fc60000410000 */
[----:B------:R-:W-:-:S04]  /*18920*/  ISETP.LT.OR P2, PT, R99, 0x51, P2 ;  /* 0x000000516300780c */ /* 0x000fc80001741670 */
[----:B------:R-:W-:Y:S02]  /*18930*/  FSEL R112, R112, -INF , !P2 ;  /* 0xff80000070707808 */ /* 0x000fe40005000000 */
[----:B------:R-:W-:Y:S02]  /*18940*/  ISETP.GT.AND P2, PT, R113, RZ, !P6 ;  /* 0x000000ff7100720c */ /* 0x000fe40007744270 */
[----:B------:R-:W-:Y:S02]  /*18950*/  ISETP.NE.AND P6, PT, R153, RZ, PT ;  /* 0x000000ff9900720c */ /* 0x000fe40003fc5270 */
[----:B------:R-:W-:Y:S02]  /*18960*/  ISETP.LT.OR P2, PT, R99, 0x1, P2 ;  /* 0x000000016300780c */ /* 0x000fe40001741670 */
[----:B------:R-:W-:Y:S02]  /*18970*/  ISETP.GT.AND P3, PT, R113, 0x59, !P6 ;  /* 0x000000597100780c */ /* 0x000fe40007764270 */
[----:B------:R-:W-:-:S02]  /*18980*/  FSEL R2, R2, -INF , !P2 ;  /* 0xff80000002027808 */ /* 0x000fc40005000000 */
[C---:B------:R-:W-:Y:S02]  /*18990*/  FSETP.NEU.FTZ.AND P2, PT, R10.reuse, -INF , PT ;  /* 0xff8000000a00780b */ /* 0x040fe40003f5d000 */
[----:B------:R-:W-:Y:S02]  /*189a0*/  ISETP.LT.OR P3, PT, R99, 0x5a, P3 ;  /* 0x0000005a6300780c */ /* 0x000fe40001f61670 */
[----:B------:R-:W-:Y:S02]  /*189b0*/  FSEL R97, R97, RZ, P2 ;  /* 0x000000ff61617208 */ /* 0x000fe40001000000 */
[----:B------:R-:W-:-:S03]  /*189c0*/  FSEL R113, R10, RZ, P2 ;  /* 0x000000ff0a717208 */ /* 0x000fc60001000000 */
[--C-:B------:R-:W-:Y:S01]  /*189d0*/  FFMA.FTZ R13, R89, R11, -R97.reuse ;  /* 0x0000000b590d7223 */ /* 0x100fe20000010861 */
[----:B------:R-:W-:Y:S01]  /*189e0*/  FMNMX.FTZ R89, R2, R7, !PT ;  /* 0x0000000702597209 */ /* 0x000fe20007810000 */
[-CC-:B------:R-:W-:Y:S01]  /*189f0*/  FFMA.FTZ R122, R122, R11.reuse, -R97.reuse ;  /* 0x0000000b7a7a7223 */ /* 0x180fe20000010861 */
[-CC-:B------:R-:W-:Y:S01]  /*18a00*/  FFMA.FTZ R0, R116, R11.reuse, -R97.reuse ;  /* 0x0000000b74007223 */ /* 0x180fe20000010861 */
        /* <DEDUP_REMOVED lines=11> */
[----:B------:R0:W-:Y:S01]  /*18ac0*/  MUFU.EX2 R89, R0 ;  /* 0x0000000000597308 */ /* 0x0001e20000000800 */
[--C-:B------:R-:W-:Y:S01]  /*18ad0*/  FFMA.FTZ R96, R96, R11, -R97.reuse ;  /* 0x0000000b60607223 */ /* 0x100fe20000010861 */
[----:B------:R-:W-:Y:S01]  /*18ae0*/  FMNMX.FTZ R91, R92, R91, !PT ;  /* 0x0000005b5c5b7209 */ /* 0x000fe20007810000 */
[-CC-:B------:R-:W-:Y:S01]  /*18af0*/  FFMA.FTZ R99, R128, R11.reuse, -R97.reuse ;  /* 0x0000000b80637223 */ /* 0x180fe20000010861 */
[----:B------:R-:W-:-:S02]  /*18b00*/  FFMA.FTZ R126, R148, R11, -R97 ;  /* 0x0000000b947e7223 */ /* 0x000fc40000010861 */
[----:B------:R-:W-:Y:S02]  /*18b10*/  FMNMX.FTZ R91, R160, R91, !PT ;  /* 0x0000005ba05b7209 */ /* 0x000fe40007810000 */
[----:B------:R-:W-:Y:S01]  /*18b20*/  MUFU.EX2 R13, R13 ;  /* 0x0000000d000d7308 */ /* 0x000fe20000000800 */
[--C-:B0-----:R-:W-:Y:S01]  /*18b30*/  FFMA.FTZ R0, R118, R11, -R97.reuse ;  /* 0x0000000b76007223 */ /* 0x101fe20000010861 */
[----:B------:R-:W-:Y:S01]  /*18b40*/  FMNMX.FTZ R91, R94, R91, !PT ;  /* 0x0000005b5e5b7209 */ /* 0x000fe20007810000 */
[-CC-:B------:R-:W-:Y:S01]  /*18b50*/  FFMA.FTZ R118, R120, R11.reuse, -R97.reuse ;  /* 0x0000000b78767223 */ /* 0x180fe20000010861 */
[-CC-:B------:R-:W-:Y:S01]  /*18b60*/  FFMA.FTZ R120, R140, R11.reuse, -R97.reuse ;  /* 0x0000000b8c787223 */ /* 0x180fe20000010861 */
[----:B------:R-:W-:Y:S01]  /*18b70*/  FFMA.FTZ R140, R134, R11, -R97 ;  /* 0x0000000b868c7223 */ /* 0x000fe20000010861 */
[----:B------:R-:W-:Y:S02]  /*18b80*/  FMNMX.FTZ R93, R192, R91, !PT ;  /* 0x0000005bc05d7209 */ /* 0x000fe40007810000 */
[----:B------:R0:W-:Y:S02]  /*18b90*/  MUFU.EX2 R91, R146 ;  /* 0x00000092005b7308 */ /* 0x0001e40000000800 */
[----:B------:R-:W-:-:S04]  /*18ba0*/  FMNMX.FTZ R93, R202, R93, !PT ;  /* 0x0000005dca5d7209 */ /* 0x000fc80007810000 */
[----:B------:R-:W-:Y:S02]  /*18bb0*/  FMNMX.FTZ R93, R98, R93, !PT ;  /* 0x0000005d625d7209 */ /* 0x000fe40007810000 */
[----:B------:R-:W-:Y:S01]  /*18bc0*/  MUFU.EX2 R114, R114 ;  /* 0x0000007200727308 */ /* 0x000fe20000000800 */
[----:B0-----:R-:W-:Y:S01]  /*18bd0*/  FFMA.FTZ R146, R130, R11, -R97 ;  /* 0x0000000b82927223 */ /* 0x001fe20000010861 */
        /* <DEDUP_REMOVED lines=8> */
[----:B------:R0:W-:Y:S02]  /*18c60*/  MUFU.EX2 R95, R122 ;  /* 0x0000007a005f7308 */ /* 0x0001e40000000800 */
[----:B------:R-:W-:-:S04]  /*18c70*/  FMNMX.FTZ R101, R210, R101, !PT ;  /* 0x00000065d2657209 */ /* 0x000fc80007810000 */
[----:B------:R-:W-:Y:S02]  /*18c80*/  FMNMX.FTZ R101, R106, R101, !PT ;  /* 0x000000656a657209 */ /* 0x000fe40007810000 */
[----:B------:R-:W1:Y:S01]  /*18c90*/  MUFU.EX2 R96, R96 ;  /* 0x0000006000607308 */ /* 0x000e620000000800 */
[----:B0-----:R-:W-:Y:S01]  /*18ca0*/  FSEL R122, R109, -INF , !P4 ;  /* 0xff8000006d7a7808 */ /* 0x001fe20006000000 */
[----:B------:R-:W-:Y:S01]  /*18cb0*/  FFMA.FTZ R109, R152, R11, -R97 ;  /* 0x0000000b986d7223 */ /* 0x000fe20000010861 */
[----:B------:R-:W-:-:S04]  /*18cc0*/  FMNMX.FTZ R101, R212, R101, !PT ;  /* 0x00000065d4657209 */ /* 0x000fc80007810000 */
[----:B------:R-:W-:Y:S01]  /*18cd0*/  FMNMX.FTZ R103, R108, R101, !PT ;  /* 0x000000656c677209 */ /* 0x000fe20007810000 */
[----:B------:R-:W-:Y:S03]  /*18ce0*/  MUFU.EX2 R118, R118 ;  /* 0x0000007600767308 */ /* 0x000fe60000000800 */
[----:B------:R-:W-:-:S04]  /*18cf0*/  FMNMX.FTZ R103, R112, R103, !PT ;  /* 0x0000006770677209 */ /* 0x000fc80007810000 */
[----:B------:R-:W-:Y:S01]  /*18d00*/  FMNMX.FTZ R103, R122, R103, !PT ;  /* 0x000000677a677209 */ /* 0x000fe20007810000 */
[----:B------:R0:W-:Y:S01]  /*18d10*/  MUFU.EX2 R101, R105 ;  /* 0x0000006900657308 */ /* 0x0001e20000000800 */
[----:B-1----:R-:W-:Y:S02]  /*18d20*/  F2FP.BF16.F32.PACK_AB R152, R96, R91 ;  /* 0x0000005b6098723e */ /* 0x002fe400000010ff */
[----:B------:R-:W-:-:S04]  /*18d30*/  FMNMX.FTZ R103, R124, R103, !PT ;  /* 0x000000677c677209 */ /* 0x000fc80007810000 */
[----:B------:R-:W-:Y:S01]  /*18d40*/  FMNMX.FTZ R0, R142, R103, !PT ;  /* 0x000000678e007209 */ /* 0x000fe20007810000 */
[-CC-:B------:R-:W-:Y:S01]  /*18d50*/  FFMA.FTZ R103, R132, R11.reuse, -R97.reuse ;  /* 0x0000000b84677223 */ /* 0x180fe20000010861 */
[-CC-:B0-----:R-:W-:Y:S01]  /*18d60*/  FFMA.FTZ R105, R136, R11.reuse, -R97.reuse ;  /* 0x0000000b88697223 */ /* 0x181fe20000010861 */
[----:B------:R-:W-:Y:S01]  /*18d70*/  FFMA.FTZ R136, R150, R11, -R97 ;  /* 0x0000000b96887223 */ /* 0x000fe20000010861 */
[----:B------:R-:W0:Y:S01]  /*18d80*/  MUFU.EX2 R120, R120 ;  /* 0x0000007800787308 */ /* 0x000e220000000800 */
[----:B------:R-:W1:Y:S07]  /*18d90*/  SHFL.BFLY PT, R107, R0, 0x2, 0x1f ;  /* 0x0c401f00006b7f89 */ /* 0x000e6e00000e0000 */
[----:B------:R-:W2:Y:S08]  /*18da0*/  MUFU.EX2 R110, R110 ;  /* 0x0000006e006e7308 */ /* 0x000eb00000000800 */
[----:B------:R-:W-:Y:S01]  /*18db0*/  MUFU.EX2 R144, R144 ;  /* 0x0000009000907308 */ /* 0x000fe20000000800 */
[----:B0-----:R-:W-:-:S07]  /*18dc0*/  F2FP.BF16.F32.PACK_AB R148, R120, R95 ;  /* 0x0000005f7894723e */ /* 0x001fce00000010ff */
[----:B------:R-:W-:Y:S01]  /*18dd0*/  MUFU.EX2 R99, R99 ;  /* 0x0000006300637308 */ /* 0x000fe20000000800 */
[----:B-1----:R-:W-:Y:S01]  /*18de0*/  FMNMX.FTZ R111, R0, R107, !PT ;  /* 0x0000006b006f7209 */ /* 0x002fe20007810000 */
[-CC-:B------:R-:W-:Y:S01]  /*18df0*/  FFMA.FTZ R107, R138, R11.reuse, -R97.reuse ;  /* 0x0000000b8a6b7223 */ /* 0x180fe20000010861 */
[-CC-:B------:R-:W-:Y:S01]  /*18e00*/  FFMA.FTZ R138, R154, R11.reuse, -R97.reuse ;  /* 0x0000000b9a8a7223 */ /* 0x180fe20000010861 */
[----:B------:R-:W-:Y:S01]  /*18e10*/  FFMA.FTZ R97, R88, R11, -R97 ;  /* 0x0000000b58617223 */ /* 0x000fe20000010861 */
[----:B------:R-:W-:Y:S01]  /*18e20*/  F2FP.BF16.F32.PACK_AB R154, R118, R93 ;  /* 0x0000005d769a723e */ /* 0x000fe200000010ff */
[----:B------:R-:W0:Y:S01]  /*18e30*/  SHFL.BFLY PT, R0, R111, 0x1, 0x1f ;  /* 0x0c201f006f007f89 */ /* 0x000e2200000e0000 */
[----:B--2---:R-:W-:Y:S01]  /*18e40*/  F2FP.BF16.F32.PACK_AB R150, R110, R101 ;  /* 0x000000656e96723e */ /* 0x004fe200000010ff */
[----:B------:R-:W-:Y:S08]  /*18e50*/  MUFU.EX2 R146, R146 ;  /* 0x0000009200927308 */ /* 0x000ff00000000800 */
[----:B------:R-:W-:Y:S08]  /*18e60*/  MUFU.EX2 R103, R103 ;  /* 0x0000006700677308 */ /* 0x000ff00000000800 */
[----:B------:R-:W-:Y:S01]  /*18e70*/  MUFU.EX2 R140, R140 ;  /* 0x0000008c008c7308 */ /* 0x000fe20000000800 */
[----:B0-----:R-:W-:Y:S01]  /*18e80*/  FMNMX.FTZ R88, R111, R0, !PT ;  /* 0x000000006f587209 */ /* 0x001fe20007810000 */
[----:B------:R-:W-:Y:S01]  /*18e90*/  FADD.FTZ R0, -R113, R6 ;  /* 0x0000000671007221 */ /* 0x000fe20000010100 */
[----:B------:R-:W-:-:S05]  /*18ea0*/  @!P1 PRMT R113, RZ, 0x654, R12 ;  /* 0x00000654ff719816 */ /* 0x000fca000000000c */
[----:B------:R-:W-:Y:S01]  /*18eb0*/  MUFU.EX2 R105, R105 ;  /* 0x0000006900697308 */ /* 0x000fe20000000800 */
[C---:B------:R-:W-:Y:S01]  /*18ec0*/  FSETP.NEU.FTZ.AND P2, PT, R88.reuse, -INF , PT ;  /* 0xff8000005800780b */ /* 0x040fe20003f5d000 */
[-C--:B------:R-:W-:Y:S01]  /*18ed0*/  FMUL.FTZ R111, R88, R11.reuse ;  /* 0x0000000b586f7220 */ /* 0x080fe20000410000 */
[-C--:B------:R-:W-:Y:S01]  /*18ee0*/  FMUL.FTZ R0, R0, R11.reuse ;  /* 0x0000000b00007220 */ /* 0x080fe20000410000 */
[----:B------:R0:W-:Y:S03]  /*18ef0*/  @!P1 SYNCS.ARRIVE.TRANS64.RED.A1T0 RZ, [R113+URZ], RZ ;  /* 0x000000ff71ff99a7 */ /* 0x0001e6000810043f */
[----:B------:R-:W-:Y:S01]  /*18f00*/  FSEL R111, R111, RZ, P2 ;  /* 0x000000ff6f6f7208 */ /* 0x000fe20001000000 */
[----:B------:R-:W-:Y:S04]  /*18f10*/  MUFU.EX2 R107, R107 ;  /* 0x0000006b006b7308 */ /* 0x000fe80000000800 */
[-CC-:B------:R-:W-:Y:S01]  /*18f20*/  FFMA.FTZ R157, R2, R11.reuse, -R111.reuse ;  /* 0x0000000b029d7223 */ /* 0x180fe2000001086f */
[----:B------:R-:W-:Y:S01]  /*18f30*/  FSEL R2, R88, RZ, P2 ;  /* 0x000000ff58027208 */ /* 0x000fe20001000000 */
[-CC-:B------:R-:W-:Y:S01]  /*18f40*/  FFMA.FTZ R6, R156, R11.reuse, -R111.reuse ;  /* 0x0000000b9c067223 */ /* 0x180fe2000001086f */
[-CC-:B------:R-:W-:Y:S01]  /*18f50*/  FFMA.FTZ R159, R90, R11.reuse, -R111.reuse ;  /* 0x0000000b5a9f7223 */ /* 0x180fe2000001086f */
[----:B------:R-:W1:Y:S01]  /*18f60*/  MUFU.EX2 R0, R0 ;  /* 0x0000000000007308 */ /* 0x000e620000000800 */
[-C--:B------:R-:W-:Y:S01]  /*18f70*/  FFMA.FTZ R90, R158, R11.reuse, -R111 ;  /* 0x0000000b9e5a7223 */ /* 0x080fe2000001086f */
[----:B------:R-:W-:Y:S01]  /*18f80*/  FADD.FTZ R2, -R2, R7 ;  /* 0x0000000702027221 */ /* 0x000fe20000010100 */
[-CC-:B------:R-:W-:Y:S01]  /*18f90*/  FFMA.FTZ R153, R92, R11.reuse, -R111.reuse ;  /* 0x0000000b5c997223 */ /* 0x180fe2000001086f */
[-CC-:B------:R-:W-:Y:S01]  /*18fa0*/  FFMA.FTZ R92, R160, R11.reuse, -R111.reuse ;  /* 0x0000000ba05c7223 */ /* 0x180fe2000001086f */
[-CC-:B------:R-:W-:Y:S01]  /*18fb0*/  FFMA.FTZ R155, R94, R11.reuse, -R111.reuse ;  /* 0x0000000b5e9b7223 */ /* 0x180fe2000001086f */
[-C--:B------:R-:W-:Y:S01]  /*18fc0*/  FMUL.FTZ R2, R2, R11.reuse ;  /* 0x0000000b02027220 */ /* 0x080fe20000410000 */
        /* <DEDUP_REMOVED lines=9> */
[----:B------:R-:W2:Y:S01]  /*19060*/  MUFU.EX2 R2, R2 ;  /* 0x0000000200027308 */ /* 0x000ea20000000800 */
[----:B-1----:R-:W-:Y:S01]  /*19070*/  FFMA.FTZ R7, R0, R4, R13 ;  /* 0x0000000400077223 */ /* 0x002fe2000001000d */
[-CC-:B------:R-:W-:Y:S01]  /*19080*/  FFMA.FTZ R104, R104, R11.reuse, -R111.reuse ;  /* 0x0000000b68687223 */ /* 0x180fe2000001086f */
[-CC-:B------:R-:W-:Y:S01]  /*19090*/  FFMA.FTZ R141, R210, R11.reuse, -R111.reuse ;  /* 0x0000000bd28d7223 */ /* 0x180fe2000001086f */
[-C--:B------:R-:W-:Y:S01]  /*190a0*/  FFMA.FTZ R12, R106, R11.reuse, -R111 ;  /* 0x0000000b6a0c7223 */ /* 0x080fe2000001086f */
[----:B------:R-:W-:Y:S01]  /*190b0*/  FADD.FTZ R4, R114, R7 ;  /* 0x0000000772047221 */ /* 0x000fe20000010000 */
        /* <DEDUP_REMOVED lines=11> */
[----:B--2---:R-:W-:Y:S01]  /*19170*/  FFMA.FTZ R3, R2, R3, R157 ;  /* 0x0000000302037223 */ /* 0x004fe2000001009d */
[----:B------:R-:W-:Y:S01]  /*19180*/  FADD.FTZ R7, R91, R4 ;  /* 0x000000045b077221 */ /* 0x000fe20000010000 */
[----:B------:R-:W-:Y:S01]  /*19190*/  F2FP.BF16.F32.PACK_AB R156, R114, R13 ;  /* 0x0000000d729c723e */ /* 0x000fe200000010ff */
[----:B------:R-:W-:Y:S01]  /*191a0*/  VIADD R8, R8, 0xffffffff ;  /* 0xffffffff08087836 */ /* 0x000fe20000000000 */
[----:B------:R-:W-:Y:S01]  /*191b0*/  F2FP.BF16.F32.PACK_AB R158, R116, R89 ;  /* 0x00000059749e723e */ /* 0x000fe200000010ff */
[----:B------:R-:W-:Y:S01]  /*191c0*/  FADD.FTZ R128, R96, R7 ;  /* 0x0000000760807221 */ /* 0x000fe20000010000 */
[----:B------:R-:W-:Y:S01]  /*191d0*/  IMAD.MOV.U32 R160, RZ, RZ, R170 ;  /* 0x000000ffffa07224 */ /* 0x000fe200078e00aa */
[----:B------:R-:W2:Y:S01]  /*191e0*/  MUFU.EX2 R90, R90 ;  /* 0x0000005a005a7308 */ /* 0x000ea20000000800 */
[C---:B-1----:R-:W-:Y:S01]  /*191f0*/  FADD.FTZ R4, R6.reuse, R3 ;  /* 0x0000000306047221 */ /* 0x042fe20000010000 */
[----:B------:R-:W-:Y:S01]  /*19200*/  FADD.FTZ R7, R93, R128 ;  /* 0x000000805d077221 */ /* 0x000fe20000010000 */
[----:B------:R-:W-:Y:S01]  /*19210*/  F2FP.BF16.F32.PACK_AB R157, R6, R157 ;  /* 0x0000009d069d723e */ /* 0x000fe200000010ff */
[----:B------:R-:W-:-:S02]  /*19220*/  IMAD.MOV.U32 R6, RZ, RZ, R10 ;  /* 0x000000ffff067224 */ /* 0x000fc400078e000a */
[----:B------:R-:W-:Y:S02]  /*19230*/  FADD.FTZ R128, R118, R7 ;  /* 0x0000000776807221 */ /* 0x000fe40000010000 */
[----:B------:R-:W1:Y:S01]  /*19240*/  MUFU.EX2 R153, R153 ;  /* 0x0000009900997308 */ /* 0x000e620000000800 */
[----:B---3--:R-:W-:Y:S01]  /*19250*/  FADD.FTZ R3, R159, R4 ;  /* 0x000000049f037221 */ /* 0x008fe20000010000 */
[----:B------:R-:W-:-:S04]  /*19260*/  FADD.FTZ R7, R95, R128 ;  /* 0x000000805f077221 */ /* 0x000fc80000010000 */
[----:B------:R-:W-:Y:S02]  /*19270*/  FADD.FTZ R128, R120, R7 ;  /* 0x0000000778807221 */ /* 0x000fe40000010000 */
[----:B------:R-:W3:Y:S01]  /*19280*/  MUFU.EX2 R92, R92 ;  /* 0x0000005c005c7308 */ /* 0x000ee20000000800 */
[C---:B--2---:R-:W-:Y:S01]  /*19290*/  FADD.FTZ R4, R90.reuse, R3 ;  /* 0x000000035a047221 */ /* 0x044fe20000010000 */
[----:B------:R-:W-:Y:S01]  /*192a0*/  FADD.FTZ R7, R101, R128 ;  /* 0x0000008065077221 */ /* 0x000fe20000010000 */
[----:B------:R-:W-:-:S03]  /*192b0*/  F2FP.BF16.F32.PACK_AB R159, R90, R159 ;  /* 0x0000009f5a9f723e */ /* 0x000fc600000010ff */
[----:B------:R-:W-:Y:S02]  /*192c0*/  FADD.FTZ R7, R110, R7 ;  /* 0x000000076e077221 */ /* 0x000fe40000010000 */
[----:B------:R-:W2:Y:S01]  /*192d0*/  MUFU.EX2 R155, R155 ;  /* 0x0000009b009b7308 */ /* 0x000ea20000000800 */
[----:B-1----:R-:W-:Y:S01]  /*192e0*/  FADD.FTZ R3, R153, R4 ;  /* 0x0000000499037221 */ /* 0x002fe20000010000 */
[----:B------:R-:W-:Y:S01]  /*192f0*/  FADD.FTZ R106, R144, R7 ;  /* 0x00000007906a7221 */ /* 0x000fe20000010000 */
[----:B------:R-:W-:-:S03]  /*19300*/  F2FP.BF16.F32.PACK_AB R144, R99, R144 ;  /* 0x000000906390723e */ /* 0x000fc600000010ff */
[----:B------:R-:W-:Y:S02]  /*19310*/  FADD.FTZ R7, R99, R106 ;  /* 0x0000006a63077221 */ /* 0x000fe40000010000 */
[----:B------:R-:W1:Y:S01]  /*19320*/  MUFU.EX2 R94, R94 ;  /* 0x0000005e005e7308 */ /* 0x000e620000000800 */
[----:B---3--:R-:W-:Y:S01]  /*19330*/  FADD.FTZ R4, R92, R3 ;  /* 0x000000035c047221 */ /* 0x008fe20000010000 */
[----:B------:R-:W-:Y:S01]  /*19340*/  FADD.FTZ R106, R146, R7 ;  /* 0x00000007926a7221 */ /* 0x000fe20000010000 */
[C---:B------:R-:W-:Y:S02]  /*19350*/  F2FP.BF16.F32.PACK_AB R146, R103.reuse, R146 ;  /* 0x000000926792723e */ /* 0x040fe400000010ff */
[----:B------:R-:W-:Y:S01]  /*19360*/  F2FP.BF16.F32.PACK_AB R153, R92, R153 ;  /* 0x000000995c99723e */ /* 0x000fe200000010ff */
[----:B------:R-:W-:Y:S02]  /*19370*/  FADD.FTZ R7, R103, R106 ;  /* 0x0000006a67077221 */ /* 0x000fe40000010000 */
[----:B------:R-:W3:Y:S01]  /*19380*/  MUFU.EX2 R149, R149 ;  /* 0x0000009500957308 */ /* 0x000ee20000000800 */
[----:B--2---:R-:W-:Y:S01]  /*19390*/  FADD.FTZ R3, R155, R4 ;  /* 0x000000049b037221 */ /* 0x004fe20000010000 */
[----:B------:R-:W-:Y:S01]  /*193a0*/  FADD.FTZ R106, R140, R7 ;  /* 0x000000078c6a7221 */ /* 0x000fe20000010000 */
[----:B------:R-:W-:-:S03]  /*193b0*/  F2FP.BF16.F32.PACK_AB R140, R105, R140 ;  /* 0x0000008c698c723e */ /* 0x000fc600000010ff */
[----:B------:R-:W-:Y:S02]  /*193c0*/  FADD.FTZ R106, R105, R106 ;  /* 0x0000006a696a7221 */ /* 0x000fe40000010000 */
[----:B------:R-:W2:Y:S01]  /*193d0*/  MUFU.EX2 R98, R98 ;  /* 0x0000006200627308 */ /* 0x000ea20000000800 */
[C---:B-1----:R-:W-:Y:S01]  /*193e0*/  FADD.FTZ R4, R94.reuse, R3 ;  /* 0x000000035e047221 */ /* 0x042fe20000010000 */
[----:B------:R-:W-:Y:S01]  /*193f0*/  FADD.FTZ R7, R107, R106 ;  /* 0x0000006a6b077221 */ /* 0x000fe20000010000 */
[----:B------:R-:W-:-:S05]  /*19400*/  F2FP.BF16.F32.PACK_AB R155, R94, R155 ;  /* 0x0000009b5e9b723e */ /* 0x000fca00000010ff */
[----:B------:R-:W1:Y:S01]  /*19410*/  MUFU.EX2 R151, R151 ;  /* 0x0000009700977308 */ /* 0x000e620000000800 */
[----:B---3--:R-:W-:-:S07]  /*19420*/  FADD.FTZ R3, R149, R4 ;  /* 0x0000000495037221 */ /* 0x008fce0000010000 */
        /* <DEDUP_REMOVED lines=29> */
[C---:B---3--:R-:W-:Y:S01]  /*19600*/  FADD.FTZ R3, R108.reuse, R3 ;  /* 0x000000036c037221 */ /* 0x048fe20000010000 */
[----:B------:R-:W-:-:S06]  /*19610*/  F2FP.BF16.F32.PACK_AB R143, R108, R143 ;  /* 0x0000008f6c8f723e */ /* 0x000fcc00000010ff */
[----:B------:R-:W3:Y:S01]  /*19620*/  MUFU.EX2 R109, R109 ;  /* 0x0000006d006d7308 */ /* 0x000ee20000000800 */
[----:B--2---:R-:W-:-:S07]  /*19630*/  FADD.FTZ R96, R136, R7 ;  /* 0x0000000788607221 */ /* 0x004fce0000010000 */
[----:B------:R-:W2:Y:S01]  /*19640*/  MUFU.EX2 R122, R122 ;  /* 0x0000007a007a7308 */ /* 0x000ea20000000800 */
[----:B-1----:R-:W-:-:S07]  /*19650*/  FADD.FTZ R3, R112, R3 ;  /* 0x0000000370037221 */ /* 0x002fce0000010000 */
[----:B------:R-:W1:Y:S01]  /*19660*/  MUFU.EX2 R138, R138 ;  /* 0x0000008a008a7308 */ /* 0x000e620000000800 */
[C---:B---3--:R-:W-:Y:S01]  /*19670*/  FADD.FTZ R7, R109.reuse, R96 ;  /* 0x000000606d077221 */ /* 0x048fe20000010000 */
[----:B------:R-:W-:-:S06]  /*19680*/  F2FP.BF16.F32.PACK_AB R136, R109, R136 ;  /* 0x000000886d88723e */ /* 0x000fcc00000010ff */
[----:B------:R-:W3:Y:S01]  /*19690*/  MUFU.EX2 R124, R124 ;  /* 0x0000007c007c7308 */ /* 0x000ee20000000800 */
[C---:B--2---:R-:W-:Y:S01]  /*196a0*/  FADD.FTZ R3, R122.reuse, R3 ;  /* 0x000000037a037221 */ /* 0x044fe20000010000 */
[----:B------:R-:W-:-:S06]  /*196b0*/  F2FP.BF16.F32.PACK_AB R137, R122, R112 ;  /* 0x000000707a89723e */ /* 0x000fcc00000010ff */
[----:B------:R-:W2:Y:S01]  /*196c0*/  MUFU.EX2 R97, R97 ;  /* 0x0000006100617308 */ /* 0x000ea20000000800 */
[----:B-1----:R-:W-:Y:S01]  /*196d0*/  FADD.FTZ R96, R138, R7 ;  /* 0x000000078a607221 */ /* 0x002fe20000010000 */
[----:B------:R-:W-:-:S06]  /*196e0*/  IMAD.MOV.U32 R7, RZ, RZ, R88 ;  /* 0x000000ffff077224 */ /* 0x000fcc00078e0058 */
[----:B------:R-:W1:Y:S01]  /*196f0*/  MUFU.EX2 R111, R111 ;  /* 0x0000006f006f7308 */ /* 0x000e620000000800 */
[----:B---3--:R-:W-:Y:S01]  /*19700*/  FADD.FTZ R3, R124, R3 ;  /* 0x000000037c037221 */ /* 0x008fe20000010000 */
[C---:B--2---:R-:W-:Y:S01]  /*19710*/  FADD.FTZ R4, R97.reuse, R96 ;  /* 0x0000006061047221 */ /* 0x044fe20000010000 */
[----:B------:R-:W-:Y:S02]  /*19720*/  F2FP.BF16.F32.PACK_AB R138, R97, R138 ;  /* 0x0000008a618a723e */ /* 0x000fe400000010ff */
[C---:B-1----:R-:W-:Y:S01]  /*19730*/  FADD.FTZ R3, R111.reuse, R3 ;  /* 0x000000036f037221 */ /* 0x042fe20000010000 */
[----:B------:R-:W-:Y:S01]  /*19740*/  F2FP.BF16.F32.PACK_AB R139, R111, R124 ;  /* 0x0000007c6f8b723e */ /* 0x000fe200000010ff */
[----:B0-----:R-:W-:Y:S06]  /*19750*/  @P2 BRA `(.L_x_1546) ;  /* 0xffffffc8005c2947 */ /* 0x001fec000383ffff */
[----:B------:R-:W-:Y:S05]  /*19760*/  BSYNC B0 ;  /* 0x0000000000007941 */ /* 0x000fea0003800000 */
.L_x_1527:
[----:B------:R-:W-:Y:S02]  /*19770*/  IMAD.MOV.U32 R7, RZ, RZ, R88 ;  /* 0x000000ffff077224 */ /* 0x000fe400078e0058 */
[----:B------:R-:W-:Y:S02]  /*19780*/  IMAD.MOV.U32 R6, RZ, RZ, R10 ;  /* 0x000000ffff067224 */ /* 0x000fe400078e000a */
[----:B------:R-:W-:Y:S02]  /*19790*/  IMAD.MOV.U32 R160, RZ, RZ, R170 ;  /* 0x000000ffffa07224 */ /* 0x000fe400078e00aa */
[----:B------:R-:W-:-:S07]  /*197a0*/  IMAD.MOV.U32 R161, RZ, RZ, R171 ;  /* 0x000000ffffa17224 */ /* 0x000fce00078e00ab */
.L_x_1526:
[----:B------:R-:W-:Y:S05]  /*197b0*/  BSYNC B1 ;  /* 0x0000000000017941 */ /* 0x000fea0003800000 */
.L_x_1525:
[----:B------:R-:W0:Y:S01]  /*197c0*/  LDC R9, c[0x0][0x9e4] ;  /* 0x00027900ff097b82 */ /* 0x000e220000000800 */
[----:B------:R-:W-:Y:S01]  /*197d0*/  IADD3 R10, R163, 0x80, -R164 ;  /* 0x00000080a30a7810 */ /* 0x000fe20007ffe8a4 */
[----:B------:R-:W-:-:S04]  /*197e0*/  ULDC UR4, c[0x0][0x9dc] ;  /* 0x0002770000047ab9 */ /* 0x000fc80000000800 */
[----:B------:R-:W-:-:S04]  /*197f0*/  IMAD R10, R169, 0x80, R10 ;  /* 0x00000080a90a7824 */ /* 0x000fc800078e020a */
[----:B------:R-:W-:Y:S01]  /*19800*/  VIADD R12, R10, -UR4 ;  /* 0x800000040a0c7c36 */ /* 0x000fe20008000000 */
[----:B0-----:R-:W-:-:S13]  /*19810*/  ISETP.GE.AND P2, PT, R9, 0x1, PT ;  /* 0x000000010900780c */ /* 0x001fda0003f46270 */
[----:B------:R-:W-:Y:S05]  /*19820*/  @!P2 BRA `(.L_x_1547) ;  /* 0x000000000044a947 */ /* 0x000fea0003800000 */
        /* <DEDUP_REMOVED lines=10> */
.L_x_1549:
[----:B------:R-:W-:-:S13]  /*198d0*/  ISETP.NE.AND P2, PT, R9, 0x1, PT ;  /* 0x000000010900780c */ /* 0x000fda0003f45270 */
[----:B------:R-:W0:Y:S02]  /*198e0*/  @P2 LDC.64 R14, c[0x0][0x9e8] ;  /* 0x00027a00ff0e2b82 */ /* 0x000e240000000a00 */
[----:B0-----:R-:W-:-:S05]  /*198f0*/  @P2 IMAD.HI.U32 R14, R10, R14, RZ ;  /* 0x0000000e0a0e2227 */ /* 0x001fca00078e00ff */
[----:B------:R-:W-:-:S07]  /*19900*/  @P2 SHF.R.U32.HI R10, RZ, R15, R14 ;  /* 0x0000000fff0a2219 */ /* 0x000fce000001160e */
.L_x_1550:
[----:B------:R-:W-:Y:S05]  /*19910*/  BSYNC B0 ;  /* 0x0000000000007941 */ /* 0x000fea0003800000 */
.L_x_1548:
[----:B------:R-:W-:-:S05]  /*19920*/  IMAD R13, R10, R9, RZ ;  /* 0x000000090a0d7224 */ /* 0x000fca00078e02ff */
[----:B------:R-:W-:-:S07]  /*19930*/  VIMNMX R12, R12, R13, !PT ;  /* 0x0000000d0c0c7248 */ /* 0x000fce0007fe0100 */
.L_x_1547:
[----:B------:R-:W-:Y:S01]  /*19940*/  VIADD R12, R12, 0x5f ;  /* 0x0000005f0c0c7836 */ /* 0x000fe20000000000 */
[----:B------:R-:W-:Y:S03]  /*19950*/  BSSY B0, `(.L_x_1551) ;  /* 0x0000263000007945 */ /* 0x000fe60003800000 */
[----:B------:R-:W-:-:S05]  /*19960*/  IMAD.HI R12, R12, 0x2aaaaaab, RZ ;  /* 0x2aaaaaab0c0c7827 */ /* 0x000fca00078e02ff */
[----:B------:R-:W-:-:S04]  /*19970*/  SHF.R.U32.HI R13, RZ, 0x1f, R12 ;  /* 0x0000001fff0d7819 */ /* 0x000fc8000001160c */
[----:B------:R-:W-:-:S04]  /*19980*/  LEA.HI.SX32 R13, R12, R13, 0x1c ;  /* 0x0000000d0c0d7211 */ /* 0x000fc800078fe2ff */
[----:B------:R-:W-:-:S04]  /*19990*/  VIMNMX R14, R168, R13, !PT ;  /* 0x0000000da80e7248 */ /* 0x000fc80007fe0100 */
[----:B------:R-:W-:-:S13]  /*199a0*/  ISETP.GE.AND P2, PT, R8, R14, PT ;  /* 0x0000000e0800720c */ /* 0x000fda0003f46270 */
[----:B------:R-:W-:Y:S05]  /*199b0*/  @!P2 BRA `(.L_x_1552) ;  /* 0x000000240070a947 */ /* 0x000fea0003800000 */
[----:B------:R-:W-:Y:S01]  /*199c0*/  BSSY B1, `(.L_x_1552) ;  /* 0x000025b000017945 */ /* 0x000fe20003800000 */
[----:B------:R-:W-:Y:S02]  /*199d0*/  IMAD.MOV.U32 R13, RZ, RZ, R7 ;  /* 0x000000ffff0d7224 */ /* 0x000fe400078e0007 */
[----:B------:R-:W-:Y:S02]  /*199e0*/  IMAD.MOV.U32 R12, RZ, RZ, R6 ;  /* 0x000000ffff0c7224 */ /* 0x000fe400078e0006 */
[----:B------:R-:W-:Y:S02]  /*199f0*/  IMAD.MOV.U32 R20, RZ, RZ, R161 ;  /* 0x000000ffff147224 */ /* 0x000fe400078e00a1 */
[----:B------:R-:W-:-:S07]  /*19a00*/  IMAD.MOV.U32 R21, RZ, RZ, R160 ;  /* 0x000000ffff157224 */ /* 0x000fce00078e00a0 */
.L_x_1563:
[----:B------:R-:W-:-:S05]  /*19a10*/  VIADD R15, R21, 0x1 ;  /* 0x00000001150f7836 */ /* 0x000fca0000000000 */
[----:B------:R-:W-:-:S04]  /*19a20*/  ISETP.NE.AND P2, PT, R15, 0x2, PT ;  /* 0x000000020f00780c */ /* 0x000fc80003f45270 */
[----:B------:R-:W-:Y:S02]  /*19a30*/  SEL R15, R15, RZ, P2 ;  /* 0x000000ff0f0f7207 */ /* 0x000fe40001000000 */
[----:B------:R-:W-:-:S03]  /*19a40*/  SEL R161, RZ, 0x1, P2 ;  /* 0x00000001ffa17807 */ /* 0x000fc60001000000 */
[----:B------:R-:W-:Y:S01]  /*19a50*/  IMAD.MOV.U32 R160, RZ, RZ, R15 ;  /* 0x000000ffffa07224 */ /* 0x000fe200078e000f */
[----:B------:R-:W-:Y:S01]  /*19a60*/  LOP3.LUT R161, R20, R161, RZ, 0x3c, !PT ;  /* 0x000000a114a17212 */ /* 0x000fe200078e3cff */
[----:B------:R-:W-:Y:S06]  /*19a70*/  @!P0 BRA `(.L_x_1553) ;  /* 0x0000000000048947 */ /* 0x000fec0003800000 */
[----:B------:R-:W-:Y:S01]  /*19a80*/  BPT.TRAP 0x1 ;  /* 0x000000040000795c */ /* 0x000fe20000300000 */
.L_x_1553:
[----:B------:R-:W-:Y:S01]  /*19a90*/  IMAD R10, R160, 0x8, R18 ;  /* 0x00000008a00a7824 */ /* 0x000fe200078e0212 */
[----:B------:R-:W-:-:S04]  /*19aa0*/  SHF.L.U32 R11, R161, 0x1f, RZ ;  /* 0x0000001fa10b7819 */ /* 0x000fc800000006ff */
[----:B------:R0:W1:Y:S01]  /*19ab0*/  SYNCS.PHASECHK.TRANS64.TRYWAIT P2, [R10+URZ+0x2a830], R11 ;  /* 0x02a8300b0a0075a7 */ /* 0x000062000804017f */
[----:B------:R-:W-:Y:S05]  /*19ac0*/  @!P0 BRA `(.L_x_1554) ;  /* 0x0000000000048947 */ /* 0x000fea0003800000 */
[----:B------:R-:W-:Y:S01]  /*19ad0*/  BPT.TRAP 0x1 ;  /* 0x000000040000795c */ /* 0x000fe20000300000 */
.L_x_1554:
[----:B------:R-:W-:Y:S01]  /*19ae0*/  BSSY B2, `(.L_x_1555) ;  /* 0x0000006000027945 */ /* 0x000fe20003800000 */
[----:B------:R-:W-:Y:S02]  /*19af0*/  IMAD R6, R160, 0x900, R5 ;  /* 0x00000900a0067824 */ /* 0x000fe400078e0205 */
[----:B------:R-:W-:Y:S01]  /*19b00*/  IMAD.MOV.U32 R7, RZ, RZ, 0x40000040 ;  /* 0x40000040ff077424 */ /* 0x000fe200078e00ff */
[----:B-1----:R-:W-:Y:S06]  /*19b10*/  @P2 BRA `(.L_x_1556) ;  /* 0x0000000000082947 */ /* 0x002fec0003800000 */
[----:B------:R-:W1:Y:S02]  /*19b20*/  SYNCS.PHASECHK.TRANS64.TRYWAIT P2, [R10+URZ+0x2a830], R11 ;  /* 0x02a8300b0a0075a7 */ /* 0x000e64000804017f */
[----:B-1----:R-:W-:Y:S05]  /*19b30*/  @!P2 BRA `(.L_x_1557) ;  /* 0x000000fc0040a947 */ /* 0x002fea0003800000 */
.L_x_1556:
[----:B------:R-:W-:Y:S05]  /*19b40*/  BSYNC B2 ;  /* 0x0000000000027941 */ /* 0x000fea0003800000 */
.L_x_1555:
[----:B------:R-:W2:Y:S04]  /*19b50*/  LDL.64 R88, [R1+0x38] ;  /* 0x0000380001587983 */ /* 0x000ea80000100a00 */
[----:B------:R-:W3:Y:S04]  /*19b60*/  LDL.64 R210, [R1+0x30] ;  /* 0x0000300001d27983 */ /* 0x000ee80000100a00 */
[----:B------:R-:W4:Y:S01]  /*19b70*/  LDL.64 R208, [R1+0x28] ;  /* 0x0000280001d07983 */ /* 0x000f220000100a00 */
[----:B------:R-:W-:-:S03]  /*19b80*/  R2UR UR6, R6 ;  /* 0x00000000060672ca */ /* 0x000fc600000e0000 */
[----:B------:R-:W5:Y:S01]  /*19b90*/  LDL.64 R206, [R1+0x20] ;  /* 0x0000200001ce7983 */ /* 0x000f620000100a00 */
[----:B------:R-:W-:Y:S01]  /*19ba0*/  R2UR UR7, R7 ;  /* 0x00000000070772ca */ /* 0x000fe200000e0000 */
[----:B01----:R-:W-:Y:S02]  /*19bb0*/  VIADD R10, R6, 0x2 ;  /* 0x00000002060a7836 */ /* 0x003fe40000000000 */
[----:B------:R-:W-:Y:S01]  /*19bc0*/  IMAD.MOV.U32 R11, RZ, RZ, 0x40000040 ;  /* 0x40000040ff0b7424 */ /* 0x000fe200078e00ff */
        /* <DEDUP_REMOVED lines=171> */
.L_x_1558:
[----:B------:R-:W-:Y:S01]  /*1a680*/  SHF.L.U32 R7, R20, 0x1f, RZ ;  /* 0x0000001f14077819 */ /* 0x000fe200000006ff */
[----:B------:R-:W-:-:S04]  /*1a690*/  IMAD R20, R21, 0x8, R18 ;  /* 0x0000000815147824 */ /* 0x000fc800078e0212 */
[----:B------:R0:W1:Y:S01]  /*1a6a0*/  SYNCS.PHASECHK.TRANS64.TRYWAIT P2, [R20+URZ+0x2a850], R7 ;  /* 0x02a85007140075a7 */ /* 0x000062000804017f */
[----:B------:R-:W-:Y:S05]  /*1a6b0*/  @!P0 BRA `(.L_x_1559) ;  /* 0x0000000000048947 */ /* 0x000fea0003800000 */
[----:B------:R-:W-:Y:S01]  /*1a6c0*/  BPT.TRAP 0x1 ;  /* 0x000000040000795c */ /* 0x000fe20000300000 */
.L_x_1559:
[----:B------:R-:W-:Y:S04]  /*1a6d0*/  BSSY B2, `(.L_x_1560) ;  /* 0x0000004000027945 */ /* 0x000fe80003800000 */
[----:B-1----:R-:W-:Y:S05]  /*1a6e0*/  @P2 BRA `(.L_x_1561) ;  /* 0x0000000000082947 */ /* 0x002fea0003800000 */
[----:B------:R-:W1:Y:S02]  /*1a6f0*/  SYNCS.PHASECHK.TRANS64.TRYWAIT P2, [R20+URZ+0x2a850], R7 ;  /* 0x02a85007140075a7 */ /* 0x000e64000804017f */
[----:B-1----:R-:W-:Y:S05]  /*1a700*/  @!P2 BRA `(.L_x_1562) ;  /* 0x000000f00060a947 */ /* 0x002fea0003800000 */
.L_x_1561:
[----:B------:R-:W-:Y:S05]  /*1a710*/  BSYNC B2 ;  /* 0x0000000000027941 */ /* 0x000fea0003800000 */
.L_x_1560:
[----:B------:R-:W-:Y:S01]  /*1a720*/  VIADD R0, R18, 0x400 ;  /* 0x0000040012007836 */ /* 0x000fe20000000000 */
[----:B------:R-:W-:Y:S01]  /*1a730*/  WARPGROUP.ARRIVE ;  /* 0x00000000000079c5 */ /* 0x000fe20000000000 */
[----:B------:R-:W-:Y:S02]  /*1a740*/  IMAD.MOV.U32 R11, RZ, RZ, 0x40000040 ;  /* 0x40000040ff0b7424 */ /* 0x000fe400078e00ff */
[----:B------:R-:W-:Y:S01]  /*1a750*/  FMUL.FTZ R2, R88, UR51 ;  /* 0x0000003358027c20 */ /* 0x000fe20008410000 */
[----:B01----:R-:W-:Y:S01]  /*1a760*/  IMAD.MOV.U32 R7, RZ, RZ, 0x40000040 ;  /* 0x40000040ff077424 */ /* 0x003fe200078e00ff */
[----:B------:R-:W-:Y:S01]  /*1a770*/  SHF.R.U32.HI R0, RZ, 0x4, R0 ;  /* 0x00000004ff007819 */ /* 0x000fe20000011600 */
[----:B------:R-:W-:Y:S01]  /*1a780*/  FMUL.FTZ R192, R89, UR51 ;  /* 0x0000003359c07c20 */ /* 0x000fe20008410000 */
[----:B------:R-:W-:Y:S01]  /*1a790*/  R2UR UR7, R11 ;  /* 0x000000000b0772ca */ /* 0x000fe200000e0000 */
        /* <DEDUP_REMOVED lines=12> */
[----:B------:R-:W-:Y:S01]  /*1a860*/  FMUL.FTZ R214, R109, UR51 ;  /* 0x000000336dd67c20 */ /* 0x000fe20008410000 */
[----:B------:R-:W-:Y:S01]  /*1a870*/  FMUL.FTZ R112, R112, UR51 ;  /* 0x0000003370707c20 */ /* 0x000fe20008410000 */
[C---:B------:R-:W-:Y:S01]  /*1a880*/  VIADD R6, R10.reuse, 0x80 ;  /* 0x000000800a067836 */ /* 0x040fe20000000000 */
[----:B------:R-:W-:Y:S01]  /*1a890*/  R2UR UR6, R10 ;  /* 0x000000000a0672ca */ /* 0x000fe200000e0000 */
        /* <DEDUP_REMOVED lines=12> */
[----:B------:R-:W-:Y:S01]  /*1a960*/  HGMMA.64x128x16.F32.BF16 R24, R156, gdesc[UR4].tnspB, R24, gsb0 ;  /* 0x41e000049c187df0 */ /* 0x000fe20008001818 */
[----:B------:R-:W-:Y:S01]  /*1a970*/  R2UR UR6, R6 ;  /* 0x00000000060672ca */ /* 0x000fe200000e0000 */
[----:B------:R-:W-:Y:S01]  /*1a980*/  VIADD R6, R10, 0x100 ;  /* 0x000001000a067836 */ /* 0x000fe20000000000 */
[----:B------:R-:W-:Y:S01]  /*1a990*/  R2UR UR7, R7 ;  /* 0x00000000070772ca */ /* 0x000fe200000e0000 */
[----:B------:R-:W-:Y:S01]  /*1a9a0*/  IMAD.MOV.U32 R7, RZ, RZ, 0x40000040 ;  /* 0x40000040ff077424 */ /* 0x000fe200078e00ff */
[----:B-1----:R-:W-:Y:S01]  /*1a9b0*/  FMNMX.FTZ R11, R192, R11, !PT ;  /* 0x0000000bc00b7209 */ /* 0x002fe20007810000 */
[----:B------:R-:W-:Y:S01]  /*1a9c0*/  FMUL.FTZ R222, R133, UR51 ;  /* 0x0000003385de7c20 */ /* 0x000fe20008410000 */
[----:B------:R-:W1:Y:S01]  /*1a9d0*/  MUFU.TANH R204, R204 ;  /* 0x000000cc00cc7308 */ /* 0x000e620000002400 */
[----:B------:R-:W-:Y:S01]  /*1a9e0*/  FMUL.FTZ R108, R111, UR51 ;  /* 0x000000336f6c7c20 */ /* 0x000fe20008410000 */
[----:B--2---:R-:W-:Y:S01]  /*1a9f0*/  FMNMX.FTZ R11, R92, R11, !PT ;  /* 0x0000000b5c0b7209 */ /* 0x004fe20007810000 */
[----:B------:R-:W-:Y:S01]  /*1aa00*/  FMUL.FTZ R88, R90, UR51 ;  /* 0x000000335a587c20 */ /* 0x000fe20008410000 */
[----:B------:R-:W-:Y:S01]  /*1aa10*/  FMUL.FTZ R90, R91, UR51 ;  /* 0x000000335b5a7c20 */ /* 0x000fe20008410000 */
[----:B------:R-:W-:-:S02]  /*1aa20*/  IMAD.MOV.U32 R93, RZ, RZ, 0x40000040 ;  /* 0x40000040ff5d7424 */ /* 0x000fc400078e00ff */
        /* <DEDUP_REMOVED lines=11> */
[----:B-1----:R-:W-:Y:S01]  /*1aae0*/  FMNMX.FTZ R11, R204, R11, !PT ;  /* 0x0000000bcc0b7209 */ /* 0x002fe20007810000 */
        /* <DEDUP_REMOVED lines=11> */
[C---:B------:R-:W-:Y:S01]  /*1aba0*/  ISETP.GT.AND P2, PT, R8.reuse, R14, PT ;  /* 0x0000000e0800720c */ /* 0x040fe20003f44270 */
[----:B------:R-:W-:-:S02]  /*1abb0*/  VIADD R8, R8, 0xffffffff ;  /* 0xffffffff08087836 */ /* 0x000fc40000000000 */
        /* <DEDUP_REMOVED lines=21> */
[----:B------:R-:W-:Y:S02]  /*1ad10*/  R2UR UR6, R6 ;  /* 0x00000000060672ca */ /* 0x000fe400000e0000 */
[----:B------:R-:W-:Y:S02]  /*1ad20*/  R2UR UR7, R7 ;  /* 0x00000000070772ca */ /* 0x000fe400000e0000 */
        /* <DEDUP_REMOVED lines=29> */
[----:B------:R-:W-:Y:S01]  /*1af00*/  FMUL.FTZ R154, R121, UR51 ;  /* 0x00000033799a7c20 */ /* 0x000fe20008410000 */
[----:B------:R-:W-:-:S04]  /*1af10*/  WARPGROUP.ARRIVE ;  /* 0x00000000000079c5 */ /* 0x000fc80000000000 */
[----:B------:R-:W0:Y:S02]  /*1af20*/  MUFU.TANH R152, R0 ;  /* 0x0000000000987308 */ /* 0x000e240000002400 */
[----:B------:R-:W-:Y:S01]  /*1af30*/  HGMMA.64x128x16.F32.BF16 R24, R148, gdesc[UR4].tnspB, R24, gsb0 ;  /* 0x41e0000494187df0 */ /* 0x000fe20008001818 */
[----:B------:R-:W-:Y:S01]  /*1af40*/  R2UR UR7, R93 ;  /* 0x000000005d0772ca */ /* 0x000fe200000e0000 */
[----:B------:R-:W-:-:S04]  /*1af50*/  IMAD.MOV.U32 R93, RZ, RZ, 0x40000040 ;  /* 0x40000040ff5d7424 */ /* 0x000fc800078e00ff */
        /* <DEDUP_REMOVED lines=11> */
[----:B------:R-:W-:-:S04]  /*1b010*/  FMNMX.FTZ R11, R224, R11, !PT ;  /* 0x0000000be00b7209 */ /* 0x000fc80007810000 */
[----:B------:R-:W-:-:S05]  /*1b020*/  FMNMX.FTZ R11, R222, R11, !PT ;  /* 0x0000000bde0b7209 */ /* 0x000fca0007810000 */
[----:B------:R-:W0:Y:S02]  /*1b030*/  SHFL.BFLY PT, R0, R11, 0x2, 0x1f ;  /* 0x0c401f000b007f89 */ /* 0x000e2400000e0000 */
[----:B0-----:R-:W-:Y:S01]  /*1b040*/  FMNMX.FTZ R0, R11, R0, !PT ;  /* 0x000000000b007209 */ /* 0x001fe20007810000 */
[----:B------:R-:W-:-:S04]  /*1b050*/  IMAD.U32 R11, RZ, RZ, UR42 ;  /* 0x0000002aff0b7e24 */ /* 0x000fc8000f8e00ff */
[----:B------:R-:W0:Y:S02]  /*1b060*/  SHFL.BFLY PT, R7, R0, 0x1, 0x1f ;  /* 0x0c201f0000077f89 */ /* 0x000e2400000e0000 */
[----:B0-----:R-:W-:Y:S02]  /*1b070*/  FMNMX.FTZ R6, R0, R7, !PT ;  /* 0x0000000700067209 */ /* 0x001fe40007810000 */
[----:B------:R-:W-:-:S03]  /*1b080*/  FMNMX.FTZ R7, R88, R13, !PT ;  /* 0x0000000d58077209 */ /* 0x000fc60007810000 */
[----:B------:R-:W-:Y:S01]  /*1b090*/  FMUL.FTZ R111, R6, R11 ;  /* 0x0000000b066f7220 */ /* 0x000fe20000410000 */
[----:B------:R-:W-:Y:S01]  /*1b0a0*/  FMNMX.FTZ R7, R90, R7, !PT ;  /* 0x000000075a077209 */ /* 0x000fe20007810000 */
[----:B------:R-:W-:Y:S01]  /*1b0b0*/  FADD.FTZ R0, -R6, R12 ;  /* 0x0000000c06007221 */ /* 0x000fe20000010100 */
[----:B------:R-:W-:Y:S02]  /*1b0c0*/  VIADD R12, R10, 0x280 ;  /* 0x000002800a0c7836 */ /* 0x000fe40000000000 */
[--C-:B------:R-:W-:Y:S01]  /*1b0d0*/  FFMA.FTZ R91, R92, R11, -R111.reuse ;  /* 0x0000000b5c5b7223 */ /* 0x100fe2000001086f */
[----:B------:R-:W-:Y:S01]  /*1b0e0*/  VIADD R92, R10, 0x180 ;  /* 0x000001800a5c7836 */ /* 0x000fe20000000000 */
[----:B------:R-:W-:Y:S01]  /*1b0f0*/  FMNMX.FTZ R7, R94, R7, !PT ;  /* 0x000000075e077209 */ /* 0x000fe20007810000 */
[-CC-:B------:R-:W-:Y:S01]  /*1b100*/  FFMA.FTZ R89, R2, R11.reuse, -R111.reuse ;  /* 0x0000000b02597223 */ /* 0x180fe2000001086f */
[-CC-:B------:R-:W-:Y:S01]  /*1b110*/  FFMA.FTZ R21, R204, R11.reuse, -R111.reuse ;  /* 0x0000000bcc157223 */ /* 0x180fe2000001086f */
[--C-:B------:R-:W-:Y:S01]  /*1b120*/  FFMA.FTZ R99, R208, R11, -R111.reuse ;  /* 0x0000000bd0637223 */ /* 0x100fe2000001086f */
[----:B------:R-:W-:Y:S01]  /*1b130*/  R2UR UR6, R92 ;  /* 0x000000005c0672ca */ /* 0x000fe200000e0000 */
[----:B------:R-:W-:Y:S01]  /*1b140*/  VIADD R92, R10, 0x200 ;  /* 0x000002000a5c7836 */ /* 0x000fe20000000000 */
        /* <DEDUP_REMOVED lines=18> */
[-C--:B------:R-:W-:Y:S01]  /*1b270*/  FFMA.FTZ R120, R222, R11.reuse, -R111 ;  /* 0x0000000bde787223 */ /* 0x080fe2000001086f */
[----:B------:R-:W-:Y:S01]  /*1b280*/  FMUL.FTZ R0, R0, R11 ;  /* 0x0000000b00007220 */ /* 0x000fe20000410000 */
[----:B------:R-:W-:-:S02]  /*1b290*/  WARPGROUP.DEPBAR.LE gsb0, 0x0 ;  /* 0x00008000000079c5 */ /* 0x000fc40000010000 */
[----:B------:R-:W-:Y:S01]  /*1b2a0*/  WARPGROUP.ARRIVE ;  /* 0x00000000000079c5 */ /* 0x000fe20000000000 */
[----:B------:R-:W-:Y:S01]  /*1b2b0*/  FMNMX.FTZ R7, R104, R7, !PT ;  /* 0x0000000768077209 */ /* 0x000fe20007810000 */
[----:B------:R-:W-:Y:S01]  /*1b2c0*/  FMUL.FTZ R148, R123, UR51 ;  /* 0x000000337b947c20 */ /* 0x000fe20008410000 */
[----:B------:R-:W-:Y:S01]  /*1b2d0*/  FMUL.FTZ R150, R127, UR51 ;  /* 0x000000337f967c20 */ /* 0x000fe20008410000 */
[----:B------:R-:W-:Y:S01]  /*1b2e0*/  MUFU.EX2 R0, R0 ;  /* 0x0000000000007308 */ /* 0x000fe20000000800 */
[----:B------:R-:W-:Y:S01]  /*1b2f0*/  FMNMX.FTZ R7, R106, R7, !PT ;  /* 0x000000076a077209 */ /* 0x000fe20007810000 */
[----:B------:R-:W-:Y:S01]  /*1b300*/  HGMMA.64x128x16.F32.BF16 R24, R144, gdesc[UR4].tnspB, R24, gsb0 ;  /* 0x41e0000490187df0 */ /* 0x000fe20008001818 */
[----:B------:R-:W-:Y:S01]  /*1b310*/  R2UR UR6, R92 ;  /* 0x000000005c0672ca */ /* 0x000fe200000e0000 */
[--C-:B------:R-:W-:Y:S01]  /*1b320*/  FFMA.FTZ R92, R124, R11, -R111.reuse ;  /* 0x0000000b7c5c7223 */ /* 0x100fe2000001086f */
[----:B------:R-:W-:Y:S02]  /*1b330*/  FMNMX.FTZ R7, R110, R7, !PT ;  /* 0x000000076e077209 */ /* 0x000fe40007810000 */
[----:B------:R-:W-:Y:S01]  /*1b340*/  R2UR UR7, R93 ;  /* 0x000000005d0772ca */ /* 0x000fe200000e0000 */
[----:B------:R-:W0:Y:S01]  /*1b350*/  MUFU.TANH R148, R148 ;  /* 0x0000009400947308 */ /* 0x000e220000002400 */
[----:B------:R-:W-:Y:S01]  /*1b360*/  FMNMX.FTZ R7, R108, R7, !PT ;  /* 0x000000076c077209 */ /* 0x000fe20007810000 */
[----:B------:R-:W-:-:S03]  /*1b370*/  FFMA.FTZ R93, R128, R11, -R111 ;  /* 0x0000000b805d7223 */ /* 0x000fc6000001086f */
[----:B------:R-:W-:-:S03]  /*1b380*/  FMNMX.FTZ R7, R114, R7, !PT ;  /* 0x0000000772077209 */ /* 0x000fc60007810000 */
[----:B------:R-:W1:Y:S01]  /*1b390*/  MUFU.TANH R150, R150 ;  /* 0x0000009600967308 */ /* 0x000e620000002400 */
[----:B------:R-:W-:-:S04]  /*1b3a0*/  FMNMX.FTZ R7, R132, R7, !PT ;  /* 0x0000000784077209 */ /* 0x000fc80007810000 */
[----:B------:R-:W-:-:S03]  /*1b3b0*/  FMNMX.FTZ R7, R118, R7, !PT ;  /* 0x0000000776077209 */ /* 0x000fc60007810000 */
[----:B------:R-:W-:Y:S01]  /*1b3c0*/  MUFU.EX2 R89, R89 ;  /* 0x0000005900597308 */ /* 0x000fe20000000800 */
[----:B------:R-:W-:-:S04]  /*1b3d0*/  FMNMX.FTZ R7, R226, R7, !PT ;  /* 0x00000007e2077209 */ /* 0x000fc80007810000 */
[----:B------:R-:W-:-:S03]  /*1b3e0*/  FMNMX.FTZ R7, R122, R7, !PT ;  /* 0x000000077a077209 */ /* 0x000fc60007810000 */
[----:B------:R-:W2:Y:S01]  /*1b3f0*/  MUFU.EX2 R192, R192 ;  /* 0x000000c000c07308 */ /* 0x000ea20000000800 */
[----:B0-----:R-:W-:-:S04]  /*1b400*/  FMNMX.FTZ R7, R148, R7, !PT ;  /* 0x0000000794077209 */ /* 0x001fc80007810000 */
[----:B------:R-:W-:-:S03]  /*1b410*/  FMNMX.FTZ R7, R126, R7, !PT ;  /* 0x000000077e077209 */ /* 0x000fc60007810000 */
[----:B------:R-:W-:Y:S01]  /*1b420*/  MUFU.EX2 R91, R91 ;  /* 0x0000005b005b7308 */ /* 0x000fe20000000800 */
[----:B-1----:R-:W-:-:S04]  /*1b430*/  FMNMX.FTZ R7, R150, R7, !PT ;  /* 0x0000000796077209 */ /* 0x002fc80007810000 */
[----:B------:R-:W-:-:S03]  /*1b440*/  FMNMX.FTZ R7, R130, R7, !PT ;  /* 0x0000000782077209 */ /* 0x000fc60007810000 */
[----:B------:R-:W0:Y:S01]  /*1b450*/  MUFU.EX2 R202, R202 ;  /* 0x000000ca00ca7308 */ /* 0x000e220000000800 */
[----:B------:R-:W-:Y:S02]  /*1b460*/  FMNMX.FTZ R7, R228, R7, !PT ;  /* 0x00000007e4077209 */ /* 0x000fe40007810000 */
[----:B--2---:R-:W-:Y:S02]  /*1b470*/  F2FP.BF16.F32.PACK_AB R156, R192, R89 ;  /* 0x00000059c09c723e */ /* 0x004fe400000010ff */
[----:B------:R-:W-:-:S03]  /*1b480*/  FMNMX.FTZ R7, R134, R7, !PT ;  /* 0x0000000786077209 */ /* 0x000fc60007810000 */
[----:B------:R-:W-:Y:S01]  /*1b490*/  MUFU.EX2 R21, R21 ;  /* 0x0000001500157308 */ /* 0x000fe20000000800 */
[----:B------:R-:W-:-:S05]  /*1b4a0*/  FMNMX.FTZ R7, R230, R7, !PT ;  /* 0x00000007e6077209 */ /* 0x000fca0007810000 */
[----:B------:R-:W1:Y:S02]  /*1b4b0*/  SHFL.BFLY PT, R2, R7, 0x2, 0x1f ;  /* 0x0c401f0007027f89 */ /* 0x000e6400000e0000 */
[----:B------:R-:W2:Y:S01]  /*1b4c0*/  MUFU.EX2 R204, R204 ;  /* 0x000000cc00cc7308 */ /* 0x000ea20000000800 */
[----:B0-----:R-:W-:-:S07]  /*1b4d0*/  F2FP.BF16.F32.PACK_AB R158, R202, R91 ;  /* 0x0000005bca9e723e */ /* 0x001fce00000010ff */
[----:B------:R-:W-:Y:S08]  /*1b4e0*/  MUFU.EX2 R101, R101 ;  /* 0x0000006500657308 */ /* 0x000ff00000000800 */
[----:B------:R-:W-:Y:S01]  /*1b4f0*/  MUFU.EX2 R206, R206 ;  /* 0x000000ce00ce7308 */ /* 0x000fe20000000800 */
[----:B--2---:R-:W-:Y:S02]  /*1b500*/  F2FP.BF16.F32.PACK_AB R152, R204, R21 ;  /* 0x00000015cc98723e */ /* 0x004fe400000010ff */
[----:B-1----:R-:W-:-:S05]  /*1b510*/  FMNMX.FTZ R2, R7, R2, !PT ;  /* 0x0000000207027209 */ /* 0x002fca0007810000 */
[----:B------:R-:W-:Y:S01]  /*1b520*/  MUFU.EX2 R99, R99 ;  /* 0x0000006300637308 */ /* 0x000fe20000000800 */
[----:B------:R-:W0:Y:S07]  /*1b530*/  SHFL.BFLY PT, R7, R2, 0x1, 0x1f ;  /* 0x0c201f0002077f89 */ /* 0x000e2e00000e0000 */
[----:B------:R-:W-:Y:S08]  /*1b540*/  MUFU.EX2 R208, R208 ;  /* 0x000000d000d07308 */ /* 0x000ff00000000800 */
[----:B------:R-:W-:Y:S08]  /*1b550*/  MUFU.EX2 R97, R97 ;  /* 0x0000006100617308 */ /* 0x000ff00000000800 */
[----:B------:R-:W-:Y:S01]  /*1b560*/  MUFU.EX2 R210, R210 ;  /* 0x000000d200d27308 */ /* 0x000fe20000000800 */
[----:B0-----:R-:W-:-:S05]  /*1b570*/  FMNMX.FTZ R7, R2, R7, !PT ;  /* 0x0000000702077209 */ /* 0x001fca0007810000 */
[----:B------:R-:W-:Y:S01]  /*1b580*/  FADD.FTZ R2, -R7, R13 ;  /* 0x0000000d07027221 */ /* 0x000fe20000010100 */
[----:B------:R-:W-:Y:S01]  /*1b590*/  IMAD.MOV.U32 R13, RZ, RZ, 0x40000040 ;  /* 0x40000040ff0d7424 */ /* 0x000fe200078e00ff */
[----:B------:R-:W-:Y:S02]  /*1b5a0*/  MUFU.EX2 R103, R103 ;  /* 0x0000006700677308 */ /* 0x000fe40000000800 */
[----:B------:R-:W-:-:S06]  /*1b5b0*/  FMUL.FTZ R2, R2, R11 ;  /* 0x0000000b02027220 */ /* 0x000fcc0000410000 */
[----:B------:R-:W-:Y:S08]  /*1b5c0*/  MUFU.EX2 R2, R2 ;  /* 0x0000000200027308 */ /* 0x000ff00000000800 */
[----:B------:R-:W-:Y:S01]  /*1b5d0*/  MUFU.EX2 R105, R105 ;  /* 0x0000006900697308 */ /* 0x000fe20000000800 */
[----:B------:R-:W-:Y:S02]  /*1b5e0*/  WARPGROUP.DEPBAR.LE gsb0, 0x0 ;  /* 0x00008000000079c5 */ /* 0x000fe40000010000 */
[----:B------:R-:W-:Y:S01]  /*1b5f0*/  WARPGROUP.ARRIVE ;  /* 0x00000000000079c5 */ /* 0x000fe20000000000 */
[-CC-:B------:R-:W-:Y:S01]  /*1b600*/  FFMA.FTZ R144, R112, R11.reuse, -R111.reuse ;  /* 0x0000000b70907223 */ /* 0x180fe2000001086f */
[-CC-:B------:R-:W-:Y:S01]  /*1b610*/  FFMA.FTZ R146, R116, R11.reuse, -R111.reuse ;  /* 0x0000000b74927223 */ /* 0x180fe2000001086f */
[-CC-:B------:R-:W-:Y:S01]  /*1b620*/  FFMA.FTZ R112, R154, R11.reuse, -R111.reuse ;  /* 0x0000000b9a707223 */ /* 0x180fe2000001086f */
[-C--:B------:R-:W-:Y:S01]  /*1b630*/  FFMA.FTZ R116, R220, R11.reuse, -R111 ;  /* 0x0000000bdc747223 */ /* 0x080fe2000001086f */
[-C--:B------:R-:W-:Y:S01]  /*1b640*/  FMUL.FTZ R111, R7, R11.reuse ;  /* 0x0000000b076f7220 */ /* 0x080fe20000410000 */
[----:B------:R-:W-:Y:S01]  /*1b650*/  HGMMA.64x128x16.F32.BF16 R24, R140, gdesc[UR4].tnspB, R24, gsb0 ;  /* 0x41e000048c187df0 */ /* 0x000fe20008001818 */
[----:B------:R-:W-:Y:S01]  /*1b660*/  R2UR UR6, R12 ;  /* 0x000000000c0672ca */ /* 0x000fe200000e0000 */
[----:B------:R-:W-:Y:S01]  /*1b670*/  @!P1 IMAD R12, R15, 0x8, R18 ;  /* 0x000000080f0c9824 */ /* 0x000fe200078e0212 */
[----:B------:R-:W-:Y:S01]  /*1b680*/  R2UR UR7, R13 ;  /* 0x000000000d0772ca */ /* 0x000fe200000e0000 */
[-CC-:B------:R-:W-:Y:S01]  /*1b690*/  FFMA.FTZ R157, R88, R11.reuse, -R111.reuse ;  /* 0x0000000b589d7223 */ /* 0x180fe2000001086f */
[-CC-:B------:R-:W-:Y:S01]  /*1b6a0*/  FFMA.FTZ R88, R90, R11.reuse, -R111.reuse ;  /* 0x0000000b5a587223 */ /* 0x180fe2000001086f */
[-CC-:B------:R-:W-:Y:S01]  /*1b6b0*/  FFMA.FTZ R159, R94, R11.reuse, -R111.reuse ;  /* 0x0000000b5e9f7223 */ /* 0x180fe2000001086f */
[----:B------:R-:W-:Y:S01]  /*1b6c0*/  FFMA.FTZ R90, R170, R11, -R111 ;  /* 0x0000000baa5a7223 */ /* 0x000fe2000001086f */
[----:B------:R-:W-:-:S02]  /*1b6d0*/  @!P1 VIADD R12, R12, 0x2a840 ;  /* 0x0002a8400c0c9836 */ /* 0x000fc40000000000 */
[-CC-:B------:R-:W-:Y:S01]  /*1b6e0*/  FFMA.FTZ R153, R96, R11.reuse, -R111.reuse ;  /* 0x0000000b60997223 */ /* 0x180fe2000001086f */
[----:B------:R-:W0:Y:S01]  /*1b6f0*/  MUFU.EX2 R157, R157 ;  /* 0x0000009d009d7308 */ /* 0x000e220000000800 */
[-C--:B------:R-:W-:Y:S01]  /*1b700*/  FFMA.FTZ R94, R98, R11.reuse, -R111 ;  /* 0x0000000b625e7223 */ /* 0x080fe2000001086f */
[----:B------:R-:W-:Y:S01]  /*1b710*/  FFMA.FTZ R15, R0, R4, R89 ;  /* 0x00000004000f7223 */ /* 0x000fe20000010059 */
[----:B------:R-:W-:Y:S01]  /*1b720*/  @!P1 PRMT R13, RZ, 0x654, R12 ;  /* 0x00000654ff0d9816 */ /* 0x000fe2000000000c */
[-CC-:B------:R-:W-:Y:S01]  /*1b730*/  FFMA.FTZ R155, R100, R11.reuse, -R111.reuse ;  /* 0x0000000b649b7223 */ /* 0x180fe2000001086f */
[-C--:B------:R-:W-:Y:S01]  /*1b740*/  FFMA.FTZ R96, R102, R11.reuse, -R111 ;  /* 0x0000000b66607223 */ /* 0x080fe2000001086f */
[----:B------:R-:W-:Y:S01]  /*1b750*/  FADD.FTZ R4, R192, R15 ;  /* 0x0000000fc0047221 */ /* 0x000fe20000010000 */
        /* <DEDUP_REMOVED lines=13> */
[-CC-:B------:R-:W-:Y:S01]  /*1b830*/  FFMA.FTZ R228, R228, R11.reuse, -R111.reuse ;  /* 0x0000000be4e47223 */ /* 0x180fe2000001086f */
[----:B------:R-:W-:Y:S01]  /*1b840*/  FFMA.FTZ R134, R134, R11, -R111 ;  /* 0x0000000b86867223 */ /* 0x000fe2000001086f */
[----:B------:R-:W-:-:S02]  /*1b850*/  F2FP.BF16.F32.PACK_AB R154, R206, R101 ;  /* 0x00000065ce9a723e */ /* 0x000fc400000010ff */
        /* <DEDUP_REMOVED lines=18> */
[----:B------:R-:W-:Y:S01]  /*1b980*/  MUFU.EX2 R95, R95 ;  /* 0x0000005f005f7308 */ /* 0x000fe20000000800 */
[----:B------:R-:W-:Y:S07]  /*1b990*/  HGMMA.64x128x16.F32.BF16 R24, R136, gdesc[UR4].tnspB, R24, gsb0 ;  /* 0x41e0000488187df0 */ /* 0x000fee0008001818 */
[----:B------:R-:W-:Y:S08]  /*1b9a0*/  MUFU.EX2 R141, R141 ;  /* 0x0000008d008d7308 */ /* 0x000ff00000000800 */
[----:B------:R-:W0:Y:S08]  /*1b9b0*/  MUFU.EX2 R112, R112 ;  /* 0x0000007000707308 */ /* 0x000e300000000800 */
[----:B------:R-:W-:Y:S08]  /*1b9c0*/  MUFU.EX2 R107, R107 ;  /* 0x0000006b006b7308 */ /* 0x000ff00000000800 */
[----:B------:R-:W-:Y:S01]  /*1b9d0*/  MUFU.EX2 R126, R126 ;  /* 0x0000007e007e7308 */ /* 0x000fe20000000800 */
[----:B0-----:R-:W-:-:S07]  /*1b9e0*/  F2FP.BF16.F32.PACK_AB R140, R112, R95 ;  /* 0x0000005f708c723e */ /* 0x001fce00000010ff */
[----:B------:R-:W0:Y:S08]  /*1b9f0*/  MUFU.EX2 R92, R92 ;  /* 0x0000005c005c7308 */ /* 0x000e300000000800 */
[----:B------:R1:W-:Y:S08]  /*1ba00*/  MUFU.EX2 R143, R150 ;  /* 0x00000096008f7308 */ /* 0x0003f00000000800 */
[----:B------:R-:W-:Y:S01]  /*1ba10*/  MUFU.EX2 R93, R93 ;  /* 0x0000005d005d7308 */ /* 0x000fe20000000800 */
[----:B-1----:R-:W-:-:S02]  /*1ba20*/  F2FP.BF16.F32.PACK_AB R150, R210, R97 ;  /* 0x00000061d296723e */ /* 0x002fc400000010ff */
[----:B0-----:R-:W-:-:S05]  /*1ba30*/  F2FP.BF16.F32.PACK_AB R142, R92, R107 ;  /* 0x0000006b5c8e723e */ /* 0x001fca00000010ff */
[----:B------:R-:W-:Y:S08]  /*1ba40*/  MUFU.EX2 R130, R130 ;  /* 0x0000008200827308 */ /* 0x000ff00000000800 */
[----:B------:R-:W0:Y:S08]  /*1ba50*/  MUFU.EX2 R116, R116 ;  /* 0x0000007400747308 */ /* 0x000e300000000800 */
[----:B------:R-:W-:Y:S08]  /*1ba60*/  MUFU.EX2 R109, R109 ;  /* 0x0000006d006d7308 */ /* 0x000ff00000000800 */
[----:B------:R-:W-:Y:S08]  /*1ba70*/  MUFU.EX2 R134, R134 ;  /* 0x0000008600867308 */ /* 0x000ff00000000800 */
[----:B------:R-:W1:Y:S01]  /*1ba80*/  MUFU.EX2 R120, R120 ;  /* 0x0000007800787308 */ /* 0x000e620000000800 */
[----:B------:R-:W-:-:S02]  /*1ba90*/  WARPGROUP.DEPBAR.LE gsb0, 0x0 ;  /* 0x00008000000079c5 */ /* 0x000fc40000010000 */
[----:B------:R2:W-:Y:S05]  /*1baa0*/  @!P1 SYNCS.ARRIVE.TRANS64.RED.A1T0 RZ, [R13+URZ], RZ ;  /* 0x000000ff0dff99a7 */ /* 0x0005ea000810043f */
[----:B------:R-:W-:Y:S01]  /*1bab0*/  MUFU.EX2 R137, R228 ;  /* 0x000000e400897308 */ /* 0x000fe20000000800 */
[----:B0-----:R-:W-:Y:S02]  /*1bac0*/  F2FP.BF16.F32.PACK_AB R136, R116, R93 ;  /* 0x0000005d7488723e */ /* 0x001fe400000010ff */
[----:B-1----:R-:W-:Y:S01]  /*1bad0*/  F2FP.BF16.F32.PACK_AB R138, R120, R109 ;  /* 0x0000006d788a723e */ /* 0x002fe200000010ff */
[----:B--2---:R-:W-:Y:S02]  /*1bae0*/  @!P1 VIADD R13, R20, 0x2a860 ;  /* 0x0002a860140d9836 */ /* 0x004fe40000000000 */
[----:B------:R-:W-:Y:S01]  /*1baf0*/  FADD.FTZ R20, R88, R3 ;  /* 0x0000000358147221 */ /* 0x000fe20000010000 */
[----:B------:R-:W-:Y:S01]  /*1bb00*/  FADD.FTZ R3, R91, R4 ;  /* 0x000000045b037221 */ /* 0x000fe20000010000 */
[----:B------:R-:W-:Y:S01]  /*1bb10*/  FFMA.FTZ R4, R226, R11, -R111 ;  /* 0x0000000be2047223 */ /* 0x000fe2000001086f */
[----:B------:R-:W-:Y:S01]  /*1bb20*/  @!P1 PRMT R15, RZ, 0x654, R13 ;  /* 0x00000654ff0f9816 */ /* 0x000fe2000000000d */
[----:B------:R-:W-:Y:S01]  /*1bb30*/  FADD.FTZ R13, R159, R20 ;  /* 0x000000149f0d7221 */ /* 0x000fe20000010000 */
[----:B------:R-:W-:Y:S01]  /*1bb40*/  FADD.FTZ R20, R202, R3 ;  /* 0x00000003ca147221 */ /* 0x000fe20000010000 */
[----:B------:R-:W-:-:S02]  /*1bb50*/  F2FP.BF16.F32.PACK_AB R159, R90, R159 ;  /* 0x0000009f5a9f723e */ /* 0x000fc400000010ff */
[----:B------:R-:W0:Y:S01]  /*1bb60*/  MUFU.EX2 R4, R4 ;  /* 0x0000000400047308 */ /* 0x000e220000000800 */
[----:B------:R-:W-:Y:S01]  /*1bb70*/  FADD.FTZ R100, R90, R13 ;  /* 0x0000000d5a647221 */ /* 0x000fe20000010000 */
[----:B------:R-:W-:Y:S01]  /*1bb80*/  FADD.FTZ R3, R21, R20 ;  /* 0x0000001415037221 */ /* 0x000fe20000010000 */
[-CC-:B------:R-:W-:Y:S01]  /*1bb90*/  FFMA.FTZ R20, R148, R11.reuse, -R111.reuse ;  /* 0x0000000b94147223 */ /* 0x180fe2000001086f */
[----:B------:R-:W-:Y:S01]  /*1bba0*/  FFMA.FTZ R111, R230, R11, -R111 ;  /* 0x0000000be66f7223 */ /* 0x000fe2000001086f */
[----:B------:R-:W-:Y:S01]  /*1bbb0*/  FADD.FTZ R13, R153, R100 ;  /* 0x00000064990d7221 */ /* 0x000fe20000010000 */
[----:B------:R-:W-:Y:S01]  /*1bbc0*/  FADD.FTZ R100, R204, R3 ;  /* 0x00000003cc647221 */ /* 0x000fe20000010000 */
[----:B------:R1:W-:Y:S01]  /*1bbd0*/  @!P1 SYNCS.ARRIVE.TRANS64.RED.A1T0 RZ, [R15+URZ], RZ ;  /* 0x000000ff0fff99a7 */ /* 0x0003e2000810043f */
[C---:B------:R-:W-:Y:S01]  /*1bbe0*/  F2FP.BF16.F32.PACK_AB R153, R94.reuse, R153 ;  /* 0x000000995e99723e */ /* 0x040fe200000010ff */
[----:B------:R-:W-:Y:S01]  /*1bbf0*/  FADD.FTZ R102, R94, R13 ;  /* 0x0000000d5e667221 */ /* 0x000fe20000010000 */
[----:B------:R-:W-:Y:S01]  /*1bc00*/  FADD.FTZ R3, R101, R100 ;  /* 0x0000006465037221 */ /* 0x000fe20000010000 */
[----:B------:R-:W-:Y:S01]  /*1bc10*/  MUFU.EX2 R20, R20 ;  /* 0x0000001400147308 */ /* 0x000fe20000000800 */
[----:B------:R-:W-:Y:S01]  /*1bc20*/  F2FP.BF16.F32.PACK_AB R148, R208, R99 ;  /* 0x00000063d094723e */ /* 0x000fe200000010ff */
[----:B------:R-:W-:Y:S01]  /*1bc30*/  FADD.FTZ R13, R155, R102 ;  /* 0x000000669b0d7221 */ /* 0x000fe20000010000 */
[----:B------:R-:W-:Y:S01]  /*1bc40*/  FADD.FTZ R100, R206, R3 ;  /* 0x00000003ce647221 */ /* 0x000fe20000010000 */
[----:B------:R-:W-:Y:S01]  /*1bc50*/  F2FP.BF16.F32.PACK_AB R155, R96, R155 ;  /* 0x0000009b609b723e */ /* 0x000fe200000010ff */
[----:B------:R-:W-:-:S02]  /*1bc60*/  IMAD.MOV.U32 R21, RZ, RZ, R160 ;  /* 0x000000ffff157224 */ /* 0x000fc400078e00a0 */
[----:B------:R-:W-:Y:S01]  /*1bc70*/  FADD.FTZ R102, R96, R13 ;  /* 0x0000000d60667221 */ /* 0x000fe20000010000 */
[----:B------:R-:W-:Y:S01]  /*1bc80*/  FADD.FTZ R3, R99, R100 ;  /* 0x0000006463037221 */ /* 0x000fe20000010000 */
[----:B------:R-:W2:Y:S02]  /*1bc90*/  MUFU.EX2 R111, R111 ;  /* 0x0000006f006f7308 */ /* 0x000ea40000000800 */
        /* <DEDUP_REMOVED lines=16> */
[----:B------:R-:W-:Y:S01]  /*1bda0*/  F2FP.BF16.F32.PACK_AB R146, R105, R146 ;  /* 0x000000926992723e */ /* 0x000fe200000010ff */
[----:B------:R-:W-:Y:S02]  /*1bdb0*/  IMAD.MOV.U32 R12, RZ, RZ, R6 ;  /* 0x000000ffff0c7224 */ /* 0x000fe400078e0006 */
[----:B------:R-:W-:Y:S01]  /*1bdc0*/  FADD.FTZ R3, R147, R88 ;  /* 0x0000005893037221 */ /* 0x000fe20000010000 */
[----:B------:R-:W-:Y:S01]  /*1bdd0*/  FADD.FTZ R90, R105, R90 ;  /* 0x0000005a695a7221 */ /* 0x000fe20000010000 */
[C---:B0-----:R-:W-:Y:S02]  /*1bde0*/  F2FP.BF16.F32.PACK_AB R147, R4.reuse, R147 ;  /* 0x000000930493723e */ /* 0x041fe400000010ff */
[----:B------:R-:W-:Y:S01]  /*1bdf0*/  FADD.FTZ R88, R4, R3 ;  /* 0x0000000304587221 */ /* 0x000fe20000010000 */
[----:B------:R-:W-:Y:S01]  /*1be00*/  FADD.FTZ R3, R95, R90 ;  /* 0x0000005a5f037221 */ /* 0x000fe20000010000 */
[----:B--2---:R-:W-:-:S02]  /*1be10*/  F2FP.BF16.F32.PACK_AB R139, R111, R134 ;  /* 0x000000866f8b723e */ /* 0x004fc400000010ff */
[----:B------:R-:W-:Y:S01]  /*1be20*/  FADD.FTZ R13, R141, R88 ;  /* 0x000000588d0d7221 */ /* 0x000fe20000010000 */
[----:B------:R-:W-:Y:S01]  /*1be30*/  FADD.FTZ R10, R112, R3 ;  /* 0x00000003700a7221 */ /* 0x000fe20000010000 */
[C---:B------:R-:W-:Y:S02]  /*1be40*/  F2FP.BF16.F32.PACK_AB R141, R20.reuse, R141 ;  /* 0x0000008d148d723e */ /* 0x040fe400000010ff */
[----:B------:R-:W-:Y:S01]  /*1be50*/  FADD.FTZ R13, R20, R13 ;  /* 0x0000000d140d7221 */ /* 0x000fe20000010000 */
[----:B------:R-:W-:Y:S01]  /*1be60*/  FADD.FTZ R3, R107, R10 ;  /* 0x0000000a6b037221 */ /* 0x000fe20000010000 */
[----:B------:R-:W-:Y:S02]  /*1be70*/  IMAD.MOV.U32 R20, RZ, RZ, R161 ;  /* 0x000000ffff147224 */ /* 0x000fe400078e00a1 */
[----:B------:R-:W-:Y:S01]  /*1be80*/  FADD.FTZ R13, R126, R13 ;  /* 0x0000000d7e0d7221 */ /* 0x000fe20000010000 */
[----:B------:R-:W-:-:S03]  /*1be90*/  FADD.FTZ R10, R92, R3 ;  /* 0x000000035c0a7221 */ /* 0x000fc60000010000 */
[----:B------:R-:W-:Y:S01]  /*1bea0*/  FADD.FTZ R13, R143, R13 ;  /* 0x0000000d8f0d7221 */ /* 0x000fe20000010000 */
[----:B------:R-:W-:Y:S01]  /*1beb0*/  FADD.FTZ R3, R93, R10 ;  /* 0x0000000a5d037221 */ /* 0x000fe20000010000 */
[----:B------:R-:W-:Y:S02]  /*1bec0*/  F2FP.BF16.F32.PACK_AB R143, R143, R126 ;  /* 0x0000007e8f8f723e */ /* 0x000fe400000010ff */
        /* <DEDUP_REMOVED lines=8> */
[----:B------:R-:W-:Y:S01]  /*1bf50*/  IMAD.MOV.U32 R13, RZ, RZ, R7 ;  /* 0x000000ffff0d7224 */ /* 0x000fe200078e0007 */
[----:B-1----:R-:W-:Y:S06]  /*1bf60*/  @P2 BRA `(.L_x_1563) ;  /* 0xffffffd800a82947 */ /* 0x002fec000383ffff */
[----:B------:R-:W-:Y:S05]  /*1bf70*/  BSYNC B1 ;  /* 0x0000000000017941 */ /* 0x000fea0003800000 */
.L_x_1552:
[----:B------:R-:W-:Y:S05]  /*1bf80*/  BSYNC B0 ;  /* 0x0000000000007941 */ /* 0x000fea0003800000 */
.L_x_1551:
[----:B------:R-:W-:Y:S01]  /*1bf90*/  ISETP.GE.AND P2, PT, R8, R168, PT ;  /* 0x000000a80800720c */ /* 0x000fe20003f46270 */
[----:B------:R-:W-:-:S12]  /*1bfa0*/  BSSY B0, `(.L_x_1564) ;  /* 0x0000373000007945 */ /* 0x000fd80003800000 */
[----:B------:R-:W-:Y:S05]  /*1bfb0*/  @!P2 BRA `(.L_x_1565) ;  /* 0x0000003400c4a947 */ /* 0x000fea0003800000 */
[----:B------:R-:W-:Y:S02]  /*1bfc0*/  IMAD R14, R169, 0x80, R179 ;  /* 0x00000080a90e7824 */ /* 0x000fe400078e02b3 */
[----:B------:R-:W-:Y:S02]  /*1bfd0*/  IMAD.MOV.U32 R12, RZ, RZ, R7 ;  /* 0x000000ffff0c7224 */ /* 0x000fe400078e0007 */
[----:B------:R-:W-:Y:S02]  /*1bfe0*/  VIADD R14, R14, 0x8 ;  /* 0x000000080e0e7836 */ /* 0x000fe40000000000 */
[----:B------:R-:W-:Y:S02]  /*1bff0*/  IMAD.MOV.U32 R13, RZ, RZ, R6 ;  /* 0x000000ffff0d7224 */ /* 0x000fe400078e0006 */
[----:B------:R-:W-:Y:S01]  /*1c000*/  IMAD.MOV.U32 R20, RZ, RZ, R161 ;  /* 0x000000ffff147224 */ /* 0x000fe200078e00a1 */
[----:B------:R-:W-:Y:S01]  /*1c010*/  IADD3 R14, R14, R163, -R164 ;  /* 0x000000a30e0e7210 */ /* 0x000fe20007ffe8a4 */
[----:B------:R-:W-:-:S07]  /*1c020*/  IMAD.MOV.U32 R21, RZ, RZ, R160 ;  /* 0x000000ffff157224 */ /* 0x000fce00078e00a0 */
.L_x_1584:
[----:B------:R-:W-:-:S05]  /*1c030*/  VIADD R6, R21, 0x1 ;  /* 0x0000000115067836 */ /* 0x000fca0000000000 */
[----:B------:R-:W-:-:S04]  /*1c040*/  ISETP.NE.AND P2, PT, R6, 0x2, PT ;  /* 0x000000020600780c */ /* 0x000fc80003f45270 */
[----:B------:R-:W-:Y:S02]  /*1c050*/  SEL R161, RZ, 0x1, P2 ;  /* 0x00000001ffa17807 */ /* 0x000fe40001000000 */
[----:B------:R-:W-:Y:S02]  /*1c060*/  SEL R160, R6, RZ, P2 ;  /* 0x000000ff06a07207 */ /* 0x000fe40001000000 */
[----:B------:R-:W-:Y:S01]  /*1c070*/  LOP3.LUT R161, R20, R161, RZ, 0x3c, !PT ;  /* 0x000000a114a17212 */ /* 0x000fe200078e3cff */
[----:B------:R-:W-:Y:S06]  /*1c080*/  @!P0 BRA `(.L_x_1566) ;  /* 0x0000000000048947 */ /* 0x000fec0003800000 */
[----:B------:R-:W-:Y:S01]  /*1c090*/  BPT.TRAP 0x1 ;  /* 0x000000040000795c */ /* 0x000fe20000300000 */
.L_x_1566:
[----:B------:R-:W-:Y:S01]  /*1c0a0*/  IMAD R15, R160, 0x8, R18 ;  /* 0x00000008a00f7824 */ /* 0x000fe200078e0212 */
[----:B------:R-:W-:-:S04]  /*1c0b0*/  SHF.L.U32 R10, R161, 0x1f, RZ ;  /* 0x0000001fa10a7819 */ /* 0x000fc800000006ff */
[----:B------:R0:W1:Y:S01]  /*1c0c0*/  SYNCS.PHASECHK.TRANS64.TRYWAIT P2, [R15+URZ+0x2a830], R10 ;  /* 0x02a8300a0f0075a7 */ /* 0x000062000804017f */
[----:B------:R-:W-:Y:S05]  /*1c0d0*/  @!P0 BRA `(.L_x_1567) ;  /* 0x0000000000048947 */ /* 0x000fea0003800000 */
[----:B------:R-:W-:Y:S01]  /*1c0e0*/  BPT.TRAP 0x1 ;  /* 0x000000040000795c */ /* 0x000fe20000300000 */
.L_x_1567:
[----:B------:R-:W-:Y:S01]  /*1c0f0*/  BSSY B1, `(.L_x_1568) ;  /* 0x0000006000017945 */ /* 0x000fe20003800000 */
[----:B------:R-:W-:Y:S02]  /*1c100*/  IMAD R6, R160, 0x900, R5 ;  /* 0x00000900a0067824 */ /* 0x000fe400078e0205 */
[----:B------:R-:W-:Y:S01]  /*1c110*/  IMAD.MOV.U32 R7, RZ, RZ, 0x40000040 ;  /* 0x40000040ff077424 */ /* 0x000fe200078e00ff */
[----:B-1----:R-:W-:Y:S06]  /*1c120*/  @P2 BRA `(.L_x_1569) ;  /* 0x0000000000082947 */ /* 0x002fec0003800000 */
[----:B------:R-:W1:Y:S02]  /*1c130*/  SYNCS.PHASECHK.TRANS64.TRYWAIT P2, [R15+URZ+0x2a830], R10 ;  /* 0x02a8300a0f0075a7 */ /* 0x000e64000804017f */
[----:B-1----:R-:W-:Y:S05]  /*1c140*/  @!P2 BRA `(.L_x_1570) ;  /* 0x000000d400e4a947 */ /* 0x002fea0003800000 */
.L_x_1569:
[----:B------:R-:W-:Y:S05]  /*1c150*/  BSYNC B1 ;  /* 0x0000000000017941 */ /* 0x000fea0003800000 */
.L_x_1568:
        /* <DEDUP_REMOVED lines=179> */
.L_x_1571:
[----:B------:R-:W-:Y:S01]  /*1cc90*/  SHF.L.U32 R7, R20, 0x1f, RZ ;  /* 0x0000001f14077819 */ /* 0x000fe200000006ff */
[----:B------:R-:W-:-:S04]  /*1cca0*/  IMAD R10, R21, 0x8, R18 ;  /* 0x00000008150a7824 */ /* 0x000fc800078e0212 */
[----:B------:R0:W1:Y:S01]  /*1ccb0*/  SYNCS.PHASECHK.TRANS64.TRYWAIT P2, [R10+URZ+0x2a850], R7 ;  /* 0x02a850070a0075a7 */ /* 0x000062000804017f */
[----:B------:R-:W-:Y:S05]  /*1ccc0*/  @!P0 BRA `(.L_x_1572) ;  /* 0x0000000000048947 */ /* 0x000fea0003800000 */
[----:B------:R-:W-:Y:S01]  /*1ccd0*/  BPT.TRAP 0x1 ;  /* 0x000000040000795c */ /* 0x000fe20000300000 */
.L_x_1572:
        /* <DEDUP_REMOVED lines=9> */
.L_x_1574:
[----:B------:R-:W-:Y:S05]  /*1cd70*/  BSYNC B1 ;  /* 0x0000000000017941 */ /* 0x000fea0003800000 */
.L_x_1573:
[----:B------:R-:W-:Y:S01]  /*1cd80*/  IMAD.MOV.U32 R6, RZ, RZ, R0 ;  /* 0x000000ffff067224 */ /* 0x000fe200078e0000 */
[----:B------:R-:W2:Y:S01]  /*1cd90*/  LDL R2, [R1+0x4] ;  /* 0x0000040001027983 */ /* 0x000ea20000100800 */
[----:B01----:R-:W-:Y:S01]  /*1cda0*/  IMAD.MOV.U32 R7, RZ, RZ, 0x40000040 ;  /* 0x40000040ff077424 */ /* 0x003fe200078e00ff */
[----:B------:R-:W-:Y:S01]  /*1cdb0*/  WARPGROUP.ARRIVE ;  /* 0x00000000000079c5 */ /* 0x000fe20000000000 */
[----:B------:R-:W-:Y:S01]  /*1cdc0*/  FMUL.FTZ R11, R91, UR50 ;  /* 0x000000325b0b7c20 */ /* 0x000fe20008410000 */
[----:B------:R-:W-:Y:S01]  /*1cdd0*/  R2UR UR6, R6 ;  /* 0x00000000060672ca */ /* 0x000fe200000e0000 */
[----:B------:R-:W-:Y:S01]  /*1cde0*/  VIADD R6, R0, 0x80 ;  /* 0x0000008000067836 */ /* 0x000fe20000000000 */
[----:B------:R-:W-:Y:S01]  /*1cdf0*/  R2UR UR7, R7 ;  /* 0x00000000070772ca */ /* 0x000fe200000e0000 */
[----:B------:R-:W-:Y:S02]  /*1ce00*/  IMAD.MOV.U32 R7, RZ, RZ, 0x40000040 ;  /* 0x40000040ff077424 */ /* 0x000fe400078e00ff */
[----:B------:R-:W-:Y:S01]  /*1ce10*/  FMUL.FTZ R21, R94, UR50 ;  /* 0x000000325e157c20 */ /* 0x000fe20008410000 */
[----:B------:R-:W-:-:S02]  /*1ce20*/  @!P1 VIADD R15, R15, 0x2a840 ;  /* 0x0002a8400f0f9836 */ /* 0x000fc40000000000 */
        /* <DEDUP_REMOVED lines=15> */
[----:B------:R-:W-:Y:S01]  /*1cf20*/  FMUL.FTZ R125, R128, UR50 ;  /* 0x00000032807d7c20 */ /* 0x000fe20008410000 */
[----:B------:R-:W-:Y:S01]  /*1cf30*/  FMUL.FTZ R118, R118, UR50 ;  /* 0x0000003276767c20 */ /* 0x000fe20008410000 */
[----:B------:R-:W-:Y:S01]  /*1cf40*/  FMUL.FTZ R134, R134, UR50 ;  /* 0x0000003286867c20 */ /* 0x000fe20008410000 */
[----:B------:R-:W-:Y:S01]  /*1cf50*/  ISETP.GE.AND P2, PT, R9, 0x1, PT ;  /* 0x000000010900780c */ /* 0x000fe20003f46270 */
[----:B------:R-:W0:Y:S08]  /*1cf60*/  MUFU.TANH R20, R20 ;  /* 0x0000001400147308 */ /* 0x000e300000002400 */
[----:B------:R-:W1:Y:S08]  /*1cf70*/  MUFU.TANH R11, R11 ;  /* 0x0000000b000b7308 */ /* 0x000e700000002400 */
        /* <DEDUP_REMOVED lines=12> */
[----:B------:R-:W-:-:S06]  /*1d040*/  WARPGROUP.ARRIVE ;  /* 0x00000000000079c5 */ /* 0x000fcc0000000000 */
        /* <DEDUP_REMOVED lines=10> */
[----:B------:R-:W-:-:S02]  /*1d0f0*/  FMUL.FTZ R121, R124, UR50 ;  /* 0x000000327c797c20 */ /* 0x000fc40008410000 */
[----:B------:R-:W2:Y:S01]  /*1d100*/  MUFU.TANH R2, R2 ;  /* 0x0000000200027308 */ /* 0x000ea20000002400 */
[----:B------:R-:W-:Y:S02]  /*1d110*/  WARPGROUP.DEPBAR.LE gsb0, 0x0 ;  /* 0x00008000000079c5 */ /* 0x000fe40000010000 */
[----:B------:R-:W-:Y:S01]  /*1d120*/  WARPGROUP.ARRIVE ;  /* 0x00000000000079c5 */ /* 0x000fe20000000000 */
[----:B------:R-:W-:-:S04]  /*1d130*/  IMAD R152, R8, -0x60, RZ ;  /* 0xffffffa008987824 */ /* 0x000fc800078e02ff */
[----:B------:R-:W0:Y:S01]  /*1d140*/  MUFU.TANH R90, R90 ;  /* 0x0000005a005a7308 */ /* 0x000e220000002400 */
[----:B------:R-:W-:Y:S01]  /*1d150*/  HGMMA.64x128x16.F32.BF16 R24, R148, gdesc[UR4].tnspB, R24, gsb0 ;  /* 0x41e0000494187df0 */ /* 0x000fe20008001818 */
[----:B------:R-:W-:Y:S01]  /*1d160*/  R2UR UR6, R6 ;  /* 0x00000000060672ca */ /* 0x000fe200000e0000 */
[----:B------:R-:W-:Y:S01]  /*1d170*/  VIADD R6, R0, 0x200 ;  /* 0x0000020000067836 */ /* 0x000fe20000000000 */
[----:B------:R-:W-:Y:S01]  /*1d180*/  R2UR UR7, R7 ;  /* 0x00000000070772ca */ /* 0x000fe200000e0000 */
[----:B------:R-:W-:-:S03]  /*1d190*/  IMAD.MOV.U32 R7, RZ, RZ, 0x40000040 ;  /* 0x40000040ff077424 */ /* 0x000fc600078e00ff */
        /* <DEDUP_REMOVED lines=17> */
[----:B------:R-:W0:Y:S01]  /*1d2b0*/  MUFU.TANH R148, R148 ;  /* 0x0000009400947308 */ /* 0x000e220000002400 */
[----:B------:R-:W-:-:S07]  /*1d2c0*/  IMAD R131, R169, 0x80, R179 ;  /* 0x00000080a9837824 */ /* 0x000fce00078e02b3 */
[----:B------:R-:W0:Y:S08]  /*1d2d0*/  MUFU.TANH R149, R149 ;  /* 0x0000009500957308 */ /* 0x000e300000002400 */
[----:B------:R-:W0:Y:S08]  /*1d2e0*/  MUFU.TANH R150, R150 ;  /* 0x0000009600967308 */ /* 0x000e300000002400 */
        /* <DEDUP_REMOVED lines=23> */
[----:B------:R-:W-:Y:S01]  /*1d460*/  @!P1 PRMT R6, RZ, 0x654, R15 ;  /* 0x00000654ff069816 */ /* 0x000fe2000000000f */
[----:B------:R-:W0:Y:S01]  /*1d470*/  MUFU.TANH R144, R144 ;  /* 0x0000009000907308 */ /* 0x000e220000002400 */
[----:B------:R-:W-:-:S07]  /*1d480*/  IADD3 R7, R152, 0x1, R163 ;  /* 0x0000000198077810 */ /* 0x000fce0007ffe0a3 */
        /* <DEDUP_REMOVED lines=11> */
[----:B------:R0:W0:Y:S08]  /*1d540*/  MUFU.TANH R15, R134 ;  /* 0x00000086000f7308 */ /* 0x0000300000002400 */
        /* <DEDUP_REMOVED lines=19> */
[----:B------:R5:W-:Y:S01]  /*1d680*/  @!P1 SYNCS.ARRIVE.TRANS64.RED.A1T0 RZ, [R6+URZ], RZ ;  /* 0x000000ff06ff99a7 */ /* 0x000be2000810043f */
[----:B------:R-:W-:-:S03]  /*1d690*/  IMAD R129, R173, -0x2, R152 ;  /* 0xfffffffead817824 */ /* 0x000fc600078e0298 */
[----:B------:R-:W0:Y:S01]  /*1d6a0*/  MUFU.TANH R136, R136 ;  /* 0x0000008800887308 */ /* 0x000e220000002400 */
[----:B-----5:R-:W-:-:S07]  /*1d6b0*/  IMAD.IADD R6, R7, 0x1, -R164 ;  /* 0x0000000107067824 */ /* 0x020fce00078e0aa4 */
[----:B------:R-:W0:Y:S01]  /*1d6c0*/  MUFU.TANH R138, R138 ;  /* 0x0000008a008a7308 */ /* 0x000e220000002400 */
[----:B------:R-:W-:-:S04]  /*1d6d0*/  IMAD R6, R173, -0x2, R6 ;  /* 0xfffffffead067824 */ /* 0x000fc800078e0206 */
[C---:B------:R-:W-:Y:S02]  /*1d6e0*/  VIADD R156, R6.reuse, UR47 ;  /* 0x0000002f069c7c36 */ /* 0x040fe40008000000 */
[----:B------:R-:W-:Y:S02]  /*1d6f0*/  VIADD R154, R6, UR4 ;  /* 0x00000004069a7c36 */ /* 0x000fe40008000000 */
[C---:B------:R-:W-:Y:S02]  /*1d700*/  IMAD.IADD R135, R131.reuse, 0x1, R156 ;  /* 0x0000000183877824 */ /* 0x040fe400078e029c */
[----:B------:R-:W-:Y:S01]  /*1d710*/  IMAD.IADD R133, R131, 0x1, R154 ;  /* 0x0000000183857824 */ /* 0x000fe200078e029a */
[----:B-1234-:R-:W-:Y:S06]  /*1d720*/  @!P2 BRA `(.L_x_1576) ;  /* 0x000000000058a947 */ /* 0x01efec0003800000 */
[----:B------:R-:W-:Y:S01]  /*1d730*/  IADD3 R108, R131, R163, -R164 ;  /* 0x000000a3836c7210 */ /* 0x000fe20007ffe8a4 */
[----:B------:R-:W-:Y:S03]  /*1d740*/  BSSY B1, `(.L_x_1577) ;  /* 0x0000011000017945 */ /* 0x000fe60003800000 */
        /* <DEDUP_REMOVED lines=10> */
.L_x_1578:
[----:B------:R-:W-:Y:S01]  /*1d7f0*/  IMAD.U32 R110, RZ, RZ, UR39 ;  /* 0x00000027ff6e7e24 */ /* 0x000fe2000f8e00ff */
[----:B------:R-:W-:-:S04]  /*1d800*/  IADD3 R137, R131, R163, -R164 ;  /* 0x000000a383897210 */ /* 0x000fc80007ffe8a4 */
[----:B------:R-:W-:-:S13]  /*1d810*/  ISETP.NE.AND P2, PT, R110, 0x1, PT ;  /* 0x000000016e00780c */ /* 0x000fda0003f45270 */
[----:B------:R-:W1:Y:S02]  /*1d820*/  @P2 LDC.64 R6, c[0x0][0x9e8] ;  /* 0x00027a00ff062b82 */ /* 0x000e640000000a00 */
[----:B-1----:R-:W-:-:S05]  /*1d830*/  @P2 IMAD.HI.U32 R6, R137, R6, RZ ;  /* 0x0000000689062227 */ /* 0x002fca00078e00ff */
[----:B------:R-:W-:-:S07]  /*1d840*/  @P2 SHF.R.U32.HI R137, RZ, R7, R6 ;  /* 0x00000007ff892219 */ /* 0x000fce0000011606 */
.L_x_1579:
[----:B------:R-:W-:Y:S05]  /*1d850*/  BSYNC B1 ;  /* 0x0000000000017941 */ /* 0x000fea0003800000 */
.L_x_1577:
[----:B------:R-:W-:-:S05]  /*1d860*/  IMAD R6, R137, R110, R129 ;  /* 0x0000006e89067224 */ /* 0x000fca00078e0281 */
[----:B------:R-:W-:Y:S02]  /*1d870*/  VIADDMNMX R135, R6, R110, R135, PT ;  /* 0x0000006e06877246 */ /* 0x000fe40003800187 */
[----:B------:R-:W-:-:S07]  /*1d880*/  VIMNMX R133, R133, R6, !PT ;  /* 0x0000000685857248 */ /* 0x000fce0007fe0100 */
.L_x_1576:
        /* <DEDUP_REMOVED lines=124> */
[----:B------:R-:W-:-:S03]  /*1e050*/  VIADD R131, R131, 0x8 ;  /* 0x0000000883837836 */ /* 0x000fc60000000000 */
[----:B------:R-:W-:Y:S02]  /*1e060*/  ISETP.NE.AND P6, PT, R125, 0x1, PT ;  /* 0x000000017d00780c */ /* 0x000fe40003fc5270 */
[----:B------:R-:W-:-:S04]  /*1e070*/  IADD3 R131, R131, R163, -R164 ;  /* 0x000000a383837210 */ /* 0x000fc80007ffe8a4 */
[----:B------:R-:W-:-:S07]  /*1e080*/  LOP3.LUT R131, RZ, R131, RZ, 0x33, !PT ;  /* 0x00000083ff837212 */ /* 0x000fce00078e33ff */
[----:B------:R-:W0:Y:S02]  /*1e090*/  @P6 LDC.64 R6, c[0x0][0x9e8] ;  /* 0x00027a00ff066b82 */ /* 0x000e240000000a00 */
[----:B0-----:R-:W-:-:S05]  /*1e0a0*/  @P6 IMAD.HI.U32 R6, R131, R6, RZ ;  /* 0x0000000683066227 */ /* 0x001fca00078e00ff */
[----:B------:R-:W-:-:S04]  /*1e0b0*/  @P6 SHF.R.U32.HI R131, RZ, R7, R6 ;  /* 0x00000007ff836219 */ /* 0x000fc80000011606 */
[----:B------:R-:W-:Y:S01]  /*1e0c0*/  LOP3.LUT R6, RZ, R131, RZ, 0x33, !PT ;  /* 0x00000083ff067212 */ /* 0x000fe200078e33ff */
[----:B------:R-:W-:Y:S06]  /*1e0d0*/  BRA `(.L_x_1583) ;  /* 0x0000000000187947 */ /* 0x000fec0003800000 */
.L_x_1582:
[----:B------:R-:W-:-:S05]  /*1e0e0*/  IMAD.U32 R125, RZ, RZ, UR39 ;  /* 0x00000027ff7d7e24 */ /* 0x000fca000f8e00ff */
[----:B------:R-:W-:-:S13]  /*1e0f0*/  ISETP.NE.AND P6, PT, R125, 0x1, PT ;  /* 0x000000017d00780c */ /* 0x000fda0003fc5270 */
[----:B------:R-:W0:Y:S02]  /*1e100*/  @P6 LDC.64 R6, c[0x0][0x9e8] ;  /* 0x00027a00ff066b82 */ /* 0x000e240000000a00 */
[----:B0-----:R-:W-:-:S04]  /*1e110*/  @P6 IMAD.HI.U32 R152, R14, R6, RZ ;  /* 0x000000060e986227 */ /* 0x001fc800078e00ff */
[----:B------:R-:W-:Y:S01]  /*1e120*/  IMAD.MOV.U32 R6, RZ, RZ, R14 ;  /* 0x000000ffff067224 */ /* 0x000fe200078e000e */
[----:B------:R-:W-:-:S07]  /*1e130*/  @P6 SHF.R.U32.HI R6, RZ, R7, R152 ;  /* 0x00000007ff066219 */ /* 0x000fce0000011698 */
.L_x_1583:
[----:B------:R-:W-:Y:S05]  /*1e140*/  BSYNC B1 ;  /* 0x0000000000017941 */ /* 0x000fea0003800000 */
.L_x_1581:
[----:B------:R-:W-:-:S05]  /*1e150*/  IMAD R6, R6, R125, R129 ;  /* 0x0000007d06067224 */ /* 0x000fca00078e0281 */
[----:B------:R-:W-:Y:S02]  /*1e160*/  VIADDMNMX R107, R6, R125, R107, PT ;  /* 0x0000007d066b7246 */ /* 0x000fe4000380016b */
[----:B------:R-:W-:-:S07]  /*1e170*/  VIMNMX R109, R109, R6, !PT ;  /* 0x000000066d6d7248 */ /* 0x000fce0007fe0100 */
.L_x_1580:
[----:B------:R-:W-:Y:S01]  /*1e180*/  ISETP.GT.AND P2, PT, R109, 0x1, !P2 ;  /* 0x000000016d00780c */ /* 0x000fe20005744270 */
[----:B------:R-:W-:Y:S01]  /*1e190*/  @!P1 VIADD R10, R10, 0x2a860 ;  /* 0x0002a8600a0a9836 */ /* 0x000fe20000000000 */
[----:B------:R-:W-:Y:S02]  /*1e1a0*/  ISETP.NE.AND P6, PT, R157, RZ, PT ;  /* 0x000000ff9d00720c */ /* 0x000fe40003fc5270 */
[----:B------:R-:W-:Y:S02]  /*1e1b0*/  ISETP.LT.OR P2, PT, R107, 0x2, P2 ;  /* 0x000000026b00780c */ /* 0x000fe40001741670 */
[----:B------:R-:W-:Y:S02]  /*1e1c0*/  ISETP.GT.AND P3, PT, R109, 0x8, !P3 ;  /* 0x000000086d00780c */ /* 0x000fe40005f64270 */
[----:B------:R-:W-:Y:S01]  /*1e1d0*/  FSEL R152, R11, -INF , !P2 ;  /* 0xff8000000b987808 */ /* 0x000fe20005000000 */
[----:B------:R-:W-:Y:S01]  /*1e1e0*/  IMAD.U32 R11, RZ, RZ, UR38 ;  /* 0x00000026ff0b7e24 */ /* 0x000fe2000f8e00ff */
[----:B------:R-:W-:-:S02]  /*1e1f0*/  ISETP.NE.AND P2, PT, R153, RZ, PT ;  /* 0x000000ff9900720c */ /* 0x000fc40003f45270 */
[----:B------:R-:W-:Y:S02]  /*1e200*/  ISETP.LT.OR P3, PT, R107, 0x9, P3 ;  /* 0x000000096b00780c */ /* 0x000fe40001f61670 */
[----:B------:R-:W-:Y:S02]  /*1e210*/  ISETP.GT.AND P2, PT, R109, 0x9, !P2 ;  /* 0x000000096d00780c */ /* 0x000fe40005744270 */
[----:B------:R-:W-:Y:S02]  /*1e220*/  FMNMX.FTZ R7, R214, R13, !PT ;  /* 0x0000000dd6077209 */ /* 0x000fe40007810000 */
[----:B------:R-:W-:Y:S02]  /*1e230*/  ISETP.LT.OR P2, PT, R107, 0xa, P2 ;  /* 0x0000000a6b00780c */ /* 0x000fe40001741670 */
[----:B------:R-:W-:Y:S02]  /*1e240*/  FSEL R154, R21, -INF , !P3 ;  /* 0xff800000159a7808 */ /* 0x000fe40005800000 */
[----:B------:R-:W-:-:S02]  /*1e250*/  FSEL R88, R88, -INF , !P2 ;  /* 0xff80000058587808 */ /* 0x000fc40005000000 */
[----:B------:R-:W-:Y:S02]  /*1e260*/  ISETP.NE.AND P2, PT, R137, RZ, PT ;  /* 0x000000ff8900720c */ /* 0x000fe40003f45270 */
[----:B------:R-:W-:Y:S02]  /*1e270*/  ISETP.NE.AND P3, PT, R155, RZ, PT ;  /* 0x000000ff9b00720c */ /* 0x000fe40003f65270 */
        /* <DEDUP_REMOVED lines=55> */
[----:B------:R-:W-:Y:S02]  /*1e5f0*/  ISETP.NE.AND P3, PT, R171, RZ, PT ;  /* 0x000000ffab00720c */ /* 0x000fe40003f65270 */
        /* <DEDUP_REMOVED lines=10> */
[----:B------:R-:W-:Y:S02]  /*1e6a0*/  ISETP.GT.AND P2, PT, R109, 0x38, !P2 ;  /* 0x000000386d00780c */ /* 0x000fe40005744270 */
[----:B------:R-:W-:Y:S02]  /*1e6b0*/  FSEL R100, R100, -INF , !P4 ;  /* 0xff80000064647808 */ /* 0x000fe40006000000 */
        /* <DEDUP_REMOVED lines=13> */
[----:B0-----:R-:W-:Y:S02]  /*1e790*/  FMNMX.FTZ R89, R0, R7, !PT ;  /* 0x0000000700597209 */ /* 0x001fe40007810000 */
        /* <DEDUP_REMOVED lines=22> */
[----:B------:R-:W-:Y:S02]  /*1e900*/  FSETP.NEU.FTZ.AND P2, PT, R6, -INF , PT ;  /* 0xff8000000600780b */ /* 0x000fe40003f5d000 */
        /* <DEDUP_REMOVED lines=14> */
[----:B------:R0:W-:Y:S01]  /*1e9f0*/  MUFU.EX2 R89, R146 ;  /* 0x0000009200597308 */ /* 0x0001e20000000800 */
        /* <DEDUP_REMOVED lines=8> */
[-CC-:B0-----:R-:W-:Y:S01]  /*1ea80*/  FFMA.FTZ R146, R122, R11.reuse, -R7.reuse ;  /* 0x0000000b7a927223 */ /* 0x181fe20000010807 */
[--C-:B------:R-:W-:Y:S01]  /*1ea90*/  FFMA.FTZ R101, R128, R11, -R7.reuse ;  /* 0x0000000b80657223 */ /* 0x100fe20000010807 */
[----:B------:R-:W-:Y:S01]  /*1eaa0*/  FMNMX.FTZ R93, R92, R91, !PT ;  /* 0x0000005b5c5d7209 */ /* 0x000fe20007810000 */
[-CC-:B------:R-:W-:Y:S01]  /*1eab0*/  FFMA.FTZ R142, R130, R11.reuse, -R7.reuse ;  /* 0x0000000b828e7223 */ /* 0x180fe20000010807 */
[----:B------:R0:W-:Y:S01]  /*1eac0*/  MUFU.EX2 R91, R148 ;  /* 0x00000094005b7308 */ /* 0x0001e20000000800 */
[--C-:B------:R-:W-:Y:S01]  /*1ead0*/  FFMA.FTZ R105, R134, R11, -R7.reuse ;  /* 0x0000000b86697223 */ /* 0x100fe20000010807 */
[----:B------:R-:W-:Y:S01]  /*1eae0*/  FMNMX.FTZ R93, R170, R93, !PT ;  /* 0x0000005daa5d7209 */ /* 0x000fe20007810000 */
[-CC-:B------:R-:W-:Y:S01]  /*1eaf0*/  FFMA.FTZ R136, R136, R11.reuse, -R7.reuse ;  /* 0x0000000b88887223 */ /* 0x180fe20000010807 */
[-CC-:B------:R-:W-:Y:S01]  /*1eb00*/  FFMA.FTZ R138, R138, R11.reuse, -R7.reuse ;  /* 0x0000000b8a8a7223 */ /* 0x180fe20000010807 */
[----:B------:R-:W-:Y:S01]  /*1eb10*/  FFMA.FTZ R109, R20, R11, -R7 ;  /* 0x0000000b146d7223 */ /* 0x000fe20000010807 */
[----:B------:R-:W-:-:S02]  /*1eb20*/  FMNMX.FTZ R93, R94, R93, !PT ;  /* 0x0000005d5e5d7209 */ /* 0x000fc40007810000 */
[----:B------:R-:W-:Y:S01]  /*1eb30*/  MUFU.EX2 R21, R21 ;  /* 0x0000001500157308 */ /* 0x000fe20000000800 */
[--C-:B0-----:R-:W-:Y:S01]  /*1eb40*/  FFMA.FTZ R148, R114, R11, -R7.reuse ;  /* 0x0000000b72947223 */ /* 0x101fe20000010807 */
[----:B------:R-:W-:Y:S02]  /*1eb50*/  FMNMX.FTZ R93, R192, R93, !PT ;  /* 0x0000005dc05d7209 */ /* 0x000fe40007810000 */
[----:B------:R-:W-:Y:S01]  /*1eb60*/  FSEL R114, R15, -INF , !P5 ;  /* 0xff8000000f727808 */ /* 0x000fe20006800000 */
[--C-:B------:R-:W-:Y:S01]  /*1eb70*/  FFMA.FTZ R15, R116, R11, -R7.reuse ;  /* 0x0000000b740f7223 */ /* 0x100fe20000010807 */
[----:B------:R-:W-:Y:S01]  /*1eb80*/  FMNMX.FTZ R95, R202, R93, !PT ;  /* 0x0000005dca5f7209 */ /* 0x000fe20007810000 */
[----:B------:R-:W-:Y:S01]  /*1eb90*/  FFMA.FTZ R116, R120, R11, -R7 ;  /* 0x0000000b78747223 */ /* 0x000fe20000010807 */
        /* <DEDUP_REMOVED lines=19> */
[----:B------:R0:W-:Y:S03]  /*1ecd0*/  MUFU.EX2 R97, R118 ;  /* 0x0000007600617308 */ /* 0x0001e60000000800 */
[----:B------:R-:W1:Y:S05]  /*1ece0*/  SHFL.BFLY PT, R103, R0, 0x2, 0x1f ;  /* 0x0c401f0000677f89 */ /* 0x000e6a00000e0000 */
[----:B------:R-:W-:Y:S01]  /*1ecf0*/  MUFU.EX2 R148, R148 ;  /* 0x0000009400947308 */ /* 0x000fe20000000800 */
[----:B0-----:R-:W-:-:S05]  /*1ed00*/  FSEL R118, R6, RZ, P2 ;  /* 0x000000ff06767208 */ /* 0x001fca0001000000 */
[----:B------:R-:W-:Y:S02]  /*1ed10*/  FADD.FTZ R118, -R118, R13 ;  /* 0x0000000d76767221 */ /* 0x000fe40000010100 */
[----:B------:R0:W-:Y:S02]  /*1ed20*/  MUFU.EX2 R13, R109 ;  /* 0x0000006d000d7308 */ /* 0x0001e40000000800 */
[----:B------:R-:W-:-:S06]  /*1ed30*/  FMUL.FTZ R118, R118, R11 ;  /* 0x0000000b76767220 */ /* 0x000fcc0000410000 */
[----:B------:R-:W-:Y:S01]  /*1ed40*/  MUFU.EX2 R150, R150 ;  /* 0x0000009600967308 */ /* 0x000fe20000000800 */
[----:B-1----:R-:W-:Y:S01]  /*1ed50*/  FMNMX.FTZ R107, R0, R103, !PT ;  /* 0x00000067006b7209 */ /* 0x002fe20007810000 */
[----:B------:R-:W-:-:S04]  /*1ed60*/  FFMA.FTZ R103, R132, R11, -R7 ;  /* 0x0000000b84677223 */ /* 0x000fc80000010807 */
[----:B------:R-:W1:Y:S02]  /*1ed70*/  SHFL.BFLY PT, R0, R107, 0x1, 0x1f ;  /* 0x0c201f006b007f89 */ /* 0x000e6400000e0000 */
[----:B------:R-:W-:Y:S08]  /*1ed80*/  MUFU.EX2 R15, R15 ;  /* 0x0000000f000f7308 */ /* 0x000ff00000000800 */
[----:B------:R-:W-:Y:S08]  /*1ed90*/  MUFU.EX2 R116, R116 ;  /* 0x0000007400747308 */ /* 0x000ff00000000800 */
[----:B------:R-:W-:Y:S01]  /*1eda0*/  MUFU.EX2 R146, R146 ;  /* 0x0000009200927308 */ /* 0x000fe20000000800 */
[----:B-1----:R-:W-:-:S07]  /*1edb0*/  FMNMX.FTZ R7, R107, R0, !PT ;  /* 0x000000006b077209 */ /* 0x002fce0007810000 */
[----:B------:R-:W-:Y:S01]  /*1edc0*/  MUFU.EX2 R99, R99 ;  /* 0x0000006300637308 */ /* 0x000fe20000000800 */
[C---:B------:R-:W-:Y:S01]  /*1edd0*/  FSETP.NEU.FTZ.AND P2, PT, R7.reuse, -INF , PT ;  /* 0xff8000000700780b */ /* 0x040fe20003f5d000 */
[----:B------:R-:W-:-:S03]  /*1ede0*/  FMUL.FTZ R107, R7, R11 ;  /* 0x0000000b076b7220 */ /* 0x000fc60000410000 */
[----:B0-----:R-:W-:-:S03]  /*1edf0*/  FSEL R109, R7, RZ, P2 ;  /* 0x000000ff076d7208 */ /* 0x001fc60001000000 */
[----:B------:R-:W0:Y:S01]  /*1ee00*/  MUFU.EX2 R0, R118 ;  /* 0x0000007600007308 */ /* 0x000e220000000800 */
[----:B------:R-:W-:Y:S02]  /*1ee10*/  FSEL R107, R107, RZ, P2 ;  /* 0x000000ff6b6b7208 */ /* 0x000fe40001000000 */
[C---:B------:R-:W-:Y:S01]  /*1ee20*/  ISETP.GT.AND P2, PT, R8.reuse, R168, PT ;  /* 0x000000a80800720c */ /* 0x040fe20003f44270 */
[----:B------:R-:W-:Y:S02]  /*1ee30*/  VIADD R8, R8, 0xffffffff ;  /* 0xffffffff08087836 */ /* 0x000fe40000000000 */
[-CC-:B------:R-:W-:Y:S01]  /*1ee40*/  FFMA.FTZ R157, R2, R11.reuse, -R107.reuse ;  /* 0x0000000b029d7223 */ /* 0x180fe2000001086b */
        /* <DEDUP_REMOVED lines=9> */
[-C--:B------:R-:W-:Y:S01]  /*1eee0*/  FFMA.FTZ R92, R92, R11.reuse, -R107 ;  /* 0x0000000b5c5c7223 */ /* 0x080fe2000001086b */
[----:B0-----:R-:W-:Y:S01]  /*1eef0*/  FFMA.FTZ R109, R0, R4, R21 ;  /* 0x00000004006d7223 */ /* 0x001fe20000010015 */
[-CC-:B------:R-:W-:Y:S01]  /*1ef00*/  FFMA.FTZ R149, R170, R11.reuse, -R107.reuse ;  /* 0x0000000baa957223 */ /* 0x180fe2000001086b */
[-C--:B------:R-:W-:Y:S01]  /*1ef10*/  FFMA.FTZ R94, R94, R11.reuse, -R107 ;  /* 0x0000000b5e5e7223 */ /* 0x080fe2000001086b */
[----:B------:R-:W0:Y:S01]  /*1ef20*/  MUFU.EX2 R2, R2 ;  /* 0x0000000200027308 */ /* 0x000e220000000800 */
[----:B------:R-:W-:Y:S01]  /*1ef30*/  FADD.FTZ R4, R144, R109 ;  /* 0x0000006d90047221 */ /* 0x000fe20000010000 */
[-CC-:B------:R-:W-:Y:S01]  /*1ef40*/  FFMA.FTZ R151, R192, R11.reuse, -R107.reuse ;  /* 0x0000000bc0977223 */ /* 0x180fe2000001086b */
[-CC-:B------:R-:W-:Y:S01]  /*1ef50*/  FFMA.FTZ R145, R96, R11.reuse, -R107.reuse ;  /* 0x0000000b60917223 */ /* 0x180fe2000001086b */
[-CC-:B------:R-:W-:Y:S01]  /*1ef60*/  FFMA.FTZ R96, R98, R11.reuse, -R107.reuse ;  /* 0x0000000b62607223 */ /* 0x180fe2000001086b */
[----:B------:R-:W-:Y:S01]  /*1ef70*/  FADD.FTZ R109, R89, R4 ;  /* 0x00000004596d7221 */ /* 0x000fe20000010000 */
[-CC-:B------:R-:W-:Y:S01]  /*1ef80*/  FFMA.FTZ R202, R202, R11.reuse, -R107.reuse ;  /* 0x0000000bcaca7223 */ /* 0x180fe2000001086b */
[-C--:B------:R-:W-:Y:S01]  /*1ef90*/  FFMA.FTZ R147, R204, R11.reuse, -R107 ;  /* 0x0000000bcc937223 */ /* 0x080fe2000001086b */
[----:B------:R-:W1:Y:S01]  /*1efa0*/  MUFU.EX2 R20, R20 ;  /* 0x0000001400147308 */ /* 0x000e620000000800 */
[----:B------:R-:W-:Y:S01]  /*1efb0*/  FADD.FTZ R4, R108, R109 ;  /* 0x0000006d6c047221 */ /* 0x000fe20000010000 */
[-CC-:B------:R-:W-:Y:S01]  /*1efc0*/  FFMA.FTZ R141, R208, R11.reuse, -R107.reuse ;  /* 0x0000000bd08d7223 */ /* 0x180fe2000001086b */
[-CC-:B------:R-:W-:Y:S01]  /*1efd0*/  FFMA.FTZ R143, R210, R11.reuse, -R107.reuse ;  /* 0x0000000bd28f7223 */ /* 0x180fe2000001086b */
[-CC-:B------:R-:W-:Y:S01]  /*1efe0*/  FFMA.FTZ R104, R104, R11.reuse, -R107.reuse ;  /* 0x0000000b68687223 */ /* 0x180fe2000001086b */
[----:B------:R-:W-:Y:S01]  /*1eff0*/  FADD.FTZ R109, R91, R4 ;  /* 0x000000045b6d7221 */ /* 0x000fe20000010000 */
[-CC-:B------:R-:W-:Y:S01]  /*1f000*/  FFMA.FTZ R212, R212, R11.reuse, -R107.reuse ;  /* 0x0000000bd4d47223 */ /* 0x180fe2000001086b */
[----:B------:R-:W-:Y:S01]  /*1f010*/  FFMA.FTZ R100, R100, R11, -R107 ;  /* 0x0000000b64647223 */ /* 0x000fe2000001086b */
[----:B------:R-:W2:Y:S01]  /*1f020*/  MUFU.EX2 R159, R159 ;  /* 0x0000009f009f7308 */ /* 0x000ea20000000800 */
[----:B0-----:R-:W-:Y:S01]  /*1f030*/  FFMA.FTZ R3, R2, R3, R157 ;  /* 0x0000000302037223 */ /* 0x001fe2000001009d */
[----:B------:R-:W-:Y:S01]  /*1f040*/  FADD.FTZ R98, R110, R109 ;  /* 0x0000006d6e627221 */ /* 0x000fe20000010000 */
[--C-:B------:R-:W-:Y:S01]  /*1f050*/  FFMA.FTZ R114, R114, R11, -R107.reuse ;  /* 0x0000000b72727223 */ /* 0x100fe2000001086b */
[----:B------:R-:W-:Y:S01]  /*1f060*/  F2FP.BF16.F32.PACK_AB R156, R144, R21 ;  /* 0x00000015909c723e */ /* 0x000fe200000010ff */
[-CC-:B------:R-:W-:Y:S01]  /*1f070*/  FFMA.FTZ R106, R106, R11.reuse, -R107.reuse ;  /* 0x0000000b6a6a7223 */ /* 0x180fe2000001086b */
[----:B------:R-:W-:Y:S01]  /*1f080*/  FADD.FTZ R109, R93, R98 ;  /* 0x000000625d6d7221 */ /* 0x000fe20000010000 */
[----:B------:R-:W-:Y:S01]  /*1f090*/  FFMA.FTZ R98, R206, R11, -R107 ;  /* 0x0000000bce627223 */ /* 0x000fe2000001086b */
[----:B------:R-:W0:Y:S01]  /*1f0a0*/  MUFU.EX2 R88, R88 ;  /* 0x0000005800587308 */ /* 0x000e220000000800 */
[----:B-1----:R-:W-:Y:S01]  /*1f0b0*/  FADD.FTZ R4, R20, R3 ;  /* 0x0000000314047221 */ /* 0x002fe20000010000 */
[----:B------:R-:W-:Y:S01]  /*1f0c0*/  FADD.FTZ R109, R112, R109 ;  /* 0x0000006d706d7221 */ /* 0x000fe20000010000 */
[----:B------:R-:W-:Y:S01]  /*1f0d0*/  F2FP.BF16.F32.PACK_AB R157, R20, R157 ;  /* 0x0000009d149d723e */ /* 0x000fe200000010ff */
[----:B------:R-:W-:Y:S01]  /*1f0e0*/  IMAD.MOV.U32 R20, RZ, RZ, R161 ;  /* 0x000000ffff147224 */ /* 0x000fe200078e00a1 */
[----:B------:R-:W-:Y:S01]  /*1f0f0*/  F2FP.BF16.F32.PACK_AB R158, R108, R89 ;  /* 0x000000596c9e723e */ /* 0x000fe200000010ff */
[----:B------:R-:W-:Y:S01]  /*1f100*/  FADD.FTZ R118, R148, R109 ;  /* 0x0000006d94767221 */ /* 0x000fe20000010000 */
[----:B------:R-:W-:Y:S01]  /*1f110*/  F2FP.BF16.F32.PACK_AB R152, R110, R91 ;  /* 0x0000005b6e98723e */ /* 0x000fe200000010ff */
[----:B------:R-:W1:Y:S01]  /*1f120*/  MUFU.EX2 R153, R153 ;  /* 0x0000009900997308 */ /* 0x000e620000000800 */
[----:B--2---:R-:W-:Y:S01]  /*1f130*/  FADD.FTZ R3, R159, R4 ;  /* 0x000000049f037221 */ /* 0x004fe20000010000 */
[----:B------:R-:W-:Y:S01]  /*1f140*/  FADD.FTZ R109, R95, R118 ;  /* 0x000000765f6d7221 */ /* 0x000fe20000010000 */
[----:B------:R-:W-:-:S02]  /*1f150*/  F2FP.BF16.F32.PACK_AB R154, R112, R93 ;  /* 0x0000005d709a723e */ /* 0x000fc400000010ff */
[----:B------:R-:W-:Y:S01]  /*1f160*/  F2FP.BF16.F32.PACK_AB R148, R95, R148 ;  /* 0x000000945f94723e */ /* 0x000fe200000010ff */
[----:B------:R-:W-:Y:S01]  /*1f170*/  FADD.FTZ R118, R150, R109 ;  /* 0x0000006d96767221 */ /* 0x000fe20000010000 */
[----:B------:R-:W-:Y:S01]  /*1f180*/  @!P1 PRMT R109, RZ, 0x654, R10 ;  /* 0x00000654ff6d9816 */ /* 0x000fe2000000000a */
[----:B------:R-:W2:Y:S01]  /*1f190*/  MUFU.EX2 R90, R90 ;  /* 0x0000005a005a7308 */ /* 0x000ea20000000800 */
[----:B0-----:R-:W-:Y:S01]  /*1f1a0*/  FADD.FTZ R4, R88, R3 ;  /* 0x0000000358047221 */ /* 0x001fe20000010000 */
[C---:B------:R-:W-:Y:S01]  /*1f1b0*/  FADD.FTZ R118, R15.reuse, R118 ;  /* 0x000000760f767221 */ /* 0x040fe20000010000 */
[----:B------:R-:W-:Y:S01]  /*1f1c0*/  FFMA.FTZ R10, R102, R11, -R107 ;  /* 0x0000000b660a7223 */ /* 0x000fe2000001086b */
[----:B------:R0:W-:Y:S01]  /*1f1d0*/  @!P1 SYNCS.ARRIVE.TRANS64.RED.A1T0 RZ, [R109+URZ], RZ ;  /* 0x000000ff6dff99a7 */ /* 0x0001e2000810043f */
[----:B------:R-:W-:Y:S02]  /*1f1e0*/  F2FP.BF16.F32.PACK_AB R150, R15, R150 ;  /* 0x000000960f96723e */ /* 0x000fe400000010ff */
[----:B------:R-:W-:Y:S01]  /*1f1f0*/  F2FP.BF16.F32.PACK_AB R144, R116, R97 ;  /* 0x000000617490723e */ /* 0x000fe200000010ff */
[----:B------:R-:W3:Y:S01]  /*1f200*/  MUFU.EX2 R155, R155 ;  /* 0x0000009b009b7308 */ /* 0x000ee20000000800 */
[----:B-1----:R-:W-:Y:S01]  /*1f210*/  FADD.FTZ R3, R153, R4 ;  /* 0x0000000499037221 */ /* 0x002fe20000010000 */
[----:B------:R-:W-:Y:S01]  /*1f220*/  F2FP.BF16.F32.PACK_AB R159, R88, R159 ;  /* 0x0000009f589f723e */ /* 0x000fe200000010ff */
[----:B0-----:R-:W-:-:S05]  /*1f230*/  FADD.FTZ R109, R97, R118 ;  /* 0x00000076616d7221 */ /* 0x001fca0000010000 */
[----:B------:R-:W0:Y:S01]  /*1f240*/  MUFU.EX2 R92, R92 ;  /* 0x0000005c005c7308 */ /* 0x000e220000000800 */
[----:B--2---:R-:W-:Y:S01]  /*1f250*/  FADD.FTZ R4, R90, R3 ;  /* 0x000000035a047221 */ /* 0x004fe20000010000 */
[----:B------:R-:W-:Y:S01]  /*1f260*/  FADD.FTZ R109, R116, R109 ;  /* 0x0000006d746d7221 */ /* 0x000fe20000010000 */
[----:B------:R-:W-:-:S03]  /*1f270*/  F2FP.BF16.F32.PACK_AB R153, R90, R153 ;  /* 0x000000995a99723e */ /* 0x000fc600000010ff */
[----:B------:R-:W-:Y:S01]  /*1f280*/  FADD.FTZ R102, R146, R109 ;  /* 0x0000006d92667221 */ /* 0x000fe20000010000 */
[----:B------:R-:W-:Y:S01]  /*1f290*/  F2FP.BF16.F32.PACK_AB R146, R99, R146 ;  /* 0x000000926392723e */ /* 0x000fe200000010ff */
[----:B------:R-:W1:Y:S01]  /*1f2a0*/  MUFU.EX2 R149, R149 ;  /* 0x0000009500957308 */ /* 0x000e620000000800 */
[----:B---3--:R-:W-:Y:S01]  /*1f2b0*/  FADD.FTZ R3, R155, R4 ;  /* 0x000000049b037221 */ /* 0x008fe20000010000 */
[----:B------:R-:W-:-:S06]  /*1f2c0*/  FADD.FTZ R109, R99, R102 ;  /* 0x00000066636d7221 */ /* 0x000fcc0000010000 */
        /* <DEDUP_REMOVED lines=12> */
[----:B------:R-:W-:Y:S01]  /*1f390*/  F2FP.BF16.F32.PACK_AB R151, R12, R151 ;  /* 0x000000970c97723e */ /* 0x000fe200000010ff */
[----:B------:R-:W-:-:S05]  /*1f3a0*/  IMAD.MOV.U32 R12, RZ, RZ, R7 ;  /* 0x000000ffff0c7224 */ /* 0x000fca00078e0007 */
        /* <DEDUP_REMOVED lines=16> */
[----:B------:R-:W-:-:S06]  /*1f4b0*/  F2FP.BF16.F32.PACK_AB R140, R101, R140 ;  /* 0x0000008c658c723e */ /* 0x000fcc00000010ff */
[----:B------:R-:W2:Y:S01]  /*1f4c0*/  MUFU.EX2 R143, R143 ;  /* 0x0000008f008f7308 */ /* 0x000ea20000000800 */
[C---:B0-----:R-:W-:Y:S01]  /*1f4d0*/  FADD.FTZ R4, R10.reuse, R3 ;  /* 0x000000030a047221 */ /* 0x041fe20000010000 */
[----:B------:R-:W-:-:S06]  /*1f4e0*/  F2FP.BF16.F32.PACK_AB R141, R10, R141 ;  /* 0x0000008d0a8d723e */ /* 0x000fcc00000010ff */
[----:B------:R-:W0:Y:S01]  /*1f4f0*/  MUFU.EX2 R103, R103 ;  /* 0x0000006700677308 */ /* 0x000e220000000800 */
[----:B-1----:R-:W-:Y:S01]  /*1f500*/  FADD.FTZ R102, R142, R21 ;  /* 0x000000158e667221 */ /* 0x002fe20000010000 */
[----:B------:R-:W-:-:S06]  /*1f510*/  IMAD.MOV.U32 R21, RZ, RZ, R160 ;  /* 0x000000ffff157224 */ /* 0x000fcc00078e00a0 */
[----:B------:R-:W1:Y:S01]  /*1f520*/  MUFU.EX2 R104, R104 ;  /* 0x0000006800687308 */ /* 0x000e620000000800 */
[----:B--2---:R-:W-:-:S07]  /*1f530*/  FADD.FTZ R3, R143, R4 ;  /* 0x000000048f037221 */ /* 0x004fce0000010000 */
[----:B------:R-:W2:Y:S01]  /*1f540*/  MUFU.EX2 R105, R105 ;  /* 0x0000006900697308 */ /* 0x000ea20000000800 */
[C---:B0-----:R-:W-:Y:S01]  /*1f550*/  FADD.FTZ R102, R103.reuse, R102 ;  /* 0x0000006667667221 */ /* 0x041fe20000010000 */
[----:B------:R-:W-:-:S06]  /*1f560*/  F2FP.BF16.F32.PACK_AB R142, R103, R142 ;  /* 0x0000008e678e723e */ /* 0x000fcc00000010ff */
        /* <DEDUP_REMOVED lines=10> */
[----:B------:R-:W1:Y:S01]  /*1f610*/  MUFU.EX2 R114, R114 ;  /* 0x0000007200727308 */ /* 0x000e620000000800 */
[C---:B--2---:R-:W-:Y:S01]  /*1f620*/  FADD.FTZ R3, R100.reuse, R3 ;  /* 0x0000000364037221 */ /* 0x044fe20000010000 */
[----:B------:R-:W-:-:S06]  /*1f630*/  F2FP.BF16.F32.PACK_AB R137, R100, R212 ;  /* 0x000000d46489723e */ /* 0x000fcc00000010ff */
[----:B------:R-:W2:Y:S01]  /*1f640*/  MUFU.EX2 R106, R106 ;  /* 0x0000006a006a7308 */ /* 0x000ea20000000800 */
[----:B0-----:R-:W-:Y:S01]  /*1f650*/  FADD.FTZ R102, R138, R15 ;  /* 0x0000000f8a667221 */ /* 0x001fe20000010000 */
[----:B------:R-:W-:-:S03]  /*1f660*/  F2FP.BF16.F32.PACK_AB R138, R13, R138 ;  /* 0x0000008a0d8a723e */ /* 0x000fc600000010ff */
[----:B------:R-:W-:Y:S01]  /*1f670*/  FADD.FTZ R4, R13, R102 ;  /* 0x000000660d047221 */ /* 0x000fe20000010000 */
[----:B------:R-:W-:Y:S02]  /*1f680*/  IMAD.MOV.U32 R13, RZ, RZ, R6 ;  /* 0x000000ffff0d7224 */ /* 0x000fe400078e0006 */
[----:B-1----:R-:W-:-:S04]  /*1f690*/  FADD.FTZ R3, R114, R3 ;  /* 0x0000000372037221 */ /* 0x002fc80000010000 */
[C---:B--2---:R-:W-:Y:S01]  /*1f6a0*/  FADD.FTZ R3, R106.reuse, R3 ;  /* 0x000000036a037221 */ /* 0x044fe20000010000 */
[----:B------:R-:W-:Y:S01]  /*1f6b0*/  F2FP.BF16.F32.PACK_AB R139, R106, R114 ;  /* 0x000000726a8b723e */ /* 0x000fe200000010ff */
[----:B------:R-:W-:Y:S06]  /*1f6c0*/  @P2 BRA `(.L_x_1584) ;  /* 0xffffffc800582947 */ /* 0x000fec000383ffff */
.L_x_1565:
[----:B------:R-:W-:Y:S05]  /*1f6d0*/  BSYNC B0 ;  /* 0x0000000000007941 */ /* 0x000fea0003800000 */
.L_x_1564:
        /* <DEDUP_REMOVED lines=67> */
.L_x_1585:
[----:B------:R-:W-:Y:S01]  /*1fb10*/  IMAD R13, R160, 0x8, R18 ;  /* 0x00000008a00d7824 */ /* 0x000fe200078e0212 */
[----:B------:R-:W-:-:S04]  /*1fb20*/  SHF.L.U32 R0, R161, 0x1f, RZ ;  /* 0x0000001fa1007819 */ /* 0x000fc800000006ff */
[----:B------:R0:W1:Y:S01]  /*1fb30*/  SYNCS.PHASECHK.TRANS64.TRYWAIT P2, [R13+URZ+0x2a850], R0 ;  /* 0x02a850000d0075a7 */ /* 0x000062000804017f */
[----:B------:R-:W-:Y:S05]  /*1fb40*/  @!P0 BRA `(.L_x_1586) ;  /* 0x0000000000048947 */ /* 0x000fea0003800000 */
[----:B------:R-:W-:Y:S01]  /*1fb50*/  BPT.TRAP 0x1 ;  /* 0x000000040000795c */ /* 0x000fe20000300000 */
.L_x_1586:
        /* <DEDUP_REMOVED lines=9> */
.L_x_1588:
[----:B------:R-:W-:Y:S05]  /*1fbf0*/  BSYNC B0 ;  /* 0x0000000000007941 */ /* 0x000fea0003800000 */
.L_x_1587:
[----:B------:R-:W-:Y:S01]  /*1fc00*/  IMAD.MOV.U32 R9, RZ, RZ, 0x40000040 ;  /* 0x40000040ff097424 */ /* 0x000fe200078e00ff */
[C---:B------:R-:W-:Y:S01]  /*1fc10*/  R2UR UR6, R8.reuse ;  /* 0x00000000080672ca */ /* 0x040fe200000e0000 */
[----:B------:R-:W-:Y:S01]  /*1fc20*/  WARPGROUP.ARRIVE ;  /* 0x00000000000079c5 */ /* 0x000fe20000000000 */
[----:B------:R-:W-:Y:S01]  /*1fc30*/  VIADD R14, R8, 0x80 ;  /* 0x00000080080e7836 */ /* 0x000fe20000000000 */
[----:B------:R-:W2:Y:S01]  /*1fc40*/  SHFL.BFLY PT, R5, R4, 0x2, 0x1f ;  /* 0x0c401f0004057f89 */ /* 0x000ea200000e0000 */
[----:B------:R-:W-:Y:S01]  /*1fc50*/  R2UR UR7, R9 ;  /* 0x00000000090772ca */ /* 0x000fe200000e0000 */
[----:B------:R-:W-:Y:S02]  /*1fc60*/  IMAD.MOV.U32 R15, RZ, RZ, 0x40000040 ;  /* 0x40000040ff0f7424 */ /* 0x000fe400078e00ff */
[----:B------:R-:W-:Y:S01]  /*1fc70*/  IMAD.MOV.U32 R9, RZ, RZ, 0x40000040 ;  /* 0x40000040ff097424 */ /* 0x000fe200078e00ff */
[----:B01----:R-:W0:Y:S01]  /*1fc80*/  SHFL.BFLY PT, R0, R3, 0x2, 0x1f ;  /* 0x0c401f0003007f89 */ /* 0x003e2200000e0000 */
[----:B------:R-:W-:-:S02]  /*1fc90*/  @!P1 VIADD R12, R13, 0x2a860 ;  /* 0x0002a8600d0c9836 */ /* 0x000fc40000000000 */
[----:B------:R-:W-:Y:S02]  /*1fca0*/  VIADD R160, R160, 0x1 ;  /* 0x00000001a0a07836 */ /* 0x000fe40000000000 */
[----:B------:R-:W-:Y:S01]  /*1fcb0*/  VIADD R184, R184, 0x1 ;  /* 0x00000001b8b87836 */ /* 0x000fe20000000000 */
[----:B------:R-:W-:Y:S02]  /*1fcc0*/  @!P1 PRMT R12, RZ, 0x654, R12 ;  /* 0x00000654ff0c9816 */ /* 0x000fe4000000000c */
[----:B------:R-:W-:Y:S01]  /*1fcd0*/  ISETP.NE.AND P2, PT, R160, 0x2, PT ;  /* 0x00000002a000780c */ /* 0x000fe20003f45270 */
[----:B------:R-:W-:Y:S01]  /*1fce0*/  HGMMA.64x128x16.F32.BF16 R24, R156, gdesc[UR4].tnspB, R24, gsb0 ;  /* 0x41e000049c187df0 */ /* 0x000fe20008001818 */
[----:B------:R-:W-:Y:S01]  /*1fcf0*/  R2UR UR6, R14 ;  /* 0x000000000e0672ca */ /* 0x000fe200000e0000 */
[----:B------:R-:W-:Y:S01]  /*1fd00*/  VIADD R14, R8, 0x100 ;  /* 0x00000100080e7836 */ /* 0x000fe20000000000 */
[----:B------:R-:W-:Y:S01]  /*1fd10*/  R2UR UR7, R15 ;  /* 0x000000000f0772ca */ /* 0x000fe200000e0000 */
[----:B------:R-:W-:Y:S01]  /*1fd20*/  IMAD.MOV.U32 R15, RZ, RZ, 0x40000040 ;  /* 0x40000040ff0f7424 */ /* 0x000fe200078e00ff */
[----:B------:R-:W-:Y:S01]  /*1fd30*/  SEL R160, R160, RZ, P2 ;  /* 0x000000ffa0a07207 */ /* 0x000fe20001000000 */
[----:B--2---:R-:W-:Y:S01]  /*1fd40*/  FADD.FTZ R5, R5, R4 ;  /* 0x0000000405057221 */ /* 0x004fe20000010000 */
[----:B------:R-:W-:-:S02]  /*1fd50*/  IMAD.MOV.U32 R4, RZ, RZ, RZ ;  /* 0x000000ffff047224 */ /* 0x000fc400078e00ff */
[----:B0-----:R-:W-:Y:S01]  /*1fd60*/  FADD.FTZ R2, R0, R3 ;  /* 0x0000000300027221 */ /* 0x001fe20000010000 */
[----:B------:R-:W-:Y:S01]  /*1fd70*/  IMAD.MOV.U32 R3, RZ, RZ, -0x800000 ;  /* 0xff800000ff037424 */ /* 0x000fe200078e00ff */
[----:B------:R-:W0:Y:S01]  /*1fd80*/  SHFL.BFLY PT, R0, R5, 0x1, 0x1f ;  /* 0x0c201f0005007f89 */ /* 0x000e2200000e0000 */
        /* <DEDUP_REMOVED lines=19> */
[----:B0-----:R-:W-:Y:S01]  /*1fec0*/  FADD.FTZ R14, R5, R0 ;  /* 0x00000000050e7221 */ /* 0x001fe20000010000 */
[----:B------:R-:W-:Y:S02]  /*1fed0*/  R2UR UR7, R15 ;  /* 0x000000000f0772ca */ /* 0x000fe400000e0000 */
[----:B------:R-:W-:Y:S02]  /*1fee0*/  SEL R0, RZ, 0x1, P2 ;  /* 0x00000001ff007807 */ /* 0x000fe40001000000 */
[----:B------:R-:W-:Y:S02]  /*1fef0*/  FSETP.NE.FTZ.AND P0, PT, R14, RZ, PT ;  /* 0x000000ff0e00720b */ /* 0x000fe40003f15000 */
[----:B------:R-:W-:Y:S01]  /*1ff00*/  LOP3.LUT R161, R161, R0, RZ, 0x3c, !PT ;  /* 0x00000000a1a17212 */ /* 0x000fe200078e3cff */
[----:B------:R-:W-:-:S10]  /*1ff10*/  IMAD.MOV.U32 R0, RZ, RZ, -0x800000 ;  /* 0xff800000ff007424 */ /* 0x000fd400078e00ff */
[----:B------:R-:W-:Y:S01]  /*1ff20*/  @P0 MUFU.RCP R4, R14 ;  /* 0x0000000e00040308 */ /* 0x000fe20000001000 */
[----:B------:R-:W-:Y:S01]  /*1ff30*/  @P0 FMUL.FTZ R5, R11, 0.69314718246459960938 ;  /* 0x3f3172180b050820 */ /* 0x000fe20000410000 */
[----:B------:R-:W-:Y:S02]  /*1ff40*/  WARPGROUP.DEPBAR.LE gsb0, 0x0 ;  /* 0x00008000000079c5 */ /* 0x000fe40000010000 */
[----:B------:R-:W-:-:S06]  /*1ff50*/  WARPGROUP.ARRIVE ;  /* 0x00000000000079c5 */ /* 0x000fcc0000000000 */
[----:B------:R-:W-:Y:S01]  /*1ff60*/  HGMMA.64x128x16.F32.BF16 R24, R140, gdesc[UR4].tnspB, R24, gsb0 ;  /* 0x41e000048c187df0 */ /* 0x000fe20008001818 */
[----:B------:R-:W-:Y:S02]  /*1ff70*/  R2UR UR6, R8 ;  /* 0x00000000080672ca */ /* 0x000fe400000e0000 */
[----:B------:R-:W-:Y:S01]  /*1ff80*/  R2UR UR7, R9 ;  /* 0x00000000090772ca */ /* 0x000fe200000e0000 */
[----:B------:R-:W0:Y:S01]  /*1ff90*/  @P0 MUFU.LG2 R8, R14 ;  /* 0x0000000e00080308 */ /* 0x000e220000000c00 */
[----:B------:R-:W1:Y:S01]  /*1ffa0*/  SHFL.BFLY PT, R9, R2, 0x1, 0x1f ;  /* 0x0c201f0002097f89 */ /* 0x000e6200000e0000 */
[----:B0-----:R-:W-:-:S04]  /*1ffb0*/  @P0 FMUL.FTZ R8, R8, 0.69314718246459960938 ;  /* 0x3f31721808080820 */ /* 0x001fc80000410000 */
[----:B------:R-:W-:Y:S01]  /*1ffc0*/  @P0 FFMA.FTZ R0, R5, R6, R8 ;  /* 0x0000000605000223 */ /* 0x000fe20000010008 */
[----:B------:R-:W-:Y:S01]  /*1ffd0*/  PLOP3.LUT P0, PT, PT, PT, PT, 0x8, 0x0 ;  /* 0x000000000000781c */ /* 0x000fe20003f0e170 */
[----:B-1----:R-:W-:Y:S01]  /*1ffe0*/  FADD.FTZ R15, R2, R9 ;  /* 0x00000009020f7221 */ /* 0x002fe20000010000 */
[----:B------:R-:W-:-:S04]  /*1fff0*/  IMAD.MOV.U32 R2, RZ, RZ, RZ ;  /* 0x000000ffff027224 */ /* 0x000fc800078e00ff */
[----:B------:R-:W-:-:S13]  /*20000*/  FSETP.NE.FTZ.AND P3, PT, R15, RZ, PT ;  /* 0x000000ff0f00720b */ /* 0x000fda0003f75000 */
[----:B------:R-:W0:Y:S01]  /*20010*/  @P3 MUFU.LG2 R9, R15 ;  /* 0x0000000f00093308 */ /* 0x000e220000000c00 */
[----:B------:R-:W-:-:S07]  /*20020*/  @P3 FMUL.FTZ R11, R11, 0.69314718246459960938 ;  /* 0x3f3172180b0b3820 */ /* 0x000fce0000410000 */
[----:B------:R-:W1:Y:S01]  /*20030*/  @P3 MUFU.RCP R2, R15 ;  /* 0x0000000f00023308 */ /* 0x000e620000001000 */
[----:B0-----:R-:W-:-:S04]  /*20040*/  @P3 FMUL.FTZ R10, R9, 0.69314718246459960938 ;  /* 0x3f317218090a3820 */ /* 0x001fc80000410000 */
[----:B------:R-:W-:Y:S01]  /*20050*/  @P3 FFMA.FTZ R3, R11, R7, R10 ;  /* 0x000000070b033223 */ /* 0x000fe2000001000a */
[----:B------:R-:W-:Y:S02]  /*20060*/  WARPGROUP.DEPBAR.LE gsb0, 0x0 ;  /* 0x00008000000079c5 */ /* 0x000fe40000010000 */
[----:B------:R-:W-:-:S06]  /*20070*/  WARPGROUP.ARRIVE ;  /* 0x00000000000079c5 */ /* 0x000fcc0000000000 */
[----:B------:R-:W-:Y:S03]  /*20080*/  HGMMA.64x128x16.F32.BF16 R24, R136, gdesc[UR4].tnspB, R24, gsb0 ;  /* 0x41e0000488187df0 */ /* 0x000fe60008001818 */
[----:B------:R-:W-:Y:S02]  /*20090*/  WARPGROUP.DEPBAR.LE gsb0, 0x0 ;  /* 0x00008000000079c5 */ /* 0x000fe40000010000 */
[----:B------:R0:W-:Y:S01]  /*200a0*/  @!P1 SYNCS.ARRIVE.TRANS64.RED.A1T0 RZ, [R12+URZ], RZ ;  /* 0x000000ff0cff99a7 */ /* 0x0001e2000810043f */
[-C--:B-1----:R-:W-:Y:S01]  /*200b0*/  FMUL.FTZ R95, R26, R2.reuse ;  /* 0x000000021a5f7220 */ /* 0x082fe20000410000 */
[----:B------:R-:W-:Y:S01]  /*200c0*/  FMUL.FTZ R93, R30, R2 ;  /* 0x000000021e5d7220 */ /* 0x000fe20000410000 */
[-C--:B------:R-:W-:Y:S01]  /*200d0*/  FMUL.FTZ R6, R28, R4.reuse ;  /* 0x000000041c067220 */ /* 0x080fe20000410000 */
[----:B------:R-:W-:Y:S01]  /*200e0*/  FMUL.FTZ R88, R32, R4 ;  /* 0x0000000420587220 */ /* 0x000fe20000410000 */
        /* <DEDUP_REMOVED lines=59> */
[----:B0-----:R-:W-:-:S07]  /*204a0*/  FMUL.FTZ R87, R87, R2 ;  /* 0x0000000257577220 */ /* 0x001fce0000410000 */
.L_x_1438:
        /* <DEDUP_REMOVED lines=10> */
[----:B------:R-:W-:Y:S01]  /*20550*/  ULDC.64 UR4, c[0x0][0xbd8] ;  /* 0x0002f60000047ab9 */ /* 0x000fe20000000a00 */
[----:B------:R-:W-:Y:S01]  /*20560*/  F2FP.BF16.F32.PACK_AB R6, R7, R6 ;  /* 0x000000060706723e */ /* 0x000fe200000010ff */
[----:B------:R-:W-:Y:S01]  /*20570*/  ULDC.64 UR6, c[0x0][0x208] ;  /* 0x0000820000067ab9 */ /* 0x000fe20000000a00 */
        /* <DEDUP_REMOVED lines=9> */
[C---:B------:R-:W-:Y:S02]  /*20610*/  IADD3 R105, P0, R4.reuse, 0x4060, RZ ;  /* 0x0000406004697810 */ /* 0x040fe40007f1e0ff */
[----:B------:R-:W-:Y:S01]  /*20620*/  SHF.R.U64 R15, R15, 0x3, RZ ;  /* 0x000000030f0f7819 */ /* 0x000fe200000012ff */
[--C-:B------:R-:W-:Y:S01]  /*20630*/  IMAD.X R9, RZ, RZ, R5.reuse, P6 ;  /* 0x000000ffff097224 */ /* 0x100fe200030e0605 */
[C---:B------:R-:W-:Y:S01]  /*20640*/  IADD3 R79, P5, R4.reuse, 0x40, RZ ;  /* 0x00000040044f7810 */ /* 0x040fe20007fbe0ff */
[----:B------:R-:W-:Y:S01]  /*20650*/  IMAD.X R29, RZ, RZ, R5, P0 ;  /* 0x000000ffff1d7224 */ /* 0x000fe200000e0605 */
[----:B------:R-:W-:-:S02]  /*20660*/  IADD3 R97, P4, R4, 0x60, RZ ;  /* 0x0000006004617810 */ /* 0x000fc40007f9e0ff */
[C---:B------:R-:W-:Y:S01]  /*20670*/  IADD3 R99, P3, R4.reuse, 0x4000, RZ ;  /* 0x0000400004637810 */ /* 0x040fe20007f7e0ff */
[--C-:B------:R-:W-:Y:S01]  /*20680*/  IMAD.X R11, RZ, RZ, R5.reuse, P5 ;  /* 0x000000ffff0b7224 */ /* 0x100fe200028e0605 */
[C---:B------:R-:W-:Y:S01]  /*20690*/  IADD3 R101, P2, R4.reuse, 0x4020, RZ ;  /* 0x0000402004657810 */ /* 0x040fe20007f5e0ff */
[--C-:B------:R-:W-:Y:S01]  /*206a0*/  IMAD.X R13, RZ, RZ, R5.reuse, P4 ;  /* 0x000000ffff0d7224 */ /* 0x100fe200020e0605 */
[----:B------:R-:W-:Y:S02]  /*206b0*/  IADD3 R103, P1, R4, 0x4040, RZ ;  /* 0x0000404004677810 */ /* 0x000fe40007f3e0ff */
[----:B------:R-:W-:Y:S01]  /*206c0*/  LOP3.LUT R2, R71, 0x380, RZ, 0xc0, !PT ;  /* 0x0000038047027812 */ /* 0x000fe200078ec0ff */
[--C-:B------:R-:W-:Y:S01]  /*206d0*/  IMAD.X R25, RZ, RZ, R5.reuse, P2 ;  /* 0x000000ffff197224 */ /* 0x100fe200010e0605 */
[----:B------:R-:W-:Y:S01]  /*206e0*/  LOP3.LUT R4, R15, R4, RZ, 0x3c, !PT ;  /* 0x000000040f047212 */ /* 0x000fe200078e3cff */
[--C-:B------:R-:W-:Y:S01]  /*206f0*/  IMAD.X R15, RZ, RZ, R5.reuse, P3 ;  /* 0x000000ffff0f7224 */ /* 0x100fe200018e0605 */
[----:B------:R-:W-:Y:S01]  /*20700*/  ISETP.NE.U32.AND P0, PT, RZ, UR4, PT ;  /* 0x00000004ff007c0c */ /* 0x000fe2000bf05070 */
[----:B------:R-:W-:Y:S01]  /*20710*/  IMAD.X R27, RZ, RZ, R5, P1 ;  /* 0x000000ffff1b7224 */ /* 0x000fe200008e0605 */
[----:B------:R-:W-:-:S02]  /*20720*/  SHF.R.U64 R2, R2, 0x3, RZ ;  /* 0x0000000302027819 */ /* 0x000fc400000012ff */
[----:B------:R-:W-:Y:S02]  /*20730*/  LOP3.LUT R10, R79, 0x380, RZ, 0xc0, !PT ;  /* 0x000003804f0a7812 */ /* 0x000fe400078ec0ff */
[----:B------:R-:W-:Y:S02]  /*20740*/  MOV R92, R4 ;  /* 0x00000004005c7202 */ /* 0x000fe40000000f00 */
[----:B------:R-:W-:Y:S02]  /*20750*/  F2FP.BF16.F32.PACK_AB R5, R28, R95 ;  /* 0x0000005f1c05723e */ /* 0x000fe400000010ff */
[----:B------:R-:W-:Y:S01]  /*20760*/  ISETP.NE.AND.EX P0, PT, RZ, UR5, PT, P0 ;  /* 0x00000005ff007c0c */ /* 0x000fe2000bf05300 */
[----:B------:R-:W-:Y:S01]  /*20770*/  ULDC.64 UR4, c[0x0][0xbe0] ;  /* 0x0002f80000047ab9 */ /* 0x000fe20000000a00 */
[----:B------:R-:W-:Y:S02]  /*20780*/  LOP3.LUT R28, R103, 0x380, RZ, 0xc0, !PT ;  /* 0x00000380671c7812 */ /* 0x000fe400078ec0ff */
[----:B------:R-:W-:-:S02]  /*20790*/  LOP3.LUT R12, R97, 0x380, RZ, 0xc0, !PT ;  /* 0x00000380610c7812 */ /* 0x000fc400078ec0ff */
[----:B------:R-:W-:Y:S02]  /*207a0*/  LOP3.LUT R14, R99, 0x380, RZ, 0xc0, !PT ;  /* 0x00000380630e7812 */ /* 0x000fe400078ec0ff */
[----:B------:R-:W-:Y:S02]  /*207b0*/  LOP3.LUT R8, R2, R71, RZ, 0x3c, !PT ;  /* 0x0000004702087212 */ /* 0x000fe400078e3cff */
[----:B------:R-:W-:Y:S02]  /*207c0*/  LOP3.LUT R34, R105, 0x380, RZ, 0xc0, !PT ;  /* 0x0000038069227812 */ /* 0x000fe400078ec0ff */
[----:B------:R-:W-:Y:S02]  /*207d0*/  SHF.R.U64 R10, R10, 0x3, RZ ;  /* 0x000000030a0a7819 */ /* 0x000fe400000012ff */
[----:B------:R-:W-:Y:S02]  /*207e0*/  LOP3.LUT R2, R101, 0x380, RZ, 0xc0, !PT ;  /* 0x0000038065027812 */ /* 0x000fe400078ec0ff */
[----:B------:R-:W-:-:S02]  /*207f0*/  ISETP.NE.U32.AND P1, PT, RZ, UR4, PT ;  /* 0x00000004ff007c0c */ /* 0x000fc4000bf25070 */
[----:B------:R-:W-:Y:S02]  /*20800*/  SHF.R.U64 R28, R28, 0x3, RZ ;  /* 0x000000031c1c7819 */ /* 0x000fe400000012ff */
[----:B------:R-:W-:Y:S02]  /*20810*/  SHF.R.U64 R12, R12, 0x3, RZ ;  /* 0x000000030c0c7819 */ /* 0x000fe400000012ff */
[----:B------:R-:W-:Y:S02]  /*20820*/  SHF.R.U64 R14, R14, 0x3, RZ ;  /* 0x000000030e0e7819 */ /* 0x000fe400000012ff */
[----:B------:R-:W-:Y:S02]  /*20830*/  SHF.R.U64 R34, R34, 0x3, RZ ;  /* 0x0000000322227819 */ /* 0x000fe400000012ff */
[----:B------:R-:W-:Y:S02]  /*20840*/  LOP3.LUT R10, R10, R79, RZ, 0x3c, !PT ;  /* 0x0000004f0a0a7212 */ /* 0x000fe400078e3cff */
[----:B------:R-:W-:Y:S01]  /*20850*/  F2FP.BF16.F32.PACK_AB R4, R89, R24 ;  /* 0x000000185904723e */ /* 0x000fe200000010ff */
[----:B------:R-:W-:Y:S01]  /*20860*/  BAR.SYNC.DEFER_BLOCKING 0x1, 0x100 ;  /* 0x0044000000007b1d */ /* 0x000fe20000010000 */
[----:B------:R-:W-:-:S02]  /*20870*/  SHF.R.U64 R2, R2, 0x3, RZ ;  /* 0x0000000302027819 */ /* 0x000fc400000012ff */
[----:B------:R-:W-:Y:S02]  /*20880*/  ISETP.NE.AND.EX P1, PT, RZ, UR5, PT, P1 ;  /* 0x00000005ff007c0c */ /* 0x000fe4000bf25310 */
[----:B------:R-:W-:Y:S02]  /*20890*/  LOP3.LUT R26, R28, R103, RZ, 0x3c, !PT ;  /* 0x000000671c1a7212 */ /* 0x000fe400078e3cff */
[----:B------:R-:W-:Y:S02]  /*208a0*/  LOP3.LUT R12, R12, R97, RZ, 0x3c, !PT ;  /* 0x000000610c0c7212 */ /* 0x000fe400078e3cff */
[----:B------:R-:W-:Y:S02]  /*208b0*/  LOP3.LUT R14, R14, R99, RZ, 0x3c, !PT ;  /* 0x000000630e0e7212 */ /* 0x000fe400078e3cff */
[----:B------:R-:W-:Y:S02]  /*208c0*/  LOP3.LUT R28, R34, R105, RZ, 0x3c, !PT ;  /* 0x00000069221c7212 */ /* 0x000fe400078e3cff */
[----:B------:R-:W-:-:S02]  /*208d0*/  LOP3.LUT R24, R2, R101, RZ, 0x3c, !PT ;  /* 0x0000006502187212 */ /* 0x000fc400078e3cff */
[----:B------:R-:W-:Y:S02]  /*208e0*/  MOV R34, R8 ;  /* 0x0000000800227202 */ /* 0x000fe40000000f00 */
[----:B------:R-:W-:Y:S02]  /*208f0*/  MOV R90, R10 ;  /* 0x0000000a005a7202 */ /* 0x000fe40000000f00 */
[----:B------:R-:W-:Y:S02]  /*20900*/  F2FP.BF16.F32.PACK_AB R8, R33, R88 ;  /* 0x000000582108723e */ /* 0x000fe400000010ff */
[----:B------:R-:W-:Y:S02]  /*20910*/  F2FP.BF16.F32.PACK_AB R9, R30, R91 ;  /* 0x0000005b1e09723e */ /* 0x000fe400000010ff */
[----:B------:R-:W-:Y:S01]  /*20920*/  F2FP.BF16.F32.PACK_AB R10, R37, R36 ;  /* 0x00000024250a723e */ /* 0x000fe200000010ff */
[----:B------:R2:W-:Y:S01]  /*20930*/  STSM.16.M88.4 [R92], R4 ;  /* 0x000000045c007844 */ /* 0x0005e20000000200 */
[----:B------:R-:W-:Y:S01]  /*20940*/  F2FP.BF16.F32.PACK_AB R11, R39, R38 ;  /* 0x00000026270b723e */ /* 0x000fe200000010ff */
[----:B------:R-:W3:Y:S01]  /*20950*/  LDC.64 R36, c[0x0][0xbd8] ;  /* 0x0002f600ff247b82 */ /* 0x000ee20000000a00 */
[----:B------:R-:W-:-:S02]  /*20960*/  MOV R89, R12 ;  /* 0x0000000c00597202 */ /* 0x000fc40000000f00 */
[----:B------:R-:W-:Y:S01]  /*20970*/  MOV R79, R14 ;  /* 0x0000000e004f7202 */ /* 0x000fe20000000f00 */
[----:B------:R4:W-:Y:S01]  /*20980*/  STSM.16.M88.4 [R34], R8 ;  /* 0x0000000822007844 */ /* 0x0009e20000000200 */
[----:B------:R-:W-:Y:S02]  /*20990*/  MOV R72, R24 ;  /* 0x0000001800487202 */ /* 0x000fe40000000f00 */
[----:B------:R-:W-:Y:S02]  /*209a0*/  MOV R71, R26 ;  /* 0x0000001a00477202 */ /* 0x000fe40000000f00 */
[----:B------:R-:W-:Y:S01]  /*209b0*/  F2FP.BF16.F32.PACK_AB R12, R49, R48 ;  /* 0x00000030310c723e */ /* 0x000fe200000010ff */
[----:B------:R-:W-:Y:S01]  /*209c0*/  ULDC UR4, c[0x0][0xa88] ;  /* 0x0002a20000047ab9 */ /* 0x000fe20000000800 */
[----:B------:R-:W-:Y:S01]  /*209d0*/  F2FP.BF16.F32.PACK_AB R13, R51, R50 ;  /* 0x00000032330d723e */ /* 0x000fe200000010ff */
[----:B------:R-:W-:Y:S01]  /*209e0*/  IMAD.MOV.U32 R49, RZ, RZ, RZ ;  /* 0x000000ffff317224 */ /* 0x000fe200078e00ff */
[----:B------:R-:W-:-:S02]  /*209f0*/  F2FP.BF16.F32.PACK_AB R14, R53, R52 ;  /* 0x00000034350e723e */ /* 0x000fc400000010ff */
[----:B--2---:R-:W-:Y:S02]  /*20a00*/  F2FP.BF16.F32.PACK_AB R4, R41, R40 ;  /* 0x000000282904723e */ /* 0x004fe400000010ff */
[----:B------:R-:W-:Y:S02]  /*20a10*/  F2FP.BF16.F32.PACK_AB R5, R43, R42 ;  /* 0x0000002a2b05723e */ /* 0x000fe400000010ff */
[----:B------:R-:W-:Y:S01]  /*20a20*/  F2FP.BF16.F32.PACK_AB R6, R45, R44 ;  /* 0x0000002c2d06723e */ /* 0x000fe200000010ff */
[----:B----4-:R-:W2:Y:S01]  /*20a30*/  @P1 LDC.64 R8, c[0x0][0xbe0] ;  /* 0x0002f800ff081b82 */ /* 0x010ea20000000a00 */
[----:B------:R-:W-:Y:S02]  /*20a40*/  F2FP.BF16.F32.PACK_AB R7, R47, R46 ;  /* 0x0000002e2f07723e */ /* 0x000fe400000010ff */
[----:B------:R-:W-:Y:S01]  /*20a50*/  F2FP.BF16.F32.PACK_AB R15, R55, R54 ;  /* 0x00000036370f723e */ /* 0x000fe200000010ff */
[----:B---3--:R-:W-:Y:S01]  /*20a60*/  IMAD.WIDE R36, R183, 0x4, R36 ;  /* 0x00000004b7247825 */ /* 0x008fe200078e0224 */
[----:B------:R-:W-:Y:S01]  /*20a70*/  MOV R2, R28 ;  /* 0x0000001c00027202 */ /* 0x000fe20000000f00 */
[----:B------:R3:W-:Y:S01]  /*20a80*/  STSM.16.M88.4 [R90], R4 ;  /* 0x000000045a007844 */ /* 0x0007e20000000200 */
[----:B------:R-:W-:-:S02]  /*20a90*/  F2FP.BF16.F32.PACK_AB R24, R57, R56 ;  /* 0x000000383918723e */ /* 0x000fc400000010ff */
[----:B------:R-:W-:Y:S01]  /*20aa0*/  F2FP.BF16.F32.PACK_AB R25, R59, R58 ;  /* 0x0000003a3b19723e */ /* 0x000fe200000010ff */
[----:B------:R-:W-:Y:S01]  /*20ab0*/  STSM.16.M88.4 [R89], R12 ;  /* 0x0000000c59007844 */ /* 0x000fe20000000200 */
[----:B------:R-:W-:Y:S02]  /*20ac0*/  F2FP.BF16.F32.PACK_AB R26, R61, R60 ;  /* 0x0000003c3d1a723e */ /* 0x000fe400000010ff */
[----:B------:R-:W-:Y:S02]  /*20ad0*/  F2FP.BF16.F32.PACK_AB R27, R63, R62 ;  /* 0x0000003e3f1b723e */ /* 0x000fe400000010ff */
[----:B------:R-:W-:Y:S02]  /*20ae0*/  F2FP.BF16.F32.PACK_AB R28, R65, R64 ;  /* 0x00000040411c723e */ /* 0x000fe400000010ff */
[----:B------:R-:W-:Y:S01]  /*20af0*/  F2FP.BF16.F32.PACK_AB R29, R67, R66 ;  /* 0x00000042431d723e */ /* 0x000fe200000010ff */
[----:B------:R-:W-:Y:S01]  /*20b00*/  STSM.16.M88.4 [R79], R24 ;  /* 0x000000184f007844 */ /* 0x000fe20000000200 */
[----:B------:R-:W-:-:S02]  /*20b10*/  F2FP.BF16.F32.PACK_AB R30, R69, R68 ;  /* 0x00000044451e723e */ /* 0x000fc400000010ff */
[----:B------:R-:W-:Y:S02]  /*20b20*/  F2FP.BF16.F32.PACK_AB R33, R75, R74 ;  /* 0x0000004a4b21723e */ /* 0x000fe400000010ff */
[----:B------:R-:W-:Y:S01]  /*20b30*/  F2FP.BF16.F32.PACK_AB R34, R77, R76 ;  /* 0x0000004c4d22723e */ /* 0x000fe200000010ff */
[----:B------:R-:W-:Y:S01]  /*20b40*/  STSM.16.M88.4 [R72], R28 ;  /* 0x0000001c48007844 */ /* 0x000fe20000000200 */
[----:B---3--:R-:W-:Y:S02]  /*20b50*/  F2FP.BF16.F32.PACK_AB R4, R81, R80 ;  /* 0x000000505104723e */ /* 0x008fe400000010ff */
[----:B------:R-:W-:Y:S01]  /*20b60*/  F2FP.BF16.F32.PACK_AB R5, R83, R82 ;  /* 0x000000525305723e */ /* 0x000fe200000010ff */
[----:B------:R-:W-:Y:S01]  /*20b70*/  STSM.16.M88.4 [R71], R32 ;  /* 0x0000002047007844 */ /* 0x000fe20000000200 */
[----:B------:R-:W-:Y:S02]  /*20b80*/  F2FP.BF16.F32.PACK_AB R6, R85, R84 ;  /* 0x000000545506723e */ /* 0x000fe400000010ff */
[----:B------:R-:W-:-:S05]  /*20b90*/  F2FP.BF16.F32.PACK_AB R7, R87, R86 ;  /* 0x000000565707723e */ /* 0x000fca00000010ff */
[----:B------:R3:W-:Y:S01]  /*20ba0*/  STSM.16.M88.4 [R2], R4 ;  /* 0x0000000402007844 */ /* 0x0007e20000000200 */
[----:B------:R-:W-:Y:S01]  /*20bb0*/  BAR.SYNC.DEFER_BLOCKING 0x1, 0x100 ;  /* 0x0044000000007b1d */ /* 0x000fe20000010000 */
[----:B------:R-:W-:Y:S02]  /*20bc0*/  IMAD.U32 R48, RZ, RZ, UR4 ;  /* 0x00000004ff307e24 */ /* 0x000fe4000f8e00ff */
[----:B--2---:R-:W-:-:S04]  /*20bd0*/  @P1 IMAD.WIDE R8, R183, 0x4, R8 ;  /* 0x00000004b7081825 */ /* 0x004fc800078e0208 */
[----:B------:R-:W-:-:S04]  /*20be0*/  IMAD R11, R180, 0x40, R178 ;  /* 0x00000040b40b7824 */ /* 0x000fc800078e02b2 */
[----:B---3--:R-:W-:Y:S01]  /*20bf0*/  IMAD.WIDE R4, R11, 0x2, R20 ;  /* 0x000000020b047825 */ /* 0x008fe200078e0214 */
[----:B------:R2:W5:Y:S04]  /*20c00*/  @P0 LDG.E R49, desc[UR6][R36.64] ;  /* 0x0000000624310981 */ /* 0x000568000c1e1900 */
[----:B------:R2:W5:Y:S01]  /*20c10*/  @P1 LDG.E R48, desc[UR6][R8.64] ;  /* 0x0000000608301981 */ /* 0x000562000c1e1900 */
[----:B------:R-:W-:Y:S05]  /*20c20*/  @P1 BRA `(.L_x_1592) ;  /* 0x0000000000141947 */ /* 0x000fea0003800000 */
[----:B------:R-:W-:Y:S05]  /*20c30*/  @!P0 BRA `(.L_x_1592) ;  /* 0x0000000000108947 */ /* 0x000fea0003800000 */
[----:B------:R-:W-:Y:S02]  /*20c40*/  ULDC.64 UR4, c[0x0][0x208] ;  /* 0x0000820000047ab9 */ /* 0x000fe40000000a00 */
[----:B------:R-:W3:Y:S04]  /*20c50*/  LDG.E R7, desc[UR4][R36.64] ;  /* 0x0000000424077981 */ /* 0x000ee8000c1e1900 */
[----:B-----5:R-:W3:Y:S02]  /*20c60*/  LDG.E R48, desc[UR4][R36.64+0x4] ;  /* 0x0000040424307981 */ /* 0x020ee4000c1e1900 */
[----:B---3--:R-:W-:-:S07]  /*20c70*/  IMAD.IADD R48, R48, 0x1, -R7 ;  /* 0x0000000130307824 */ /* 0x008fce00078e0a07 */
.L_x_1592:
[----:B------:R-:W-:Y:S01]  /*20c80*/  SHF.R.S32.HI R50, RZ, 0x1f, R182 ;  /* 0x0000001fff327819 */ /* 0x000fe200000114b6 */
[----:B------:R-:W-:Y:S01]  /*20c90*/  ULDC.64 UR4, c[0x0][0xb70] ;  /* 0x0002dc0000047ab9 */ /* 0x000fe20000000a00 */
[--C-:B-----5:R-:W-:Y:S01]  /*20ca0*/  SHF.R.S32.HI R21, RZ, 0x1f, R49.reuse ;  /* 0x0000001fff157819 */ /* 0x120fe20000011431 */
[----:B------:R-:W-:Y:S01]  /*20cb0*/  IMAD.MOV.U32 R20, RZ, RZ, R49 ;  /* 0x000000ffff147224 */ /* 0x000fe200078e0031 */
[----:B------:R-:W-:Y:S01]  /*20cc0*/  SHF.R.S32.HI R2, RZ, 0x1f, R183 ;  /* 0x0000001fff027819 */ /* 0x000fe200000114b7 */
[----:B------:R-:W-:Y:S01]  /*20cd0*/  IMAD R7, R50, UR4, RZ ;  /* 0x0000000432077c24 */ /* 0x000fe2000f8e02ff */
[----:B------:R-:W-:Y:S01]  /*20ce0*/  SEL R51, R183, RZ, !P0 ;  /* 0x000000ffb7337207 */ /* 0x000fe20004000000 */
[----:B------:R-:W-:Y:S01]  /*20cf0*/  IMAD R11, R187, 0x80, R179 ;  /* 0x00000080bb0b7824 */ /* 0x000fe200078e02b3 */
[----:B------:R-:W-:Y:S01]  /*20d00*/  SEL R52, R2, RZ, !P0 ;  /* 0x000000ff02347207 */ /* 0x000fe20004000000 */
[----:B--2---:R-:W-:Y:S01]  /*20d10*/  IMAD R9, R182, UR5, R7 ;  /* 0x00000005b6097c24 */ /* 0x004fe2000f8e0207 */
[----:B------:R-:W-:Y:S01]  /*20d20*/  IADD3 R37, P1, R4, 0x1000, RZ ;  /* 0x0000100004257810 */ /* 0x000fe20007f3e0ff */
[----:B------:R-:W-:Y:S01]  /*20d30*/  IMAD.WIDE.U32 R6, R182, UR4, R20 ;  /* 0x00000004b6067c25 */ /* 0x000fe2000f8e0014 */
[----:B------:R-:W-:Y:S01]  /*20d40*/  ULDC.64 UR4, c[0x0][0xb78] ;  /* 0x0002de0000047ab9 */ /* 0x000fe20000000a00 */
[----:B------:R-:W-:Y:S01]  /*20d50*/  IADD3 R33, P2, R4, 0x2000, RZ ;  /* 0x0000200004217810 */ /* 0x000fe20007f5e0ff */
[----:B------:R-:W-:Y:S01]  /*20d60*/  ULDC.64 UR6, c[0x0][0x208] ;  /* 0x0000820000067ab9 */ /* 0x000fe20000000a00 */
[----:B------:R-:W-:Y:S01]  /*20d70*/  IMAD.IADD R7, R7, 0x1, R9 ;  /* 0x0000000107077824 */ /* 0x000fe200078e0209 */
[----:B------:R-:W-:Y:S01]  /*20d80*/  SHF.R.S32.HI R9, RZ, 0x1f, R11 ;  /* 0x0000001fff097819 */ /* 0x000fe2000001140b */
[----:B------:R-:W-:Y:S01]  /*20d90*/  IMAD R2, R52, UR4, RZ ;  /* 0x0000000434027c24 */ /* 0x000fe2000f8e02ff */
[----:B------:R-:W-:Y:S01]  /*20da0*/  LOP3.LUT R36, R37, 0x380, RZ, 0xc0, !PT ;  /* 0x0000038025247812 */ /* 0x000fe200078ec0ff */
[----:B------:R-:W-:Y:S01]  /*20db0*/  IMAD.WIDE.U32 R6, R51, UR4, R6 ;  /* 0x0000000433067c25 */ /* 0x000fe2000f8e0006 */
[----:B------:R-:W-:-:S02]  /*20dc0*/  LOP3.LUT R32, R33, 0x380, RZ, 0xc0, !PT ;  /* 0x0000038021207812 */ /* 0x000fc400078ec0ff */
[----:B------:R-:W-:Y:S01]  /*20dd0*/  SHF.R.U64 R36, R36, 0x3, RZ ;  /* 0x0000000324247819 */ /* 0x000fe200000012ff */
[----:B------:R-:W-:Y:S01]  /*20de0*/  IMAD R8, R51, UR5, R2 ;  /* 0x0000000533087c24 */ /* 0x000fe2000f8e0202 */
[----:B------:R-:W-:Y:S01]  /*20df0*/  IADD3 R2, P0, R11, R6, RZ ;  /* 0x000000060b027210 */ /* 0x000fe20007f1e0ff */
[----:B------:R-:W-:Y:S01]  /*20e00*/  ULDC.64 UR4, c[0x0][0xb40] ;  /* 0x0002d00000047ab9 */ /* 0x000fe20000000a00 */
[----:B------:R-:W-:Y:S02]  /*20e10*/  SHF.R.U64 R32, R32, 0x3, RZ ;  /* 0x0000000320207819 */ /* 0x000fe400000012ff */
[----:B------:R-:W-:Y:S02]  /*20e20*/  IADD3.X R7, R9, R7, R8, P0, !PT ;  /* 0x0000000709077210 */ /* 0x000fe400007fe408 */
[----:B------:R-:W-:Y:S02]  /*20e30*/  LEA R46, P0, R2, UR4, 0x2 ;  /* 0x00000004022e7c11 */ /* 0x000fe4000f8010ff */
[----:B------:R-:W-:Y:S01]  /*20e40*/  LOP3.LUT R36, R36, R37, RZ, 0x3c, !PT ;  /* 0x0000002524247212 */ /* 0x000fe200078e3cff */
[----:B------:R-:W-:Y:S01]  /*20e50*/  IMAD.X R37, RZ, RZ, R5, P1 ;  /* 0x000000ffff257224 */ /* 0x000fe200008e0605 */
[----:B------:R-:W-:Y:S01]  /*20e60*/  LEA.HI.X R47, R2, UR5, R7, 0x2, P0 ;  /* 0x00000005022f7c11 */ /* 0x000fe200080f1407 */
[----:B------:R-:W-:Y:S01]  /*20e70*/  VIADD R7, R11, 0x8 ;  /* 0x000000080b077836 */ /* 0x000fe20000000000 */
[----:B------:R-:W-:Y:S01]  /*20e80*/  LOP3.LUT P0, RZ, R191, 0x3, RZ, 0xc0, !PT ;  /* 0x00000003bfff7812 */ /* 0x000fe2000780c0ff */
[----:B------:R-:W-:Y:S01]  /*20e90*/  ULDC.64 UR4, c[0x0][0xaa0] ;  /* 0x0002a80000047ab9 */ /* 0x000fe20000000a00 */
[----:B------:R-:W-:Y:S01]  /*20ea0*/  LOP3.LUT R32, R32, R33, RZ, 0x3c, !PT ;  /* 0x0000002120207212 */ /* 0x000fe200078e3cff */
[----:B------:R-:W-:Y:S01]  /*20eb0*/  IMAD.X R33, RZ, RZ, R5, P2 ;  /* 0x000000ffff217224 */ /* 0x000fe200010e0605 */
[----:B------:R-:W-:-:S02]  /*20ec0*/  IADD3 R29, P6, R4, 0x3000, RZ ;  /* 0x00003000041d7810 */ /* 0x000fc40007fde0ff */
[C---:B------:R-:W-:Y:S02]  /*20ed0*/  IADD3 R25, P5, R4.reuse, 0x4000, RZ ;  /* 0x0000400004197810 */ /* 0x040fe40007fbe0ff */
[C---:B------:R-:W-:Y:S02]  /*20ee0*/  IADD3 R13, P4, R4.reuse, 0x5000, RZ ;  /* 0x00005000040d7810 */ /* 0x040fe40007f9e0ff */
[C---:B------:R-:W-:Y:S02]  /*20ef0*/  IADD3 R9, P3, R4.reuse, 0x6000, RZ ;  /* 0x0000600004097810 */ /* 0x040fe40007f7e0ff */
[----:B------:R-:W-:Y:S02]  /*20f00*/  ISETP.GE.OR P1, PT, R11, R48, P0 ;  /* 0x000000300b00720c */ /* 0x000fe40000726670 */
[----:B------:R-:W-:Y:S02]  /*20f10*/  IADD3 R11, P2, R4, 0x7000, RZ ;  /* 0x00007000040b7810 */ /* 0x000fe40007f5e0ff */
[----:B------:R-:W-:-:S02]  /*20f20*/  LOP3.LUT R28, R29, 0x380, RZ, 0xc0, !PT ;  /* 0x000003801d1c7812 */ /* 0x000fc400078ec0ff */
[----:B------:R-:W-:Y:S02]  /*20f30*/  LOP3.LUT R24, R25, 0x380, RZ, 0xc0, !PT ;  /* 0x0000038019187812 */ /* 0x000fe400078ec0ff */
[----:B------:R-:W-:Y:S02]  /*20f40*/  LOP3.LUT R12, R13, 0x380, RZ, 0xc0, !PT ;  /* 0x000003800d0c7812 */ /* 0x000fe400078ec0ff */
[----:B------:R-:W-:Y:S02]  /*20f50*/  LOP3.LUT R8, R9, 0x380, RZ, 0xc0, !PT ;  /* 0x0000038009087812 */ /* 0x000fe400078ec0ff */
[----:B------:R-:W-:Y:S01]  /*20f60*/  LOP3.LUT R41, R4, 0x380, RZ, 0xc0, !PT ;  /* 0x0000038004297812 */ /* 0x000fe200078ec0ff */
[----:B------:R2:W-:Y:S01]  /*20f70*/  @!P1 STG.E desc[UR6][R46.64], R0 ;  /* 0x000000002e009986 */ /* 0x0005e2000c101906 */
[----:B------:R-:W-:Y:S01]  /*20f80*/  ISETP.GE.OR P0, PT, R7, R48, P0 ;  /* 0x000000300700720c */ /* 0x000fe20000706670 */
[----:B------:R-:W-:Y:S01]  /*20f90*/  IMAD.X R7, RZ, RZ, R5, P2 ;  /* 0x000000ffff077224 */ /* 0x000fe200010e0605 */
[----:B------:R-:W-:-:S02]  /*20fa0*/  LOP3.LUT R2, R11, 0x380, RZ, 0xc0, !PT ;  /* 0x000003800b027812 */ /* 0x000fc400078ec0ff */
[----:B------:R-:W-:Y:S02]  /*20fb0*/  SHF.R.U64 R28, R28, 0x3, RZ ;  /* 0x000000031c1c7819 */ /* 0x000fe400000012ff */
[----:B------:R-:W-:Y:S02]  /*20fc0*/  SHF.R.U64 R24, R24, 0x3, RZ ;  /* 0x0000000318187819 */ /* 0x000fe400000012ff */
[----:B------:R-:W-:Y:S02]  /*20fd0*/  SHF.R.U64 R12, R12, 0x3, RZ ;  /* 0x000000030c0c7819 */ /* 0x000fe400000012ff */
[----:B------:R-:W-:Y:S02]  /*20fe0*/  SHF.R.U64 R8, R8, 0x3, RZ ;  /* 0x0000000308087819 */ /* 0x000fe400000012ff */
[----:B------:R-:W-:Y:S01]  /*20ff0*/  SHF.R.U64 R41, R41, 0x3, RZ ;  /* 0x0000000329297819 */ /* 0x000fe200000012ff */
[----:B------:R3:W-:Y:S01]  /*21000*/  @!P0 STG.E desc[UR6][R46.64+0x20], R3 ;  /* 0x000020032e008986 */ /* 0x0007e2000c101906 */
[----:B------:R-:W-:-:S02]  /*21010*/  SHF.R.U64 R2, R2, 0x3, RZ ;  /* 0x0000000302027819 */ /* 0x000fc400000012ff */
[----:B------:R-:W-:Y:S01]  /*21020*/  LOP3.LUT R28, R28, R29, RZ, 0x3c, !PT ;  /* 0x0000001d1c1c7212 */ /* 0x000fe200078e3cff */
[--C-:B------:R-:W-:Y:S01]  /*21030*/  IMAD.X R29, RZ, RZ, R5.reuse, P6 ;  /* 0x000000ffff1d7224 */ /* 0x100fe200030e0605 */
[----:B------:R-:W-:Y:S01]  /*21040*/  LOP3.LUT R24, R24, R25, RZ, 0x3c, !PT ;  /* 0x0000001918187212 */ /* 0x000fe200078e3cff */
[--C-:B------:R-:W-:Y:S01]  /*21050*/  IMAD.X R25, RZ, RZ, R5.reuse, P5 ;  /* 0x000000ffff197224 */ /* 0x100fe200028e0605 */
[----:B------:R-:W-:Y:S01]  /*21060*/  LOP3.LUT R12, R12, R13, RZ, 0x3c, !PT ;  /* 0x0000000d0c0c7212 */ /* 0x000fe200078e3cff */
[--C-:B------:R-:W-:Y:S01]  /*21070*/  IMAD.X R13, RZ, RZ, R5.reuse, P4 ;  /* 0x000000ffff0d7224 */ /* 0x100fe200020e0605 */
[----:B------:R-:W-:Y:S01]  /*21080*/  LOP3.LUT R8, R8, R9, RZ, 0x3c, !PT ;  /* 0x0000000908087212 */ /* 0x000fe200078e3cff */
[--C-:B------:R-:W-:Y:S01]  /*21090*/  IMAD.X R9, RZ, RZ, R5.reuse, P3 ;  /* 0x000000ffff097224 */ /* 0x100fe200018e0605 */
[----:B------:R-:W-:Y:S01]  /*210a0*/  LOP3.LUT R40, R41, R4, RZ, 0x3c, !PT ;  /* 0x0000000429287212 */ /* 0x000fe200078e3cff */
[----:B------:R-:W-:Y:S01]  /*210b0*/  IMAD.MOV.U32 R41, RZ, RZ, R5 ;  /* 0x000000ffff297224 */ /* 0x000fe200078e0005 */
[----:B------:R-:W-:Y:S01]  /*210c0*/  LOP3.LUT R6, R2, R11, RZ, 0x3c, !PT ;  /* 0x0000000b02067212 */ /* 0x000fe200078e3cff */
[----:B------:R-:W5:Y:S01]  /*210d0*/  LD.E.128 R36, desc[UR6][R36.64] ;  /* 0x0000000624247980 */ /* 0x000f62000c101d00 */
[----:B------:R-:W-:-:S03]  /*210e0*/  SHF.R.S32.HI R45, RZ, 0x1f, R178 ;  /* 0x0000001fff2d7819 */ /* 0x000fc600000114b2 */
[----:B------:R-:W5:Y:S01]  /*210f0*/  LD.E.128 R40, desc[UR6][R40.64] ;  /* 0x0000000628287980 */ /* 0x000f62000c101d00 */
[----:B------:R-:W-:-:S03]  /*21100*/  IMAD.MOV.U32 R44, RZ, RZ, R178 ;  /* 0x000000ffff2c7224 */ /* 0x000fc600078e00b2 */
[----:B------:R-:W5:Y:S04]  /*21110*/  LD.E.128 R32, desc[UR6][R32.64] ;  /* 0x0000000620207980 */ /* 0x000f68000c101d00 */
[----:B------:R-:W5:Y:S04]  /*21120*/  LD.E.128 R28, desc[UR6][R28.64] ;  /* 0x000000061c1c7980 */ /* 0x000f68000c101d00 */
        /* <DEDUP_REMOVED lines=11> */
[----:B---3--:R-:W-:-:S04]  /*211e0*/  IMAD.WIDE.U32 R2, R49, UR4, R44 ;  /* 0x0000000431027c25 */ /* 0x008fc8000f8e002c */
        /* <DEDUP_REMOVED lines=8> */
[----:B------:R-:W-:-:S02]  /*21270*/  VIADD R20, R180, 0x40 ;  /* 0x00000040b4147836 */ /* 0x000fc40000000000 */
[C---:B------:R-:W-:Y:S02]  /*21280*/  IMAD R45, R182.reuse, UR5, R45 ;  /* 0x00000005b62d7c24 */ /* 0x040fe4000f8e022d */
        /* <DEDUP_REMOVED lines=8> */
[----:B------:R-:W-:Y:S01]  /*21310*/  ISETP.GE.AND P1, PT, R21, R47, PT ;  /* 0x0000002f1500720c */ /* 0x000fe20003f26270 */
[C---:B------:R-:W-:Y:S01]  /*21320*/  IMAD.WIDE.U32 R44, R51.reuse, UR4, R2 ;  /* 0x00000004332c7c25 */ /* 0x040fe2000f8e0002 */
[----:B------:R-:W-:Y:S01]  /*21330*/  SHF.R.S32.HI R181, RZ, 0x1f, R180 ;  /* 0x0000001fffb57819 */ /* 0x000fe200000114b4 */
[----:B--2---:R2:W-:Y:S01]  /*21340*/  SYNCS.ARRIVE.TRANS64.RED.A1T0 RZ, [R0+URZ], RZ ;  /* 0x000000ff00ff79a7 */ /* 0x0045e2000810043f */
[----:B------:R-:W-:Y:S01]  /*21350*/  BSSY B1, `(.L_x_1593) ;  /* 0x0000016000017945 */ /* 0x000fe20003800000 */
[----:B------:R-:W-:-:S02]  /*21360*/  IMAD R47, R51, UR5, R20 ;  /* 0x00000005332f7c24 */ /* 0x000fc4000f8e0214 */
[----:B------:R-:W-:-:S04]  /*21370*/  IMAD.WIDE R20, R187, 0x80, R180 ;  /* 0x00000080bb147825 */ /* 0x000fc800078e02b4 */
[----:B------:R-:W-:Y:S01]  /*21380*/  IMAD.IADD R49, R45, 0x1, R47 ;  /* 0x000000012d317824 */ /* 0x000fe200078e022f */
[----:B--2---:R-:W-:Y:S06]  /*21390*/  @P2 BRA `(.L_x_1594) ;  /* 0x0000000000442947 */ /* 0x004fec0003800000 */
[----:B------:R-:W-:Y:S01]  /*213a0*/  ULDC.64 UR4, c[0x0][0xad8] ;  /* 0x0002b60000047ab9 */ /* 0x000fe20000000a00 */
[C---:B------:R-:W-:Y:S01]  /*213b0*/  VIADD R0, R178.reuse, 0x40 ;  /* 0x00000040b2007836 */ /* 0x040fe20000000000 */
        /* <DEDUP_REMOVED lines=13> */
[----:B-----5:R2:W-:Y:S04]  /*21490*/  @!P2 STG.E.128 desc[UR8][R46.64], R40 ;  /* 0x000000282e00a986 */ /* 0x0205e8000c101d08 */
[----:B------:R2:W-:Y:S02]  /*214a0*/  @!P3 STG.E.128 desc[UR8][R46.64+0x80], R24 ;  /* 0x000080182e00b986 */ /* 0x0005e4000c101d08 */
.L_x_1594:
[----:B------:R-:W-:Y:S05]  /*214b0*/  BSYNC B1 ;  /* 0x0000000000017941 */ /* 0x000fea0003800000 */
.L_x_1593:
[----:B------:R-:W-:Y:S04]  /*214c0*/  BSSY B1, `(.L_x_1595) ;  /* 0x0000015000017945 */ /* 0x000fe80003800000 */
[----:B------:R-:W-:Y:S05]  /*214d0*/  @P4 BRA `(.L_x_1596) ;  /* 0x00000000004c4947 */ /* 0x000fea0003800000 */
[----:B--2--5:R-:W-:Y:S01]  /*214e0*/  IADD3 R25, P2, R20, 0x20, RZ ;  /* 0x0000002014197810 */ /* 0x024fe20007f5e0ff */
        /* <DEDUP_REMOVED lines=16> */
[----:B------:R3:W-:Y:S04]  /*215f0*/  @!P3 STG.E.128 desc[UR8][R24.64], R36 ;  /* 0x000000241800b986 */ /* 0x0007e8000c101d08 */
[----:B------:R3:W-:Y:S02]  /*21600*/  @!P4 STG.E.128 desc[UR8][R24.64+0x80], R12 ;  /* 0x0000800c1800c986 */ /* 0x0007e4000c101d08 */
.L_x_1596:
[----:B------:R-:W-:Y:S05]  /*21610*/  BSYNC B1 ;  /* 0x0000000000017941 */ /* 0x000fea0003800000 */
.L_x_1595:
[----:B------:R-:W-:Y:S04]  /*21620*/  BSSY B1, `(.L_x_1597) ;  /* 0x0000015000017945 */ /* 0x000fe80003800000 */
[----:B------:R-:W-:Y:S05]  /*21630*/  @P0 BRA `(.L_x_1598) ;  /* 0x00000000004c0947 */ /* 0x000fea0003800000 */
[----:B---3-5:R-:W-:Y:S01]  /*21640*/  IADD3 R13, P0, R20, 0x40, RZ ;  /* 0x00000040140d7810 */ /* 0x028fe20007f1e0ff */
        /* <DEDUP_REMOVED lines=18> */
.L_x_1598:
[----:B------:R-:W-:Y:S05]  /*21770*/  BSYNC B1 ;  /* 0x0000000000017941 */ /* 0x000fea0003800000 */
.L_x_1597:
[----:B------:R-:W-:Y:S05]  /*21780*/  @P1 BRA `(.L_x_1599) ;  /* 0x0000000800f81947 */ /* 0x000fea0003800000 */
[----:B----45:R-:W-:Y:S01]  /*21790*/  IADD3 R9, P0, R20, 0x60, RZ ;  /* 0x0000006014097810 */ /* 0x030fe20007f1e0ff */
        /* <DEDUP_REMOVED lines=21> */
.L_x_1591:
[----:B------:R-:W-:Y:S01]  /*218f0*/  ULDC.64 UR4, c[0x0][0xbd8] ;  /* 0x0002f60000047ab9 */ /* 0x000fe20000000a00 */
[----:B------:R-:W2:Y:S01]  /*21900*/  LDC.64 R2, c[0x0][0xbd8] ;  /* 0x0002f600ff027b82 */ /* 0x000ea20000000a00 */
[----:B------:R-:W-:Y:S01]  /*21910*/  ISETP.NE.U32.AND P0, PT, RZ, UR4, PT ;  /* 0x00000004ff007c0c */ /* 0x000fe2000bf05070 */
[----:B------:R-:W-:Y:S01]  /*21920*/  IMAD.MOV.U32 R7, RZ, RZ, RZ ;  /* 0x000000ffff077224 */ /* 0x000fe200078e00ff */
[----:B------:R-:W-:Y:S02]  /*21930*/  ULDC.64 UR6, c[0x0][0x208] ;  /* 0x0000820000067ab9 */ /* 0x000fe40000000a00 */
[----:B------:R-:W-:Y:S01]  /*21940*/  ISETP.NE.AND.EX P0, PT, RZ, UR5, PT, P0 ;  /* 0x00000005ff007c0c */ /* 0x000fe2000bf05300 */
[----:B------:R-:W-:Y:S02]  /*21950*/  ULDC.64 UR4, c[0x0][0xbe0] ;  /* 0x0002f80000047ab9 */ /* 0x000fe40000000a00 */
[----:B------:R-:W-:-:S04]  /*21960*/  ISETP.NE.U32.AND P1, PT, RZ, UR4, PT ;  /* 0x00000004ff007c0c */ /* 0x000fc8000bf25070 */
[----:B------:R-:W-:Y:S01]  /*21970*/  ISETP.NE.AND.EX P1, PT, RZ, UR5, PT, P1 ;  /* 0x00000005ff007c0c */ /* 0x000fe2000bf25310 */
[----:B------:R-:W3:Y:S01]  /*21980*/  S2R R8, SR_TID.X ;  /* 0x0000000000087919 */ /* 0x000ee20000002100 */
[----:B--2---:R-:W-:-:S11]  /*21990*/  IMAD.WIDE R2, R183, 0x4, R2 ;  /* 0x00000004b7027825 */ /* 0x004fd600078e0202 */
[----:B------:R-:W2:Y:S01]  /*219a0*/  @P1 LDC.64 R4, c[0x0][0xbe0] ;  /* 0x0002f800ff041b82 */ /* 0x000ea20000000a00 */
[----:B------:R-:W-:Y:S02]  /*219b0*/  ULDC UR4, c[0x0][0xa88] ;  /* 0x0002a20000047ab9 */ /* 0x000fe40000000800 */
[----:B------:R-:W-:Y:S01]  /*219c0*/  IMAD.U32 R0, RZ, RZ, UR4 ;  /* 0x00000004ff007e24 */ /* 0x000fe2000f8e00ff */
[----:B------:R4:W5:Y:S01]  /*219d0*/  @P0 LDG.E R7, desc[UR6][R2.64] ;  /* 0x0000000602070981 */ /* 0x000962000c1e1900 */
[----:B---3--:R-:W-:Y:S02]  /*219e0*/  VIADD R6, R8, 0xffffff80 ;  /* 0xffffff8008067836 */ /* 0x008fe40000000000 */
[----:B--2---:R-:W-:-:S03]  /*219f0*/  @P1 IMAD.WIDE R4, R183, 0x4, R4 ;  /* 0x00000004b7041825 */ /* 0x004fc600078e0204 */
[----:B------:R-:W-:Y:S02]  /*21a00*/  ISETP.GT.AND P2, PT, R6, 0x7f, PT ;  /* 0x0000007f0600780c */ /* 0x000fe40003f44270 */
[----:B------:R4:W5:Y:S01]  /*21a10*/  @P1 LDG.E R0, desc[UR6][R4.64] ;  /* 0x0000000604001981 */ /* 0x000962000c1e1900 */
[----:B------:R-:W-:Y:S10]  /*21a20*/  @P1 BRA `(.L_x_1600) ;  /* 0x0000000000141947 */ /* 0x000ff40003800000 */
[----:B------:R-:W-:Y:S05]  /*21a30*/  @!P0 BRA `(.L_x_1600) ;  /* 0x0000000000108947 */ /* 0x000fea0003800000 */
[----:B------:R-:W-:Y:S02]  /*21a40*/  ULDC.64 UR4, c[0x0][0x208] ;  /* 0x0000820000047ab9 */ /* 0x000fe40000000a00 */
[----:B----4-:R-:W2:Y:S04]  /*21a50*/  LDG.E R5, desc[UR4][R2.64] ;  /* 0x0000000402057981 */ /* 0x010ea8000c1e1900 */
[----:B-----5:R-:W2:Y:S02]  /*21a60*/  LDG.E R0, desc[UR4][R2.64+0x4] ;  /* 0x0000040402007981 */ /* 0x020ea4000c1e1900 */
[----:B--2---:R-:W-:-:S07]  /*21a70*/  IMAD.IADD R0, R0, 0x1, -R5 ;  /* 0x0000000100007824 */ /* 0x004fce00078e0a05 */
.L_x_1600:
[----:B----4-:R-:W-:Y:S01]  /*21a80*/  SHF.R.S32.HI R2, RZ, 0x1f, R183 ;  /* 0x0000001fff027819 */ /* 0x010fe200000114b7 */
[----:B------:R-:W-:Y:S01]  /*21a90*/  BSSY B1, `(.L_x_1601) ;  /* 0x000001d000017945 */ /* 0x000fe20003800000 */
[----:B------:R-:W-:Y:S02]  /*21aa0*/  SHF.R.S32.HI R9, RZ, 0x1f, R182 ;  /* 0x0000001fff097819 */ /* 0x000fe400000114b6 */
[----:B------:R-:W-:Y:S02]  /*21ab0*/  SHF.R.S32.HI R13, RZ, 0x1f, R178 ;  /* 0x0000001fff0d7819 */ /* 0x000fe400000114b2 */
[----:B------:R-:W-:Y:S02]  /*21ac0*/  SEL R11, R183, RZ, !P0 ;  /* 0x000000ffb70b7207 */ /* 0x000fe40004000000 */
[----:B------:R-:W-:Y:S02]  /*21ad0*/  SEL R10, R2, RZ, !P0 ;  /* 0x000000ff020a7207 */ /* 0x000fe40004000000 */
[----:B-----5:R-:W-:Y:S01]  /*21ae0*/  SHF.R.S32.HI R6, RZ, 0x1f, R7 ;  /* 0x0000001fff067819 */ /* 0x020fe20000011407 */
[----:B------:R-:W-:Y:S06]  /*21af0*/  @P2 BRA `(.L_x_1602) ;  /* 0x0000000000582947 */ /* 0x000fec0003800000 */
[----:B------:R-:W-:-:S04]  /*21b00*/  IMAD R2, R187, 0x80, R8 ;  /* 0x00000080bb027824 */ /* 0x000fc800078e0208 */
        /* <DEDUP_REMOVED lines=21> */
.L_x_1602:
[----:B------:R-:W-:Y:S05]  /*21c60*/  BSYNC B1 ;  /* 0x0000000000017941 */ /* 0x000fea0003800000 */
.L_x_1601:
[----:B------:R-:W-:Y:S01]  /*21c70*/  ULDC.64 UR4, c[0x0][0xaa0] ;  /* 0x0002a80000047ab9 */ /* 0x000fe20000000a00 */
[----:B------:R-:W-:Y:S01]  /*21c80*/  IMAD.MOV.U32 R2, RZ, RZ, R178 ;  /* 0x000000ffff027224 */ /* 0x000fe200078e00b2 */
[----:B------:R-:W-:Y:S01]  /*21c90*/  BSSY B1, `(.L_x_1603) ;  /* 0x000002d000017945 */ /* 0x000fe20003800000 */
[----:B--2---:R-:W-:Y:S02]  /*21ca0*/  IMAD.MOV.U32 R3, RZ, RZ, R13 ;  /* 0x000000ffff037224 */ /* 0x004fe400078e000d */
[----:B------:R-:W-:Y:S02]  /*21cb0*/  IMAD R4, R6, UR4, RZ ;  /* 0x0000000406047c24 */ /* 0x000fe4000f8e02ff */
[----:B------:R-:W-:-:S04]  /*21cc0*/  IMAD.WIDE.U32 R2, R7, UR4, R2 ;  /* 0x0000000407027c25 */ /* 0x000fc8000f8e0002 */
[----:B------:R-:W-:Y:S01]  /*21cd0*/  IMAD R7, R7, UR5, R4 ;  /* 0x0000000507077c24 */ /* 0x000fe2000f8e0204 */
[----:B------:R-:W-:Y:S01]  /*21ce0*/  ULDC.64 UR4, c[0x0][0xae0] ;  /* 0x0002b80000047ab9 */ /* 0x000fe20000000a00 */
[C---:B------:R-:W-:Y:S02]  /*21cf0*/  VIADD R4, R180.reuse, 0x20 ;  /* 0x00000020b4047836 */ /* 0x040fe40000000000 */
[----:B------:R-:W-:Y:S02]  /*21d00*/  IMAD.IADD R3, R3, 0x1, R7 ;  /* 0x0000000103037824 */ /* 0x000fe400078e0207 */
[----:B------:R-:W-:Y:S02]  /*21d10*/  IMAD R7, R187, -0x80, R0 ;  /* 0xffffff80bb077824 */ /* 0x000fe400078e0200 */
[----:B------:R-:W-:Y:S02]  /*21d20*/  IMAD R5, R9, UR4, RZ ;  /* 0x0000000409057c24 */ /* 0x000fe4000f8e02ff */
[C---:B------:R-:W-:Y:S01]  /*21d30*/  VIADD R0, R180.reuse, 0x40 ;  /* 0x00000040b4007836 */ /* 0x040fe20000000000 */
[-C--:B------:R-:W-:Y:S01]  /*21d40*/  ISETP.GE.AND P2, PT, R180, R7.reuse, PT ;  /* 0x00000007b400720c */ /* 0x080fe20003f46270 */
[----:B------:R-:W-:Y:S01]  /*21d50*/  IMAD R5, R182, UR5, R5 ;  /* 0x00000005b6057c24 */ /* 0x000fe2000f8e0205 */
[-C--:B------:R-:W-:Y:S01]  /*21d60*/  ISETP.GE.AND P3, PT, R4, R7.reuse, PT ;  /* 0x000000070400720c */ /* 0x080fe20003f66270 */
[----:B------:R-:W-:Y:S01]  /*21d70*/  IMAD.WIDE.U32 R2, R182, UR4, R2 ;  /* 0x00000004b6027c25 */ /* 0x000fe2000f8e0002 */
[----:B------:R-:W-:Y:S01]  /*21d80*/  ULDC.64 UR4, c[0x0][0xae8] ;  /* 0x0002ba0000047ab9 */ /* 0x000fe20000000a00 */
[----:B------:R-:W-:-:S02]  /*21d90*/  ISETP.GE.AND P1, PT, R0, R7, PT ;  /* 0x000000070000720c */ /* 0x000fc40003f26270 */
        /* <DEDUP_REMOVED lines=28> */
.L_x_1604:
[----:B------:R-:W-:Y:S05]  /*21f60*/  BSYNC B1 ;  /* 0x0000000000017941 */ /* 0x000fea0003800000 */
.L_x_1603:
[----:B------:R-:W-:Y:S04]  /*21f70*/  BSSY B1, `(.L_x_1605) ;  /* 0x0000015000017945 */ /* 0x000fe80003800000 */
[----:B------:R-:W-:Y:S05]  /*21f80*/  @P3 BRA `(.L_x_1606) ;  /* 0x00000000004c3947 */ /* 0x000fea0003800000 */
[----:B--2---:R-:W-:Y:S01]  /*21f90*/  IADD3 R9, P2, R6, 0x20, RZ ;  /* 0x0000002006097810 */ /* 0x004fe20007f5e0ff */
        /* <DEDUP_REMOVED lines=18> */
.L_x_1606:
[----:B------:R-:W-:Y:S05]  /*220c0*/  BSYNC B1 ;  /* 0x0000000000017941 */ /* 0x000fea0003800000 */
.L_x_1605:
[----:B------:R-:W-:Y:S04]  /*220d0*/  BSSY B1, `(.L_x_1607) ;  /* 0x0000015000017945 */ /* 0x000fe80003800000 */
[----:B------:R-:W-:Y:S05]  /*220e0*/  @P1 BRA `(.L_x_1608) ;  /* 0x00000000004c1947 */ /* 0x000fea0003800000 */
[----:B--23--:R-:W-:Y:S01]  /*220f0*/  IADD3 R9, P1, R6, 0x40, RZ ;  /* 0x0000004006097810 */ /* 0x00cfe20007f3e0ff */
        /* <DEDUP_REMOVED lines=18> */
.L_x_1608:
[----:B------:R-:W-:Y:S05]  /*22220*/  BSYNC B1 ;  /* 0x0000000000017941 */ /* 0x000fea0003800000 */
.L_x_1607:
        /* <DEDUP_REMOVED lines=20> */
.L_x_1599:
[----:B------:R-:W-:Y:S05]  /*22370*/  BSYNC B0 ;  /* 0x0000000000007941 */ /* 0x000fea0003800000 */
.L_x_1590:
[----:B------:R-:W-:Y:S02]  /*22380*/  ULDC UR4, c[0x0][0xc14] ;  /* 0x0003050000047ab9 */ /* 0x000fe40000000800 */
[----:B-1----:R-:W-:-:S13]  /*22390*/  ISETP.GE.AND P0, PT, R171, UR4, PT ;  /* 0x00000004ab007c0c */ /* 0x002fda000bf06270 */
[----:B------:R-:W-:Y:S05]  /*223a0*/  @!P0 BRA `(.L_x_1609) ;  /* 0xfffffdec00748947 */ /* 0x000fea000383ffff */
[----:B------:R-:W-:Y:S05]  /*223b0*/  BRA `(.L_x_1311) ;  /* 0x0000006400e47947 */ /* 0x000fea0003800000 */
.L_x_1309:
[----:B------:R-:W-:-:S08]  /*223c0*/  NOP ;  /* 0x0000000000007918 */ /* 0x000fd00000000000 */
[----:B------:R-:W0:-:S00]  /*223d0*/  USETMAXREG.DEALLOC.CTAPOOL 0x18 ;  /* 0x00000018000079c8 */ /* 0x000e0000080e0500 */
[----:B0-----:R-:W-:-:S06]  /*223e0*/  LOP3.LUT R0, R0, 0x3, RZ, 0xc0, !PT ;  /* 0x0000000300007812 */ /* 0x001fcc00078ec0ff */
[----:B------:R-:W0:Y:S02]  /*223f0*/  SHFL.IDX PT, R0, R0, RZ, 0x1f ;  /* 0x00001fff00007589 */ /* 0x000e2400000e0000 */
[----:B0-----:R-:W-:-:S13]  /*22400*/  ISETP.NE.AND P0, PT, R0, RZ, PT ;  /* 0x000000ff0000720c */ /* 0x001fda0003f05270 */
[----:B------:R-:W-:Y:S05]  /*22410*/  @P0 BRA `(.L_x_1311) ;  /* 0x0000006400cc0947 */ /* 0x000fea0003800000 */
[----:B------:R-:W2:Y:S01]  /*22420*/  LDL.LU R6, [R1] ;  /* 0x0000000001067983 */ /* 0x000ea20000300800 */
[----:B------:R-:W-:Y:S01]  /*22430*/  LOP3.LUT R7, R4, 0x1f, RZ, 0xc0, !PT ;  /* 0x0000001f04077812 */ /* 0x000fe200078ec0ff */
[----:B------:R-:W-:Y:S01]  /*22440*/  ULDC UR5, c[0x0][0xc14] ;  /* 0x0003050000057ab9 */ /* 0x000fe20000000800 */
[----:B------:R-:W-:Y:S01]  /*22450*/  CS2R R16, SRZ ;  /* 0x0000000000107805 */ /* 0x000fe2000001ff00 */
[----:B------:R-:W-:Y:S01]  /*22460*/  ULDC.64 UR6, c[0x0][0x208] ;  /* 0x0000820000067ab9 */ /* 0x000fe20000000a00 */
[----:B------:R-:W-:Y:S01]  /*22470*/  ISETP.NE.AND P0, PT, R7, 0x1f, PT ;  /* 0x0000001f0700780c */ /* 0x000fe20003f05270 */
[----:B------:R-:W-:Y:S01]  /*22480*/  ULDC UR4, c[0x0][0xc10] ;  /* 0x0003040000047ab9 */ /* 0x000fe20000000800 */
[----:B--2---:R-:W-:-:S11]  /*22490*/  LOP3.LUT R6, R6, 0xffffffdf, RZ, 0xc0, !PT ;  /* 0xffffffdf06067812 */ /* 0x004fd600078ec0ff */
        /* <DEDUP_REMOVED lines=34> */
[----:B------:R-:W-:-:S05]  /*226c0*/  @P0 LOP3.LUT R6, R6, 0x2, RZ, 0xfc, !PT ;  /* 0x0000000206060812 */ /* 0x000fca00078efcff */
[----:B------:R-:W-:Y:S01]  /*226d0*/  STL [R1], R6 ;  /* 0x0000000601007387 */ /* 0x000fe20000100800 */
        /* <DEDUP_REMOVED lines=12> */
.L_x_1614:
        /* <DEDUP_REMOVED lines=17> */
.L_x_1613:
[----:B------:R-:W-:Y:S05]  /*228b0*/  BSYNC B0 ;  /* 0x0000000000007941 */ /* 0x000fea0003800000 */
.L_x_1612:
        /* <DEDUP_REMOVED lines=25> */
.L_x_1610:
        /* <DEDUP_REMOVED lines=21> */
.L_x_1615:
[----:B-12---:R-:W-:Y:S02]  /*22ba0*/  IMAD.MOV R0, RZ, RZ, -R3 ;  /* 0x000000ffff007224 */ /* 0x006fe400078e0a03 */
[----:B---3--:R-:W-:Y:S02]  /*22bb0*/  IMAD R16, R16, UR4, R5 ;  /* 0x0000000410107c24 */ /* 0x008fe4000f8e0205 */
[----:B------:R-:W-:Y:S01]  /*22bc0*/  IMAD R5, R0, R9, RZ ;  /* 0x0000000900057224 */ /* 0x000fe200078e02ff */
[----:B------:R-:W-:Y:S01]  /*22bd0*/  IABS R0, R6 ;  /* 0x0000000600007213 */ /* 0x000fe20000000000 */
[----:B------:R-:W-:-:S04]  /*22be0*/  IMAD.MOV.U32 R2, RZ, RZ, RZ ;  /* 0x000000ffff027224 */ /* 0x000fc800078e00ff */
[----:B------:R-:W-:Y:S01]  /*22bf0*/  IMAD.HI.U32 R2, R3, R5, R2 ;  /* 0x0000000503027227 */ /* 0x000fe200078e0002 */
[----:B------:R-:W-:-:S03]  /*22c00*/  IADD3 R5, -R16, UR6, RZ ;  /* 0x0000000610057c10 */ /* 0x000fc6000fffe1ff */
[----:B------:R-:W-:Y:S01]  /*22c10*/  IMAD.MOV R0, RZ, RZ, -R0 ;  /* 0x000000ffff007224 */ /* 0x000fe200078e0a00 */
        /* <DEDUP_REMOVED lines=16> */
[----:B------:R-:W-:Y:S02]  /*22d20*/  IMAD R5, R6, R2, R5 ;  /* 0x0000000206057224 */ /* 0x000fe400078e0205 */
[----:B------:R-:W-:Y:S01]  /*22d30*/  IMAD.MOV.U32 R2, RZ, RZ, RZ ;  /* 0x000000ffff027224 */ /* 0x000fe200078e00ff */
[----:B------:R-:W-:-:S04]  /*22d40*/  VIADDMNMX R8, R3, UR4, R8, PT ;  /* 0x0000000403087c46 */ /* 0x000fc8000b800108 */
[-C--:B------:R-:W-:Y:S02]  /*22d50*/  IABS R4, R8.reuse ;  /* 0x0000000800047213 */ /* 0x080fe40000000000 */
[----:B------:R-:W-:Y:S02]  /*22d60*/  IABS R6, R8 ;  /* 0x0000000800067213 */ /* 0x000fe40000000000 */
[----:B------:R-:W1:Y:S08]  /*22d70*/  I2F.RP R7, R4 ;  /* 0x0000000400077306 */ /* 0x000e700000209400 */
[----:B-1----:R-:W1:Y:S02]  /*22d80*/  MUFU.RCP R7, R7 ;  /* 0x0000000700077308 */ /* 0x002e640000001000 */
[----:B-1----:R-:W-:Y:S01]  /*22d90*/  VIADD R3, R7, 0xffffffe ;  /* 0x0ffffffe07037836 */ /* 0x002fe20000000000 */
[----:B------:R-:W-:-:S05]  /*22da0*/  IABS R7, R5 ;  /* 0x0000000500077213 */ /* 0x000fca0000000000 */
[----:B------:R-:W1:Y:S02]  /*22db0*/  F2I.FTZ.U32.TRUNC.NTZ R3, R3 ;  /* 0x0000000300037305 */ /* 0x000e64000021f000 */
[----:B-1----:R-:W-:-:S04]  /*22dc0*/  IMAD.MOV R9, RZ, RZ, -R3 ;  /* 0x000000ffff097224 */ /* 0x002fc800078e0a03 */
[----:B------:R-:W-:-:S04]  /*22dd0*/  IMAD R9, R9, R4, RZ ;  /* 0x0000000409097224 */ /* 0x000fc800078e02ff */
[----:B------:R-:W-:-:S04]  /*22de0*/  IMAD.HI.U32 R2, R3, R9, R2 ;  /* 0x0000000903027227 */ /* 0x000fc800078e0002 */
[----:B------:R-:W-:Y:S02]  /*22df0*/  IMAD.MOV R3, RZ, RZ, -R6 ;  /* 0x000000ffff037224 */ /* 0x000fe400078e0a06 */
[----:B------:R-:W-:-:S04]  /*22e00*/  IMAD.HI.U32 R2, R2, R7, RZ ;  /* 0x0000000702027227 */ /* 0x000fc800078e00ff */
[----:B------:R-:W-:-:S05]  /*22e10*/  IMAD R3, R2, R3, R7 ;  /* 0x0000000302037224 */ /* 0x000fca00078e0207 */
[----:B------:R-:W-:-:S13]  /*22e20*/  ISETP.GT.U32.AND P0, PT, R4, R3, PT ;  /* 0x000000030400720c */ /* 0x000fda0003f04070 */
[----:B------:R-:W-:Y:S02]  /*22e30*/  @!P0 IMAD.IADD R3, R3, 0x1, -R4 ;  /* 0x0000000103038824 */ /* 0x000fe400078e0a04 */
[----:B------:R-:W-:-:S03]  /*22e40*/  @!P0 VIADD R2, R2, 0x1 ;  /* 0x0000000102028836 */ /* 0x000fc60000000000 */
[----:B------:R-:W-:Y:S02]  /*22e50*/  ISETP.GE.U32.AND P0, PT, R3, R4, PT ;  /* 0x000000040300720c */ /* 0x000fe40003f06070 */
[C---:B------:R-:W-:Y:S01]  /*22e60*/  LOP3.LUT R3, R5.reuse, R8, RZ, 0x3c, !PT ;  /* 0x0000000805037212 */ /* 0x040fe200078e3cff */
[----:B------:R-:W-:-:S10]  /*22e70*/  IMAD.IADD R5, R5, 0x1, R0 ;  /* 0x0000000105057824 */ /* 0x000fd400078e0200 */
        /* <DEDUP_REMOVED lines=10> */
.L_x_1611:
[----:B------:R-:W-:Y:S02]  /*22f20*/  IMAD.MOV.U32 R17, RZ, RZ, RZ ;  /* 0x000000ffff117224 */ /* 0x000fe400078e00ff */
[----:B------:R-:W-:Y:S02]  /*22f30*/  IMAD.U32 R16, RZ, RZ, UR6 ;  /* 0x00000006ff107e24 */ /* 0x000fe4000f8e00ff */
[----:B------:R-:W-:-:S07]  /*22f40*/  IMAD.MOV.U32 R18, RZ, RZ, RZ ;  /* 0x000000ffff127224 */ /* 0x000fce00078e00ff */
.L_x_1616:
        /* <DEDUP_REMOVED lines=16> */
[----:B------:R-:W-:Y:S01]  /*23050*/  ULDC.64 UR38, c[0x0][0x198] ;  /* 0x0000660000267ab9 */ /* 0x000fe20000000a00 */
[----:B------:R-:W-:Y:S02]  /*23060*/  ULDC UR36, c[0x0][0xc] ;  /* 0x0000030000247ab9 */ /* 0x000fe40000000800 */
[----:B------:R1:W-:Y:S04]  /*23070*/  STL [R1+0x10], R0 ;  /* 0x0000100001007387 */ /* 0x0003e80000100800 */
[----:B------:R1:W-:Y:S04]  /*23080*/  STL [R1+0x4], RZ ;  /* 0x000004ff01007387 */ /* 0x0003e80000100800 */
[----:B------:R1:W-:Y:S04]  /*23090*/  STL [R1], RZ ;  /* 0x000000ff01007387 */ /* 0x0003e80000100800 */
[----:B------:R1:W-:Y:S02]  /*230a0*/  STL [R1+0xc], R0 ;  /* 0x00000c0001007387 */ /* 0x0003e40000100800 */
.L_x_1719:
[----:B------:R-:W-:Y:S05]  /*230b0*/  YIELD ;  /* 0x0000000000007946 */ /* 0x000fea0003800000 */
[----:B------:R-:W-:Y:S01]  /*230c0*/  ULDC.64 UR4, c[0x0][0xa28] ;  /* 0x00028a0000047ab9 */ /* 0x000fe20000000a00 */
[----:B--2---:R-:W-:Y:S01]  /*230d0*/  IMAD.MOV.U32 R9, RZ, RZ, RZ ;  /* 0x000000ffff097224 */ /* 0x004fe200078e00ff */
[----:B------:R-:W-:Y:S01]  /*230e0*/  ISETP.NE.U32.AND P0, PT, RZ, UR4, PT ;  /* 0x00000004ff007c0c */ /* 0x000fe2000bf05070 */
[----:B------:R-:W-:Y:S01]  /*230f0*/  ULDC.64 UR6, c[0x0][0x208] ;  /* 0x0000820000067ab9 */ /* 0x000fe20000000a00 */
[----:B-1----:R-:W-:Y:S01]  /*23100*/  IMAD.MOV.U32 R0, RZ, RZ, RZ ;  /* 0x000000ffff007224 */ /* 0x002fe200078e00ff */
[----:B------:R-:W-:Y:S01]  /*23110*/  ULDC.64 UR8, c[0x0][0xa08] ;  /* 0x0002820000087ab9 */ /* 0x000fe20000000a00 */
[----:B------:R-:W-:Y:S01]  /*23120*/  ISETP.NE.AND.EX P0, PT, RZ, UR5, PT, P0 ;  /* 0x00000005ff007c0c */ /* 0x000fe2000bf05300 */
[----:B------:R-:W-:Y:S01]  /*23130*/  ULDC.64 UR4, c[0x0][0xa00] ;  /* 0x0002800000047ab9 */ /* 0x000fe20000000a00 */
[----:B------:R-:W-:-:S11]  /*23140*/  ULDC.64 UR10, c[0x0][0xa10] ;  /* 0x00028400000a7ab9 */ /* 0x000fd60000000a00 */
[----:B---3--:R-:W1:Y:S01]  /*23150*/  @P0 LDC.64 R2, c[0x0][0xa28] ;  /* 0x00028a00ff020b82 */ /* 0x008e620000000a00 */
[----:B------:R-:W-:Y:S01]  /*23160*/  ISETP.NE.U32.AND P2, PT, RZ, UR4, PT ;  /* 0x00000004ff007c0c */ /* 0x000fe2000bf45070 */
[----:B-1----:R-:W-:-:S05]  /*23170*/  @P0 IMAD.WIDE R2, R19, 0x4, R2 ;  /* 0x0000000413020825 */ /* 0x002fca00078e0202 */
[----:B------:R1:W5:Y:S01]  /*23180*/  @P0 LDG.E R9, desc[UR6][R2.64] ;  /* 0x0000000602090981 */ /* 0x000362000c1e1900 */
[----:B------:R-:W-:Y:S01]  /*23190*/  ISETP.NE.AND.EX P2, PT, RZ, UR5, PT, P2 ;  /* 0x00000005ff007c0c */ /* 0x000fe2000bf45320 */
[----:B------:R-:W-:Y:S01]  /*231a0*/  ULDC.64 UR4, c[0x0][0xa18] ;  /* 0x0002860000047ab9 */ /* 0x000fe20000000a00 */
[----:B-1----:R-:W1:Y:S02]  /*231b0*/  LDC.64 R2, c[0x0][0xa00] ;  /* 0x00028000ff027b82 */ /* 0x002e640000000a00 */
[----:B-1----:R-:W-:-:S09]  /*231c0*/  IMAD.WIDE R2, R19, 0x4, R2 ;  /* 0x0000000413027825 */ /* 0x002fd200078e0202 */
[----:B------:R-:W2:Y:S01]  /*231d0*/  @P2 LDG.E R0, desc[UR6][R2.64] ;  /* 0x0000000602002981 */ /* 0x000ea2000c1e1900 */
[----:B------:R-:W-:Y:S01]  /*231e0*/  ISETP.NE.U32.AND P0, PT, RZ, UR4, PT ;  /* 0x00000004ff007c0c */ /* 0x000fe2000bf05070 */
[----:B------:R-:W-:-:S03]  /*231f0*/  ULDC UR4, c[0x0][0x288] ;  /* 0x0000a20000047ab9 */ /* 0x000fc60000000800 */
[----:B------:R-:W-:-:S13]  /*23200*/  ISETP.NE.AND.EX P0, PT, RZ, UR5, PT, P0 ;  /* 0x00000005ff007c0c */ /* 0x000fda000bf05300 */
[----:B------:R-:W1:Y:S01]  /*23210*/  @P0 LDC.64 R4, c[0x0][0xa18] ;  /* 0x00028600ff040b82 */ /* 0x000e620000000a00 */
[----:B------:R-:W-:-:S04]  /*23220*/  ISETP.NE.U32.AND P1, PT, RZ, UR8, PT ;  /* 0x00000008ff007c0c */ /* 0x000fc8000bf25070 */
[----:B------:R-:W-:Y:S02]  /*23230*/  ISETP.NE.AND.EX P3, PT, RZ, UR9, PT, P1 ;  /* 0x00000009ff007c0c */ /* 0x000fe4000bf65310 */
[----:B------:R-:W-:-:S04]  /*23240*/  ISETP.NE.U32.AND P1, PT, RZ, UR10, PT ;  /* 0x0000000aff007c0c */ /* 0x000fc8000bf25070 */
[----:B------:R-:W-:Y:S01]  /*23250*/  ISETP.NE.AND.EX P1, PT, RZ, UR11, PT, P1 ;  /* 0x0000000bff007c0c */ /* 0x000fe2000bf25310 */
        /* <DEDUP_REMOVED lines=8> */
[----:B------:R-:W-:Y:S01]  /*232e0*/  ULDC UR6, c[0x0][0x338] ;  /* 0x0000ce0000067ab9 */ /* 0x000fe20000000800 */
[----:B------:R-:W-:Y:S01]  /*232f0*/  ULDC UR5, c[0x0][0x2e0] ;  /* 0x0000b80000057ab9 */ /* 0x000fe20000000800 */
[----:B------:R-:W-:Y:S01]  /*23300*/  USEL UR4, UR4, 0x1, UP0 ;  /* 0x0000000104047887 */ /* 0x000fe20008000000 */
[----:B------:R-:W-:-:S03]  /*23310*/  IMAD.U32 R10, RZ, RZ, UR6 ;  /* 0x00000006ff0a7e24 */ /* 0x000fc6000f8e00ff */
[----:B------:R-:W-:-:S06]  /*23320*/  UIMAD UR4, UR4, UR5, URZ ;  /* 0x00000005040472a4 */ /* 0x000fcc000f8e023f */
[----:B-1----:R-:W-:Y:S01]  /*23330*/  IMAD.U32 R4, RZ, RZ, UR4 ;  /* 0x00000004ff047e24 */ /* 0x002fe2000f8e00ff */
[----:B------:R-:W-:Y:S06]  /*23340*/  @P0 BRA `(.L_x_1618) ;  /* 0x0000000000140947 */ /* 0x000fec0003800000 */
[----:B------:R-:W-:Y:S05]  /*23350*/  @!P2 BRA `(.L_x_1618) ;  /* 0x000000000010a947 */ /* 0x000fea0003800000 */
[----:B------:R-:W-:Y:S02]  /*23360*/  ULDC.64 UR4, c[0x0][0x208] ;  /* 0x0000820000047ab9 */ /* 0x000fe40000000a00 */
[----:B------:R-:W2:Y:S04]  /*23370*/  LDG.E R5, desc[UR4][R2.64] ;  /* 0x0000000402057981 */ /* 0x000ea8000c1e1900 */
[----:B-----5:R-:W2:Y:S02]  /*23380*/  LDG.E R0, desc[UR4][R2.64+0x4] ;  /* 0x0000040402007981 */ /* 0x020ea4000c1e1900 */
[----:B--2---:R-:W-:-:S07]  /*23390*/  IMAD.IADD R0, R0, 0x1, -R5 ;  /* 0x0000000100007824 */ /* 0x004fce00078e0a05 */
.L_x_1618:
[----:B------:R-:W1:Y:S01]  /*233a0*/  LDC.64 R6, c[0x0][0xa08] ;  /* 0x00028200ff067b82 */ /* 0x000e620000000a00 */
[----:B------:R-:W-:Y:S01]  /*233b0*/  IMAD.MOV.U32 R8, RZ, RZ, RZ ;  /* 0x000000ffff087224 */ /* 0x000fe200078e00ff */
[----:B------:R-:W-:-:S06]  /*233c0*/  ULDC.64 UR4, c[0x0][0x208] ;  /* 0x0000820000047ab9 */ /* 0x000fcc0000000a00 */
[----:B------:R-:W2:Y:S01]  /*233d0*/  LDC.64 R2, c[0x0][0xa10] ;  /* 0x00028400ff027b82 */ /* 0x000ea20000000a00 */
[----:B-1----:R-:W-:-:S05]  /*233e0*/  IMAD.WIDE R6, R19, 0x4, R6 ;  /* 0x0000000413067825 */ /* 0x002fca00078e0206 */
[----:B------:R-:W3:Y:S01]  /*233f0*/  @P3 LDG.E R8, desc[UR4][R6.64] ;  /* 0x0000000406083981 */ /* 0x000ee2000c1e1900 */
[----:B------:R-:W-:Y:S02]  /*23400*/  IMAD.MOV.U32 R5, RZ, RZ, RZ ;  /* 0x000000ffff057224 */ /* 0x000fe400078e00ff */
[----:B--2---:R-:W-:-:S05]  /*23410*/  IMAD.WIDE R2, R19, 0x4, R2 ;  /* 0x0000000413027825 */ /* 0x004fca00078e0202 */
[----:B------:R1:W5:Y:S01]  /*23420*/  @P1 LDG.E R5, desc[UR4][R2.64] ;  /* 0x0000000402051981 */ /* 0x000362000c1e1900 */
[----:B------:R-:W-:Y:S02]  /*23430*/  ULDC.64 UR4, c[0x0][0xa20] ;  /* 0x0002880000047ab9 */ /* 0x000fe40000000a00 */
[----:B------:R-:W-:-:S04]  /*23440*/  ISETP.NE.U32.AND P0, PT, RZ, UR4, PT ;  /* 0x00000004ff007c0c */ /* 0x000fc8000bf05070 */
[----:B------:R-:W-:Y:S01]  /*23450*/  ISETP.NE.AND.EX P0, PT, RZ, UR5, PT, P0 ;  /* 0x00000005ff007c0c */ /* 0x000fe2000bf05300 */
[----:B---3-5:R-:W-:-:S05]  /*23460*/  IMAD.IADD R8, R8, 0x1, R9 ;  /* 0x0000000108087824 */ /* 0x028fca00078e0209 */
[----:B------:R1:W-:Y:S07]  /*23470*/  STL [R1+0x8], R8 ;  /* 0x0000080801007387 */ /* 0x0003ee0000100800 */
[----:B------:R-:W-:Y:S05]  /*23480*/  @!P0 BRA `(.L_x_1619) ;  /* 0x0000000000148947 */ /* 0x000fea0003800000 */
[----:B------:R-:W2:Y:S01]  /*23490*/  LDC.64 R6, c[0x0][0xa20] ;  /* 0x00028800ff067b82 */ /* 0x000ea20000000a00 */
[----:B------:R-:W-:Y:S01]  /*234a0*/  ULDC.64 UR4, c[0x0][0x208] ;  /* 0x0000820000047ab9 */ /* 0x000fe20000000a00 */
[----:B--2---:R-:W-:-:S05]  /*234b0*/  IMAD.WIDE R6, R19, 0x4, R6 ;  /* 0x0000000413067825 */ /* 0x004fca00078e0206 */
[----:B------:R2:W5:Y:S01]  /*234c0*/  LDG.E R4, desc[UR4][R6.64] ;  /* 0x0000000406047981 */ /* 0x000562000c1e1900 */
[----:B------:R-:W-:Y:S05]  /*234d0*/  BRA `(.L_x_1620) ;  /* 0x0000000000147947 */ /* 0x000fea0003800000 */
.L_x_1619:
[----:B------:R-:W-:Y:S05]  /*234e0*/  @!P3 BRA `(.L_x_1620) ;  /* 0x000000000010b947 */ /* 0x000fea0003800000 */
[----:B------:R-:W-:Y:S02]  /*234f0*/  ULDC.64 UR4, c[0x0][0x208] ;  /* 0x0000820000047ab9 */ /* 0x000fe40000000a00 */
[----:B------:R-:W2:Y:S04]  /*23500*/  LDG.E R4, desc[UR4][R6.64] ;  /* 0x0000000406047981 */ /* 0x000ea8000c1e1900 */
[----:B------:R-:W2:Y:S02]  /*23510*/  LDG.E R6, desc[UR4][R6.64+0x4] ;  /* 0x0000040406067981 */ /* 0x000ea4000c1e1900 */
[----:B--2---:R-:W-:-:S07]  /*23520*/  IMAD.IADD R4, R6, 0x1, -R4 ;  /* 0x0000000106047824 */ /* 0x004fce00078e0a04 */
.L_x_1620:
[----:B------:R-:W-:Y:S02]  /*23530*/  ULDC.64 UR4, c[0x0][0x208] ;  /* 0x0000820000047ab9 */ /* 0x000fe40000000a00 */
[----:B--2---:R-:W2:Y:S04]  /*23540*/  @P1 LDG.E R6, desc[UR4][R2.64] ;  /* 0x0000000402061981 */ /* 0x004ea8000c1e1900 */
[----:B------:R1:W2:Y:S01]  /*23550*/  @P1 LDG.E R7, desc[UR4][R2.64+0x4] ;  /* 0x0000040402071981 */ /* 0x0002a2000c1e1900 */
[----:B-----5:R-:W-:Y:S01]  /*23560*/  IMAD.IADD R9, R4, 0x1, -R9 ;  /* 0x0000000104097824 */ /* 0x020fe200078e0a09 */
[----:B-1----:R-:W1:Y:S02]  /*23570*/  LDC.64 R2, c[0x0][0x9e0] ;  /* 0x00027800ff027b82 */ /* 0x002e640000000a00 */
[----:B-1----:R-:W-:Y:S01]  /*23580*/  ISETP.GE.AND P2, PT, R3, 0x1, PT ;  /* 0x000000010300780c */ /* 0x002fe20003f46270 */
[----:B--2---:R-:W-:-:S04]  /*23590*/  @P1 IMAD.IADD R10, R7, 0x1, -R6 ;  /* 0x00000001070a1824 */ /* 0x004fc800078e0a06 */
[----:B------:R-:W-:-:S04]  /*235a0*/  IMAD.IADD R8, R9, 0x1, R10 ;  /* 0x0000000109087824 */ /* 0x000fc800078e020a */
[----:B------:R-:W-:-:S04]  /*235b0*/  VIADD R4, R8, 0x5f ;  /* 0x0000005f08047836 */ /* 0x000fc80000000000 */
[----:B------:R-:W-:-:S05]  /*235c0*/  IMAD.HI R4, R4, 0x2aaaaaab, RZ ;  /* 0x2aaaaaab04047827 */ /* 0x000fca00078e02ff */
[----:B------:R-:W-:-:S04]  /*235d0*/  SHF.R.U32.HI R7, RZ, 0x1f, R4 ;  /* 0x0000001fff077819 */ /* 0x000fc80000011604 */
[----:B------:R-:W-:Y:S02]  /*235e0*/  LEA.HI.SX32 R20, R4, R7, 0x1c ;  /* 0x0000000704147211 */ /* 0x000fe400078fe2ff */
[----:B------:R-:W-:-:S04]  /*235f0*/  LEA R4, R17, 0x80, 0x7 ;  /* 0x0000008011047811 */ /* 0x000fc800078e38ff */
[----:B------:R-:W-:-:S05]  /*23600*/  IADD3 R4, R8, R4, -R0 ;  /* 0x0000000408047210 */ /* 0x000fca0007ffe800 */
[----:B------:R-:W-:Y:S01]  /*23610*/  IMAD.IADD R2, R4, 0x1, R2 ;  /* 0x0000000104027824 */ /* 0x000fe200078e0202 */
[----:B------:R-:W-:Y:S06]  /*23620*/  @!P2 BRA `(.L_x_1621) ;  /* 0x000000000048a947 */ /* 0x000fec0003800000 */
[C---:B------:R-:W-:Y:S01]  /*23630*/  ISETP.GT.AND P0, PT, R4.reuse, RZ, PT ;  /* 0x000000ff0400720c */ /* 0x040fe20003f04270 */
[----:B------:R-:W-:Y:S01]  /*23640*/  BSSY B0, `(.L_x_1622) ;  /* 0x000000e000007945 */ /* 0x000fe20003800000 */
[----:B0-----:R-:W-:-:S11]  /*23650*/  VIADD R11, R4, 0xffffffff ;  /* 0xffffffff040b7836 */ /* 0x001fd60000000000 */
        /* <DEDUP_REMOVED lines=8> */
.L_x_1623:
[----:B------:R-:W-:-:S13]  /*236e0*/  ISETP.NE.AND P0, PT, R3, 0x1, PT ;  /* 0x000000010300780c */ /* 0x000fda0003f05270 */
[----:B------:R-:W0:Y:S02]  /*236f0*/  @P0 LDC.64 R6, c[0x0][0x9e8] ;  /* 0x00027a00ff060b82 */ /* 0x000e240000000a00 */
[----:B0-----:R-:W-:-:S05]  /*23700*/  @P0 IMAD.HI.U32 R6, R11, R6, RZ ;  /* 0x000000060b060227 */ /* 0x001fca00078e00ff */
[----:B------:R-:W-:-:S07]  /*23710*/  @P0 SHF.R.U32.HI R11, RZ, R7, R6 ;  /* 0x00000007ff0b0219 */ /* 0x000fce0000011606 */
.L_x_1624:
[----:B------:R-:W-:Y:S05]  /*23720*/  BSYNC B0 ;  /* 0x0000000000007941 */ /* 0x000fea0003800000 */
.L_x_1622:
[----:B------:R-:W-:-:S05]  /*23730*/  IMAD R11, R11, R3, R3 ;  /* 0x000000030b0b7224 */ /* 0x000fca00078e0203 */
[----:B------:R-:W-:-:S07]  /*23740*/  VIMNMX R2, R2, R11, PT ;  /* 0x0000000b02027248 */ /* 0x000fce0003fe0100 */
.L_x_1621:
        /* <DEDUP_REMOVED lines=9> */
[----:B0-----:R-:W-:-:S11]  /*237e0*/  LOP3.LUT R11, RZ, R0, RZ, 0x33, !PT ;  /* 0x00000000ff0b7212 */ /* 0x001fd600078e33ff */
[----:B------:R-:W0:Y:S02]  /*237f0*/  @P0 LDC.64 R6, c[0x0][0x9e8] ;  /* 0x00027a00ff060b82 */ /* 0x000e240000000a00 */
[----:B0-----:R-:W-:-:S05]  /*23800*/  @P0 IMAD.HI.U32 R6, R11, R6, RZ ;  /* 0x000000060b060227 */ /* 0x001fca00078e00ff */
[----:B------:R-:W-:-:S04]  /*23810*/  @P0 SHF.R.U32.HI R11, RZ, R7, R6 ;  /* 0x00000007ff0b0219 */ /* 0x000fc80000011606 */
[----:B------:R-:W-:Y:S01]  /*23820*/  LOP3.LUT R11, RZ, R11, RZ, 0x33, !PT ;  /* 0x0000000bff0b7212 */ /* 0x000fe200078e33ff */
[----:B------:R-:W-:Y:S06]  /*23830*/  BRA `(.L_x_1628) ;  /* 0x0000000000147947 */ /* 0x000fec0003800000 */
.L_x_1627:
[----:B------:R-:W-:Y:S01]  /*23840*/  ISETP.NE.AND P0, PT, R3, 0x1, PT ;  /* 0x000000010300780c */ /* 0x000fe20003f05270 */
[----:B0-----:R-:W-:-:S12]  /*23850*/  IMAD.MOV.U32 R11, RZ, RZ, R0 ;  /* 0x000000ffff0b7224 */ /* 0x001fd800078e0000 */
[----:B------:R-:W0:Y:S02]  /*23860*/  @P0 LDC.64 R6, c[0x0][0x9e8] ;  /* 0x00027a00ff060b82 */ /* 0x000e240000000a00 */
[----:B0-----:R-:W-:-:S05]  /*23870*/  @P0 IMAD.HI.U32 R6, R0, R6, RZ ;  /* 0x0000000600060227 */ /* 0x001fca00078e00ff */
[----:B------:R-:W-:-:S07]  /*23880*/  @P0 SHF.R.U32.HI R11, RZ, R7, R6 ;  /* 0x00000007ff0b0219 */ /* 0x000fce0000011606 */
.L_x_1628:
[----:B------:R-:W-:Y:S05]  /*23890*/  BSYNC B0 ;  /* 0x0000000000007941 */ /* 0x000fea0003800000 */
.L_x_1626:
[----:B------:R-:W-:-:S05]  /*238a0*/  IMAD R3, R11, R3, RZ ;  /* 0x000000030b037224 */ /* 0x000fca00078e02ff */
[----:B------:R-:W-:-:S07]  /*238b0*/  VIMNMX R8, R8, R3, !PT ;  /* 0x0000000308087248 */ /* 0x000fce0007fe0100 */
.L_x_1625:
[----:B------:R-:W-:Y:S01]  /*238c0*/  VIADD R2, R2, 0x5f ;  /* 0x0000005f02027836 */ /* 0x000fe20000000000 */
[----:B------:R-:W-:Y:S01]  /*238d0*/  BSSY B0, `(.L_x_1629) ;  /* 0x00000e9000007945 */ /* 0x000fe20003800000 */
[----:B------:R-:W-:Y:S01]  /*238e0*/  IMAD.HI R8, R8, 0x2aaaaaab, RZ ;  /* 0x2aaaaaab08087827 */ /* 0x000fe200078e02ff */
[----:B------:R-:W-:-:S03]  /*238f0*/  PLOP3.LUT P2, PT, PT, PT, PT, 0x80, 0x0 ;  /* 0x000000000000781c */ /* 0x000fc60003f4f070 */
[----:B------:R-:W-:-:S05]  /*23900*/  IMAD.HI R2, R2, 0x2aaaaaab, RZ ;  /* 0x2aaaaaab02027827 */ /* 0x000fca00078e02ff */
[----:B------:R-:W-:-:S04]  /*23910*/  SHF.R.U32.HI R3, RZ, 0x1f, R2 ;  /* 0x0000001fff037819 */ /* 0x000fc80000011602 */
[----:B------:R-:W-:Y:S02]  /*23920*/  LEA.HI.SX32 R3, R2, R3, 0x1c ;  /* 0x0000000302037211 */ /* 0x000fe400078fe2ff */
[----:B------:R-:W-:Y:S02]  /*23930*/  SHF.R.U32.HI R2, RZ, 0x1f, R8 ;  /* 0x0000001fff027819 */ /* 0x000fe40000011608 */
[----:B------:R-:W-:Y:S02]  /*23940*/  VIMNMX R3, R20, R3, PT ;  /* 0x0000000314037248 */ /* 0x000fe40003fe0100 */
[----:B------:R-:W-:-:S03]  /*23950*/  LEA.HI.SX32 R2, R8, R2, 0x1c ;  /* 0x0000000208027211 */ /* 0x000fc600078fe2ff */
[----:B------:R-:W-:Y:S01]  /*23960*/  IMAD R3, R3, 0x60, -R9 ;  /* 0x0000006003037824 */ /* 0x000fe200078e0a09 */
[----:B------:R-:W-:-:S04]  /*23970*/  VIMNMX R2, RZ, R2, !PT ;  /* 0x00000002ff027248 */ /* 0x000fc80007fe0100 */
[----:B------:R-:W-:Y:S01]  /*23980*/  VIMNMX R10, R3, R10, PT ;  /* 0x0000000a030a7248 */ /* 0x000fe20003fe0100 */
[----:B------:R-:W-:-:S05]  /*23990*/  IMAD R2, R2, 0x60, -R9 ;  /* 0x0000006002027824 */ /* 0x000fca00078e0a09 */
[----:B------:R-:W-:-:S04]  /*239a0*/  VIMNMX R6, RZ, R2, !PT ;  /* 0x00000002ff067248 */ /* 0x000fc80007fe0100 */
[----:B------:R-:W-:Y:S01]  /*239b0*/  ISETP.GT.AND P0, PT, R10, R6, PT ;  /* 0x000000060a00720c */ /* 0x000fe20003f04270 */
[----:B------:R-:W-:-:S05]  /*239c0*/  IMAD.WIDE.U32 R2, R6, -0x55555555, RZ ;  /* 0xaaaaaaab06027825 */ /* 0x000fca00078e00ff */
[----:B------:R-:W-:-:S05]  /*239d0*/  SHF.R.U32.HI R2, RZ, 0x6, R3 ;  /* 0x00000006ff027819 */ /* 0x000fca0000011603 */
[----:B------:R-:W-:Y:S02]  /*239e0*/  IMAD.MOV.U32 R7, RZ, RZ, R2 ;  /* 0x000000ffff077224 */ /* 0x000fe400078e0002 */
[----:B------:R-:W-:-:S04]  /*239f0*/  @P0 VIADD R3, R10, 0x5f ;  /* 0x0000005f0a030836 */ /* 0x000fc80000000000 */
[----:B------:R-:W-:-:S05]  /*23a00*/  @P0 IMAD.HI R3, R3, 0x2aaaaaab, RZ ;  /* 0x2aaaaaab03030827 */ /* 0x000fca00078e02ff */
[----:B------:R-:W-:-:S04]  /*23a10*/  @P0 SHF.R.U32.HI R6, RZ, 0x1f, R3 ;  /* 0x0000001fff060819 */ /* 0x000fc80000011603 */
[----:B------:R-:W-:-:S04]  /*23a20*/  @P0 LEA.HI.SX32 R7, R3, R6, 0x1c ;  /* 0x0000000603070211 */ /* 0x000fc800078fe2ff */
[----:B------:R-:W-:-:S13]  /*23a30*/  ISETP.GT.AND P0, PT, R7, R2, PT ;  /* 0x000000020700720c */ /* 0x000fda0003f04270 */
[----:B------:R-:W-:Y:S05]  /*23a40*/  @!P0 BRA `(.L_x_1630) ;  /* 0x0000000c00448947 */ /* 0x000fea0003800000 */
[----:B------:R-:W1:Y:S01]  /*23a50*/  LDC R3, c[0x0][0x428] ;  /* 0x00010a00ff037b82 */ /* 0x000e620000000800 */
[----:B------:R-:W-:Y:S01]  /*23a60*/  UMOV UR4, 0xffffffff ;  /* 0xffffffff00047882 */ /* 0x000fe20000000000 */
[----:B-1----:R-:W-:Y:S01]  /*23a70*/  ISETP.NE.AND P0, PT, R3, 0x1, PT ;  /* 0x000000010300780c */ /* 0x002fe20003f05270 */
[----:B------:R-:W-:-:S12]  /*23a80*/  IMAD.MOV.U32 R3, RZ, RZ, R18 ;  /* 0x000000ffff037224 */ /* 0x000fd800078e0012 */
[----:B------:R-:W1:Y:S08]  /*23a90*/  @P0 LDC R8, c[0x0][0x42c] ;  /* 0x00010b00ff080b82 */ /* 0x000e700000000800 */
[----:B------:R-:W2:Y:S01]  /*23aa0*/  @P0 LDC R6, c[0x0][0x430] ;  /* 0x00010c00ff060b82 */ /* 0x000ea20000000800 */
[----:B-1----:R-:W-:-:S05]  /*23ab0*/  @P0 IMAD.HI.U32 R8, R18, R8, RZ ;  /* 0x0000000812080227 */ /* 0x002fca00078e00ff */
[----:B--2---:R-:W-:Y:S02]  /*23ac0*/  @P0 SHF.R.U32.HI R3, RZ, R6, R8 ;  /* 0x00000006ff030219 */ /* 0x004fe40000011608 */
[----:B------:R-:W-:Y:S01]  /*23ad0*/  SEL R6, R19, RZ, !P1 ;  /* 0x000000ff13067207 */ /* 0x000fe20004800000 */
[----:B------:R-:W-:Y:S06]  /*23ae0*/  BRA.DIV UR4, `(.L_x_1631) ;  /* 0x0000005e04b87947 */ /* 0x000fec000b800000 */
.L_x_1786:
[----:B------:R-:W-:-:S03]  /*23af0*/  UMOV UR4, 0xffffffff ;  /* 0xffffffff00047882 */ /* 0x000fc60000000000 */
[----:B------:R-:W-:Y:S05]  /*23b00*/  BRA.DIV UR4, `(.L_x_1632) ;  /* 0x0000005e04e47947 */ /* 0x000fea000b800000 */
[----:B------:R-:W-:-:S13]  /*23b10*/  ELECT P6, URZ, PT ;  /* 0x00000000003f782f */ /* 0x000fda00038c0000 */
.L_x_1789:
[----:B------:R-:W2:Y:S01]  /*23b20*/  LDL R8, [R1+0x24] ;  /* 0x0000240001087983 */ /* 0x000ea20000100800 */
[----:B------:R-:W-:Y:S01]  /*23b30*/  MOV R10, 0x400 ;  /* 0x00000400000a7802 */ /* 0x000fe20000000f00 */
[----:B------:R-:W-:Y:S01]  /*23b40*/  BSSY B1, `(.L_x_1633) ;  /* 0x000000a000017945 */ /* 0x000fe20003800000 */
[----:B--2---:R-:W-:-:S05]  /*23b50*/  VIADD R9, R8, 0x1 ;  /* 0x0000000108097836 */ /* 0x004fca0000000000 */
[----:B------:R-:W-:-:S04]  /*23b60*/  LEA.HI R8, R9, R9, RZ, 0x1 ;  /* 0x0000000909087211 */ /* 0x000fc800078f08ff */
[----:B------:R-:W-:-:S05]  /*23b70*/  LOP3.LUT R8, R8, 0xfffffffe, RZ, 0xc0, !PT ;  /* 0xfffffffe08087812 */ /* 0x000fca00078ec0ff */
[----:B------:R-:W-:Y:S02]  /*23b80*/  IMAD.IADD R9, R9, 0x1, -R8 ;  /* 0x0000000109097824 */ /* 0x000fe400078e0a08 */
[----:B------:R-:W1:Y:S03]  /*23b90*/  S2R R8, SR_CgaCtaId ;  /* 0x0000000000087919 */ /* 0x000e660000008800 */
[----:B------:R-:W-:Y:S02]  /*23ba0*/  SHF.L.U32 R9, R9, 0x1f, RZ ;  /* 0x0000001f09097819 */ /* 0x000fe400000006ff */
[----:B-1----:R-:W-:-:S04]  /*23bb0*/  LEA R8, R8, R10, 0x18 ;  /* 0x0000000a08087211 */ /* 0x002fc800078ec0ff */
[----:B------:R-:W1:Y:S02]  /*23bc0*/  SYNCS.PHASECHK.TRANS64.TRYWAIT P0, [R8+URZ+0x2a820], R9 ;  /* 0x02a82009080075a7 */ /* 0x000e64000800017f */
[----:B-1----:R-:W-:Y:S05]  /*23bd0*/  @!P0 BRA `(.L_x_1634) ;  /* 0x0000005c00d08947 */ /* 0x002fea0003800000 */
.L_x_1790:
[----:B------:R-:W-:Y:S05]  /*23be0*/  BSYNC B1 ;  /* 0x0000000000017941 */ /* 0x000fea0003800000 */
.L_x_1633:
[----:B------:R-:W-:Y:S04]  /*23bf0*/  BSSY B1, `(.L_x_1635) ;  /* 0x000004e000017945 */ /* 0x000fe80003800000 */
[----:B------:R-:W-:Y:S05]  /*23c00*/  @!P6 BRA `(.L_x_1636) ;  /* 0x000000040030e947 */ /* 0x000fea0003800000 */
[----:B0-----:R-:W1:Y:S04]  /*23c10*/  LDL R11, [R1+0x4] ;  /* 0x00000400010b7983 */ /* 0x001e680000100800 */
[----:B------:R-:W2:Y:S01]  /*23c20*/  LDL R10, [R1+0x10] ;  /* 0x00001000010a7983 */ /* 0x000ea20000100800 */
[----:B-1----:R-:W-:Y:S01]  /*23c30*/  IMAD R9, R11, 0x8, R8 ;  /* 0x000000080b097824 */ /* 0x002fe200078e0208 */
[----:B--2---:R-:W-:-:S04]  /*23c40*/  SHF.L.U32 R11, R10, 0x1f, RZ ;  /* 0x0000001f0a0b7819 */ /* 0x004fc800000006ff */
[----:B------:R-:W0:Y:S02]  /*23c50*/  SYNCS.PHASECHK.TRANS64.TRYWAIT P0, [R9+URZ+0x2a8a0], R11 ;  /* 0x02a8a00b090075a7 */ /* 0x000e24000800017f */
[----:B0-----:R-:W-:Y:S05]  /*23c60*/  @!P0 BRA `(.L_x_1637) ;  /* 0x0000005c00c08947 */ /* 0x001fea0003800000 */
.L_x_1791:
        /* <DEDUP_REMOVED lines=11> */
.L_x_1638:
        /* <DEDUP_REMOVED lines=13> */
[----:B------:R-:W-:-:S04]  /*23df0*/  IMAD R10, R7, 0x60, R5 ;  /* 0x00000060070a7824 */ /* 0x000fc800078e0205 */
        /* <DEDUP_REMOVED lines=16> */
.L_x_1792:
        /* <DEDUP_REMOVED lines=8> */
.L_x_1640:
[----:B01----:R-:W2:Y:S01]  /*23f80*/  LDL R11, [R1+0x4] ;  /* 0x00000400010b7983 */ /* 0x003ea20000100800 */
        /* <DEDUP_REMOVED lines=11> */
[----:B------:R-:W-:-:S13]  /*24040*/  R2UR UR6, R9 ;  /* 0x00000000090672ca */ /* 0x000fda00000e0000 */
[----:B------:R-:W-:Y:S02]  /*24050*/  UIADD3 UR8, UR6, 0x400, URZ ;  /* 0x0000040006087890 */ /* 0x000fe4000fffe03f */
[----:B------:R-:W-:-:S03]  /*24060*/  UIADD3 UR14, UR6, 0x3400, URZ ;  /* 0x00003400060e7890 */ /* 0x000fc6000fffe03f */
[----:B------:R-:W-:-:S04]  /*24070*/  UMOV UR6, 0x0 ;  /* 0x0000000000067882 */ /* 0x000fc80000000000 */
[----:B------:R0:W-:Y:S02]  /*24080*/  UTMALDG.4D [UR8], [UR4], desc[UR6] ;  /* 0x00000608040075b4 */ /* 0x0001e40008019000 */
[----:B0-----:R-:W-:Y:S01]  /*24090*/  UMOV UR8, UR14 ;  /* 0x0000000e00087c82 */ /* 0x001fe20008000000 */
[----:B------:R-:W-:Y:S02]  /*240a0*/  UMOV UR10, UR15 ;  /* 0x0000000f000a7c82 */ /* 0x000fe40008000000 */
[----:B------:R2:W-:Y:S02]  /*240b0*/  UTMALDG.4D [UR8], [UR4], desc[UR6] ;  /* 0x00000608040075b4 */ /* 0x0005e40008019000 */
[----:B--2---:R-:W-:Y:S01]  /*240c0*/  NOP ;  /* 0x0000000000007918 */ /* 0x004fe20000000000 */
.L_x_1636:
[----:B------:R-:W-:Y:S05]  /*240d0*/  BSYNC B1 ;  /* 0x0000000000017941 */ /* 0x000fea0003800000 */
.L_x_1635:
[----:B-1----:R-:W2:Y:S04]  /*240e0*/  LDL.LU R9, [R1+0x4] ;  /* 0x0000040001097983 */ /* 0x002ea80000300800 */
[----:B0-----:R-:W3:Y:S01]  /*240f0*/  LDL.LU R11, [R1+0x10] ;  /* 0x00001000010b7983 */ /* 0x001ee20000300800 */
[----:B------:R-:W-:Y:S01]  /*24100*/  VIADD R7, R7, 0xfffffffe ;  /* 0xfffffffe07077836 */ /* 0x000fe20000000000 */
[----:B------:R-:W-:Y:S01]  /*24110*/  PLOP3.LUT P2, PT, PT, PT, PT, 0x8, 0x0 ;  /* 0x000000000000781c */ /* 0x000fe20003f4e170 */
[----:B--2---:R-:W-:-:S05]  /*24120*/  VIADD R9, R9, 0x1 ;  /* 0x0000000109097836 */ /* 0x004fca0000000000 */
[----:B------:R-:W-:-:S04]  /*24130*/  ISETP.NE.AND P0, PT, R9, 0x2, PT ;  /* 0x000000020900780c */ /* 0x000fc80003f05270 */
[----:B------:R-:W-:Y:S02]  /*24140*/  SEL R10, RZ, 0x1, P0 ;  /* 0x00000001ff0a7807 */ /* 0x000fe40000000000 */
[----:B------:R-:W-:Y:S02]  /*24150*/  SEL R9, R9, RZ, P0 ;  /* 0x000000ff09097207 */ /* 0x000fe40000000000 */
[----:B---3--:R-:W-:Y:S02]  /*24160*/  LOP3.LUT R11, R11, R10, RZ, 0x3c, !PT ;  /* 0x0000000a0b0b7212 */ /* 0x008fe400078e3cff */
[----:B------:R-:W-:-:S03]  /*24170*/  ISETP.GE.AND P0, PT, R7, R2, PT ;  /* 0x000000020700720c */ /* 0x000fc60003f06270 */
[----:B------:R1:W-:Y:S04]  /*24180*/  STL [R1+0x10], R11 ;  /* 0x0000100b01007387 */ /* 0x0003e80000100800 */
[----:B------:R1:W-:Y:S06]  /*24190*/  STL [R1+0x4], R9 ;  /* 0x0000040901007387 */ /* 0x0003ec0000100800 */
[----:B------:R-:W-:Y:S05]  /*241a0*/  @!P0 BRA `(.L_x_1630) ;  /* 0x00000004006c8947 */ /* 0x000fea0003800000 */
.L_x_1647:
[----:B------:R-:W-:Y:S05]  /*241b0*/  YIELD ;  /* 0x0000000000007946 */ /* 0x000fea0003800000 */
[----:B------:R-:W-:Y:S04]  /*241c0*/  BSSY B1, `(.L_x_1641) ;  /* 0x000004d000017945 */ /* 0x000fe80003800000 */
[----:B--2---:R-:W-:Y:S05]  /*241d0*/  @!P6 BRA `(.L_x_1642) ;  /* 0x00000004002ce947 */ /* 0x004fea0003800000 */
[----:B-1----:R-:W2:Y:S04]  /*241e0*/  LDL R9, [R1+0x4] ;  /* 0x0000040001097983 */ /* 0x002ea80000100800 */
[----:B------:R-:W3:Y:S01]  /*241f0*/  LDL R10, [R1+0x10] ;  /* 0x00001000010a7983 */ /* 0x000ee20000100800 */
[----:B--2---:R-:W-:Y:S01]  /*24200*/  IMAD R9, R9, 0x8, R8 ;  /* 0x0000000809097824 */ /* 0x004fe200078e0208 */
[----:B---3--:R-:W-:-:S04]  /*24210*/  SHF.L.U32 R10, R10, 0x1f, RZ ;  /* 0x0000001f0a0a7819 */ /* 0x008fc800000006ff */
[----:B------:R-:W0:Y:S02]  /*24220*/  SYNCS.PHASECHK.TRANS64.TRYWAIT P0, [R9+URZ+0x2a8a0], R10 ;  /* 0x02a8a00a090075a7 */ /* 0x000e24000800017f */
[----:B0-----:R-:W-:Y:S05]  /*24230*/  @!P0 BRA `(.L_x_1643) ;  /* 0x0000005800748947 */ /* 0x001fea0003800000 */
.L_x_1793:
        /* <DEDUP_REMOVED lines=11> */
.L_x_1644:
        /* <DEDUP_REMOVED lines=13> */
[----:B------:R-:W-:-:S05]  /*243c0*/  IMAD R11, R7, 0x60, R5 ;  /* 0x00000060070b7824 */ /* 0x000fca00078e0205 */
[----:B------:R-:W-:-:S07]  /*243d0*/  R2UR UR11, R11 ;  /* 0x000000000b0b72ca */ /* 0x000fce00000e0000 */
        /* <DEDUP_REMOVED lines=14> */
.L_x_1794:
        /* <DEDUP_REMOVED lines=8> */
.L_x_1646:
        /* <DEDUP_REMOVED lines=21> */
.L_x_1642:
[----:B------:R-:W-:Y:S05]  /*24690*/  BSYNC B1 ;  /* 0x0000000000017941 */ /* 0x000fea0003800000 */
.L_x_1641:
[----:B-1----:R-:W2:Y:S04]  /*246a0*/  LDL.LU R9, [R1+0x4] ;  /* 0x0000040001097983 */ /* 0x002ea80000300800 */
[----:B------:R-:W3:Y:S01]  /*246b0*/  LDL.LU R11, [R1+0x10] ;  /* 0x00001000010b7983 */ /* 0x000ee20000300800 */
[----:B--2---:R-:W-:-:S05]  /*246c0*/  VIADD R9, R9, 0x1 ;  /* 0x0000000109097836 */ /* 0x004fca0000000000 */
[----:B------:R-:W-:-:S04]  /*246d0*/  ISETP.NE.AND P0, PT, R9, 0x2, PT ;  /* 0x000000020900780c */ /* 0x000fc80003f05270 */
[----:B------:R-:W-:Y:S02]  /*246e0*/  SEL R10, RZ, 0x1, P0 ;  /* 0x00000001ff0a7807 */ /* 0x000fe40000000000 */
[----:B------:R-:W-:Y:S02]  /*246f0*/  SEL R9, R9, RZ, P0 ;  /* 0x000000ff09097207 */ /* 0x000fe40000000000 */
[----:B---3--:R-:W-:Y:S02]  /*24700*/  LOP3.LUT R11, R11, R10, RZ, 0x3c, !PT ;  /* 0x0000000a0b0b7212 */ /* 0x008fe400078e3cff */
[C---:B------:R-:W-:Y:S01]  /*24710*/  ISETP.GT.AND P0, PT, R7.reuse, R2, PT ;  /* 0x000000020700720c */ /* 0x040fe20003f04270 */
[----:B------:R-:W-:Y:S02]  /*24720*/  VIADD R7, R7, 0xffffffff ;  /* 0xffffffff07077836 */ /* 0x000fe40000000000 */
[----:B------:R2:W-:Y:S04]  /*24730*/  STL [R1+0x10], R11 ;  /* 0x0000100b01007387 */ /* 0x0005e80000100800 */
[----:B------:R2:W-:Y:S06]  /*24740*/  STL [R1+0x4], R9 ;  /* 0x0000040901007387 */ /* 0x0005ec0000100800 */
[----:B------:R-:W-:Y:S05]  /*24750*/  @P0 BRA `(.L_x_1647) ;  /* 0xfffffff800940947 */ /* 0x000fea000383ffff */
.L_x_1630:
[----:B------:R-:W-:Y:S05]  /*24760*/  BSYNC B0 ;  /* 0x0000000000007941 */ /* 0x000fea0003800000 */
.L_x_1629:
[----:B------:R-:W3:Y:S01]  /*24770*/  LDC.64 R2, c[0x0][0x9e0] ;  /* 0x00027800ff027b82 */ /* 0x000ee20000000a00 */
[----:B------:R-:W-:Y:S07]  /*24780*/  @!P2 WARPSYNC.ALL ;  /* 0x000000000000a948 */ /* 0x000fee0003800000 */
[----:B------:R-:W-:Y:S01]  /*24790*/  @!P2 BAR.SYNC.DEFER_BLOCKING 0xc, 0x120 ;  /* 0x030480000000ab1d */ /* 0x000fe20000010000 */
[----:B---3--:R-:W-:Y:S01]  /*247a0*/  ISETP.GE.AND P0, PT, R3, 0x1, PT ;  /* 0x000000010300780c */ /* 0x008fe20003f06270 */
[----:B------:R-:W-:-:S12]  /*247b0*/  IMAD.IADD R2, R4, 0x1, R2 ;  /* 0x0000000104027824 */ /* 0x000fd800078e0202 */
[----:B------:R-:W-:Y:S05]  /*247c0*/  @!P0 BRA `(.L_x_1648) ;  /* 0x0000000000488947 */ /* 0x000fea0003800000 */
[C---:B------:R-:W-:Y:S01]  /*247d0*/  ISETP.GT.AND P1, PT, R4.reuse, RZ, PT ;  /* 0x000000ff0400720c */ /* 0x040fe20003f24270 */
[----:B------:R-:W-:Y:S01]  /*247e0*/  BSSY B0, `(.L_x_1649) ;  /* 0x000000e000007945 */ /* 0x000fe20003800000 */
[----:B------:R-:W-:-:S11]  /*247f0*/  VIADD R6, R4, 0xffffffff ;  /* 0xffffffff04067836 */ /* 0x000fd60000000000 */
[----:B------:R-:W-:Y:S05]  /*24800*/  @P1 BRA `(.L_x_1650) ;  /* 0x00000000001c1947 */ /* 0x000fea0003800000 */
[----:B------:R-:W-:Y:S01]  /*24810*/  ISETP.NE.AND P1, PT, R3, 0x1, PT ;  /* 0x000000010300780c */ /* 0x000fe20003f25270 */
[----:B------:R-:W-:-:S12]  /*24820*/  IMAD.MOV R5, RZ, RZ, -R4 ;  /* 0x000000ffff057224 */ /* 0x000fd800078e0a04 */
[----:B------:R-:W3:Y:S02]  /*24830*/  @P1 LDC.64 R6, c[0x0][0x9e8] ;  /* 0x00027a00ff061b82 */ /* 0x000ee40000000a00 */
[----:B---3--:R-:W-:-:S05]  /*24840*/  @P1 IMAD.HI.U32 R6, R5, R6, RZ ;  /* 0x0000000605061227 */ /* 0x008fca00078e00ff */
[----:B------:R-:W-:-:S04]  /*24850*/  @P1 SHF.R.U32.HI R5, RZ, R7, R6 ;  /* 0x00000007ff051219 */ /* 0x000fc80000011606 */
[----:B------:R-:W-:Y:S01]  /*24860*/  LOP3.LUT R6, RZ, R5, RZ, 0x33, !PT ;  /* 0x00000005ff067212 */ /* 0x000fe200078e33ff */
[----:B------:R-:W-:Y:S06]  /*24870*/  BRA `(.L_x_1651) ;  /* 0x0000000000107947 */ /* 0x000fec0003800000 */
.L_x_1650:
[----:B------:R-:W-:-:S13]  /*24880*/  ISETP.NE.AND P1, PT, R3, 0x1, PT ;  /* 0x000000010300780c */ /* 0x000fda0003f25270 */
[----:B------:R-:W3:Y:S02]  /*24890*/  @P1 LDC.64 R4, c[0x0][0x9e8] ;  /* 0x00027a00ff041b82 */ /* 0x000ee40000000a00 */
[----:B---3--:R-:W-:-:S05]  /*248a0*/  @P1 IMAD.HI.U32 R4, R6, R4, RZ ;  /* 0x0000000406041227 */ /* 0x008fca00078e00ff */
[----:B------:R-:W-:-:S07]  /*248b0*/  @P1 SHF.R.U32.HI R6, RZ, R5, R4 ;  /* 0x00000005ff061219 */ /* 0x000fce0000011604 */
.L_x_1651:
[----:B------:R-:W-:Y:S05]  /*248c0*/  BSYNC B0 ;  /* 0x0000000000007941 */ /* 0x000fea0003800000 */
.L_x_1649:
[----:B------:R-:W-:-:S05]  /*248d0*/  IMAD R5, R6, R3, R3 ;  /* 0x0000000306057224 */ /* 0x000fca00078e0203 */
[----:B------:R-:W-:-:S07]  /*248e0*/  VIMNMX R2, R2, R5, PT ;  /* 0x0000000502027248 */ /* 0x000fce0003fe0100 */
.L_x_1648:
[----:B------:R-:W-:Y:S01]  /*248f0*/  VIADD R2, R2, 0x5f ;  /* 0x0000005f02027836 */ /* 0x000fe20000000000 */
[----:B------:R-:W-:-:S03]  /*24900*/  ULDC UR4, c[0x0][0x9dc] ;  /* 0x0002770000047ab9 */ /* 0x000fc60000000800 */
[----:B------:R-:W-:-:S05]  /*24910*/  IMAD.HI R2, R2, 0x2aaaaaab, RZ ;  /* 0x2aaaaaab02027827 */ /* 0x000fca00078e02ff */
[----:B------:R-:W-:-:S04]  /*24920*/  SHF.R.U32.HI R5, RZ, 0x1f, R2 ;  /* 0x0000001fff057819 */ /* 0x000fc80000011602 */
[----:B------:R-:W-:Y:S01]  /*24930*/  LEA.HI.SX32 R5, R2, R5, 0x1c ;  /* 0x0000000502057211 */ /* 0x000fe200078fe2ff */
[----:B------:R-:W-:-:S03]  /*24940*/  VIADD R2, R0, -UR4 ;  /* 0x8000000400027c36 */ /* 0x000fc60008000000 */
[----:B------:R-:W-:-:S05]  /*24950*/  VIMNMX R6, R20, R5, PT ;  /* 0x0000000514067248 */ /* 0x000fca0003fe0100 */
[----:B------:R3:W-:Y:S01]  /*24960*/  STL [R1+0x20], R6 ;  /* 0x0000200601007387 */ /* 0x0007e20000100800 */
[----:B------:R-:W-:Y:S05]  /*24970*/  @!P0 BRA `(.L_x_1652) ;  /* 0x0000000000448947 */ /* 0x000fea0003800000 */
[----:B------:R-:W-:Y:S01]  /*24980*/  ISETP.GT.AND P0, PT, R0, -0x1, PT ;  /* 0xffffffff0000780c */ /* 0x000fe20003f04270 */
[----:B------:R-:W-:-:S12]  /*24990*/  BSSY B0, `(.L_x_1653) ;  /* 0x000000d000007945 */ /* 0x000fd80003800000 */
[----:B------:R-:W-:Y:S05]  /*249a0*/  @P0 BRA `(.L_x_1654) ;  /* 0x00000000001c0947 */ /* 0x000fea0003800000 */
[----:B------:R-:W-:Y:S02]  /*249b0*/  ISETP.NE.AND P0, PT, R3, 0x1, PT ;  /* 0x000000010300780c */ /* 0x000fe40003f05270 */
[----:B------:R-:W-:-:S11]  /*249c0*/  LOP3.LUT R7, RZ, R0, RZ, 0x33, !PT ;  /* 0x00000000ff077212 */ /* 0x000fd600078e33ff */
[----:B------:R-:W4:Y:S02]  /*249d0*/  @P0 LDC.64 R4, c[0x0][0x9e8] ;  /* 0x00027a00ff040b82 */ /* 0x000f240000000a00 */
[----:B----4-:R-:W-:-:S05]  /*249e0*/  @P0 IMAD.HI.U32 R4, R7, R4, RZ ;  /* 0x0000000407040227 */ /* 0x010fca00078e00ff */
[----:B------:R-:W-:-:S04]  /*249f0*/  @P0 SHF.R.U32.HI R7, RZ, R5, R4 ;  /* 0x00000005ff070219 */ /* 0x000fc80000011604 */
[----:B------:R-:W-:Y:S01]  /*24a00*/  LOP3.LUT R0, RZ, R7, RZ, 0x33, !PT ;  /* 0x00000007ff007212 */ /* 0x000fe200078e33ff */
[----:B------:R-:W-:Y:S06]  /*24a10*/  BRA `(.L_x_1655) ;  /* 0x0000000000107947 */ /* 0x000fec0003800000 */
.L_x_1654:
[----:B------:R-:W-:-:S13]  /*24a20*/  ISETP.NE.AND P0, PT, R3, 0x1, PT ;  /* 0x000000010300780c */ /* 0x000fda0003f05270 */
[----:B------:R-:W4:Y:S02]  /*24a30*/  @P0 LDC.64 R4, c[0x0][0x9e8] ;  /* 0x00027a00ff040b82 */ /* 0x000f240000000a00 */
[----:B----4-:R-:W-:-:S05]  /*24a40*/  @P0 IMAD.HI.U32 R4, R0, R4, RZ ;  /* 0x0000000400040227 */ /* 0x010fca00078e00ff */
[----:B------:R-:W-:-:S07]  /*24a50*/  @P0 SHF.R.U32.HI R0, RZ, R5, R4 ;  /* 0x00000005ff000219 */ /* 0x000fce0000011604 */
.L_x_1655:
[----:B------:R-:W-:Y:S05]  /*24a60*/  BSYNC B0 ;  /* 0x0000000000007941 */ /* 0x000fea0003800000 */
.L_x_1653:
[----:B------:R-:W-:-:S05]  /*24a70*/  IMAD R3, R0, R3, RZ ;  /* 0x0000000300037224 */ /* 0x000fca00078e02ff */
[----:B------:R-:W-:-:S07]  /*24a80*/  VIMNMX R2, R2, R3, !PT ;  /* 0x0000000302027248 */ /* 0x000fce0007fe0100 */
.L_x_1652:
[----:B------:R-:W-:Y:S01]  /*24a90*/  IMAD.HI R2, R2, 0x2aaaaaab, RZ ;  /* 0x2aaaaaab02027827 */ /* 0x000fe200078e02ff */
[----:B------:R-:W-:Y:S04]  /*24aa0*/  BSSY B6, `(.L_x_1656) ;  /* 0x000030c000067945 */ /* 0x000fe80003800000 */
[----:B------:R-:W-:-:S04]  /*24ab0*/  SHF.R.U32.HI R3, RZ, 0x1f, R2 ;  /* 0x0000001fff037819 */ /* 0x000fc80000011602 */
[----:B------:R-:W-:-:S04]  /*24ac0*/  LEA.HI.SX32 R3, R2, R3, 0x1c ;  /* 0x0000000302037211 */ /* 0x000fc800078fe2ff */
[----:B------:R-:W-:-:S04]  /*24ad0*/  VIMNMX R0, RZ, R3, !PT ;  /* 0x00000003ff007248 */ /* 0x000fc80007fe0100 */
[----:B------:R-:W-:Y:S01]  /*24ae0*/  ISETP.GT.AND P0, PT, R6, R0, PT ;  /* 0x000000000600720c */ /* 0x000fe20003f04270 */
[----:B------:R4:W-:-:S12]  /*24af0*/  STL [R1+0x1c], R0 ;  /* 0x00001c0001007387 */ /* 0x0009d80000100800 */
[----:B----4-:R-:W-:Y:S05]  /*24b00*/  @P0 BRA `(.L_x_1657) ;  /* 0x0000000000480947 */ /* 0x010fea0003800000 */
[----:B------:R-:W4:Y:S02]  /*24b10*/  S2R R0, SR_TID.X ;  /* 0x0000000000007919 */ /* 0x000f240000002100 */
[----:B----4-:R-:W-:-:S04]  /*24b20*/  LOP3.LUT R0, R0, 0x1f, RZ, 0xc0, !PT ;  /* 0x0000001f00007812 */ /* 0x010fc800078ec0ff */
[----:B------:R-:W-:-:S13]  /*24b30*/  ISETP.NE.AND P1, PT, R0, RZ, PT ;  /* 0x000000ff0000720c */ /* 0x000fda0003f25270 */
[----:B------:R-:W-:Y:S05]  /*24b40*/  @P1 BRA `(.L_x_1658) ;  /* 0x0000003000041947 */ /* 0x000fea0003800000 */
[----:B------:R-:W4:Y:S01]  /*24b50*/  S2R R7, SR_LANEID ;  /* 0x0000000000077919 */ /* 0x000f220000000000 */
[----:B------:R-:W-:Y:S01]  /*24b60*/  VOTEU.ANY UR4, UPT, PT ;  /* 0x0000000000047886 */ /* 0x000fe200038e0100 */
[----:B------:R-:W5:Y:S01]  /*24b70*/  LDC.64 R2, c[0x0][0xc38] ;  /* 0x00030e00ff027b82 */ /* 0x000f620000000a00 */
[----:B------:R-:W4:Y:S01]  /*24b80*/  FLO.U32 R0, UR4 ;  /* 0x0000000400007d00 */ /* 0x000f2200080e0000 */
[----:B------:R-:W-:-:S07]  /*24b90*/  ULDC.64 UR6, c[0x0][0x208] ;  /* 0x0000820000067ab9 */ /* 0x000fce0000000a00 */
[----:B------:R-:W5:Y:S01]  /*24ba0*/  POPC R5, UR4 ;  /* 0x0000000400057d09 */ /* 0x000f620008000000 */
[----:B----4-:R-:W-:-:S13]  /*24bb0*/  ISETP.EQ.U32.AND P0, PT, R0, R7, PT ;  /* 0x000000070000720c */ /* 0x010fda0003f02070 */
[----:B-----5:R-:W4:Y:S01]  /*24bc0*/  @P0 ATOMG.E.ADD.STRONG.GPU PT, R3, desc[UR6][R2.64], R5 ;  /* 0x00000005020309a8 */ /* 0x020f2200081ee1c6 */
[----:B------:R-:W5:Y:S02]  /*24bd0*/  S2R R4, SR_LTMASK ;  /* 0x0000000000047919 */ /* 0x000f640000003900 */
[----:B-----5:R-:W-:-:S04]  /*24be0*/  LOP3.LUT R4, R4, UR4, RZ, 0xc0, !PT ;  /* 0x0000000404047c12 */ /* 0x020fc8000f8ec0ff */
[----:B------:R-:W5:Y:S01]  /*24bf0*/  POPC R7, R4 ;  /* 0x0000000400077309 */ /* 0x000f620000000000 */
[----:B----4-:R-:W5:Y:S02]  /*24c00*/  SHFL.IDX PT, R0, R3, R0, 0x1f ;  /* 0x00001f0003007589 */ /* 0x010f6400000e0000 */
[----:B-----5:R-:W-:Y:S01]  /*24c10*/  IADD3 R16, R0, UR36, R7 ;  /* 0x0000002400107c10 */ /* 0x020fe2000fffe007 */
[----:B------:R-:W-:Y:S06]  /*24c20*/  BRA `(.L_x_1658) ;  /* 0x0000002c00cc7947 */ /* 0x000fec0003800000 */
.L_x_1657:
[----:B------:R-:W4:Y:S01]  /*24c30*/  S2R R3, SR_CgaCtaId ;  /* 0x0000000000037919 */ /* 0x000f220000008800 */
[----:B------:R-:W-:-:S04]  /*24c40*/  MOV R0, 0x400 ;  /* 0x0000040000007802 */ /* 0x000fc80000000f00 */
[----:B----4-:R-:W-:-:S05]  /*24c50*/  LEA R2, R3, R0, 0x18 ;  /* 0x0000000003027211 */ /* 0x010fca00078ec0ff */
[----:B------:R4:W-:Y:S01]  /*24c60*/  STL [R1+0x14], R2 ;  /* 0x0000140201007387 */ /* 0x0009e20000100800 */
[----:B------:R-:W-:-:S05]  /*24c70*/  VIADD R0, R2, 0x18400 ;  /* 0x0001840002007836 */ /* 0x000fca0000000000 */
[----:B------:R-:W-:-:S13]  /*24c80*/  LOP3.LUT P0, RZ, R0, 0x3ff, RZ, 0xc0, !PT ;  /* 0x000003ff00ff7812 */ /* 0x000fda000780c0ff */
[----:B----4-:R-:W-:Y:S05]  /*24c90*/  @!P0 BRA `(.L_x_1659) ;  /* 0x0000000000408947 */ /* 0x010fea0003800000 */
[----:B------:R-:W-:Y:S01]  /*24ca0*/  MOV R2, 0x0 ;  /* 0x0000000000027802 */ /* 0x000fe20000000f00 */
[----:B------:R-:W-:Y:S01]  /*24cb0*/  ULDC.64 UR6, c[0x4][0xb8] ;  /* 0x01002e0000067ab9 */ /* 0x000fe20000000a00 */
[----:B------:R-:W-:Y:S01]  /*24cc0*/  ULDC.64 UR8, c[0x4][0xc0] ;  /* 0x0100300000087ab9 */ /* 0x000fe20000000a00 */
[----:B------:R-:W-:Y:S01]  /*24cd0*/  ULDC.64 UR4, c[0x4][0x38] ;  /* 0x01000e0000047ab9 */ /* 0x000fe20000000a00 */
[----:B------:R-:W-:Y:S02]  /*24ce0*/  IMAD.U32 R4, RZ, RZ, UR6 ;  /* 0x00000006ff047e24 */ /* 0x000fe4000f8e00ff */
[----:B------:R-:W4:Y:S01]  /*24cf0*/  LDC.64 R2, c[0x4][R2] ;  /* 0x0100000002027b82 */ /* 0x000f220000000a00 */
[----:B------:R-:W-:Y:S02]  /*24d00*/  IMAD.U32 R5, RZ, RZ, UR7 ;  /* 0x00000007ff057e24 */ /* 0x000fe4000f8e00ff */
[----:B---3--:R-:W-:Y:S02]  /*24d10*/  IMAD.U32 R6, RZ, RZ, UR8 ;  /* 0x00000008ff067e24 */ /* 0x008fe4000f8e00ff */
[----:B------:R-:W-:-:S02]  /*24d20*/  IMAD.U32 R7, RZ, RZ, UR9 ;  /* 0x00000009ff077e24 */ /* 0x000fc4000f8e00ff */
[----:B------:R-:W-:Y:S02]  /*24d30*/  IMAD.U32 R10, RZ, RZ, UR4 ;  /* 0x00000004ff0a7e24 */ /* 0x000fe4000f8e00ff */
[----:B012---:R-:W-:Y:S02]  /*24d40*/  IMAD.U32 R11, RZ, RZ, UR5 ;  /* 0x00000005ff0b7e24 */ /* 0x007fe4000f8e00ff */
[----:B------:R-:W-:Y:S02]  /*24d50*/  IMAD.MOV.U32 R8, RZ, RZ, 0x70 ;  /* 0x00000070ff087424 */ /* 0x000fe400078e00ff */
[----:B------:R-:W-:Y:S02]  /*24d60*/  IMAD.MOV.U32 R12, RZ, RZ, 0x1 ;  /* 0x00000001ff0c7424 */ /* 0x000fe400078e00ff */
[----:B------:R-:W-:-:S07]  /*24d70*/  IMAD.MOV.U32 R13, RZ, RZ, RZ ;  /* 0x000000ffff0d7224 */ /* 0x000fce00078e00ff */
[----:B------:R-:W-:-:S07]  /*24d80*/  LEPC R20, `(.L_x_1659) ;  /* 0x000000001014794e */ /* 0x000fce0000000000 */
[----:B----4-:R-:W-:Y:S05]  /*24d90*/  CALL.ABS.NOINC R2 ;  /* 0x0000000002007343 */ /* 0x010fea0003c00000 */
.L_x_1659:
[----:B------:R-:W4:Y:S02]  /*24da0*/  LDL R2, [R1+0x14] ;  /* 0x0000140001027983 */ /* 0x000f240000100800 */
[----:B----4-:R-:W-:-:S05]  /*24db0*/  VIADD R0, R2, 0x400 ;  /* 0x0000040002007836 */ /* 0x010fca0000000000 */
[----:B------:R-:W-:-:S13]  /*24dc0*/  LOP3.LUT P0, RZ, R0, 0x3ff, RZ, 0xc0, !PT ;  /* 0x000003ff00ff7812 */ /* 0x000fda000780c0ff */
[----:B------:R-:W-:Y:S05]  /*24dd0*/  @!P0 BRA `(.L_x_1660) ;  /* 0x0000000000808947 */ /* 0x000fea0003800000 */
[----:B------:R-:W-:Y:S01]  /*24de0*/  MOV R0, 0x0 ;  /* 0x0000000000007802 */ /* 0x000fe20000000f00 */
[----:B------:R-:W-:Y:S01]  /*24df0*/  ULDC.64 UR6, c[0x4][0xb8] ;  /* 0x01002e0000067ab9 */ /* 0x000fe20000000a00 */
[----:B------:R-:W-:Y:S01]  /*24e00*/  ULDC.64 UR8, c[0x4][0xc0] ;  /* 0x0100300000087ab9 */ /* 0x000fe20000000a00 */
[----:B------:R-:W-:Y:S01]  /*24e10*/  ULDC.64 UR4, c[0x4][0x40] ;  /* 0x0100100000047ab9 */ /* 0x000fe20000000a00 */
[----:B------:R4:W4:Y:S01]  /*24e20*/  LDC.64 R2, c[0x4][R0] ;  /* 0x0100000000027b82 */ /* 0x0009220000000a00 */
[----:B------:R-:W-:Y:S02]  /*24e30*/  IMAD.U32 R4, RZ, RZ, UR6 ;  /* 0x00000006ff047e24 */ /* 0x000fe4000f8e00ff */
        /* <DEDUP_REMOVED lines=10> */
.L_x_1661:
        /* <DEDUP_REMOVED lines=16> */
.L_x_1660:
[----:B------:R-:W4:Y:S01]  /*24fe0*/  LDL.LU R4, [R1+0x28] ;  /* 0x0000280001047983 */ /* 0x000f220000300800 */
[----:B------:R-:W0:Y:S01]  /*24ff0*/  LDC R0, c[0x0][0x428] ;  /* 0x00010a00ff007b82 */ /* 0x000e220000000800 */
[----:B------:R-:W-:Y:S01]  /*25000*/  ULDC.64 UR4, c[0x0][0x9f8] ;  /* 0x00027e0000047ab9 */ /* 0x000fe20000000a00 */
[----:B------:R-:W-:Y:S01]  /*25010*/  ULDC.64 UR6, c[0x0][0x208] ;  /* 0x0000820000067ab9 */ /* 0x000fe20000000a00 */
[----:B------:R-:W1:Y:S01]  /*25020*/  S2R R5, SR_TID.X ;  /* 0x0000000000057919 */ /* 0x000e620000002100 */
[----:B0-----:R-:W-:Y:S01]  /*25030*/  ISETP.NE.AND P0, PT, R0, 0x1, PT ;  /* 0x000000010000780c */ /* 0x001fe20003f05270 */
[----:B------:R-:W-:Y:S01]  /*25040*/  IMAD.MOV.U32 R0, RZ, RZ, R18 ;  /* 0x000000ffff007224 */ /* 0x000fe200078e0012 */
[----:B-1----:R-:W-:-:S11]  /*25050*/  LOP3.LUT R5, R5, 0x1f, RZ, 0xc0, !PT ;  /* 0x0000001f05057812 */ /* 0x002fd600078ec0ff */
[----:B------:R-:W0:Y:S08]  /*25060*/  @P0 LDC R3, c[0x0][0x42c] ;  /* 0x00010b00ff030b82 */ /* 0x000e300000000800 */
[----:B------:R-:W1:Y:S01]  /*25070*/  @P0 LDC R2, c[0x0][0x430] ;  /* 0x00010c00ff020b82 */ /* 0x000e620000000800 */
[----:B0-----:R-:W-:-:S05]  /*25080*/  @P0 IMAD.HI.U32 R3, R18, R3, RZ ;  /* 0x0000000312030227 */ /* 0x001fca00078e00ff */
[----:B-1----:R-:W-:Y:S02]  /*25090*/  @P0 SHF.R.U32.HI R0, RZ, R2, R3 ;  /* 0x00000002ff000219 */ /* 0x002fe40000011603 */
[----:B------:R-:W-:-:S04]  /*250a0*/  ISETP.NE.U32.AND P0, PT, RZ, UR4, PT ;  /* 0x00000004ff007c0c */ /* 0x000fc8000bf05070 */
[----:B------:R-:W-:Y:S01]  /*250b0*/  ISETP.NE.AND.EX P0, PT, RZ, UR5, PT, P0 ;  /* 0x00000005ff007c0c */ /* 0x000fe2000bf05300 */
[----:B------:R-:W-:-:S12]  /*250c0*/  ULDC.64 UR4, c[0x0][0xa00] ;  /* 0x0002800000047ab9 */ /* 0x000fd80000000a00 */
[----:B---3--:R-:W0:Y:S01]  /*250d0*/  @P0 LDC.64 R6, c[0x0][0x9f8] ;  /* 0x00027e00ff060b82 */ /* 0x008e220000000a00 */
[----:B------:R-:W-:-:S04]  /*250e0*/  ISETP.NE.AND P6, PT, R5, RZ, PT ;  /* 0x000000ff0500720c */ /* 0x000fc80003fc5270 */
[----:B------:R-:W-:-:S09]  /*250f0*/  PLOP3.LUT P1, PT, P6, PT, PT, 0x8, 0x0 ;  /* 0x000000000000781c */ /* 0x000fd2000372e170 */
[----:B------:R-:W-:Y:S01]  /*25100*/  VOTEU.ALL UP1, P6 ;  /* 0x00000000003f7886 */ /* 0x000fe20003020000 */
[----:B0-----:R-:W-:-:S04]  /*25110*/  @P0 IMAD.WIDE R6, R19, 0x4, R6 ;  /* 0x0000000413060825 */ /* 0x001fc800078e0206 */
[----:B------:R-:W-:-:S04]  /*25120*/  @!UP1 UIADD3 UR8, UP0, UR38, 0x270, URZ ;  /* 0x0000027026089890 */ /* 0x000fc8000ff1e03f */
[----:B------:R-:W-:-:S03]  /*25130*/  @!UP1 UIADD3.X UR9, URZ, UR39, URZ, UP0, !UPT ;  /* 0x000000273f099290 */ /* 0x000fc600087fe43f */
[----:B------:R-:W-:Y:S01]  /*25140*/  VOTEU.ALL UP0, P6 ;  /* 0x00000000003f7886 */ /* 0x000fe20003000000 */
[----:B----4-:R-:W-:Y:S02]  /*25150*/  IMAD R2, R17, 0x80, R4 ;  /* 0x0000008011027824 */ /* 0x010fe400078e0204 */
[----:B------:R-:W-:-:S06]  /*25160*/  IMAD.MOV.U32 R4, RZ, RZ, R19 ;  /* 0x000000ffff047224 */ /* 0x000fcc00078e0013 */
[----:B------:R0:W5:Y:S01]  /*25170*/  @P0 LDG.E R4, desc[UR6][R6.64] ;  /* 0x0000000606040981 */ /* 0x000162000c1e1900 */
[----:B------:R-:W-:-:S04]  /*25180*/  ISETP.NE.U32.AND P0, PT, RZ, UR4, PT ;  /* 0x00000004ff007c0c */ /* 0x000fc8000bf05070 */
[----:B------:R-:W-:-:S04]  /*25190*/  ISETP.NE.AND.EX P0, PT, RZ, UR5, PT, P0 ;  /* 0x00000005ff007c0c */ /* 0x000fc8000bf05300 */
[----:B------:R-:W-:-:S09]  /*251a0*/  SEL R3, R19, RZ, !P0 ;  /* 0x000000ff13037207 */ /* 0x000fd20004000000 */
.L_x_1662:
        /* <DEDUP_REMOVED lines=16> */
.L_x_1663:
        /* <DEDUP_REMOVED lines=15> */
.L_x_1664:
        /* <DEDUP_REMOVED lines=9> */
[----:B------:R-:W3:Y:S01]  /*25430*/  LDL R5, [R1+0x20] ;  /* 0x0000200001057983 */ /* 0x000ee20000100800 */
[----:B--2---:R-:W1:Y:S01]  /*25440*/  LDC.64 R8, c[0x0][0x3f8] ;  /* 0x0000fe00ff087b82 */ /* 0x004e620000000a00 */
[----:B------:R-:W-:Y:S02]  /*25450*/  ULDC.64 UR4, c[0x0][0xa08] ;  /* 0x0002820000047ab9 */ /* 0x000fe40000000a00 */
[----:B-1----:R-:W-:Y:S01]  /*25460*/  LOP3.LUT P0, RZ, R8, UR4, RZ, 0xfc, !PT ;  /* 0x0000000408ff7c12 */ /* 0x002fe2000f80fcff */
[----:B------:R-:W-:-:S03]  /*25470*/  UMOV UR4, 0xffffffff ;  /* 0xffffffff00047882 */ /* 0x000fc60000000000 */
[----:B------:R-:W-:-:S04]  /*25480*/  LOP3.LUT P0, RZ, R9, UR5, RZ, 0xfc, P0 ;  /* 0x0000000509ff7c12 */ /* 0x000fc8000800fcff */
[----:B0----5:R-:W-:Y:S01]  /*25490*/  SEL R6, R4, RZ, !P0 ;  /* 0x000000ff04067207 */ /* 0x021fe20004000000 */
[----:B---3--:R-:W-:Y:S01]  /*254a0*/  VIADD R5, R5, 0xffffffff ;  /* 0xffffffff05057836 */ /* 0x008fe20000000000 */
[----:B------:R-:W-:Y:S07]  /*254b0*/  BRA.DIV UR4, `(.L_x_1665) ;  /* 0x0000004604fc7947 */ /* 0x000fee000b800000 */
.L_x_1797:
[----:B------:R-:W-:Y:S01]  /*254c0*/  UMOV UR4, 0xffffffff ;  /* 0xffffffff00047882 */ /* 0x000fe20000000000 */
[----:B------:R-:W-:Y:S02]  /*254d0*/  SHF.R.S32.HI R17, RZ, 0x1f, R4 ;  /* 0x0000001fff117819 */ /* 0x000fe40000011404 */
[----:B------:R-:W-:Y:S05]  /*254e0*/  BRA.DIV UR4, `(.L_x_1666) ;  /* 0x0000004a04247947 */ /* 0x000fea000b800000 */
[----:B------:R-:W-:-:S13]  /*254f0*/  ELECT P6, URZ, PT ;  /* 0x00000000003f782f */ /* 0x000fda00038c0000 */
.L_x_1800:
[----:B------:R-:W-:Y:S05]  /*25500*/  @!P6 BRA `(.L_x_1667) ;  /* 0x000000040028e947 */ /* 0x000fea0003800000 */
[----:B------:R-:W-:-:S04]  /*25510*/  ISETP.NE.U32.AND P0, PT, R8, RZ, PT ;  /* 0x000000ff0800720c */ /* 0x000fc80003f05070 */
        /* <DEDUP_REMOVED lines=20> */
.L_x_1668:
        /* <DEDUP_REMOVED lines=9> */
.L_x_1801:
        /* <DEDUP_REMOVED lines=11> */
.L_x_1670:
        /* <DEDUP_REMOVED lines=33> */
.L_x_1667:
[----:B------:R-:W2:Y:S01]  /*259b0*/  LDL.LU R12, [R1+0x24] ;  /* 0x00002400010c7983 */ /* 0x000ea20000300800 */
[----:B------:R-:W-:Y:S01]  /*259c0*/  MOV R10, 0x400 ;  /* 0x00000400000a7802 */ /* 0x000fe20000000f00 */
[----:B------:R-:W-:Y:S05]  /*259d0*/  WARPSYNC.ALL ;  /* 0x0000000000007948 */ /* 0x000fea0003800000 */
[----:B------:R-:W0:Y:S01]  /*259e0*/  S2R R11, SR_CgaCtaId ;  /* 0x00000000000b7919 */ /* 0x000e220000008800 */
[----:B------:R-:W-:-:S13]  /*259f0*/  ELECT P0, URZ, PT ;  /* 0x00000000003f782f */ /* 0x000fda0003800000 */
[C---:B------:R-:W-:Y:S01]  /*25a00*/  @P0 R2UR UR13, R3.reuse ;  /* 0x00000000030d02ca */ /* 0x040fe200000e0000 */
        /* <DEDUP_REMOVED lines=41> */
.L_x_1802:
[----:B------:R-:W-:Y:S05]  /*25ca0*/  BSYNC B0 ;  /* 0x0000000000007941 */ /* 0x000fea0003800000 */
.L_x_1671:
[----:B0-----:R-:W2:Y:S04]  /*25cb0*/  LDL R3, [R1+0x20] ;  /* 0x0000200001037983 */ /* 0x001ea80000100800 */
[----:B------:R-:W3:Y:S01]  /*25cc0*/  LDL R10, [R1+0x1c] ;  /* 0x00001c00010a7983 */ /* 0x000ee20000100800 */
[----:B------:R-:W-:Y:S01]  /*25cd0*/  BSSY B0, `(.L_x_1673) ;  /* 0x000019a000007945 */ /* 0x000fe20003800000 */
[----:B--2---:R-:W-:-:S05]  /*25ce0*/  VIADD R7, R3, 0xfffffffe ;  /* 0xfffffffe03077836 */ /* 0x004fca0000000000 */
[----:B---3--:R-:W-:-:S13]  /*25cf0*/  ISETP.GE.AND P0, PT, R7, R10, PT ;  /* 0x0000000a0700720c */ /* 0x008fda0003f06270 */
[----:B------:R-:W-:Y:S05]  /*25d00*/  @!P0 BRA `(.L_x_1674) ;  /* 0x0000001800588947 */ /* 0x000fea0003800000 */
[----:B------:R-:W-:Y:S01]  /*25d10*/  IMAD.MOV R13, RZ, RZ, -R3 ;  /* 0x000000ffff0d7224 */ /* 0x000fe200078e0a03 */
[----:B------:R-:W-:Y:S01]  /*25d20*/  LOP3.LUT R2, RZ, R10, RZ, 0x33, !PT ;  /* 0x0000000aff027212 */ /* 0x000fe200078e33ff */
[----:B------:R-:W-:Y:S03]  /*25d30*/  BSSY B1, `(.L_x_1675) ;  /* 0x000008d000017945 */ /* 0x000fe60003800000 */
        /* <DEDUP_REMOVED lines=36> */
.L_x_1679:
[----:B0-----:R-:W0:Y:S01]  /*25f80*/  S2R R8, SR_CgaCtaId ;  /* 0x0000000000087919 */ /* 0x001e220000008800 */
[----:B------:R-:W-:-:S04]  /*25f90*/  MOV R3, 0x400 ;  /* 0x0000040000037802 */ /* 0x000fc80000000f00 */
[----:B0-----:R-:W-:Y:S02]  /*25fa0*/  LEA R3, R8, R3, 0x18 ;  /* 0x0000000308037211 */ /* 0x001fe400078ec0ff */
[----:B------:R-:W-:-:S03]  /*25fb0*/  SHF.L.U32 R8, R14, 0x1f, RZ ;  /* 0x0000001f0e087819 */ /* 0x000fc600000006ff */
[----:B------:R-:W-:-:S04]  /*25fc0*/  IMAD R3, R12, 0x8, R3 ;  /* 0x000000080c037824 */ /* 0x000fc800078e0203 */
[----:B------:R-:W0:Y:S02]  /*25fd0*/  SYNCS.PHASECHK.TRANS64.TRYWAIT P0, [R3+URZ+0x2a840], R8 ;  /* 0x02a84008030075a7 */ /* 0x000e24000800017f */
[----:B0-----:R-:W-:Y:S05]  /*25fe0*/  @!P0 BRA `(.L_x_1680) ;  /* 0x0000003c00b88947 */ /* 0x001fea0003800000 */
.L_x_1803:
        /* <DEDUP_REMOVED lines=11> */
.L_x_1681:
        /* <DEDUP_REMOVED lines=37> */
.L_x_1804:
        /* <DEDUP_REMOVED lines=13> */
.L_x_1683:
        /* <DEDUP_REMOVED lines=31> */
.L_x_1678:
[----:B------:R-:W-:Y:S05]  /*265b0*/  BSYNC B2 ;  /* 0x0000000000027941 */ /* 0x000fea0003800000 */
.L_x_1677:
[----:B------:R-:W2:Y:S04]  /*265c0*/  LDL R2, [R1+0x20] ;  /* 0x0000200001027983 */ /* 0x000ea80000100800 */
[----:B------:R0:W-:Y:S04]  /*265d0*/  STL [R1], R12 ;  /* 0x0000000c01007387 */ /* 0x0001e80000100800 */
[----:B------:R0:W-:Y:S02]  /*265e0*/  STL [R1+0xc], R14 ;  /* 0x00000c0e01007387 */ /* 0x0001e40000100800 */
[----:B0-2---:R-:W-:-:S07]  /*265f0*/  VIADD R7, R2, 0xfffffffd ;  /* 0xfffffffd02077836 */ /* 0x005fce0000000000 */
.L_x_1676:
[----:B------:R-:W-:Y:S05]  /*26600*/  BSYNC B1 ;  /* 0x0000000000017941 */ /* 0x000fea0003800000 */
.L_x_1675:
[----:B------:R-:W2:Y:S01]  /*26610*/  LDL.LU R2, [R1+0x20] ;  /* 0x0000200001027983 */ /* 0x000ea20000300800 */
[----:B------:R-:W-:Y:S01]  /*26620*/  VIADD R13, R13, 0xfffffffe ;  /* 0xfffffffe0d0d7836 */ /* 0x000fe20000000000 */
[----:B--2---:R-:W-:-:S04]  /*26630*/  LOP3.LUT R2, RZ, R2, RZ, 0x33, !PT ;  /* 0x00000002ff027212 */ /* 0x004fc800078e33ff */
[----:B------:R-:W-:-:S13]  /*26640*/  ISETP.NE.AND P0, PT, R13, R2, PT ;  /* 0x000000020d00720c */ /* 0x000fda0003f05270 */
[----:B------:R-:W-:Y:S05]  /*26650*/  @!P0 BRA `(.L_x_1674) ;  /* 0x0000001000048947 */ /* 0x000fea0003800000 */
[----:B------:R-:W-:-:S07]  /*26660*/  IMAD.MOV.U32 R13, RZ, RZ, R6 ;  /* 0x000000ffff0d7224 */ /* 0x000fce00078e0006 */
.L_x_1698:
        /* <DEDUP_REMOVED lines=24> */
[--C-:B------:R-:W-:Y:S01]  /*267f0*/  SHF.R.S32.HI R3, RZ, 0x1f, R2.reuse ;  /* 0x0000001fff037819 */ /* 0x100fe20000011402 */
[----:B------:R-:W-:Y:S02]  /*26800*/  IMAD.MOV R12, RZ, RZ, -R2 ;  /* 0x000000ffff0c7224 */ /* 0x000fe400078e0a02 */
[C---:B------:R-:W-:Y:S02]  /*26810*/  IMAD R10, R4.reuse, UR7, R10 ;  /* 0x00000007040a7c24 */ /* 0x040fe4000f8e020a */
[----:B------:R-:W-:-:S04]  /*26820*/  IMAD.WIDE.U32 R2, R4, UR6, R2 ;  /* 0x0000000604027c25 */ /* 0x000fc8000f8e0002 */
[----:B------:R-:W-:Y:S01]  /*26830*/  IMAD.IADD R3, R10, 0x1, R3 ;  /* 0x000000010a037824 */ /* 0x000fe200078e0203 */
[----:B------:R-:W-:Y:S01]  /*26840*/  LEA R10, P0, R2, UR4, 0x2 ;  /* 0x00000004020a7c11 */ /* 0x000fe2000f8010ff */
[----:B------:R-:W-:-:S03]  /*26850*/  IMAD R12, R11, R12, R7 ;  /* 0x0000000c0b0c7224 */ /* 0x000fc600078e0207 */
[----:B------:R-:W-:-:S05]  /*26860*/  LEA.HI.X R11, R2, UR5, R3, 0x2, P0 ;  /* 0x00000005020b7c11 */ /* 0x000fca00080f1403 */
[----:B------:R0:W5:Y:S04]  /*26870*/  LDG.E R13, desc[UR8][R10.64] ;  /* 0x000000080a0d7981 */ /* 0x000168000c1e1900 */
.L_x_1686:
[----:B------:R-:W1:Y:S01]  /*26880*/  S2R R3, SR_CgaCtaId ;  /* 0x0000000000037919 */ /* 0x000e620000008800 */
[----:B------:R-:W-:-:S04]  /*26890*/  MOV R2, 0x400 ;  /* 0x0000040000027802 */ /* 0x000fc80000000f00 */
[----:B-1----:R-:W-:Y:S02]  /*268a0*/  LEA R2, R3, R2, 0x18 ;  /* 0x0000000203027211 */ /* 0x002fe400078ec0ff */
[----:B------:R-:W-:-:S03]  /*268b0*/  SHF.L.U32 R3, R9, 0x1f, RZ ;  /* 0x0000001f09037819 */ /* 0x000fc600000006ff */
[----:B------:R-:W-:-:S04]  /*268c0*/  IMAD R2, R8, 0x8, R2 ;  /* 0x0000000808027824 */ /* 0x000fc800078e0202 */
[----:B------:R-:W1:Y:S02]  /*268d0*/  SYNCS.PHASECHK.TRANS64.TRYWAIT P0, [R2+URZ+0x2a840], R3 ;  /* 0x02a84003020075a7 */ /* 0x000e64000800017f */
[----:B-1----:R-:W-:Y:S05]  /*268e0*/  @!P0 BRA `(.L_x_1687) ;  /* 0x0000003400a08947 */ /* 0x002fea0003800000 */
.L_x_1805:
        /* <DEDUP_REMOVED lines=11> */
.L_x_1688:
        /* <DEDUP_REMOVED lines=37> */
.L_x_1806:
        /* <DEDUP_REMOVED lines=8> */
.L_x_1690:
        /* <DEDUP_REMOVED lines=29> */
.L_x_1685:
[----:B------:R-:W-:Y:S05]  /*26e40*/  BSYNC B1 ;  /* 0x0000000000017941 */ /* 0x000fea0003800000 */
.L_x_1684:
        /* <DEDUP_REMOVED lines=31> */
[----:B------:R-:W-:-:S06]  /*27040*/  LEA.HI.X R13, R2, UR5, R3, 0x2, P0 ;  /* 0x00000005020d7c11 */ /* 0x000fcc00080f1403 */
[----:B------:R1:W5:Y:S03]  /*27050*/  LDG.E R13, desc[UR8][R12.64] ;  /* 0x000000080c0d7981 */ /* 0x000366000c1e1900 */
.L_x_1693:
[----:B------:R-:W2:Y:S01]  /*27060*/  S2R R3, SR_CgaCtaId ;  /* 0x0000000000037919 */ /* 0x000ea20000008800 */
[----:B------:R-:W-:-:S04]  /*27070*/  MOV R2, 0x400 ;  /* 0x0000040000027802 */ /* 0x000fc80000000f00 */
[----:B--2---:R-:W-:Y:S02]  /*27080*/  LEA R2, R3, R2, 0x18 ;  /* 0x0000000203027211 */ /* 0x004fe400078ec0ff */
[----:B------:R-:W-:-:S03]  /*27090*/  SHF.L.U32 R3, R14, 0x1f, RZ ;  /* 0x0000001f0e037819 */ /* 0x000fc600000006ff */
[----:B------:R-:W-:-:S04]  /*270a0*/  IMAD R2, R15, 0x8, R2 ;  /* 0x000000080f027824 */ /* 0x000fc800078e0202 */
[----:B------:R-:W2:Y:S02]  /*270b0*/  SYNCS.PHASECHK.TRANS64.TRYWAIT P0, [R2+URZ+0x2a840], R3 ;  /* 0x02a84003020075a7 */ /* 0x000ea4000800017f */
[----:B--2---:R-:W-:Y:S05]  /*270c0*/  @!P0 BRA `(.L_x_1694) ;  /* 0x0000002c00d08947 */ /* 0x004fea0003800000 */
.L_x_1807:
        /* <DEDUP_REMOVED lines=11> */
.L_x_1695:
        /* <DEDUP_REMOVED lines=38> */
.L_x_1808:
        /* <DEDUP_REMOVED lines=8> */
.L_x_1697:
        /* <DEDUP_REMOVED lines=28> */
.L_x_1692:
[----:B------:R-:W-:Y:S05]  /*27620*/  BSYNC B1 ;  /* 0x0000000000017941 */ /* 0x000fea0003800000 */
.L_x_1691:
[----:B------:R-:W2:Y:S01]  /*27630*/  LDL R2, [R1+0x1c] ;  /* 0x00001c0001027983 */ /* 0x000ea20000100800 */
[----:B------:R-:W-:Y:S01]  /*27640*/  VIADD R7, R7, 0xfffffffe ;  /* 0xfffffffe07077836 */ /* 0x000fe20000000000 */
[----:B--2---:R-:W-:-:S13]  /*27650*/  ISETP.GT.AND P0, PT, R11, R2, PT ;  /* 0x000000020b00720c */ /* 0x004fda0003f04270 */
[----:B------:R-:W-:Y:S05]  /*27660*/  @P0 BRA `(.L_x_1698) ;  /* 0xfffffff000000947 */ /* 0x000fea000383ffff */
.L_x_1674:
[----:B------:R-:W-:Y:S05]  /*27670*/  BSYNC B0 ;  /* 0x0000000000007941 */ /* 0x000fea0003800000 */
.L_x_1673:
        /* <DEDUP_REMOVED lines=9> */
[----:B------:R-:W-:Y:S01]  /*27710*/  ULDC.64 UR6, c[0x0][0x208] ;  /* 0x0000820000067ab9 */ /* 0x000fe20000000a00 */
        /* <DEDUP_REMOVED lines=8> */
.L_x_1700:
[----:B------:R-:W-:Y:S05]  /*277a0*/  BSYNC B0 ;  /* 0x0000000000007941 */ /* 0x000fea0003800000 */
.L_x_1699:
        /* <DEDUP_REMOVED lines=11> */
.L_x_1809:
        /* <DEDUP_REMOVED lines=11> */
.L_x_1704:
        /* <DEDUP_REMOVED lines=27> */
.L_x_1702:
[----:B------:R-:W-:Y:S05]  /*27ac0*/  BSYNC B0 ;  /* 0x0000000000007941 */ /* 0x000fea0003800000 */
.L_x_1701:
        /* <DEDUP_REMOVED lines=9> */
.L_x_1658:
[----:B------:R-:W-:Y:S05]  /*27b60*/  BSYNC B6 ;  /* 0x0000000000067941 */ /* 0x000fea0003800000 */
.L_x_1656:
[----:B------:R-:W-:-:S03]  /*27b70*/  UMOV UR4, 0xffffffff ;  /* 0xffffffff00047882 */ /* 0x000fc60000000000 */
[----:B------:R-:W-:Y:S05]  /*27b80*/  BRA.DIV UR4, `(.L_x_1705) ;  /* 0x00000026045c7947 */ /* 0x000fea000b800000 */
[----:B------:R4:W0:Y:S04]  /*27b90*/  SHFL.IDX PT, R4, R16, RZ, 0x1f ;  /* 0x00001fff10047589 */ /* 0x00082800000e0000 */
[----:B------:R-:W0:Y:S02]  /*27ba0*/  SHFL.IDX PT, R16, R16, 0x1, 0x1f ;  /* 0x00201f0010107f89 */ /* 0x000e2400000e0000 */
.L_x_1813:
[----:B------:R-:W5:Y:S01]  /*27bb0*/  S2R R7, SR_TID.X ;  /* 0x0000000000077919 */ /* 0x000f620000002100 */
[----:B------:R-:W-:Y:S01]  /*27bc0*/  ULDC UR4, c[0x0][0xc14] ;  /* 0x0003050000047ab9 */ /* 0x000fe20000000800 */
[----:B------:R-:W-:Y:S01]  /*27bd0*/  BSSY B0, `(.L_x_1706) ;  /* 0x000000c000007945 */ /* 0x000fe20003800000 */
[----:B-1----:R-:W-:Y:S02]  /*27be0*/  IMAD.U32 R0, RZ, RZ, UR4 ;  /* 0x00000004ff007e24 */ /* 0x002fe4000f8e00ff */
[----:B------:R-:W-:Y:S01]  /*27bf0*/  IMAD.MOV.U32 R17, RZ, RZ, RZ ;  /* 0x000000ffff117224 */ /* 0x000fe200078e00ff */
[----:B-----5:R-:W-:-:S04]  /*27c00*/  LOP3.LUT R7, R7, 0x1f, RZ, 0xc0, !PT ;  /* 0x0000001f07077812 */ /* 0x020fc800078ec0ff */
        /* <DEDUP_REMOVED lines=8> */
.L_x_1707:
[----:B------:R-:W-:Y:S05]  /*27c90*/  BSYNC B0 ;  /* 0x0000000000007941 */ /* 0x000fea0003800000 */
.L_x_1706:
[----:B------:R-:W-:-:S03]  /*27ca0*/  UMOV UR4, 0xffffffff ;  /* 0xffffffff00047882 */ /* 0x000fc60000000000 */
[----:B------:R-:W-:Y:S05]  /*27cb0*/  BRA.DIV UR4, `(.L_x_1708) ;  /* 0x00000026045c7947 */ /* 0x000fea000b800000 */
[----:B0----5:R-:W0:Y:S01]  /*27cc0*/  SHFL.UP PT, R14, R17, 0x1, RZ ;  /* 0x04200000110e7989 */ /* 0x021e2200000e00ff */
[C---:B------:R-:W-:Y:S02]  /*27cd0*/  ISETP.NE.AND P0, PT, R7.reuse, RZ, PT ;  /* 0x000000ff0700720c */ /* 0x040fe40003f05270 */
[C---:B------:R-:W-:Y:S02]  /*27ce0*/  ISETP.GE.U32.AND P1, PT, R7.reuse, 0x2, PT ;  /* 0x000000020700780c */ /* 0x040fe40003f26070 */
[----:B0-----:R-:W-:Y:S02]  /*27cf0*/  SEL R14, R14, RZ, P0 ;  /* 0x000000ff0e0e7207 */ /* 0x001fe40000000000 */
[----:B------:R-:W-:-:S03]  /*27d00*/  ISETP.GE.U32.AND P0, PT, R7, 0x4, PT ;  /* 0x000000040700780c */ /* 0x000fc60003f06070 */
[----:B------:R-:W-:-:S05]  /*27d10*/  IMAD.IADD R13, R17, 0x1, R14 ;  /* 0x00000001110d7824 */ /* 0x000fca00078e020e */
[----:B------:R-:W0:Y:S02]  /*27d20*/  SHFL.UP PT, R14, R13, 0x2, RZ ;  /* 0x044000000d0e7989 */ /* 0x000e2400000e00ff */
[----:B0-----:R-:W-:Y:S02]  /*27d30*/  SEL R14, R14, RZ, P1 ;  /* 0x000000ff0e0e7207 */ /* 0x001fe40000800000 */
[----:B------:R-:W-:-:S03]  /*27d40*/  ISETP.GE.U32.AND P1, PT, R7, 0x8, PT ;  /* 0x000000080700780c */ /* 0x000fc60003f26070 */
[----:B-1----:R-:W-:-:S05]  /*27d50*/  IMAD.IADD R3, R13, 0x1, R14 ;  /* 0x000000010d037824 */ /* 0x002fca00078e020e */
[----:B------:R-:W0:Y:S02]  /*27d60*/  SHFL.UP PT, R14, R3, 0x4, RZ ;  /* 0x04800000030e7989 */ /* 0x000e2400000e00ff */
[----:B0-----:R-:W-:Y:S02]  /*27d70*/  SEL R14, R14, RZ, P0 ;  /* 0x000000ff0e0e7207 */ /* 0x001fe40000000000 */
[----:B------:R-:W-:-:S03]  /*27d80*/  ISETP.GE.U32.AND P0, PT, R7, 0x10, PT ;  /* 0x000000100700780c */ /* 0x000fc60003f06070 */
[----:B------:R-:W-:-:S05]  /*27d90*/  IMAD.IADD R5, R3, 0x1, R14 ;  /* 0x0000000103057824 */ /* 0x000fca00078e020e */
[----:B------:R-:W3:Y:S02]  /*27da0*/  SHFL.UP PT, R14, R5, 0x8, RZ ;  /* 0x05000000050e7989 */ /* 0x000ee400000e00ff */
[----:B---3--:R-:W-:-:S05]  /*27db0*/  SEL R6, R14, RZ, P1 ;  /* 0x000000ff0e067207 */ /* 0x008fca0000800000 */
[----:B------:R-:W-:-:S05]  /*27dc0*/  IMAD.IADD R6, R5, 0x1, R6 ;  /* 0x0000000105067824 */ /* 0x000fca00078e0206 */
[----:B------:R-:W0:Y:S02]  /*27dd0*/  SHFL.UP PT, R14, R6, 0x10, RZ ;  /* 0x06000000060e7989 */ /* 0x000e2400000e00ff */
[----:B0-----:R-:W-:-:S05]  /*27de0*/  SEL R7, R14, RZ, P0 ;  /* 0x000000ff0e077207 */ /* 0x001fca0000000000 */
[----:B------:R-:W-:-:S05]  /*27df0*/  IMAD.IADD R2, R6, 0x1, R7 ;  /* 0x0000000106027824 */ /* 0x000fca00078e0207 */
[----:B------:R0:W1:Y:S02]  /*27e00*/  SHFL.IDX PT, R14, R2, 0x1f, 0x1f ;  /* 0x03e01f00020e7f89 */ /* 0x00006400000e0000 */
.L_x_1821:
[----:B------:R-:W-:Y:S02]  /*27e10*/  ULDC UR4, c[0x0][0xc10] ;  /* 0x0003040000047ab9 */ /* 0x000fe40000000800 */
[----:B------:R-:W-:-:S04]  /*27e20*/  IMAD.U32 R5, RZ, RZ, UR4 ;  /* 0x00000004ff057e24 */ /* 0x000fc8000f8e00ff */
[----:B-1----:R-:W-:-:S04]  /*27e30*/  IMAD R3, R14, R5, RZ ;  /* 0x000000050e037224 */ /* 0x002fc800078e02ff */
[----:B----4-:R-:W-:-:S05]  /*27e40*/  IMAD.IADD R16, R16, 0x1, R3 ;  /* 0x0000000110107824 */ /* 0x010fca00078e0203 */
[----:B------:R-:W-:-:S13]  /*27e50*/  ISETP.GT.AND P0, PT, R16, R4, PT ;  /* 0x000000041000720c */ /* 0x000fda0003f04270 */
[----:B------:R-:W-:Y:S05]  /*27e60*/  @P0 BRA `(.L_x_1709) ;  /* 0x0000000000b80947 */ /* 0x000fea0003800000 */
[----:B------:R-:W1:Y:S02]  /*27e70*/  LDC R0, c[0x0][0xc14] ;  /* 0x00030500ff007b82 */ /* 0x000e640000000800 */
.L_x_1714:
        /* <DEDUP_REMOVED lines=11> */
[----:B0-----:R-:W0:Y:S01]  /*27f30*/  LDC.64 R2, c[0x0][0xc58] ;  /* 0x00031600ff027b82 */ /* 0x001e220000000a00 */
[----:B------:R-:W-:Y:S01]  /*27f40*/  ULDC.64 UR4, c[0x0][0x208] ;  /* 0x0000820000047ab9 */ /* 0x000fe20000000a00 */
[----:B0-----:R-:W-:-:S05]  /*27f50*/  IMAD.WIDE R2, R5, 0x4, R2 ;  /* 0x0000000405027825 */ /* 0x001fca00078e0202 */
[----:B------:R1:W5:Y:S02]  /*27f60*/  LDG.E R17, desc[UR4][R2.64] ;  /* 0x0000000402117981 */ /* 0x000364000c1e1900 */
.L_x_1712:
[----:B------:R-:W-:Y:S05]  /*27f70*/  BSYNC B0 ;  /* 0x0000000000007941 */ /* 0x000fea0003800000 */
.L_x_1711:
[----:B------:R-:W-:-:S03]  /*27f80*/  UMOV UR4, 0xffffffff ;  /* 0xffffffff00047882 */ /* 0x000fc60000000000 */
[----:B------:R-:W-:Y:S05]  /*27f90*/  BRA.DIV UR4, `(.L_x_1713) ;  /* 0x0000002604747947 */ /* 0x000fea000b800000 */
[----:B-----5:R-:W3:Y:S01]  /*27fa0*/  SHFL.UP PT, R14, R17, 0x1, RZ ;  /* 0x04200000110e7989 */ /* 0x020ee200000e00ff */
[C---:B------:R-:W-:Y:S02]  /*27fb0*/  ISETP.NE.AND P0, PT, R6.reuse, RZ, PT ;  /* 0x000000ff0600720c */ /* 0x040fe40003f05270 */
[----:B------:R-:W-:Y:S02]  /*27fc0*/  ISETP.GE.U32.AND P1, PT, R6, 0x2, PT ;  /* 0x000000020600780c */ /* 0x000fe40003f26070 */
[----:B---3--:R-:W-:Y:S02]  /*27fd0*/  SEL R14, R14, RZ, P0 ;  /* 0x000000ff0e0e7207 */ /* 0x008fe40000000000 */
[----:B------:R-:W-:-:S03]  /*27fe0*/  ISETP.GE.U32.AND P0, PT, R6, 0x4, PT ;  /* 0x000000040600780c */ /* 0x000fc60003f06070 */
[----:B------:R-:W-:-:S05]  /*27ff0*/  IMAD.IADD R13, R17, 0x1, R14 ;  /* 0x00000001110d7824 */ /* 0x000fca00078e020e */
[----:B------:R-:W0:Y:S02]  /*28000*/  SHFL.UP PT, R14, R13, 0x2, RZ ;  /* 0x044000000d0e7989 */ /* 0x000e2400000e00ff */
[----:B01----:R-:W-:Y:S02]  /*28010*/  SEL R2, R14, RZ, P1 ;  /* 0x000000ff0e027207 */ /* 0x003fe40000800000 */
        /* <DEDUP_REMOVED lines=13> */
.L_x_1829:
[----:B------:R-:W-:Y:S02]  /*280f0*/  ULDC UR4, c[0x0][0xc10] ;  /* 0x0003040000047ab9 */ /* 0x000fe40000000800 */
[----:B------:R-:W-:-:S04]  /*28100*/  IMAD.U32 R5, RZ, RZ, UR4 ;  /* 0x00000004ff057e24 */ /* 0x000fc8000f8e00ff */
[----:B-1----:R-:W-:-:S04]  /*28110*/  IMAD R3, R14, R5, RZ ;  /* 0x000000050e037224 */ /* 0x002fc800078e02ff */
[----:B------:R-:W-:-:S05]  /*28120*/  IMAD.IADD R16, R3, 0x1, R16 ;  /* 0x0000000103107824 */ /* 0x000fca00078e0210 */
[----:B------:R-:W-:-:S13]  /*28130*/  ISETP.GT.AND P0, PT, R16, R4, PT ;  /* 0x000000041000720c */ /* 0x000fda0003f04270 */
[----:B------:R-:W-:Y:S05]  /*28140*/  @!P0 BRA `(.L_x_1714) ;  /* 0xfffffffc004c8947 */ /* 0x000fea000383ffff */
.L_x_1709:
[----:B------:R-:W-:Y:S01]  /*28150*/  IMAD.IADD R16, R16, 0x1, -R3 ;  /* 0x0000000110107824 */ /* 0x000fe200078e0a03 */
[----:B------:R-:W-:-:S03]  /*28160*/  UMOV UR4, 0xffffffff ;  /* 0xffffffff00047882 */ /* 0x000fc60000000000 */
[----:B------:R-:W-:-:S05]  /*28170*/  IMAD R3, R2, R5, R16 ;  /* 0x0000000502037224 */ /* 0x000fca00078e0210 */
[----:B------:R-:W-:Y:S01]  /*28180*/  ISETP.GT.AND P6, PT, R3, R4, PT ;  /* 0x000000040300720c */ /* 0x000fe20003fc4270 */
[----:B------:R-:W-:-:S12]  /*28190*/  BRA.DIV UR4, `(.L_x_1715) ;  /* 0x0000002604c47947 */ /* 0x000fd8000b800000 */
[----:B------:R-:W-:-:S04]  /*281a0*/  VOTE.ANY R3, PT, !P6 ;  /* 0x0000000000037806 */ /* 0x000fc800070e0100 */
[----:B------:R-:W1:Y:S02]  /*281b0*/  POPC R6, R3 ;  /* 0x0000000300067309 */ /* 0x000e640000000000 */
[----:B-1----:R1:W3:Y:S02]  /*281c0*/  SHFL.IDX PT, R17, R17, R6, 0x1f ;  /* 0x00001f0611117589 */ /* 0x0022e400000e0000 */
.L_x_1833:
[----:B------:R-:W-:Y:S01]  /*281d0*/  ISETP.NE.AND P0, PT, R3, RZ, PT ;  /* 0x000000ff0300720c */ /* 0x000fe20003f05270 */
[----:B------:R-:W-:-:S12]  /*281e0*/  IMAD.MOV.U32 R7, RZ, RZ, RZ ;  /* 0x000000ffff077224 */ /* 0x000fd800078e00ff */
[----:B------:R-:W-:Y:S05]  /*281f0*/  @!P0 BRA `(.L_x_1716) ;  /* 0x0000000000108947 */ /* 0x000fea0003800000 */
[----:B------:R-:W-:Y:S01]  /*28200*/  UMOV UR4, 0xffffffff ;  /* 0xffffffff00047882 */ /* 0x000fe20000000000 */
[----:B------:R-:W-:Y:S02]  /*28210*/  VIADD R12, R6, 0xffffffff ;  /* 0xffffffff060c7836 */ /* 0x000fe40000000000 */
[----:B------:R-:W-:Y:S05]  /*28220*/  BRA.DIV UR4, `(.L_x_1717) ;  /* 0x0000002604e87947 */ /* 0x000fea000b800000 */
[----:B------:R4:W0:Y:S02]  /*28230*/  SHFL.IDX PT, R7, R2, R12, 0x1f ;  /* 0x00001f0c02077589 */ /* 0x00082400000e0000 */
.L_x_1716:
[----:B0---4-:R-:W0:Y:S01]  /*28240*/  LDC.64 R2, c[0x0][0xc68] ;  /* 0x00031a00ff027b82 */ /* 0x011e220000000a00 */
[----:B------:R-:W-:Y:S01]  /*28250*/  IMAD.IADD R19, R6, 0x1, R19 ;  /* 0x0000000106137824 */ /* 0x000fe200078e0213 */
[----:B------:R-:W-:-:S03]  /*28260*/  ULDC.64 UR4, c[0x0][0x208] ;  /* 0x0000820000047ab9 */ /* 0x000fc60000000a00 */
[----:B0-----:R-:W-:-:S05]  /*28270*/  IMAD.WIDE R2, R19, 0x4, R2 ;  /* 0x0000000413027825 */ /* 0x001fca00078e0202 */
[----:B------:R0:W1:Y:S01]  /*28280*/  LDG.E R8, desc[UR4][R2.64] ;  /* 0x0000000402087981 */ /* 0x000062000c1e1900 */
[----:B------:R-:W-:-:S04]  /*28290*/  IMAD R16, R7, R5, R16 ;  /* 0x0000000507107224 */ /* 0x000fc800078e0210 */
[----:B------:R-:W-:Y:S02]  /*282a0*/  IMAD.IADD R7, R4, 0x1, -R16 ;  /* 0x0000000104077824 */ /* 0x000fe400078e0a10 */
[----:B0-----:R-:W-:Y:S02]  /*282b0*/  IMAD.MOV.U32 R2, RZ, RZ, RZ ;  /* 0x000000ffff027224 */ /* 0x001fe400078e00ff */
[----:B-1-3--:R-:W-:-:S05]  /*282c0*/  IMAD R6, R17, R8, RZ ;  /* 0x0000000811067224 */ /* 0x00afca00078e02ff */
[-C--:B--2---:R-:W-:Y:S02]  /*282d0*/  IABS R9, R6.reuse ;  /* 0x0000000600097213 */ /* 0x084fe40000000000 */
        /* <DEDUP_REMOVED lines=28> */
[----:B------:R-:W-:Y:S02]  /*284a0*/  IMAD.MOV.U32 R2, RZ, RZ, RZ ;  /* 0x000000ffff027224 */ /* 0x000fe400078e00ff */
[----:B------:R-:W-:Y:S01]  /*284b0*/  IMAD.IADD R4, R6, 0x1, R4 ;  /* 0x0000000106047824 */ /* 0x000fe200078e0204 */
[----:B------:R-:W-:-:S04]  /*284c0*/  IABS R8, R5 ;  /* 0x0000000500087213 */ /* 0x000fc80000000000 */
[----:B------:R-:W0:Y:S08]  /*284d0*/  I2F.RP R10, R8 ;  /* 0x00000008000a7306 */ /* 0x000e300000209400 */
[----:B0-----:R-:W0:Y:S02]  /*284e0*/  MUFU.RCP R10, R10 ;  /* 0x0000000a000a7308 */ /* 0x001e240000001000 */
[----:B0-----:R-:W-:-:S06]  /*284f0*/  VIADD R11, R10, 0xffffffe ;  /* 0x0ffffffe0a0b7836 */ /* 0x001fcc0000000000 */
[----:B------:R-:W0:Y:S02]  /*28500*/  F2I.FTZ.U32.TRUNC.NTZ R3, R11 ;  /* 0x0000000b00037305 */ /* 0x000e24000021f000 */
[----:B0-----:R-:W-:-:S04]  /*28510*/  IMAD.MOV R7, RZ, RZ, -R3 ;  /* 0x000000ffff077224 */ /* 0x001fc800078e0a03 */
[----:B------:R-:W-:-:S04]  /*28520*/  IMAD R7, R7, R8, RZ ;  /* 0x0000000807077224 */ /* 0x000fc800078e02ff */
[----:B------:R-:W-:Y:S01]  /*28530*/  IMAD.HI.U32 R3, R3, R7, R2 ;  /* 0x0000000703037227 */ /* 0x000fe200078e0002 */
[----:B------:R-:W-:Y:S02]  /*28540*/  IABS R2, R6 ;  /* 0x0000000600027213 */ /* 0x000fe40000000000 */
[----:B------:R-:W-:-:S03]  /*28550*/  IABS R7, R5 ;  /* 0x0000000500077213 */ /* 0x000fc60000000000 */
[----:B------:R-:W-:-:S04]  /*28560*/  IMAD.HI.U32 R3, R3, R2, RZ ;  /* 0x0000000203037227 */ /* 0x000fc800078e00ff */
[----:B------:R-:W-:-:S04]  /*28570*/  IMAD.MOV R7, RZ, RZ, -R7 ;  /* 0x000000ffff077224 */ /* 0x000fc800078e0a07 */
        /* <DEDUP_REMOVED lines=16> */
.L_x_1710:
[----:B------:R-:W-:Y:S01]  /*28680*/  UMOV UR4, URZ ;  /* 0x0000003f00047c82 */ /* 0x000fe20008000000 */
[----:B------:R-:W-:Y:S01]  /*28690*/  UMOV UR5, URZ ;  /* 0x0000003f00057c82 */ /* 0x000fe20008000000 */
[----:B------:R-:W-:Y:S01]  /*286a0*/  ULDC UR6, c[0x0][0xc14] ;  /* 0x0003050000067ab9 */ /* 0x000fe20000000800 */
[----:B------:R-:W-:Y:S02]  /*286b0*/  IMAD.MOV.U32 R16, RZ, RZ, R4 ;  /* 0x000000ffff107224 */ /* 0x000fe400078e0004 */
[----:B------:R-:W-:Y:S02]  /*286c0*/  IMAD.U32 R17, RZ, RZ, UR4 ;  /* 0x00000004ff117e24 */ /* 0x000fe4000f8e00ff */
[----:B------:R-:W-:Y:S02]  /*286d0*/  IMAD.U32 R18, RZ, RZ, UR5 ;  /* 0x00000005ff127e24 */ /* 0x000fe4000f8e00ff */
[----:B------:R-:W-:-:S07]  /*286e0*/  IMAD.U32 R19, RZ, RZ, UR6 ;  /* 0x00000006ff137e24 */ /* 0x000fce000f8e00ff */
.L_x_1718:
        /* <DEDUP_REMOVED lines=12> */
.L_x_1617:
[----:B-1----:R-:W4:Y:S01]  /*287b0*/  LDL.LU R0, [R1+0x24] ;  /* 0x0000240001007983 */ /* 0x002f220000300800 */
[----:B------:R-:W-:Y:S01]  /*287c0*/  BSSY B0, `(.L_x_1720) ;  /* 0x000000b000007945 */ /* 0x000fe20003800000 */
[----:B------:R-:W1:Y:S01]  /*287d0*/  S2R R5, SR_CgaCtaId ;  /* 0x0000000000057919 */ /* 0x000e620000008800 */
[----:B----4-:R-:W-:-:S05]  /*287e0*/  VIADD R0, R0, 0x1 ;  /* 0x0000000100007836 */ /* 0x010fca0000000000 */
[----:B---3--:R-:W-:-:S04]  /*287f0*/  LEA.HI R2, R0, R0, RZ, 0x1 ;  /* 0x0000000000027211 */ /* 0x008fc800078f08ff */
[----:B------:R-:W-:-:S05]  /*28800*/  LOP3.LUT R3, R2, 0xfffffffe, RZ, 0xc0, !PT ;  /* 0xfffffffe02037812 */ /* 0x000fca00078ec0ff */
[----:B------:R-:W-:Y:S01]  /*28810*/  IMAD.IADD R3, R0, 0x1, -R3 ;  /* 0x0000000100037824 */ /* 0x000fe200078e0a03 */
[----:B------:R-:W-:-:S04]  /*28820*/  MOV R0, 0x400 ;  /* 0x0000040000007802 */ /* 0x000fc80000000f00 */
[----:B-1----:R-:W-:Y:S02]  /*28830*/  LEA R0, R5, R0, 0x18 ;  /* 0x0000000005007211 */ /* 0x002fe400078ec0ff */
[----:B------:R-:W-:-:S04]  /*28840*/  SHF.L.U32 R3, R3, 0x1f, RZ ;  /* 0x0000001f03037819 */ /* 0x000fc800000006ff */
[----:B------:R-:W1:Y:S02]  /*28850*/  SYNCS.PHASECHK.TRANS64.TRYWAIT P0, [R0+URZ+0x2a820], R3 ;  /* 0x02a82003000075a7 */ /* 0x000e64000800017f */
[----:B-1----:R-:W-:Y:S05]  /*28860*/  @!P0 BRA `(.L_x_1721) ;  /* 0x0000002000808947 */ /* 0x002fea0003800000 */
.L_x_1836:
[----:B------:R-:W-:Y:S05]  /*28870*/  BSYNC B0 ;  /* 0x0000000000007941 */ /* 0x000fea0003800000 */
.L_x_1720:
[----:B------:R-:W-:-:S03]  /*28880*/  UMOV UR4, 0xffffffff ;  /* 0xffffffff00047882 */ /* 0x000fc60000000000 */
[----:B------:R-:W-:Y:S05]  /*28890*/  BRA.DIV UR4, `(.L_x_1722) ;  /* 0x0000002204887947 */ /* 0x000fea000b800000 */
[----:B------:R-:W3:Y:S02]  /*288a0*/  S2R R2, SR_TID.X ;  /* 0x0000000000027919 */ /* 0x000ee40000002100 */
[----:B---3--:R-:W-:-:S04]  /*288b0*/  SHF.R.U32.HI R2, RZ, 0x5, R2 ;  /* 0x00000005ff027819 */ /* 0x008fc80000011602 */
[----:B------:R-:W-:-:S05]  /*288c0*/  LOP3.LUT R2, R2, 0x3, RZ, 0xc0, !PT ;  /* 0x0000000302027812 */ /* 0x000fca00078ec0ff */
[----:B------:R3:W4:Y:S02]  /*288d0*/  SHFL.IDX PT, R14, R2, RZ, 0x1f ;  /* 0x00001fff020e7589 */ /* 0x00072400000e0000 */
.L_x_1839:
[----:B----4-:R-:W-:-:S13]  /*288e0*/  ISETP.NE.AND P0, PT, R14, RZ, PT ;  /* 0x000000ff0e00720c */ /* 0x010fda0003f05270 */
[----:B------:R-:W-:Y:S05]  /*288f0*/  @P0 BRA `(.L_x_1311) ;  /* 0x0000000000940947 */ /* 0x000fea0003800000 */
[----:B------:R-:W-:-:S03]  /*28900*/  UMOV UR4, 0xffffffff ;  /* 0xffffffff00047882 */ /* 0x000fc60000000000 */
[----:B------:R-:W-:Y:S05]  /*28910*/  BRA.DIV UR4, `(.L_x_1723) ;  /* 0x00000022049c7947 */ /* 0x000fea000b800000 */
[----:B------:R-:W-:-:S13]  /*28920*/  ELECT P6, URZ, PT ;  /* 0x00000000003f782f */ /* 0x000fda00038c0000 */
.L_x_1842:
[----:B------:R-:W-:Y:S05]  /*28930*/  @!P6 BRA `(.L_x_1311) ;  /* 0x000000000084e947 */ /* 0x000fea0003800000 */
[----:B------:R-:W-:-:S06]  /*28940*/  ULOP3.LUT UR4, UR60, 0x2, URZ, 0xfc, !UPT ;  /* 0x000000023c047892 */ /* 0x000fcc000f8efc3f */
[----:B---3--:R-:W-:-:S05]  /*28950*/  IMAD.U32 R2, RZ, RZ, UR4 ;  /* 0x00000004ff027e24 */ /* 0x008fca000f8e00ff */
[----:B------:R-:W-:-:S13]  /*28960*/  ISETP.NE.AND P2, PT, R2, 0x3, PT ;  /* 0x000000030200780c */ /* 0x000fda0003f45270 */
[----:B------:R-:W-:Y:S05]  /*28970*/  @!P2 BRA `(.L_x_1724) ;  /* 0x000000000004a947 */ /* 0x000fea0003800000 */
[----:B------:R-:W-:Y:S01]  /*28980*/  BPT.TRAP 0x1 ;  /* 0x000000040000795c */ /* 0x000fe20000300000 */
.L_x_1724:
[----:B-1----:R-:W3:Y:S04]  /*28990*/  LDL R3, [R1] ;  /* 0x0000000001037983 */ /* 0x002ee80000100800 */
[----:B------:R-:W4:Y:S01]  /*289a0*/  LDL.LU R7, [R1+0xc] ;  /* 0x00000c0001077983 */ /* 0x000f220000300800 */
[----:B------:R-:W-:-:S04]  /*289b0*/  VIADD R2, R0, 0x2a840 ;  /* 0x0002a84000027836 */ /* 0x000fc80000000000 */
[C---:B---3--:R-:W-:Y:S02]  /*289c0*/  IMAD R6, R3.reuse, 0x8, R2 ;  /* 0x0000000803067824 */ /* 0x048fe400078e0202 */
[----:B------:R-:W-:Y:S01]  /*289d0*/  VIADD R3, R3, 0x1 ;  /* 0x0000000103037836 */ /* 0x000fe20000000000 */
[----:B----4-:R-:W-:-:S04]  /*289e0*/  SHF.L.U32 R5, R7, 0x1f, RZ ;  /* 0x0000001f07057819 */ /* 0x010fc800000006ff */
        /* <DEDUP_REMOVED lines=8> */
.L_x_1843:
[----:B------:R-:W3:Y:S02]  /*28a70*/  SYNCS.PHASECHK.TRANS64.TRYWAIT P0, [R7+URZ], R2 ;  /* 0x00000002070075a7 */ /* 0x000ee4000800017f */
[----:B---3--:R-:W-:Y:S05]  /*28a80*/  @!P0 BRA `(.L_x_1726) ;  /* 0x0000002000748947 */ /* 0x008fea0003800000 */
.L_x_1844:
[----:B------:R-:W-:Y:S05]  /*28a90*/  @!P2 BRA `(.L_x_1727) ;  /* 0x000000000004a947 */ /* 0x000fea0003800000 */
[----:B------:R-:W-:Y:S01]  /*28aa0*/  BPT.TRAP 0x1 ;  /* 0x000000040000795c */ /* 0x000fe20000300000 */
.L_x_1727:
[----:B------:R-:W4:Y:S01]  /*28ab0*/  LDL.LU R4, [R1] ;  /* 0x0000000001047983 */ /* 0x000f220000300800 */
[----:B------:R-:W-:-:S04]  /*28ac0*/  VIADD R0, R0, 0x2a860 ;  /* 0x0002a86000007836 */ /* 0x000fc80000000000 */
[----:B----4-:R-:W-:-:S04]  /*28ad0*/  IMAD R4, R4, 0x8, R0 ;  /* 0x0000000804047824 */ /* 0x010fc800078e0200 */
[----:B------:R-:W4:Y:S02]  /*28ae0*/  SYNCS.PHASECHK.TRANS64.TRYWAIT P0, [R4+URZ], R5 ;  /* 0x00000005040075a7 */ /* 0x000f24000800017f */
[----:B----4-:R-:W-:Y:S05]  /*28af0*/  @!P0 BRA `(.L_x_1728) ;  /* 0x00000020006c8947 */ /* 0x010fea0003800000 */
.L_x_1845:
[----:B------:R-:W-:-:S07]  /*28b00*/  IMAD R3, R3, 0x8, R0 ;  /* 0x0000000803037824 */ /* 0x000fce00078e0200 */
.L_x_1729:
[----:B------:R0:W0:Y:S02]  /*28b10*/  SYNCS.PHASECHK.TRANS64.TRYWAIT P0, [R3+URZ], R2 ;  /* 0x00000002030075a7 */ /* 0x000024000800017f */
[----:B0-----:R-:W-:Y:S05]  /*28b20*/  @!P0 NANOSLEEP.SYNCS 0x989680 ;  /* 0x009896800000895d */ /* 0x001fea0003900000 */
[----:B------:R-:W0:Y:S02]  /*28b30*/  @!P0 SYNCS.PHASECHK.TRANS64 P0, [R3+URZ], R2 ;  /* 0x00000002030085a7 */ /* 0x000e24000800007f */
[----:B0-----:R-:W-:Y:S05]  /*28b40*/  @!P0 BRA `(.L_x_1729) ;  /* 0xfffffffc00f08947 */ /* 0x001fea000383ffff */
.L_x_1311:
[----:B------:R-:W-:Y:S05]  /*28b50*/  BSYNC B7 ;  /* 0x0000000000077941 */ /* 0x000fea0003800000 */
.L_x_1308:
[----:B------:R-:W-:Y:S05]  /*28b60*/  EXIT ;  /* 0x000000000000794d */ /* 0x000fea0003800000 */
.L_x_1337:
[----:B0-----:R0:W1:Y:S02]  /*28b70*/  SYNCS.PHASECHK.TRANS64.TRYWAIT P5, [R4+URZ+0x2a890], R3 ;  /* 0x02a89003040075a7 */ /* 0x00106400080a017f */
[----:B-1----:R-:W-:Y:S05]  /*28b80*/  @!P5 NANOSLEEP.SYNCS 0x989680 ;  /* 0x009896800000d95d */ /* 0x002fea0003900000 */
[----:B------:R-:W1:Y:S02]  /*28b90*/  @!P5 SYNCS.PHASECHK.TRANS64 P5, [R4+URZ+0x2a890], R3 ;  /* 0x02a890030400d5a7 */ /* 0x000e6400080a007f */
[----:B-1----:R-:W-:Y:S05]  /*28ba0*/  @!P5 BRA `(.L_x_1337) ;  /* 0xfffffffc00f0d947 */ /* 0x002fea000383ffff */
[----:B------:R-:W-:Y:S05]  /*28bb0*/  BRA `(.L_x_1730) ;  /* 0xfffffdac00d07947 */ /* 0x000fea000383ffff */
.L_x_1391:
[----:B-1----:R1:W3:Y:S02]  /*28bc0*/  SYNCS.PHASECHK.TRANS64.TRYWAIT P5, [R4+URZ+0x2a890], R3 ;  /* 0x02a89003040075a7 */ /* 0x0022e400080a017f */
[----:B---3--:R-:W-:Y:S05]  /*28bd0*/  @!P5 NANOSLEEP.SYNCS 0x989680 ;  /* 0x009896800000d95d */ /* 0x008fea0003900000 */
[----:B------:R-:W3:Y:S02]  /*28be0*/  @!P5 SYNCS.PHASECHK.TRANS64 P5, [R4+URZ+0x2a890], R3 ;  /* 0x02a890030400d5a7 */ /* 0x000ee400080a007f */
[----:B---3--:R-:W-:Y:S05]  /*28bf0*/  @!P5 BRA `(.L_x_1391) ;  /* 0xfffffffc00f0d947 */ /* 0x008fea000383ffff */
[----:B------:R-:W-:Y:S05]  /*28c00*/  BRA `(.L_x_1731) ;  /* 0xfffffde400b87947 */ /* 0x000fea000383ffff */
.L_x_1416:
[----:B-1----:R1:W2:Y:S02]  /*28c10*/  SYNCS.PHASECHK.TRANS64.TRYWAIT P4, [R4+URZ+0x2a890], R3 ;  /* 0x02a89003040075a7 */ /* 0x0022a4000808017f */
[----:B--2---:R-:W-:Y:S05]  /*28c20*/  @!P4 NANOSLEEP.SYNCS 0x989680 ;  /* 0x009896800000c95d */ /* 0x004fea0003900000 */
[----:B------:R-:W2:Y:S02]  /*28c30*/  @!P4 SYNCS.PHASECHK.TRANS64 P4, [R4+URZ+0x2a890], R3 ;  /* 0x02a890030400c5a7 */ /* 0x000ea4000808007f */
[----:B--2---:R-:W-:Y:S05]  /*28c40*/  @!P4 BRA `(.L_x_1416) ;  /* 0xfffffffc00f0c947 */ /* 0x004fea000383ffff */
[----:B------:R-:W-:Y:S05]  /*28c50*/  BRA `(.L_x_1732) ;  /* 0xfffffe1800547947 */ /* 0x000fea000383ffff */
.L_x_1422:
[----:B0-----:R0:W1:Y:S02]  /*28c60*/  SYNCS.PHASECHK.TRANS64.TRYWAIT P4, [R4+URZ+0x2a8b0], R3 ;  /* 0x02a8b003040075a7 */ /* 0x001064000808017f */
[----:B-1----:R-:W-:Y:S05]  /*28c70*/  @!P4 NANOSLEEP.SYNCS 0x989680 ;  /* 0x009896800000c95d */ /* 0x002fea0003900000 */
[----:B------:R-:W1:Y:S02]  /*28c80*/  @!P4 SYNCS.PHASECHK.TRANS64 P4, [R4+URZ+0x2a8b0], R3 ;  /* 0x02a8b0030400c5a7 */ /* 0x000e64000808007f */
[----:B-1----:R-:W-:Y:S05]  /*28c90*/  @!P4 BRA `(.L_x_1422) ;  /* 0xfffffffc00f0c947 */ /* 0x002fea000383ffff */
[----:B------:R-:W-:Y:S05]  /*28ca0*/  BRA `(.L_x_1733) ;  /* 0xfffffe1c00607947 */ /* 0x000fea000383ffff */
.L_x_1452:
        /* <DEDUP_REMOVED lines=8> */
.L_x_1735:
[----:B------:R-:W-:Y:S05]  /*28d30*/  BSYNC B1 ;  /* 0x0000000000017941 */ /* 0x000fea0003800000 */
.L_x_1734:
[----:B------:R-:W-:Y:S05]  /*28d40*/  BRA `(.L_x_1736) ;  /* 0xfffffe3c00507947 */ /* 0x000fea000383ffff */
.L_x_1453:
        /* <DEDUP_REMOVED lines=8> */
.L_x_1738:
[----:B------:R-:W-:Y:S05]  /*28dd0*/  BSYNC B1 ;  /* 0x0000000000017941 */ /* 0x000fea0003800000 */
.L_x_1737:
[----:B------:R-:W-:Y:S05]  /*28de0*/  BRA `(.L_x_1739) ;  /* 0xfffffe3c00307947 */ /* 0x000fea000383ffff */
.L_x_1454:
        /* <DEDUP_REMOVED lines=8> */
.L_x_1741:
[----:B------:R-:W-:Y:S05]  /*28e70*/  BSYNC B1 ;  /* 0x0000000000017941 */ /* 0x000fea0003800000 */
.L_x_1740:
[----:B------:R-:W-:Y:S05]  /*28e80*/  BRA `(.L_x_1742) ;  /* 0xfffffe3c00107947 */ /* 0x000fea000383ffff */
.L_x_1455:
        /* <DEDUP_REMOVED lines=8> */
.L_x_1744:
[----:B------:R-:W-:Y:S05]  /*28f10*/  BSYNC B1 ;  /* 0x0000000000017941 */ /* 0x000fea0003800000 */
.L_x_1743:
[----:B------:R-:W-:Y:S05]  /*28f20*/  BRA `(.L_x_1745) ;  /* 0xfffffe3800f07947 */ /* 0x000fea000383ffff */
.L_x_1456:
[----:B------:R-:W-:Y:S01]  /*28f30*/  BSSY B1, `(.L_x_1746) ;  /* 0x0000008000017945 */ /* 0x000fe20003800000 */
[----:B------:R-:W-:Y:S02]  /*28f40*/  IMAD.MOV.U32 R13, RZ, RZ, R5 ;  /* 0x000000ffff0d7224 */ /* 0x000fe400078e0005 */
[----:B------:R-:W-:Y:S02]  /*28f50*/  IMAD.MOV.U32 R12, RZ, RZ, 0x1 ;  /* 0x00000001ff0c7424 */ /* 0x000fe400078e00ff */
[----:B------:R-:W-:Y:S02]  /*28f60*/  IMAD.MOV.U32 R11, RZ, RZ, 0x1c1f ;  /* 0x00001c1fff0b7424 */ /* 0x000fe400078e00ff */
[----:B------:R-:W-:-:S07]  /*28f70*/  IMAD.MOV.U32 R15, RZ, RZ, -0x1 ;  /* 0xffffffffff0f7424 */ /* 0x000fce00078e00ff */
[----:B------:R-:W-:Y:S05]  /*28f80*/  WARPSYNC.COLLECTIVE R15, `(.L_x_1747) ;  /* 0x000000000f087348 */ /* 0x000fea0003c00000 */
[----:B------:R0:W1:Y:S02]  /*28f90*/  SHFL.IDX P6, R14, R13, R12, R11 ;  /* 0x0000000c0d0e7389 */ /* 0x00006400000c000b */
[----:B01----:R-:W-:Y:S01]  /*28fa0*/  ENDCOLLECTIVE ;  /* 0x000000000000791b */ /* 0x003fe20003800000 */
.L_x_1747:
[----:B------:R-:W-:Y:S05]  /*28fb0*/  BSYNC B1 ;  /* 0x0000000000017941 */ /* 0x000fea0003800000 */
.L_x_1746:
[----:B------:R-:W-:Y:S05]  /*28fc0*/  BRA `(.L_x_1748) ;  /* 0xfffffe3800d07947 */ /* 0x000fea000383ffff */
.L_x_1457:
        /* <DEDUP_REMOVED lines=8> */
.L_x_1750:
[----:B------:R-:W-:Y:S05]  /*29050*/  BSYNC B1 ;  /* 0x0000000000017941 */ /* 0x000fea0003800000 */
.L_x_1749:
[----:B------:R-:W-:Y:S05]  /*29060*/  BRA `(.L_x_1751) ;  /* 0xfffffe3800b47947 */ /* 0x000fea000383ffff */
.L_x_1458:
        /* <DEDUP_REMOVED lines=8> */
.L_x_1753:
[----:B------:R-:W-:Y:S05]  /*290f0*/  BSYNC B1 ;  /* 0x0000000000017941 */ /* 0x000fea0003800000 */
.L_x_1752:
[----:B------:R-:W-:Y:S05]  /*29100*/  BRA `(.L_x_1754) ;  /* 0xfffffe3800987947 */ /* 0x000fea000383ffff */
.L_x_1459:
        /* <DEDUP_REMOVED lines=8> */
.L_x_1756:
[----:B------:R-:W-:Y:S05]  /*29190*/  BSYNC B1 ;  /* 0x0000000000017941 */ /* 0x000fea0003800000 */
.L_x_1755:
[----:B------:R-:W-:Y:S05]  /*291a0*/  BRA `(.L_x_1757) ;  /* 0xfffffe38007c7947 */ /* 0x000fea000383ffff */
.L_x_1461:
[----:B0-----:R0:W1:Y:S02]  /*291b0*/  SYNCS.PHASECHK.TRANS64.TRYWAIT P2, [R18+URZ+0x2a800], R5 ;  /* 0x02a80005120075a7 */ /* 0x001064000804017f */
[----:B-1----:R-:W-:Y:S05]  /*291c0*/  @!P2 NANOSLEEP.SYNCS 0x989680 ;  /* 0x009896800000a95d */ /* 0x002fea0003900000 */
[----:B------:R-:W1:Y:S02]  /*291d0*/  @!P2 SYNCS.PHASECHK.TRANS64 P2, [R18+URZ+0x2a800], R5 ;  /* 0x02a800051200a5a7 */ /* 0x000e64000804007f */
[----:B-1----:R-:W-:Y:S05]  /*291e0*/  @!P2 BRA `(.L_x_1461) ;  /* 0xfffffffc00f0a947 */ /* 0x002fea000383ffff */
[----:B------:R-:W-:Y:S05]  /*291f0*/  BRA `(.L_x_1758) ;  /* 0xfffffe3800f47947 */ /* 0x000fea000383ffff */
.L_x_1489:
        /* <DEDUP_REMOVED lines=8> */
.L_x_1760:
[----:B------:R-:W-:Y:S05]  /*29280*/  BSYNC B1 ;  /* 0x0000000000017941 */ /* 0x000fea0003800000 */
.L_x_1759:
[----:B------:R-:W-:Y:S05]  /*29290*/  BRA `(.L_x_1761) ;  /* 0xfffffe6c005c7947 */ /* 0x000fea000383ffff */
.L_x_1490:
        /* <DEDUP_REMOVED lines=8> */
.L_x_1763:
[----:B------:R-:W-:Y:S05]  /*29320*/  BSYNC B1 ;  /* 0x0000000000017941 */ /* 0x000fea0003800000 */
.L_x_1762:
[----:B------:R-:W-:Y:S05]  /*29330*/  BRA `(.L_x_1764) ;  /* 0xfffffe6c003c7947 */ /* 0x000fea000383ffff */
.L_x_1491:
        /* <DEDUP_REMOVED lines=8> */
.L_x_1766:
[----:B------:R-:W-:Y:S05]  /*293c0*/  BSYNC B1 ;  /* 0x0000000000017941 */ /* 0x000fea0003800000 */
.L_x_1765:
[----:B------:R-:W-:Y:S05]  /*293d0*/  BRA `(.L_x_1767) ;  /* 0xfffffe6c001c7947 */ /* 0x000fea000383ffff */
.L_x_1492:
        /* <DEDUP_REMOVED lines=8> */
.L_x_1769:
[----:B------:R-:W-:Y:S05]  /*29460*/  BSYNC B1 ;  /* 0x0000000000017941 */ /* 0x000fea0003800000 */
.L_x_1768:
[----:B------:R-:W-:Y:S05]  /*29470*/  BRA `(.L_x_1770) ;  /* 0xfffffe6800fc7947 */ /* 0x000fea000383ffff */
.L_x_1493:
        /* <DEDUP_REMOVED lines=8> */
.L_x_1772:
[----:B------:R-:W-:Y:S05]  /*29500*/  BSYNC B1 ;  /* 0x0000000000017941 */ /* 0x000fea0003800000 */
.L_x_1771:
[----:B------:R-:W-:Y:S05]  /*29510*/  BRA `(.L_x_1773) ;  /* 0xfffffe6800dc7947 */ /* 0x000fea000383ffff */
.L_x_1494:
        /* <DEDUP_REMOVED lines=8> */
.L_x_1775:
[----:B------:R-:W-:Y:S05]  /*295a0*/  BSYNC B1 ;  /* 0x0000000000017941 */ /* 0x000fea0003800000 */
.L_x_1774:
[----:B------:R-:W-:Y:S05]  /*295b0*/  BRA `(.L_x_1776) ;  /* 0xfffffe6800c07947 */ /* 0x000fea000383ffff */
.L_x_1495:
        /* <DEDUP_REMOVED lines=8> */
.L_x_1778:
[----:B------:R-:W-:Y:S05]  /*29640*/  BSYNC B1 ;  /* 0x0000000000017941 */ /* 0x000fea0003800000 */
.L_x_1777:
[----:B------:R-:W-:Y:S05]  /*29650*/  BRA `(.L_x_1779) ;  /* 0xfffffe6800a47947 */ /* 0x000fea000383ffff */
.L_x_1496:
        /* <DEDUP_REMOVED lines=8> */
.L_x_1781:
[----:B------:R-:W-:Y:S05]  /*296e0*/  BSYNC B1 ;  /* 0x0000000000017941 */ /* 0x000fea0003800000 */
.L_x_1780:
[----:B------:R-:W-:Y:S05]  /*296f0*/  BRA `(.L_x_1782) ;  /* 0xfffffe6800887947 */ /* 0x000fea000383ffff */
.L_x_1498:
[----:B0-----:R0:W1:Y:S02]  /*29700*/  SYNCS.PHASECHK.TRANS64.TRYWAIT P2, [R18+URZ+0x2a800], R9 ;  /* 0x02a80009120075a7 */ /* 0x001064000804017f */
[----:B-1----:R-:W-:Y:S05]  /*29710*/  @!P2 NANOSLEEP.SYNCS 0x989680 ;  /* 0x009896800000a95d */ /* 0x002fea0003900000 */
[----:B------:R-:W1:Y:S02]  /*29720*/  @!P2 SYNCS.PHASECHK.TRANS64 P2, [R18+URZ+0x2a800], R9 ;  /* 0x02a800091200a5a7 */ /* 0x000e64000804007f */
[----:B-1----:R-:W-:Y:S05]  /*29730*/  @!P2 BRA `(.L_x_1498) ;  /* 0xfffffffc00f0a947 */ /* 0x002fea000383ffff */
[----:B------:R-:W-:Y:S05]  /*29740*/  BRA `(.L_x_1783) ;  /* 0xfffffe6c00087947 */ /* 0x000fea000383ffff */
.L_x_1512:
[----:B-1----:R1:W2:Y:S02]  /*29750*/  SYNCS.PHASECHK.TRANS64.TRYWAIT P2, [R4+URZ+0x2a830], R3 ;  /* 0x02a83003040075a7 */ /* 0x0022a4000804017f */
[----:B--2---:R-:W-:Y:S05]  /*29760*/  @!P2 NANOSLEEP.SYNCS 0x989680 ;  /* 0x009896800000a95d */ /* 0x004fea0003900000 */
[----:B------:R-:W2:Y:S02]  /*29770*/  @!P2 SYNCS.PHASECHK.TRANS64 P2, [R4+URZ+0x2a830], R3 ;  /* 0x02a830030400a5a7 */ /* 0x000ea4000804007f */
[----:B--2---:R-:W-:Y:S05]  /*29780*/  @!P2 BRA `(.L_x_1512) ;  /* 0xfffffffc00f0a947 */ /* 0x004fea000383ffff */
[----:B------:R-:W-:Y:S05]  /*29790*/  BRA `(.L_x_1511) ;  /* 0xfffffe94006c7947 */ /* 0x000fea000383ffff */
.L_x_1532:
[----:B-1----:R1:W2:Y:S02]  /*297a0*/  SYNCS.PHASECHK.TRANS64.TRYWAIT P2, [R192+URZ+0x2a830], R13 ;  /* 0x02a8300dc00075a7 */ /* 0x0022a4000804017f */
[----:B--2---:R-:W-:Y:S05]  /*297b0*/  @!P2 NANOSLEEP.SYNCS 0x989680 ;  /* 0x009896800000a95d */ /* 0x004fea0003900000 */
[----:B------:R-:W2:Y:S02]  /*297c0*/  @!P2 SYNCS.PHASECHK.TRANS64 P2, [R192+URZ+0x2a830], R13 ;  /* 0x02a8300dc000a5a7 */ /* 0x000ea4000804007f */
[----:B--2---:R-:W-:Y:S05]  /*297d0*/  @!P2 BRA `(.L_x_1532) ;  /* 0xfffffffc00f0a947 */ /* 0x004fea000383ffff */
[----:B------:R-:W-:Y:S05]  /*297e0*/  BRA `(.L_x_1531) ;  /* 0xfffffec800807947 */ /* 0x000fea000383ffff */
.L_x_1537:
[----:B-1----:R1:W2:Y:S02]  /*297f0*/  SYNCS.PHASECHK.TRANS64.TRYWAIT P2, [R12+URZ+0x2a850], R11 ;  /* 0x02a8500b0c0075a7 */ /* 0x0022a4000804017f */
[----:B--2---:R-:W-:Y:S05]  /*29800*/  @!P2 NANOSLEEP.SYNCS 0x989680 ;  /* 0x009896800000a95d */ /* 0x004fea0003900000 */
[----:B------:R-:W2:Y:S02]  /*29810*/  @!P2 SYNCS.PHASECHK.TRANS64 P2, [R12+URZ+0x2a850], R11 ;  /* 0x02a8500b0c00a5a7 */ /* 0x000ea4000804007f */
[----:B--2---:R-:W-:Y:S05]  /*29820*/  @!P2 BRA `(.L_x_1537) ;  /* 0xfffffffc00f0a947 */ /* 0x004fea000383ffff */
[----:B------:R-:W-:Y:S05]  /*29830*/  BRA `(.L_x_1536) ;  /* 0xfffffed400747947 */ /* 0x000fea000383ffff */
.L_x_1557:
[----:B-1----:R1:W2:Y:S02]  /*29840*/  SYNCS.PHASECHK.TRANS64.TRYWAIT P2, [R10+URZ+0x2a830], R11 ;  /* 0x02a8300b0a0075a7 */ /* 0x0022a4000804017f */
[----:B--2---:R-:W-:Y:S05]  /*29850*/  @!P2 NANOSLEEP.SYNCS 0x989680 ;  /* 0x009896800000a95d */ /* 0x004fea0003900000 */
[----:B------:R-:W2:Y:S02]  /*29860*/  @!P2 SYNCS.PHASECHK.TRANS64 P2, [R10+URZ+0x2a830], R11 ;  /* 0x02a8300b0a00a5a7 */ /* 0x000ea4000804007f */
[----:B--2---:R-:W-:Y:S05]  /*29870*/  @!P2 BRA `(.L_x_1557) ;  /* 0xfffffffc00f0a947 */ /* 0x004fea000383ffff */
[----:B------:R-:W-:Y:S05]  /*29880*/  BRA `(.L_x_1556) ;  /* 0xffffff0000ac7947 */ /* 0x000fea000383ffff */
.L_x_1562:
[----:B-1----:R1:W2:Y:S02]  /*29890*/  SYNCS.PHASECHK.TRANS64.TRYWAIT P2, [R20+URZ+0x2a850], R7 ;  /* 0x02a85007140075a7 */ /* 0x0022a4000804017f */
[----:B--2---:R-:W-:Y:S05]  /*298a0*/  @!P2 NANOSLEEP.SYNCS 0x989680 ;  /* 0x009896800000a95d */ /* 0x004fea0003900000 */
[----:B------:R-:W2:Y:S02]  /*298b0*/  @!P2 SYNCS.PHASECHK.TRANS64 P2, [R20+URZ+0x2a850], R7 ;  /* 0x02a850071400a5a7 */ /* 0x000ea4000804007f */
[----:B--2---:R-:W-:Y:S05]  /*298c0*/  @!P2 BRA `(.L_x_1562) ;  /* 0xfffffffc00f0a947 */ /* 0x004fea000383ffff */
[----:B------:R-:W-:Y:S05]  /*298d0*/  BRA `(.L_x_1561) ;  /* 0xffffff0c008c7947 */ /* 0x000fea000383ffff */
.L_x_1570:
[----:B-1----:R1:W2:Y:S02]  /*298e0*/  SYNCS.PHASECHK.TRANS64.TRYWAIT P2, [R15+URZ+0x2a830], R10 ;  /* 0x02a8300a0f0075a7 */ /* 0x0022a4000804017f */
[----:B--2---:R-:W-:Y:S05]  /*298f0*/  @!P2 NANOSLEEP.SYNCS 0x989680 ;  /* 0x009896800000a95d */ /* 0x004fea0003900000 */
[----:B------:R-:W2:Y:S02]  /*29900*/  @!P2 SYNCS.PHASECHK.TRANS64 P2, [R15+URZ+0x2a830], R10 ;  /* 0x02a8300a0f00a5a7 */ /* 0x000ea4000804007f */
[----:B--2---:R-:W-:Y:S05]  /*29910*/  @!P2 BRA `(.L_x_1570) ;  /* 0xfffffffc00f0a947 */ /* 0x004fea000383ffff */
[----:B------:R-:W-:Y:S05]  /*29920*/  BRA `(.L_x_1569) ;  /* 0xffffff2800087947 */ /* 0x000fea000383ffff */
.L_x_1575:
[----:B-1----:R1:W2:Y:S02]  /*29930*/  SYNCS.PHASECHK.TRANS64.TRYWAIT P2, [R10+URZ+0x2a850], R7 ;  /* 0x02a850070a0075a7 */ /* 0x0022a4000804017f */
[----:B--2---:R-:W-:Y:S05]  /*29940*/  @!P2 NANOSLEEP.SYNCS 0x989680 ;  /* 0x009896800000a95d */ /* 0x004fea0003900000 */
[----:B------:R-:W2:Y:S02]  /*29950*/  @!P2 SYNCS.PHASECHK.TRANS64 P2, [R10+URZ+0x2a850], R7 ;  /* 0x02a850070a00a5a7 */ /* 0x000ea4000804007f */
[----:B--2---:R-:W-:Y:S05]  /*29960*/  @!P2 BRA `(.L_x_1575) ;  /* 0xfffffffc00f0a947 */ /* 0x004fea000383ffff */
[----:B------:R-:W-:Y:S05]  /*29970*/  BRA `(.L_x_1574) ;  /* 0xffffff3000fc7947 */ /* 0x000fea000383ffff */
.L_x_1589:
[----:B-1----:R1:W2:Y:S02]  /*29980*/  SYNCS.PHASECHK.TRANS64.TRYWAIT P0, [R13+URZ+0x2a850], R0 ;  /* 0x02a850000d0075a7 */ /* 0x0022a4000800017f */
[----:B--2---:R-:W-:Y:S05]  /*29990*/  @!P0 NANOSLEEP.SYNCS 0x989680 ;  /* 0x009896800000895d */ /* 0x004fea0003900000 */
[----:B------:R-:W2:Y:S02]  /*299a0*/  @!P0 SYNCS.PHASECHK.TRANS64 P0, [R13+URZ+0x2a850], R0 ;  /* 0x02a850000d0085a7 */ /* 0x000ea4000800007f */
[----:B--2---:R-:W-:Y:S05]  /*299b0*/  @!P0 BRA `(.L_x_1589) ;  /* 0xfffffffc00f08947 */ /* 0x004fea000383ffff */
[----:B------:R-:W-:Y:S05]  /*299c0*/  BRA `(.L_x_1588) ;  /* 0xffffff6000887947 */ /* 0x000fea000383ffff */
.L_x_1631:
[----:B0-----:R-:W0:Y:S01]  /*299d0*/  S2R R11, SR_TID.X ;  /* 0x00000000000b7919 */ /* 0x001e220000002100 */
[----:B------:R-:W-:Y:S01]  /*299e0*/  BSSY B1, `(.L_x_1784) ;  /* 0x000000a000017945 */ /* 0x000fe20003800000 */
[----:B------:R-:W-:Y:S02]  /*299f0*/  IMAD.MOV.U32 R12, RZ, RZ, RZ ;  /* 0x000000ffff0c7224 */ /* 0x000fe400078e00ff */
[----:B------:R-:W-:Y:S01]  /*29a00*/  IMAD.MOV.U32 R15, RZ, RZ, -0x1 ;  /* 0xffffffffff0f7424 */ /* 0x000fe200078e00ff */
[----:B0-----:R-:W-:-:S04]  /*29a10*/  SHF.R.U32.HI R11, RZ, 0x5, R11 ;  /* 0x00000005ff0b7819 */ /* 0x001fc8000001160b */
[----:B------:R-:W-:-:S05]  /*29a20*/  LOP3.LUT R11, R11, 0x3, RZ, 0xc0, !PT ;  /* 0x000000030b0b7812 */ /* 0x000fca00078ec0ff */
[----:B------:R-:W-:Y:S02]  /*29a30*/  IMAD.MOV.U32 R13, RZ, RZ, R11 ;  /* 0x000000ffff0d7224 */ /* 0x000fe400078e000b */
[----:B------:R-:W-:-:S07]  /*29a40*/  IMAD.MOV.U32 R11, RZ, RZ, 0x1f ;  /* 0x0000001fff0b7424 */ /* 0x000fce00078e00ff */
[----:B------:R-:W-:Y:S05]  /*29a50*/  WARPSYNC.COLLECTIVE R15, `(.L_x_1785) ;  /* 0x000000000f087348 */ /* 0x000fea0003c00000 */
[----:B------:R0:W1:Y:S02]  /*29a60*/  SHFL.IDX P6, R14, R13, R12, R11 ;  /* 0x0000000c0d0e7389 */ /* 0x00006400000c000b */
[----:B01----:R-:W-:Y:S01]  /*29a70*/  ENDCOLLECTIVE ;  /* 0x000000000000791b */ /* 0x003fe20003800000 */
.L_x_1785:
[----:B------:R-:W-:Y:S05]  /*29a80*/  BSYNC B1 ;  /* 0x0000000000017941 */ /* 0x000fea0003800000 */
.L_x_1784:
[----:B------:R-:W-:Y:S05]  /*29a90*/  BRA `(.L_x_1786) ;  /* 0xffffffa000147947 */ /* 0x000fea000383ffff */
.L_x_1632:
[----:B------:R-:W-:Y:S01]  /*29aa0*/  BSSY B1, `(.L_x_1787) ;  /* 0x0000006000017945 */ /* 0x000fe20003800000 */
[----:B------:R-:W-:-:S07]  /*29ab0*/  IMAD.MOV.U32 R15, RZ, RZ, -0x1 ;  /* 0xffffffffff0f7424 */ /* 0x000fce00078e00ff */
[----:B0-----:R-:W-:Y:S05]  /*29ac0*/  WARPSYNC.COLLECTIVE R15, `(.L_x_1788) ;  /* 0x000000000f0c7348 */ /* 0x001fea0003c00000 */
[----:B------:R-:W-:Y:S02]  /*29ad0*/  ELECT P6, UR62, PT ;  /* 0x00000000003e782f */ /* 0x000fe400038c0000 */
[----:B------:R-:W-:Y:S01]  /*29ae0*/  MOV R14, UR62 ;  /* 0x0000003e000e7c02 */ /* 0x000fe20008000f00 */
[----:B0-----:R-:W-:Y:S10]  /*29af0*/  ENDCOLLECTIVE ;  /* 0x000000000000791b */ /* 0x001ff40003800000 */
.L_x_1788:
[----:B------:R-:W-:Y:S05]  /*29b00*/  BSYNC B1 ;  /* 0x0000000000017941 */ /* 0x000fea0003800000 */
.L_x_1787:
[----:B------:R-:W-:Y:S05]  /*29b10*/  BRA `(.L_x_1789) ;  /* 0xffffffa000007947 */ /* 0x000fea000383ffff */
.L_x_1634:
[----:B-1----:R1:W2:Y:S02]  /*29b20*/  SYNCS.PHASECHK.TRANS64.TRYWAIT P0, [R8+URZ+0x2a820], R9 ;  /* 0x02a82009080075a7 */ /* 0x0022a4000800017f */
[----:B--2---:R-:W-:Y:S05]  /*29b30*/  @!P0 NANOSLEEP.SYNCS 0x989680 ;  /* 0x009896800000895d */ /* 0x004fea0003900000 */
[----:B------:R-:W2:Y:S02]  /*29b40*/  @!P0 SYNCS.PHASECHK.TRANS64 P0, [R8+URZ+0x2a820], R9 ;  /* 0x02a82009080085a7 */ /* 0x000ea4000800007f */
[----:B--2---:R-:W-:Y:S05]  /*29b50*/  @!P0 BRA `(.L_x_1634) ;  /* 0xfffffffc00f08947 */ /* 0x004fea000383ffff */
[----:B------:R-:W-:Y:S05]  /*29b60*/  BRA `(.L_x_1790) ;  /* 0xffffffa0001c7947 */ /* 0x000fea000383ffff */
.L_x_1637:
[----:B0-----:R0:W1:Y:S02]  /*29b70*/  SYNCS.PHASECHK.TRANS64.TRYWAIT P0, [R9+URZ+0x2a8a0], R11 ;  /* 0x02a8a00b090075a7 */ /* 0x001064000800017f */
[----:B-1----:R-:W-:Y:S05]  /*29b80*/  @!P0 NANOSLEEP.SYNCS 0x989680 ;  /* 0x009896800000895d */ /* 0x002fea0003900000 */
[----:B------:R-:W1:Y:S02]  /*29b90*/  @!P0 SYNCS.PHASECHK.TRANS64 P0, [R9+URZ+0x2a8a0], R11 ;  /* 0x02a8a00b090085a7 */ /* 0x000e64000800007f */
[----:B-1----:R-:W-:Y:S05]  /*29ba0*/  @!P0 BRA `(.L_x_1637) ;  /* 0xfffffffc00f08947 */ /* 0x002fea000383ffff */
[----:B------:R-:W-:Y:S05]  /*29bb0*/  BRA `(.L_x_1791) ;  /* 0xffffffa0002c7947 */ /* 0x000fea000383ffff */
.L_x_1639:
[----:B-1----:R1:W2:Y:S02]  /*29bc0*/  SYNCS.PHASECHK.TRANS64.TRYWAIT P0, [R9+URZ+0x2a8c0], R11 ;  /* 0x02a8c00b090075a7 */ /* 0x0022a4000800017f */
[----:B--2---:R-:W-:Y:S05]  /*29bd0*/  @!P0 NANOSLEEP.SYNCS 0x989680 ;  /* 0x009896800000895d */ /* 0x004fea0003900000 */
[----:B------:R-:W2:Y:S02]  /*29be0*/  @!P0 SYNCS.PHASECHK.TRANS64 P0, [R9+URZ+0x2a8c0], R11 ;  /* 0x02a8c00b090085a7 */ /* 0x000ea4000800007f */
[----:B--2---:R-:W-:Y:S05]  /*29bf0*/  @!P0 BRA `(.L_x_1639) ;  /* 0xfffffffc00f08947 */ /* 0x004fea000383ffff */
[----:B------:R-:W-:Y:S05]  /*29c00*/  BRA `(.L_x_1792) ;  /* 0xffffffa000bc7947 */ /* 0x000fea000383ffff */
.L_x_1643:
[----:B0-----:R0:W1:Y:S02]  /*29c10*/  SYNCS.PHASECHK.TRANS64.TRYWAIT P0, [R9+URZ+0x2a8a0], R10 ;  /* 0x02a8a00a090075a7 */ /* 0x001064000800017f */
[----:B-1----:R-:W-:Y:S05]  /*29c20*/  @!P0 NANOSLEEP.SYNCS 0x989680 ;  /* 0x009896800000895d */ /* 0x002fea0003900000 */
[----:B------:R-:W1:Y:S02]  /*29c30*/  @!P0 SYNCS.PHASECHK.TRANS64 P0, [R9+URZ+0x2a8a0], R10 ;  /* 0x02a8a00a090085a7 */ /* 0x000e64000800007f */
[----:B-1----:R-:W-:Y:S05]  /*29c40*/  @!P0 BRA `(.L_x_1643) ;  /* 0xfffffffc00f08947 */ /* 0x002fea000383ffff */
[----:B------:R-:W-:Y:S05]  /*29c50*/  BRA `(.L_x_1793) ;  /* 0xffffffa400787947 */ /* 0x000fea000383ffff */
.L_x_1645:
[----:B-1----:R1:W2:Y:S02]  /*29c60*/  SYNCS.PHASECHK.TRANS64.TRYWAIT P1, [R9+URZ+0x2a8c0], R10 ;  /* 0x02a8c00a090075a7 */ /* 0x0022a4000802017f */
[----:B--2---:R-:W-:Y:S05]  /*29c70*/  @!P1 NANOSLEEP.SYNCS 0x989680 ;  /* 0x009896800000995d */ /* 0x004fea0003900000 */
[----:B------:R-:W2:Y:S02]  /*29c80*/  @!P1 SYNCS.PHASECHK.TRANS64 P1, [R9+URZ+0x2a8c0], R10 ;  /* 0x02a8c00a090095a7 */ /* 0x000ea4000802007f */
[----:B--2---:R-:W-:Y:S05]  /*29c90*/  @!P1 BRA `(.L_x_1645) ;  /* 0xfffffffc00f09947 */ /* 0x004fea000383ffff */
[----:B------:R-:W-:Y:S05]  /*29ca0*/  BRA `(.L_x_1794) ;  /* 0xffffffa800047947 */ /* 0x000fea000383ffff */
.L_x_1665:
        /* <DEDUP_REMOVED lines=11> */
.L_x_1796:
[----:B------:R-:W-:Y:S05]  /*29d60*/  BSYNC B0 ;  /* 0x0000000000007941 */ /* 0x000fea0003800000 */
.L_x_1795:
[----:B------:R-:W-:Y:S05]  /*29d70*/  BRA `(.L_x_1797) ;  /* 0xffffffb400d07947 */ /* 0x000fea000383ffff */
.L_x_1666:
[----:B------:R-:W-:Y:S01]  /*29d80*/  BSSY B0, `(.L_x_1798) ;  /* 0x0000006000007945 */ /* 0x000fe20003800000 */
[----:B------:R-:W-:-:S07]  /*29d90*/  IMAD.MOV.U32 R15, RZ, RZ, -0x1 ;  /* 0xffffffffff0f7424 */ /* 0x000fce00078e00ff */
[----:B------:R-:W-:Y:S05]  /*29da0*/  WARPSYNC.COLLECTIVE R15, `(.L_x_1799) ;  /* 0x000000000f0c7348 */ /* 0x000fea0003c00000 */
[----:B------:R-:W-:Y:S02]  /*29db0*/  ELECT P6, UR62, PT ;  /* 0x00000000003e782f */ /* 0x000fe400038c0000 */
[----:B------:R-:W-:Y:S01]  /*29dc0*/  MOV R14, UR62 ;  /* 0x0000003e000e7c02 */ /* 0x000fe20008000f00 */
[----:B------:R-:W-:Y:S10]  /*29dd0*/  ENDCOLLECTIVE ;  /* 0x000000000000791b */ /* 0x000ff40003800000 */
.L_x_1799:
[----:B------:R-:W-:Y:S05]  /*29de0*/  BSYNC B0 ;  /* 0x0000000000007941 */ /* 0x000fea0003800000 */
.L_x_1798:
[----:B------:R-:W-:Y:S05]  /*29df0*/  BRA `(.L_x_1800) ;  /* 0xffffffb400c07947 */ /* 0x000fea000383ffff */
.L_x_1669:
[----:B0-----:R0:W1:Y:S02]  /*29e00*/  SYNCS.PHASECHK.TRANS64.TRYWAIT P0, [R7+URZ+0x2a840], R10 ;  /* 0x02a8400a070075a7 */ /* 0x001064000800017f */
[----:B-1----:R-:W-:Y:S05]  /*29e10*/  @!P0 NANOSLEEP.SYNCS 0x989680 ;  /* 0x009896800000895d */ /* 0x002fea0003900000 */
[----:B------:R-:W1:Y:S02]  /*29e20*/  @!P0 SYNCS.PHASECHK.TRANS64 P0, [R7+URZ+0x2a840], R10 ;  /* 0x02a8400a070085a7 */ /* 0x000e64000800007f */
[----:B-1----:R-:W-:Y:S05]  /*29e30*/  @!P0 BRA `(.L_x_1669) ;  /* 0xfffffffc00f08947 */ /* 0x002fea000383ffff */
[----:B------:R-:W-:Y:S05]  /*29e40*/  BRA `(.L_x_1801) ;  /* 0xffffffb800287947 */ /* 0x000fea000383ffff */
.L_x_1672:
        /* <DEDUP_REMOVED lines=8> */
.L_x_1680:
[----:B0-----:R0:W1:Y:S02]  /*29ed0*/  SYNCS.PHASECHK.TRANS64.TRYWAIT P0, [R3+URZ+0x2a840], R8 ;  /* 0x02a84008030075a7 */ /* 0x001064000800017f */
[----:B-1----:R-:W-:Y:S05]  /*29ee0*/  @!P0 NANOSLEEP.SYNCS 0x989680 ;  /* 0x009896800000895d */ /* 0x002fea0003900000 */
[----:B------:R-:W1:Y:S02]  /*29ef0*/  @!P0 SYNCS.PHASECHK.TRANS64 P0, [R3+URZ+0x2a840], R8 ;  /* 0x02a84008030085a7 */ /* 0x000e64000800007f */
[----:B-1----:R-:W-:Y:S05]  /*29f00*/  @!P0 BRA `(.L_x_1680) ;  /* 0xfffffffc00f08947 */ /* 0x002fea000383ffff */
[----:B------:R-:W-:Y:S05]  /*29f10*/  BRA `(.L_x_1803) ;  /* 0xffffffc000347947 */ /* 0x000fea000383ffff */
.L_x_1682:
[----:B0-----:R0:W1:Y:S02]  /*29f20*/  SYNCS.PHASECHK.TRANS64.TRYWAIT P0, [R8+URZ+0x60], R3 ;  /* 0x00006003080075a7 */ /* 0x001064000800017f */
[----:B-1----:R-:W-:Y:S05]  /*29f30*/  @!P0 NANOSLEEP.SYNCS 0x989680 ;  /* 0x009896800000895d */ /* 0x002fea0003900000 */
[----:B------:R-:W1:Y:S02]  /*29f40*/  @!P0 SYNCS.PHASECHK.TRANS64 P0, [R8+URZ+0x60], R3 ;  /* 0x00006003080085a7 */ /* 0x000e64000800007f */
[----:B-1----:R-:W-:Y:S05]  /*29f50*/  @!P0 BRA `(.L_x_1682) ;  /* 0xfffffffc00f08947 */ /* 0x002fea000383ffff */
[----:B------:R-:W-:Y:S05]  /*29f60*/  BRA `(.L_x_1804) ;  /* 0xffffffc000e07947 */ /* 0x000fea000383ffff */
.L_x_1687:
[----:B-1----:R1:W2:Y:S02]  /*29f70*/  SYNCS.PHASECHK.TRANS64.TRYWAIT P0, [R2+URZ+0x2a840], R3 ;  /* 0x02a84003020075a7 */ /* 0x0022a4000800017f */
[----:B--2---:R-:W-:Y:S05]  /*29f80*/  @!P0 NANOSLEEP.SYNCS 0x989680 ;  /* 0x009896800000895d */ /* 0x004fea0003900000 */
[----:B------:R-:W2:Y:S02]  /*29f90*/  @!P0 SYNCS.PHASECHK.TRANS64 P0, [R2+URZ+0x2a840], R3 ;  /* 0x02a84003020085a7 */ /* 0x000ea4000800007f */
[----:B--2---:R-:W-:Y:S05]  /*29fa0*/  @!P0 BRA `(.L_x_1687) ;  /* 0xfffffffc00f08947 */ /* 0x004fea000383ffff */
[----:B------:R-:W-:Y:S05]  /*29fb0*/  BRA `(.L_x_1805) ;  /* 0xffffffc8004c7947 */ /* 0x000fea000383ffff */
.L_x_1689:
[----:B0-----:R0:W1:Y:S02]  /*29fc0*/  SYNCS.PHASECHK.TRANS64.TRYWAIT P1, [R3+URZ+0x60], R2 ;  /* 0x00006002030075a7 */ /* 0x001064000802017f */
[----:B-1----:R-:W-:Y:S05]  /*29fd0*/  @!P1 NANOSLEEP.SYNCS 0x989680 ;  /* 0x009896800000995d */ /* 0x002fea0003900000 */
[----:B------:R-:W1:Y:S02]  /*29fe0*/  @!P1 SYNCS.PHASECHK.TRANS64 P1, [R3+URZ+0x60], R2 ;  /* 0x00006002030095a7 */ /* 0x000e64000802007f */
[----:B-1----:R-:W-:Y:S05]  /*29ff0*/  @!P1 BRA `(.L_x_1689) ;  /* 0xfffffffc00f09947 */ /* 0x002fea000383ffff */
[----:B------:R-:W-:Y:S05]  /*2a000*/  BRA `(.L_x_1806) ;  /* 0xffffffc800f87947 */ /* 0x000fea000383ffff */
.L_x_1694:
[----:B--2---:R2:W3:Y:S02]  /*2a010*/  SYNCS.PHASECHK.TRANS64.TRYWAIT P0, [R2+URZ+0x2a840], R3 ;  /* 0x02a84003020075a7 */ /* 0x0044e4000800017f */
[----:B---3--:R-:W-:Y:S05]  /*2a020*/  @!P0 NANOSLEEP.SYNCS 0x989680 ;  /* 0x009896800000895d */ /* 0x008fea0003900000 */
[----:B------:R-:W3:Y:S02]  /*2a030*/  @!P0 SYNCS.PHASECHK.TRANS64 P0, [R2+URZ+0x2a840], R3 ;  /* 0x02a84003020085a7 */ /* 0x000ee4000800007f */
[----:B---3--:R-:W-:Y:S05]  /*2a040*/  @!P0 BRA `(.L_x_1694) ;  /* 0xfffffffc00f08947 */ /* 0x008fea000383ffff */
[----:B------:R-:W-:Y:S05]  /*2a050*/  BRA `(.L_x_1807) ;  /* 0xffffffd0001c7947 */ /* 0x000fea000383ffff */
.L_x_1696:
[----:B0-----:R0:W1:Y:S02]  /*2a060*/  SYNCS.PHASECHK.TRANS64.TRYWAIT P1, [R2+URZ+0x60], R9 ;  /* 0x00006009020075a7 */ /* 0x001064000802017f */
[----:B-1----:R-:W-:Y:S05]  /*2a070*/  @!P1 NANOSLEEP.SYNCS 0x989680 ;  /* 0x009896800000995d */ /* 0x002fea0003900000 */
[----:B------:R-:W1:Y:S02]  /*2a080*/  @!P1 SYNCS.PHASECHK.TRANS64 P1, [R2+URZ+0x60], R9 ;  /* 0x00006009020095a7 */ /* 0x000e64000802007f */
[----:B-1----:R-:W-:Y:S05]  /*2a090*/  @!P1 BRA `(.L_x_1696) ;  /* 0xfffffffc00f09947 */ /* 0x002fea000383ffff */
[----:B------:R-:W-:Y:S05]  /*2a0a0*/  BRA `(.L_x_1808) ;  /* 0xffffffd000cc7947 */ /* 0x000fea000383ffff */
.L_x_1703:
[----:B-1----:R1:W2:Y:S02]  /*2a0b0*/  SYNCS.PHASECHK.TRANS64.TRYWAIT P0, [R3+URZ+0x2a860], R2 ;  /* 0x02a86002030075a7 */ /* 0x0022a4000800017f */
[----:B--2---:R-:W-:Y:S05]  /*2a0c0*/  @!P0 NANOSLEEP.SYNCS 0x989680 ;  /* 0x009896800000895d */ /* 0x004fea0003900000 */
[----:B------:R-:W2:Y:S02]  /*2a0d0*/  @!P0 SYNCS.PHASECHK.TRANS64 P0, [R3+URZ+0x2a860], R2 ;  /* 0x02a86002030085a7 */ /* 0x000ea4000800007f */
[----:B--2---:R-:W-:Y:S05]  /*2a0e0*/  @!P0 BRA `(.L_x_1703) ;  /* 0xfffffffc00f08947 */ /* 0x004fea000383ffff */
[----:B------:R-:W-:Y:S05]  /*2a0f0*/  BRA `(.L_x_1809) ;  /* 0xffffffd400d87947 */ /* 0x000fea000383ffff */
.L_x_1705:
[----:B------:R-:W-:Y:S01]  /*2a100*/  BSSY B0, `(.L_x_1810) ;  /* 0x0000008000007945 */ /* 0x000fe20003800000 */
[----:B------:R-:W-:Y:S02]  /*2a110*/  IMAD.MOV.U32 R13, RZ, RZ, R16 ;  /* 0x000000ffff0d7224 */ /* 0x000fe400078e0010 */
[----:B------:R-:W-:Y:S02]  /*2a120*/  IMAD.MOV.U32 R12, RZ, RZ, RZ ;  /* 0x000000ffff0c7224 */ /* 0x000fe400078e00ff */
[----:B012---:R-:W-:Y:S02]  /*2a130*/  IMAD.MOV.U32 R11, RZ, RZ, 0x1f ;  /* 0x0000001fff0b7424 */ /* 0x007fe400078e00ff */
[----:B------:R-:W-:-:S07]  /*2a140*/  IMAD.MOV.U32 R15, RZ, RZ, -0x1 ;  /* 0xffffffffff0f7424 */ /* 0x000fce00078e00ff */
[----:B---3--:R-:W-:Y:S05]  /*2a150*/  WARPSYNC.COLLECTIVE R15, `(.L_x_1811) ;  /* 0x000000000f087348 */ /* 0x008fea0003c00000 */
[----:B------:R0:W1:Y:S02]  /*2a160*/  SHFL.IDX P6, R14, R13, R12, R11 ;  /* 0x0000000c0d0e7389 */ /* 0x00006400000c000b */
[----:B01-3--:R-:W-:Y:S01]  /*2a170*/  ENDCOLLECTIVE ;  /* 0x000000000000791b */ /* 0x00bfe20003800000 */
.L_x_1811:
[----:B------:R-:W-:Y:S05]  /*2a180*/  BSYNC B0 ;  /* 0x0000000000007941 */ /* 0x000fea0003800000 */
.L_x_1810:
        /* <DEDUP_REMOVED lines=8> */
.L_x_1812:
[----:B------:R-:W-:Y:S01]  /*2a210*/  IMAD.MOV.U32 R16, RZ, RZ, R14 ;  /* 0x000000ffff107224 */ /* 0x000fe200078e000e */
[----:B------:R-:W-:Y:S06]  /*2a220*/  BRA `(.L_x_1813) ;  /* 0xffffffd800607947 */ /* 0x000fec000383ffff */
.L_x_1708:
[----:B------:R-:W-:Y:S01]  /*2a230*/  BSSY B0, `(.L_x_1814) ;  /* 0x0000008000007945 */ /* 0x000fe20003800000 */
[----:B-----5:R-:W-:Y:S02]  /*2a240*/  IMAD.MOV.U32 R13, RZ, RZ, R17 ;  /* 0x000000ffff0d7224 */ /* 0x020fe400078e0011 */
[----:B------:R-:W-:Y:S02]  /*2a250*/  IMAD.MOV.U32 R12, RZ, RZ, 0x1 ;  /* 0x00000001ff0c7424 */ /* 0x000fe400078e00ff */
[----:B0-2---:R-:W-:Y:S02]  /*2a260*/  IMAD.MOV.U32 R11, RZ, RZ, RZ ;  /* 0x000000ffff0b7224 */ /* 0x005fe400078e00ff */
[----:B------:R-:W-:-:S07]  /*2a270*/  IMAD.MOV.U32 R15, RZ, RZ, -0x1 ;  /* 0xffffffffff0f7424 */ /* 0x000fce00078e00ff */
[----:B-1-34-:R-:W-:Y:S05]  /*2a280*/  WARPSYNC.COLLECTIVE R15, `(.L_x_1815) ;  /* 0x000000000f087348 */ /* 0x01afea0003c00000 */
[----:B------:R0:W2:Y:S02]  /*2a290*/  SHFL.UP P6, R14, R13, R12, R11 ;  /* 0x0400000c0d0e7389 */ /* 0x0000a400000c000b */
[----:B01234-:R-:W-:Y:S01]  /*2a2a0*/  ENDCOLLECTIVE ;  /* 0x000000000000791b */ /* 0x01ffe20003800000 */
.L_x_1815:
[----:B------:R-:W-:Y:S05]  /*2a2b0*/  BSYNC B0 ;  /* 0x0000000000007941 */ /* 0x000fea0003800000 */
.L_x_1814:
        /* <DEDUP_REMOVED lines=10> */
.L_x_1816:
        /* <DEDUP_REMOVED lines=8> */
.L_x_1817:
        /* <DEDUP_REMOVED lines=8> */
.L_x_1818:
        /* <DEDUP_REMOVED lines=8> */
.L_x_1819:
        /* <DEDUP_REMOVED lines=8> */
.L_x_1820:
[----:B------:R-:W-:Y:S05]  /*2a560*/  BRA `(.L_x_1821) ;  /* 0xffffffd800287947 */ /* 0x000fea000383ffff */
.L_x_1713:
[----:B------:R-:W-:Y:S01]  /*2a570*/  BSSY B0, `(.L_x_1822) ;  /* 0x0000008000007945 */ /* 0x000fe20003800000 */
[----:B-----5:R-:W-:Y:S02]  /*2a580*/  IMAD.MOV.U32 R13, RZ, RZ, R17 ;  /* 0x000000ffff0d7224 */ /* 0x020fe400078e0011 */
[----:B------:R-:W-:Y:S02]  /*2a590*/  IMAD.MOV.U32 R12, RZ, RZ, 0x1 ;  /* 0x00000001ff0c7424 */ /* 0x000fe400078e00ff */
[----:B--2---:R-:W-:Y:S02]  /*2a5a0*/  IMAD.MOV.U32 R11, RZ, RZ, RZ ;  /* 0x000000ffff0b7224 */ /* 0x004fe400078e00ff */
[----:B------:R-:W-:-:S07]  /*2a5b0*/  IMAD.MOV.U32 R15, RZ, RZ, -0x1 ;  /* 0xffffffffff0f7424 */ /* 0x000fce00078e00ff */
[----:B01----:R-:W-:Y:S05]  /*2a5c0*/  WARPSYNC.COLLECTIVE R15, `(.L_x_1823) ;  /* 0x000000000f087348 */ /* 0x003fea0003c00000 */
[----:B------:R2:W3:Y:S02]  /*2a5d0*/  SHFL.UP P6, R14, R13, R12, R11 ;  /* 0x0400000c0d0e7389 */ /* 0x0004e400000c000b */
[----:B0123--:R-:W-:Y:S01]  /*2a5e0*/  ENDCOLLECTIVE ;  /* 0x000000000000791b */ /* 0x00ffe20003800000 */
.L_x_1823:
[----:B------:R-:W-:Y:S05]  /*2a5f0*/  BSYNC B0 ;  /* 0x0000000000007941 */ /* 0x000fea0003800000 */
.L_x_1822:
        /* <DEDUP_REMOVED lines=10> */
.L_x_1824:
        /* <DEDUP_REMOVED lines=8> */
.L_x_1825:
        /* <DEDUP_REMOVED lines=8> */
.L_x_1826:
        /* <DEDUP_REMOVED lines=8> */
.L_x_1827:
        /* <DEDUP_REMOVED lines=8> */
.L_x_1828:
[----:B------:R-:W-:Y:S05]  /*2a8a0*/  BRA `(.L_x_1829) ;  /* 0xffffffd800107947 */ /* 0x000fea000383ffff */
.L_x_1715:
[----:B------:R-:W-:Y:S01]  /*2a8b0*/  BSSY B0, `(.L_x_1830) ;  /* 0x0000006000007945 */ /* 0x000fe20003800000 */
[----:B------:R-:W-:Y:S01]  /*2a8c0*/  PLOP3.LUT P6, PT, P6, PT, PT, 0x8, 0x0 ;  /* 0x000000000000781c */ /* 0x000fe200037ce170 */
[----:B------:R-:W-:-:S12]  /*2a8d0*/  IMAD.MOV.U32 R15, RZ, RZ, -0x1 ;  /* 0xffffffffff0f7424 */ /* 0x000fd800078e00ff */
[----:B0-2---:R-:W-:Y:S05]  /*2a8e0*/  WARPSYNC.COLLECTIVE R15, `(.L_x_1831) ;  /* 0x000000000f087348 */ /* 0x005fea0003c00000 */
[----:B------:R-:W-:Y:S01]  /*2a8f0*/  VOTE.ANY R14, PT, P6 ;  /* 0x00000000000e7806 */ /* 0x000fe200030e0100 */
[----:B0-2---:R-:W-:Y:S06]  /*2a900*/  ENDCOLLECTIVE ;  /* 0x000000000000791b */ /* 0x005fec0003800000 */
.L_x_1831:
[----:B------:R-:W-:Y:S05]  /*2a910*/  BSYNC B0 ;  /* 0x0000000000007941 */ /* 0x000fea0003800000 */
.L_x_1830:
        /* <DEDUP_REMOVED lines=9> */
.L_x_1832:
[----:B------:R-:W-:Y:S01]  /*2a9b0*/  IMAD.MOV.U32 R17, RZ, RZ, R14 ;  /* 0x000000ffff117224 */ /* 0x000fe200078e000e */
[----:B------:R-:W-:Y:S06]  /*2a9c0*/  BRA `(.L_x_1833) ;  /* 0xffffffd800007947 */ /* 0x000fec000383ffff */
.L_x_1717:
[----:B------:R-:W-:Y:S01]  /*2a9d0*/  BSSY B0, `(.L_x_1834) ;  /* 0x0000007000007945 */ /* 0x000fe20003800000 */
[----:B------:R-:W-:Y:S02]  /*2a9e0*/  IMAD.MOV.U32 R13, RZ, RZ, R2 ;  /* 0x000000ffff0d7224 */ /* 0x000fe400078e0002 */
[----:B--2---:R-:W-:Y:S02]  /*2a9f0*/  IMAD.MOV.U32 R11, RZ, RZ, 0x1f ;  /* 0x0000001fff0b7424 */ /* 0x004fe400078e00ff */
[----:B------:R-:W-:-:S07]  /*2aa00*/  IMAD.MOV.U32 R15, RZ, RZ, -0x1 ;  /* 0xffffffffff0f7424 */ /* 0x000fce00078e00ff */
[----:B01-3--:R-:W-:Y:S05]  /*2aa10*/  WARPSYNC.COLLECTIVE R15, `(.L_x_1835) ;  /* 0x000000000f087348 */ /* 0x00bfea0003c00000 */
[----:B------:R2:W4:Y:S02]  /*2aa20*/  SHFL.IDX P6, R14, R13, R12, R11 ;  /* 0x0000000c0d0e7389 */ /* 0x00052400000c000b */
[----:B01234-:R-:W-:Y:S01]  /*2aa30*/  ENDCOLLECTIVE ;  /* 0x000000000000791b */ /* 0x01ffe20003800000 */
.L_x_1835:
[----:B------:R-:W-:Y:S05]  /*2aa40*/  BSYNC B0 ;  /* 0x0000000000007941 */ /* 0x000fea0003800000 */
.L_x_1834:
[----:B------:R-:W-:Y:S01]  /*2aa50*/  IMAD.MOV.U32 R7, RZ, RZ, R14 ;  /* 0x000000ffff077224 */ /* 0x000fe200078e000e */
[----:B------:R-:W-:Y:S06]  /*2aa60*/  BRA `(.L_x_1716) ;  /* 0xffffffd400f47947 */ /* 0x000fec000383ffff */
.L_x_1721:
[----:B-1----:R1:W3:Y:S02]  /*2aa70*/  SYNCS.PHASECHK.TRANS64.TRYWAIT P0, [R0+URZ+0x2a820], R3 ;  /* 0x02a82003000075a7 */ /* 0x0022e4000800017f */
[----:B---3--:R-:W-:Y:S05]  /*2aa80*/  @!P0 NANOSLEEP.SYNCS 0x989680 ;  /* 0x009896800000895d */ /* 0x008fea0003900000 */
[----:B------:R-:W3:Y:S02]  /*2aa90*/  @!P0 SYNCS.PHASECHK.TRANS64 P0, [R0+URZ+0x2a820], R3 ;  /* 0x02a82003000085a7 */ /* 0x000ee4000800007f */
[----:B---3--:R-:W-:Y:S05]  /*2aaa0*/  @!P0 BRA `(.L_x_1721) ;  /* 0xfffffffc00f08947 */ /* 0x008fea000383ffff */
[----:B------:R-:W-:Y:S05]  /*2aab0*/  BRA `(.L_x_1836) ;  /* 0xffffffdc006c7947 */ /* 0x000fea000383ffff */
.L_x_1722:
[----:B------:R-:W3:Y:S01]  /*2aac0*/  S2R R2, SR_TID.X ;  /* 0x0000000000027919 */ /* 0x000ee20000002100 */
[----:B------:R-:W-:Y:S01]  /*2aad0*/  BSSY B0, `(.L_x_1837) ;  /* 0x000000a000007945 */ /* 0x000fe20003800000 */
[----:B------:R-:W-:Y:S02]  /*2aae0*/  IMAD.MOV.U32 R12, RZ, RZ, RZ ;  /* 0x000000ffff0c7224 */ /* 0x000fe400078e00ff */
[----:B0-2---:R-:W-:Y:S02]  /*2aaf0*/  IMAD.MOV.U32 R11, RZ, RZ, 0x1f ;  /* 0x0000001fff0b7424 */ /* 0x005fe400078e00ff */
[----:B------:R-:W-:Y:S01]  /*2ab00*/  IMAD.MOV.U32 R15, RZ, RZ, -0x1 ;  /* 0xffffffffff0f7424 */ /* 0x000fe200078e00ff */
[----:B---3--:R-:W-:-:S04]  /*2ab10*/  SHF.R.U32.HI R2, RZ, 0x5, R2 ;  /* 0x00000005ff027819 */ /* 0x008fc80000011602 */
[----:B------:R-:W-:-:S05]  /*2ab20*/  LOP3.LUT R2, R2, 0x3, RZ, 0xc0, !PT ;  /* 0x0000000302027812 */ /* 0x000fca00078ec0ff */
[----:B------:R-:W-:-:S07]  /*2ab30*/  IMAD.MOV.U32 R13, RZ, RZ, R2 ;  /* 0x000000ffff0d7224 */ /* 0x000fce00078e0002 */
[----:B-1----:R-:W-:Y:S05]  /*2ab40*/  WARPSYNC.COLLECTIVE R15, `(.L_x_1838) ;  /* 0x000000000f087348 */ /* 0x002fea0003c00000 */
[----:B------:R0:W2:Y:S02]  /*2ab50*/  SHFL.IDX P6, R14, R13, R12, R11 ;  /* 0x0000000c0d0e7389 */ /* 0x0000a400000c000b */
[----:B012---:R-:W-:Y:S01]  /*2ab60*/  ENDCOLLECTIVE ;  /* 0x000000000000791b */ /* 0x007fe20003800000 */
.L_x_1838:
[----:B------:R-:W-:Y:S05]  /*2ab70*/  BSYNC B0 ;  /* 0x0000000000007941 */ /* 0x000fea0003800000 */
.L_x_1837:
[----:B------:R-:W-:Y:S05]  /*2ab80*/  BRA `(.L_x_1839) ;  /* 0xffffffdc00547947 */ /* 0x000fea000383ffff */
.L_x_1723:
[----:B------:R-:W-:Y:S01]  /*2ab90*/  BSSY B0, `(.L_x_1840) ;  /* 0x0000006000007945 */ /* 0x000fe20003800000 */
[----:B------:R-:W-:-:S07]  /*2aba0*/  IMAD.MOV.U32 R15, RZ, RZ, -0x1 ;  /* 0xffffffffff0f7424 */ /* 0x000fce00078e00ff */
[----:B0123--:R-:W-:Y:S05]  /*2abb0*/  WARPSYNC.COLLECTIVE R15, `(.L_x_1841) ;  /* 0x000000000f0c7348 */ /* 0x00ffea0003c00000 */
[----:B------:R-:W-:Y:S02]  /*2abc0*/  ELECT P6, UR62, PT ;  /* 0x00000000003e782f */ /* 0x000fe400038c0000 */
[----:B------:R-:W-:Y:S01]  /*2abd0*/  MOV R14, UR62 ;  /* 0x0000003e000e7c02 */ /* 0x000fe20008000f00 */
[----:B0123--:R-:W-:Y:S10]  /*2abe0*/  ENDCOLLECTIVE ;  /* 0x000000000000791b */ /* 0x00fff40003800000 */
.L_x_1841:
[----:B------:R-:W-:Y:S05]  /*2abf0*/  BSYNC B0 ;  /* 0x0000000000007941 */ /* 0x000fea0003800000 */
.L_x_1840:
[----:B------:R-:W-:Y:S05]  /*2ac00*/  BRA `(.L_x_1842) ;  /* 0xffffffdc00487947 */ /* 0x000fea000383ffff */
.L_x_1725:
[----:B-1----:R1:W3:Y:S02]  /*2ac10*/  SYNCS.PHASECHK.TRANS64.TRYWAIT P0, [R6+URZ], R5 ;  /* 0x00000005060075a7 */ /* 0x0022e4000800017f */
[----:B---3--:R-:W-:Y:S05]  /*2ac20*/  @!P0 NANOSLEEP.SYNCS 0x989680 ;  /* 0x009896800000895d */ /* 0x008fea0003900000 */
[----:B------:R-:W3:Y:S02]  /*2ac30*/  @!P0 SYNCS.PHASECHK.TRANS64 P0, [R6+URZ], R5 ;  /* 0x00000005060085a7 */ /* 0x000ee4000800007f */
[----:B---3--:R-:W-:Y:S05]  /*2ac40*/  @!P0 BRA `(.L_x_1725) ;  /* 0xfffffffc00f08947 */ /* 0x008fea000383ffff */
[----:B------:R-:W-:Y:S05]  /*2ac50*/  BRA `(.L_x_1843) ;  /* 0xffffffdc00847947 */ /* 0x000fea000383ffff */
.L_x_1726:
[----:B---3--:R3:W4:Y:S02]  /*2ac60*/  SYNCS.PHASECHK.TRANS64.TRYWAIT P0, [R7+URZ], R2 ;  /* 0x00000002070075a7 */ /* 0x008724000800017f */
[----:B----4-:R-:W-:Y:S05]  /*2ac70*/  @!P0 NANOSLEEP.SYNCS 0x989680 ;  /* 0x009896800000895d */ /* 0x010fea0003900000 */
[----:B------:R-:W4:Y:S02]  /*2ac80*/  @!P0 SYNCS.PHASECHK.TRANS64 P0, [R7+URZ], R2 ;  /* 0x00000002070085a7 */ /* 0x000f24000800007f */
[----:B----4-:R-:W-:Y:S05]  /*2ac90*/  @!P0 BRA `(.L_x_1726) ;  /* 0xfffffffc00f08947 */ /* 0x010fea000383ffff */
[----:B------:R-:W-:Y:S05]  /*2aca0*/  BRA `(.L_x_1844) ;  /* 0xffffffdc00787947 */ /* 0x000fea000383ffff */
.L_x_1728:
[----:B----4-:R4:W0:Y:S02]  /*2acb0*/  SYNCS.PHASECHK.TRANS64.TRYWAIT P0, [R4+URZ], R5 ;  /* 0x00000005040075a7 */ /* 0x010824000800017f */
[----:B0-----:R-:W-:Y:S05]  /*2acc0*/  @!P0 NANOSLEEP.SYNCS 0x989680 ;  /* 0x009896800000895d */ /* 0x001fea0003900000 */
[----:B------:R-:W0:Y:S02]  /*2acd0*/  @!P0 SYNCS.PHASECHK.TRANS64 P0, [R4+URZ], R5 ;  /* 0x00000005040085a7 */ /* 0x000e24000800007f */
[----:B0-----:R-:W-:Y:S05]  /*2ace0*/  @!P0 BRA `(.L_x_1728) ;  /* 0xfffffffc00f08947 */ /* 0x001fea000383ffff */
[----:B------:R-:W-:Y:S05]  /*2acf0*/  BRA `(.L_x_1845) ;  /* 0xffffffdc00807947 */ /* 0x000fea000383ffff */
.L_x_1846:
        /* <DEDUP_REMOVED lines=16> */
.L_x_2662:


//--------------------- .text._ZN7cutlass13device_kernelIN5flash11enable_sm90INS1_16FlashAttnFwdSm90INS1_25CollectiveMainloopFwdSm90ILi2EN4cute5tupleIJNS5_1CILi1EEES8_S8_EEENS6_IJNS7_ILi128EEESA_NS7_ILi192EEEEEELi128ENS_10bfloat16_tEfNS_4arch4Sm90ELb1ELb0ELb1ELb0ELb0ELb0ELb0ELb1ELb1ELb0ELb0ELb0EEENS1_21CollectiveEpilogueFwdINS6_IJSA_SA_SA_EEES9_SD_SF_Li256ELb0ELb0ELb0ELb0EEENS1_30DynamicPersistentTileSchedulerILi256ELi32ELb0ELb0ELb1EEEEEEEEEvNT_6ParamsE --------------------------
	.section	.text._ZN7cutlass13device_kernelIN5flash11enable_sm90INS1_16FlashAttnFwdSm90INS1_25CollectiveMainloopFwdSm90ILi2EN4cute5tupleIJNS5_1CILi1EEES8_S8_EEENS6_IJNS7_ILi128EEESA_NS7_ILi192EEEEEELi128ENS_10bfloat16_tEfNS_4arch4Sm90ELb1ELb0ELb1ELb0ELb0ELb0ELb0ELb1ELb1ELb0ELb0ELb0EEENS1_21CollectiveEpilogueFwdINS6_IJSA_SA_SA_EEES9_SD_SF_Li256ELb0ELb0ELb0ELb0EEENS1_30DynamicPersistentTileSchedulerILi256ELi32ELb0ELb0ELb1EEEEEEEEEvNT_6ParamsE,"ax",@progbits
	.align	128
.text._ZN7cutlass13device_kernelIN5flash11enable_sm90INS1_16FlashAttnFwdSm90INS1_25CollectiveMainloopFwdSm90ILi2EN4cute5tupleIJNS5_1CILi1EEES8_S8_EEENS6_IJNS7_ILi128EEESA_NS7_ILi192EEEEEELi128ENS_10bfloat16_tEfNS_4arch4Sm90ELb1ELb0ELb1ELb0ELb0ELb0ELb0ELb1ELb1ELb0ELb0ELb0EEENS1_21CollectiveEpilogueFwdINS6_IJSA_SA_SA_EEES9_SD_SF_Li256ELb0ELb0ELb0ELb0EEENS1_30DynamicPersistentTileSchedulerILi256ELi32ELb0ELb0ELb1EEEEEEEEEvNT_6ParamsE:
        .type           _ZN7cutlass13device_kernelIN5flash11enable_sm90INS1_16FlashAttnFwdSm90INS1_25CollectiveMainloopFwdSm90ILi2EN4cute5tupleIJNS5_1CILi1EEES8_S8_EEENS6_IJNS7_ILi128EEESA_NS7_ILi192EEEEEELi128ENS_10bfloat16_tEfNS_4arch4Sm90ELb1ELb0ELb1ELb0ELb0ELb0ELb0ELb1ELb1ELb0ELb0ELb0EEENS1_21CollectiveEpilogueFwdINS6_IJSA_SA_SA_EEES9_SD_SF_Li256ELb0ELb0ELb0ELb0EEENS1_30DynamicPersistentTileSchedulerILi256ELi32ELb0ELb0ELb1EEEEEEEEEvNT_6ParamsE,@function
        .size           _ZN7cutlass13device_kernelIN5flash11enable_sm90INS1_16FlashAttnFwdSm90INS1_25CollectiveMainloopFwdSm90ILi2EN4cute5tupleIJNS5_1CILi1EEES8_S8_EEENS6_IJNS7_ILi128EEESA_NS7_ILi192EEEEEELi128ENS_10bfloat16_tEfNS_4arch4Sm90ELb1ELb0ELb1ELb0ELb0ELb0ELb0ELb1ELb1ELb0ELb0ELb0EEENS1_21CollectiveEpilogueFwdINS6_IJSA_SA_SA_EEES9_SD_SF_Li256ELb0ELb0ELb0ELb0EEENS1_30DynamicPersistentTileSchedulerILi256ELi32ELb0ELb0ELb1EEEEEEEEEvNT_6ParamsE,(.L_x_2663 - _ZN7cutlass13device_kernelIN5flash11enable_sm90INS1_16FlashAttnFwdSm90INS1_25CollectiveMainloopFwdSm90ILi2EN4cute5tupleIJNS5_1CILi1EEES8_S8_EEENS6_IJNS7_ILi128EEESA_NS7_ILi192EEEEEELi128ENS_10bfloat16_tEfNS_4arch4Sm90ELb1ELb0ELb1ELb0ELb0ELb0ELb0ELb1ELb1ELb0ELb0ELb0EEENS1_21CollectiveEpilogueFwdINS6_IJSA_SA_SA_EEES9_SD_SF_Li256ELb0ELb0ELb0ELb0EEENS1_30DynamicPersistentTileSchedulerILi256ELi32ELb0ELb0ELb1EEEEEEEEEvNT_6ParamsE)
        .other          _ZN7cutlass13device_kernelIN5flash11enable_sm90INS1_16FlashAttnFwdSm90INS1_25CollectiveMainloopFwdSm90ILi2EN4cute5tupleIJNS5_1CILi1EEES8_S8_EEENS6_IJNS7_ILi128EEESA_NS7_ILi192EEEEEELi128ENS_10bfloat16_tEfNS_4arch4Sm90ELb1ELb0ELb1ELb0ELb0ELb0ELb0ELb1ELb1ELb0ELb0ELb0EEENS1_21CollectiveEpilogueFwdINS6_IJSA_SA_SA_EEES9_SD_SF_Li256ELb0ELb0ELb0ELb0EEENS1_30DynamicPersistentTileSchedulerILi256ELi32ELb0ELb0ELb1EEEEEEEEEvNT_6ParamsE,@"STO_CUDA_ENTRY STV_DEFAULT"
_ZN7cutlass13device_kernelIN5flash11enable_sm90INS1_16FlashAttnFwdSm90INS1_25CollectiveMainloopFwdSm90ILi2EN4cute5tupleIJNS5_1CILi1EEES8_S8_EEENS6_IJNS7_ILi128EEESA_NS7_ILi192EEEEEELi128ENS_10bfloat16_tEfNS_4arch4Sm90ELb1ELb0ELb1ELb0ELb0ELb0ELb0ELb1ELb1ELb0ELb0ELb0EEENS1_21CollectiveEpilogueFwdINS6_IJSA_SA_SA_EEES9_SD_SF_Li256ELb0ELb0ELb0ELb0EEENS1_30DynamicPersistentTileSchedulerILi256ELi32ELb0ELb0ELb1EEEEEEEEEvNT_6ParamsE:
        /* <DEDUP_REMOVED lines=24> */
.L_x_1848:
[----:B------:R-:W-:Y:S05]  /*0180*/  BSYNC B0 ;  /* 0x0000000000007941 */ /* 0x000fea0003800000 */
.L_x_1847:
        /* <DEDUP_REMOVED lines=37> */
.L_x_1849:
        /* <DEDUP_REMOVED lines=22> */
.L_x_1850:
        /* <DEDUP_REMOVED lines=18> */
.L_x_1851:
        /* <DEDUP_REMOVED lines=22> */
.L_x_1852:
        /* <DEDUP_REMOVED lines=22> */
.L_x_1853:
[----:B-1----:R-:W-:Y:S01]  /*0920*/  UMOV UR4, 0x1 ;  /* 0x0000000100047882 */ /* 0x002fe20000000000 */
[----:B------:R-:W-:Y:S01]  /*0930*/  PLOP3.LUT P0, PT, PT, PT, UP0, 0x80, 0x0 ;  /* 0x000000000000781c */ /* 0x000fe20003f0f008 */
[----:B------:R-:W-:Y:S01]  /*0940*/  USEL UR4, UR4, 0x2, !UP0 ;  /* 0x0000000204047887 */ /* 0x000fe2000c000000 */
[----:B------:R-:W-:-:S05]  /*0950*/  NOP ;  /* 0x0000000000007918 */ /* 0x000fca0000000000 */
[----:B------:R-:W-:-:S05]  /*0960*/  IMAD.U32 R2, RZ, RZ, UR4 ;  /* 0x00000004ff027e24 */ /* 0x000fca000f8e00ff */
[----:B------:R1:W-:Y:S01]  /*0970*/  STL [R1], R2 ;  /* 0x0000000201007387 */ /* 0x0003e20000100800 */
[----:B--23--:R-:W-:Y:S06]  /*0980*/  BAR.SYNC.DEFER_BLOCKING 0x0 ;  /* 0x0000000000007b1d */ /* 0x00cfec0000010000 */
[----:B------:R-:W-:Y:S05]  /*0990*/  @!P0 BRA `(.L_x_1854) ;  /* 0x000000b800e88947 */ /* 0x000fea0003800000 */
.L_x_1855:
        /* <DEDUP_REMOVED lines=13> */
[----:B------:R-:W-:Y:S01]  /*0a70*/  UMOV UR46, URZ ;  /* 0x0000003f002e7c82 */ /* 0x000fe20008000000 */
[----:B-1----:R-:W1:Y:S01]  /*0a80*/  S2R R2, SR_TID.X ;  /* 0x0000000000027919 */ /* 0x002e620000002100 */
[----:B------:R-:W-:-:S04]  /*0a90*/  UMOV UR36, URZ ;  /* 0x0000003f00247c82 */ /* 0x000fc80008000000 */
[----:B------:R-:W4:Y:S01]  /*0aa0*/  S2UR UR6, SR_SWINHI ;  /* 0x00000000000679c3 */ /* 0x000f220000002f00 */
[----:B---3--:R-:W-:-:S07]  /*0ab0*/  ULEA UR38, UR4, UR38, 0x18 ;  /* 0x0000002604267291 */ /* 0x008fce000f8ec03f */
[----:B------:R-:W-:Y:S01]  /*0ac0*/  UMOV UR4, UR38 ;  /* 0x0000002600047c82 */ /* 0x000fe20008000000 */
[----:B----4-:R-:W-:Y:S02]  /*0ad0*/  UMOV UR5, UR6 ;  /* 0x0000000600057c82 */ /* 0x010fe40008000000 */
[----:B------:R-:W-:Y:S01]  /*0ae0*/  IMAD.U32 R17, RZ, RZ, UR5 ;  /* 0x00000005ff117e24 */ /* 0x000fe2000f8e00ff */
[----:B-1----:R-:W-:Y:S01]  /*0af0*/  IADD3 R191, R2, -0x80, RZ ;  /* 0xffffff8002bf7810 */ /* 0x002fe20007ffe0ff */
[----:B------:R-:W-:Y:S01]  /*0b00*/  IMAD.U32 R16, RZ, RZ, UR4 ;  /* 0x00000004ff107e24 */ /* 0x000fe2000f8e00ff */
[----:B------:R-:W-:Y:S02]  /*0b10*/  UMOV UR4, UR7 ;  /* 0x0000000700047c82 */ /* 0x000fe40008000000 */
[----:B------:R-:W-:-:S04]  /*0b20*/  SHF.R.S32.HI R0, RZ, 0x1f, R191 ;  /* 0x0000001fff007819 */ /* 0x000fc800000114bf */
[CC--:B------:R-:W-:Y:S02]  /*0b30*/  LEA.HI R2, R0.reuse, R191.reuse, RZ, 0x4 ;  /* 0x000000bf00027211 */ /* 0x0c0fe400078f20ff */
[----:B------:R-:W-:Y:S02]  /*0b40*/  LEA.HI R189, R0, R191, RZ, 0x5 ;  /* 0x000000bf00bd7211 */ /* 0x000fe400078f28ff */
[----:B------:R-:W-:Y:S02]  /*0b50*/  SHF.R.S32.HI R5, RZ, 0x4, R2 ;  /* 0x00000004ff057819 */ /* 0x000fe40000011402 */
[----:B------:R-:W-:Y:S02]  /*0b60*/  SHF.R.S32.HI R189, RZ, 0x5, R189 ;  /* 0x00000005ffbd7819 */ /* 0x000fe400000114bd */
[C---:B------:R-:W-:Y:S02]  /*0b70*/  LEA.HI R4, R2.reuse, R5, RZ, 0x1 ;  /* 0x0000000502047211 */ /* 0x040fe400078f08ff */
[----:B------:R-:W-:-:S02]  /*0b80*/  LOP3.LUT R2, R2, 0x3fffff0, RZ, 0xc0, !PT ;  /* 0x03fffff002027812 */ /* 0x000fc400078ec0ff */
[----:B------:R-:W-:Y:S02]  /*0b90*/  LOP3.LUT R4, R4, 0x1ffffffe, RZ, 0xc0, !PT ;  /* 0x1ffffffe04047812 */ /* 0x000fe400078ec0ff */
[----:B------:R-:W-:-:S03]  /*0ba0*/  IADD3 R2, R191, -R2, RZ ;  /* 0x80000002bf027210 */ /* 0x000fc60007ffe0ff */
        /* <DEDUP_REMOVED lines=17> */
[----:B------:R-:W-:Y:S01]  /*0cc0*/  UMOV UR5, URZ ;  /* 0x0000003f00057c82 */ /* 0x000fe20008000000 */
[----:B------:R-:W-:Y:S01]  /*0cd0*/  LEA.HI R6, R6, R187, RZ, 0x5 ;  /* 0x000000bb06067211 */ /* 0x000fe200078f28ff */
[----:B------:R-:W-:Y:S01]  /*0ce0*/  IMAD.U32 R186, RZ, RZ, UR5 ;  /* 0x00000005ffba7e24 */ /* 0x000fe2000f8e00ff */
[--C-:B------:R-:W-:Y:S02]  /*0cf0*/  SHF.R.S32.HI R5, RZ, 0x2, R7.reuse ;  /* 0x00000002ff057819 */ /* 0x100fe40000011407 */
[----:B------:R-:W-:Y:S02]  /*0d00*/  SHF.R.S32.HI R8, RZ, 0x1f, R7 ;  /* 0x0000001fff087819 */ /* 0x000fe40000011407 */
[----:B------:R-:W-:Y:S02]  /*0d10*/  SHF.R.S32.HI R6, RZ, 0x5, R6 ;  /* 0x00000005ff067819 */ /* 0x000fe40000011406 */
[----:B------:R-:W-:-:S02]  /*0d20*/  LEA.HI R8, R8, R5, RZ, 0x3 ;  /* 0x0000000508087211 */ /* 0x000fc400078f18ff */
[----:B------:R-:W-:Y:S02]  /*0d30*/  LOP3.LUT R22, R7, 0x7ffffffc, RZ, 0xc0, !PT ;  /* 0x7ffffffc07167812 */ /* 0x000fe400078ec0ff */
[----:B------:R-:W-:Y:S02]  /*0d40*/  LOP3.LUT R8, R8, 0xfffffff8, RZ, 0xc0, !PT ;  /* 0xfffffff808087812 */ /* 0x000fe400078ec0ff */
[----:B------:R-:W-:Y:S01]  /*0d50*/  SHF.L.U32 R18, R2, 0x3, RZ ;  /* 0x0000000302127819 */ /* 0x000fe200000006ff */
[----:B------:R-:W-:Y:S01]  /*0d60*/  IMAD.IADD R22, R187, 0x1, -R22 ;  /* 0x00000001bb167824 */ /* 0x000fe200078e0a16 */
[----:B------:R-:W-:Y:S02]  /*0d70*/  IADD3 R9, R5, -R8, RZ ;  /* 0x8000000805097210 */ /* 0x000fe40007ffe0ff */
[----:B------:R-:W-:Y:S02]  /*0d80*/  LOP3.LUT R5, R3, 0x3fffffe, RZ, 0xc0, !PT ;  /* 0x03fffffe03057812 */ /* 0x000fe400078ec0ff */
[----:B------:R-:W-:Y:S01]  /*0d90*/  SHF.L.U32 R3, R4, 0x3, RZ ;  /* 0x0000000304037819 */ /* 0x000fe200000006ff */
[----:B------:R-:W-:-:S02]  /*0da0*/  IMAD R6, R6, 0x10, R9 ;  /* 0x0000001006067824 */ /* 0x000fc400078e0209 */
[----:B------:R-:W-:Y:S02]  /*0db0*/  IMAD.IADD R5, R188, 0x1, -R5 ;  /* 0x00000001bc057824 */ /* 0x000fe400078e0a05 */
[----:B------:R-:W-:-:S03]  /*0dc0*/  IMAD.WIDE R16, R3, 0x2, R16 ;  /* 0x0000000203107825 */ /* 0x000fc600078e0210 */
[----:B------:R-:W-:-:S07]  /*0dd0*/  LEA R23, R5, R6, 0x6 ;  /* 0x0000000605177211 */ /* 0x000fce00078e30ff */
.L_x_1902:
        /* <DEDUP_REMOVED lines=11> */
[----:B--2-4-:R-:W-:Y:S05]  /*0e90*/  @!P0 BRA `(.L_x_1856) ;  /* 0x0000000000208947 */ /* 0x014fea0003800000 */
        /* <DEDUP_REMOVED lines=8> */
.L_x_1856:
[----:B------:R-:W-:Y:S01]  /*0f20*/  ULDC UR6, c[0x0][0xdc4] ;  /* 0x0003710000067ab9 */ /* 0x000fe20000000800 */
[----:B------:R-:W-:Y:S01]  /*0f30*/  UMOV UR60, UR7 ;  /* 0x00000007003c7c82 */ /* 0x000fe20008000000 */
[----:B------:R-:W-:-:S11]  /*0f40*/  UISETP.NE.AND UP0, UPT, UR6, 0x1, UPT ;  /* 0x000000010600788c */ /* 0x000fd6000bf05270 */
[----:B------:R-:W-:Y:S02]  /*0f50*/  @UP0 ULDC.64 UR10, c[0x0][0xdc8] ;  /* 0x00037200000a0ab9 */ /* 0x000fe40000000a00 */
[----:B------:R-:W-:-:S04]  /*0f60*/  UIMAD.WIDE.U32 UR4, UR7, UR10, URZ ;  /* 0x0000000a070472a5 */ /* 0x000fc8000f8e003f */
[----:B------:R-:W-:-:S04]  /*0f70*/  @UP0 USHF.R.U32.HI UR60, URZ, UR11, UR5 ;  /* 0x0000000b3f3c0299 */ /* 0x000fc80008011605 */
[----:B------:R-:W-:-:S12]  /*0f80*/  UIMAD UR4, UR60, UR6, URZ ;  /* 0x000000063c0472a4 */ /* 0x000fd8000f8e023f */
.L_x_1857:
[----:B------:R-:W-:Y:S01]  /*0f90*/  ULOP3.LUT UR5, URZ, UR60, URZ, 0x33, !UPT ;  /* 0x0000003c3f057292 */ /* 0x000fe2000f8e333f */
[----:B------:R-:W-:Y:S01]  /*0fa0*/  PLOP3.LUT P0, PT, PT, PT, PT, 0x80, 0x0 ;  /* 0x000000000000781c */ /* 0x000fe20003f0f070 */
[----:B------:R-:W-:Y:S01]  /*0fb0*/  ULDC.64 UR10, c[0x0][0x3f8] ;  /* 0x0000fe00000a7ab9 */ /* 0x000fe20000000a00 */
[----:B------:R-:W-:Y:S01]  /*0fc0*/  ULDC UR6, c[0x0][0xdac] ;  /* 0x00036b0000067ab9 */ /* 0x000fe20000000800 */
[----:B------:R-:W-:Y:S01]  /*0fd0*/  UISETP.NE.U32.AND UP0, UPT, UR10, URZ, UPT ;  /* 0x0000003f0a00728c */ /* 0x000fe2000bf05070 */
[----:B------:R-:W-:Y:S01]  /*0fe0*/  MOV R0, RZ ;  /* 0x000000ff00007202 */ /* 0x000fe20000000f00 */
[----:B------:R-:W-:Y:S01]  /*0ff0*/  UIADD3 UR5, UR5, UR6, URZ ;  /* 0x0000000605057290 */ /* 0x000fe2000fffe03f */
[----:B------:R-:W-:Y:S01]  /*1000*/  CS2R R2, SRZ ;  /* 0x0000000000027805 */ /* 0x000fe2000001ff00 */
[----:B------:R-:W-:Y:S01]  /*1010*/  UISETP.NE.AND.EX UP0, UPT, UR11, URZ, UPT, UP0 ;  /* 0x0000003f0b00728c */ /* 0x000fe2000bf05300 */
[----:B------:R-:W-:Y:S01]  /*1020*/  CS2R R86, SRZ ;  /* 0x0000000000567805 */ /* 0x000fe2000001ff00 */
[----:B------:R-:W-:Y:S01]  /*1030*/  USHF.L.U32 UR42, UR5, 0x7, URZ ;  /* 0x00000007052a7899 */ /* 0x000fe2000800063f */
[----:B------:R-:W-:Y:S01]  /*1040*/  CS2R R84, SRZ ;  /* 0x0000000000547805 */ /* 0x000fe2000001ff00 */
[----:B------:R-:W-:Y:S01]  /*1050*/  ULDC UR37, c[0x0][0x404] ;  /* 0x0001010000257ab9 */ /* 0x000fe20000000800 */
[----:B------:R-:W-:Y:S01]  /*1060*/  ULDC UR9, c[0x0][0x288] ;  /* 0x0000a20000097ab9 */ /* 0x000fe20000000800 */
[----:B------:R-:W-:Y:S01]  /*1070*/  UIADD3 UR4, UR7, -UR4, URZ ;  /* 0x8000000407047290 */ /* 0x000fe2000fffe03f */
[----:B------:R-:W-:Y:S01]  /*1080*/  CS2R R82, SRZ ;  /* 0x0000000000527805 */ /* 0x000fe2000001ff00 */
[----:B------:R-:W-:Y:S01]  /*1090*/  USEL UR37, UR37, 0x1, UP0 ;  /* 0x0000000125257887 */ /* 0x000fe20008000000 */
[----:B------:R-:W-:Y:S01]  /*10a0*/  CS2R R80, SRZ ;  /* 0x0000000000507805 */ /* 0x000fe2000001ff00 */
[----:B------:R-:W-:Y:S01]  /*10b0*/  UIADD3 UR5, UR42, 0xff, -UR9 ;  /* 0x000000ff2a057890 */ /* 0x000fe2000fffe809 */
[----:B------:R-:W-:Y:S01]  /*10c0*/  CS2R R78, SRZ ;  /* 0x00000000004e7805 */ /* 0x000fe2000001ff00 */
[----:B------:R-:W-:Y:S01]  /*10d0*/  ULDC UR10, c[0x0][0xdc4] ;  /* 0x00037100000a7ab9 */ /* 0x000fe20000000800 */
[----:B------:R-:W-:Y:S01]  /*10e0*/  ULDC UR7, c[0x0][0x2e0] ;  /* 0x0000b80000077ab9 */ /* 0x000fe20000000800 */
[----:B------:R-:W-:Y:S01]  /*10f0*/  UIMAD UR10, UR8, UR10, UR4 ;  /* 0x0000000a080a72a4 */ /* 0x000fe2000f8e0204 */
[----:B------:R-:W-:Y:S01]  /*1100*/  CS2R R76, SRZ ;  /* 0x00000000004c7805 */ /* 0x000fe2000001ff00 */
[----:B------:R-:W-:Y:S01]  /*1110*/  UIMAD UR4, UR37, UR7, 0x7f ;  /* 0x0000007f250474a4 */ /* 0x000fe2000f8e0207 */
[----:B------:R-:W-:Y:S01]  /*1120*/  CS2R R74, SRZ ;  /* 0x00000000004a7805 */ /* 0x000fe2000001ff00 */
[----:B------:R-:W-:Y:S01]  /*1130*/  UIMAD UR6, UR37, UR7, UR5 ;  /* 0x00000007250672a4 */ /* 0x000fe2000f8e0205 */
[----:B------:R-:W-:Y:S01]  /*1140*/  CS2R R72, SRZ ;  /* 0x0000000000487805 */ /* 0x000fe2000001ff00 */
[----:B------:R-:W-:Y:S01]  /*1150*/  USHF.R.S32.HI UR5, URZ, 0x1f, UR4 ;  /* 0x0000001f3f057899 */ /* 0x000fe20008011404 */
[----:B------:R-:W-:Y:S01]  /*1160*/  CS2R R70, SRZ ;  /* 0x0000000000467805 */ /* 0x000fe2000001ff00 */
[----:B------:R-:W-:Y:S01]  /*1170*/  USHF.R.S32.HI UR7, URZ, 0x1f, UR6 ;  /* 0x0000001f3f077899 */ /* 0x000fe20008011406 */
[----:B------:R-:W-:Y:S01]  /*1180*/  CS2R R68, SRZ ;  /* 0x0000000000447805 */ /* 0x000fe2000001ff00 */
[----:B------:R-:W-:Y:S01]  /*1190*/  ULEA.HI UR5, UR5, UR4, URZ, 0x7 ;  /* 0x0000000405057291 */ /* 0x000fe2000f8f383f */
[----:B------:R-:W-:Y:S01]  /*11a0*/  CS2R R66, SRZ ;  /* 0x0000000000427805 */ /* 0x000fe2000001ff00 */
[----:B------:R-:W-:Y:S01]  /*11b0*/  ULEA.HI UR7, UR7, UR6, URZ, 0x7 ;  /* 0x0000000607077291 */ /* 0x000fe2000f8f383f */
[----:B------:R-:W-:Y:S01]  /*11c0*/  CS2R R64, SRZ ;  /* 0x0000000000407805 */ /* 0x000fe2000001ff00 */
[----:B------:R-:W-:Y:S01]  /*11d0*/  USHF.R.S32.HI UR40, URZ, 0x7, UR5 ;  /* 0x000000073f287899 */ /* 0x000fe20008011405 */
[----:B------:R-:W-:Y:S01]  /*11e0*/  CS2R R62, SRZ ;  /* 0x00000000003e7805 */ /* 0x000fe2000001ff00 */
[----:B------:R-:W-:Y:S01]  /*11f0*/  USHF.R.S32.HI UR7, URZ, 0x7, UR7 ;  /* 0x000000073f077899 */ /* 0x000fe20008011407 */
[----:B------:R-:W-:Y:S01]  /*1200*/  CS2R R60, SRZ ;  /* 0x00000000003c7805 */ /* 0x000fe2000001ff00 */
[----:B------:R-:W-:Y:S01]  /*1210*/  ULDC UR43, c[0x0][0xdb8] ;  /* 0x00036e00002b7ab9 */ /* 0x000fe20000000800 */
[----:B------:R-:W-:Y:S01]  /*1220*/  UMOV UR44, UR10 ;  /* 0x0000000a002c7c82 */ /* 0x000fe20008000000 */
[----:B------:R-:W-:Y:S01]  /*1230*/  UISETP.LT.AND UP0, UPT, UR40, UR7, UPT ;  /* 0x000000072800728c */ /* 0x000fe2000bf01270 */
[----:B------:R-:W-:Y:S01]  /*1240*/  CS2R R58, SRZ ;  /* 0x00000000003a7805 */ /* 0x000fe2000001ff00 */
[----:B------:R-:W-:Y:S01]  /*1250*/  UISETP.NE.AND UP1, UPT, UR43, 0x1, UPT ;  /* 0x000000012b00788c */ /* 0x000fe2000bf25270 */
[----:B------:R-:W-:Y:S01]  /*1260*/  CS2R R56, SRZ ;  /* 0x0000000000387805 */ /* 0x000fe2000001ff00 */
[----:B------:R-:W-:Y:S01]  /*1270*/  USEL UR40, UR40, UR7, UP0 ;  /* 0x0000000728287287 */ /* 0x000fe20008000000 */
[----:B------:R-:W-:-:S02]  /*1280*/  CS2R R54, SRZ ;  /* 0x0000000000367805 */ /* 0x000fc4000001ff00 */
[----:B------:R-:W-:Y:S02]  /*1290*/  CS2R R52, SRZ ;  /* 0x0000000000347805 */ /* 0x000fe4000001ff00 */
[----:B------:R-:W-:Y:S01]  /*12a0*/  CS2R R50, SRZ ;  /* 0x0000000000327805 */ /* 0x000fe2000001ff00 */
[----:B------:R-:W-:Y:S01]  /*12b0*/  UISETP.GE.AND UP0, UPT, UR40, 0x1, UPT ;  /* 0x000000012800788c */ /* 0x000fe2000bf06270 */
[----:B------:R-:W-:Y:S02]  /*12c0*/  CS2R R48, SRZ ;  /* 0x0000000000307805 */ /* 0x000fe4000001ff00 */
[----:B------:R-:W-:Y:S02]  /*12d0*/  CS2R R46, SRZ ;  /* 0x00000000002e7805 */ /* 0x000fe4000001ff00 */
[----:B------:R-:W-:Y:S02]  /*12e0*/  CS2R R44, SRZ ;  /* 0x00000000002c7805 */ /* 0x000fe4000001ff00 */
[----:B------:R-:W-:Y:S01]  /*12f0*/  CS2R R42, SRZ ;  /* 0x00000000002a7805 */ /* 0x000fe2000001ff00 */
[----:B------:R-:W-:Y:S01]  /*1300*/  @UP1 ULDC UR8, c[0x0][0xdbc] ;  /* 0x00036f0000081ab9 */ /* 0x000fe20000000800 */
[----:B------:R-:W-:Y:S01]  /*1310*/  PLOP3.LUT P1, PT, PT, PT, UP0, 0x80, 0x0 ;  /* 0x000000000000781c */ /* 0x000fe20003f2f008 */
[----:B------:R-:W-:Y:S01]  /*1320*/  UIMAD.WIDE.U32 UR4, UR10, UR8, URZ ;  /* 0x000000080a0472a5 */ /* 0x000fe2000f8e003f */
[----:B------:R-:W-:Y:S01]  /*1330*/  CS2R R40, SRZ ;  /* 0x0000000000287805 */ /* 0x000fe2000001ff00 */
[----:B------:R-:W-:Y:S01]  /*1340*/  @UP1 ULDC UR6, c[0x0][0xdc0] ;  /* 0x0003700000061ab9 */ /* 0x000fe20000000800 */
[----:B------:R-:W-:Y:S01]  /*1350*/  CS2R R38, SRZ ;  /* 0x0000000000267805 */ /* 0x000fe2000001ff00 */
[----:B------:R-:W-:Y:S01]  /*1360*/  @UP1 USHF.R.U32.HI UR44, URZ, UR6, UR5 ;  /* 0x000000063f2c1299 */ /* 0x000fe20008011605 */
[----:B------:R-:W-:-:S02]  /*1370*/  CS2R R36, SRZ ;  /* 0x0000000000247805 */ /* 0x000fc4000001ff00 */
[----:B------:R-:W-:Y:S02]  /*1380*/  CS2R R34, SRZ ;  /* 0x0000000000227805 */ /* 0x000fe4000001ff00 */
[----:B------:R-:W-:Y:S01]  /*1390*/  CS2R R32, SRZ ;  /* 0x0000000000207805 */ /* 0x000fe2000001ff00 */
[----:B------:R-:W-:Y:S01]  /*13a0*/  UIADD3 UR4, -UR44, URZ, URZ ;  /* 0x0000003f2c047290 */ /* 0x000fe2000fffe13f */
[----:B------:R-:W-:Y:S01]  /*13b0*/  CS2R R6, SRZ ;  /* 0x0000000000067805 */ /* 0x000fe2000001ff00 */
[----:B------:R-:W-:Y:S01]  /*13c0*/  IMAD.MOV.U32 R30, RZ, RZ, RZ ;  /* 0x000000ffff1e7224 */ /* 0x000fe200078e00ff */
[----:B------:R-:W-:Y:S01]  /*13d0*/  CS2R R8, SRZ ;  /* 0x0000000000087805 */ /* 0x000fe2000001ff00 */
[----:B------:R-:W-:Y:S01]  /*13e0*/  UIMAD UR43, UR43, UR4, UR10 ;  /* 0x000000042b2b72a4 */ /* 0x000fe2000f8e020a */
[----:B------:R-:W-:Y:S01]  /*13f0*/  IMAD.MOV.U32 R25, RZ, RZ, RZ ;  /* 0x000000ffff197224 */ /* 0x000fe200078e00ff */
[----:B------:R-:W-:Y:S01]  /*1400*/  MOV R10, RZ ;  /* 0x000000ff000a7202 */ /* 0x000fe20000000f00 */
[----:B------:R-:W-:Y:S09]  /*1410*/  @!P1 BRA `(.L_x_1858) ;  /* 0x0000009c00949947 */ /* 0x000ff20003800000 */
        /* <DEDUP_REMOVED lines=28> */
.L_x_1859:
[----:B------:R-:W-:Y:S02]  /*15e0*/  R2UR UR6, R186 ;  /* 0x00000000ba0672ca */ /* 0x000fe400000e0000 */
[----:B------:R-:W-:-:S11]  /*15f0*/  R2UR UR5, R190 ;  /* 0x00000000be0572ca */ /* 0x000fd600000e0000 */
[----:B------:R-:W-:Y:S02]  /*1600*/  ULEA.HI UR4, UR6, UR6, URZ, 0x1 ;  /* 0x0000000606047291 */ /* 0x000fe4000f8f083f */
[----:B------:R-:W-:Y:S02]  /*1610*/  IMAD.U32 R2, RZ, RZ, UR5 ;  /* 0x00000005ff027e24 */ /* 0x000fe4000f8e00ff */
[----:B------:R-:W-:-:S03]  /*1620*/  ULOP3.LUT UR4, UR4, 0xfffffffe, URZ, 0xc0, !UPT ;  /* 0xfffffffe04047892 */ /* 0x000fc6000f8ec03f */
[----:B------:R-:W-:Y:S01]  /*1630*/  ISETP.NE.AND P0, PT, R2, 0x3, PT ;  /* 0x000000030200780c */ /* 0x000fe20003f05270 */
[----:B------:R-:W-:-:S06]  /*1640*/  UIADD3 UR4, UR6, -UR4, URZ ;  /* 0x8000000406047290 */ /* 0x000fcc000fffe03f */
[----:B------:R-:W-:-:S05]  /*1650*/  IMAD.U32 R0, RZ, RZ, UR4 ;  /* 0x00000004ff007e24 */ /* 0x000fca000f8e00ff */
[----:B------:R-:W-:-:S04]  /*1660*/  SHF.L.U32 R0, R0, 0x1f, RZ ;  /* 0x0000001f00007819 */ /* 0x000fc800000006ff */
[----:B------:R-:W1:Y:S02]  /*1670*/  SYNCS.PHASECHK.TRANS64.TRYWAIT P1, [UR38+0x34800], R0 ;  /* 0x03480000ff0075a7 */ /* 0x000e640008020166 */
[----:B-1----:R-:W-:Y:S05]  /*1680*/  @!P1 BRA `(.L_x_1860) ;  /* 0x000000dc00a49947 */ /* 0x002fea0003800000 */
.L_x_1961:
[----:B------:R-:W-:Y:S05]  /*1690*/  @!P0 BRA `(.L_x_1861) ;  /* 0x0000000000048947 */ /* 0x000fea0003800000 */
[----:B------:R-:W-:Y:S01]  /*16a0*/  BPT.TRAP 0x1 ;  /* 0x000000040000795c */ /* 0x000fe20000300000 */
.L_x_1861:
[----:B-1----:R-:W-:Y:S01]  /*16b0*/  IMAD.U32 R3, RZ, RZ, UR46 ;  /* 0x0000002eff037e24 */ /* 0x002fe2000f8e00ff */
[----:B------:R-:W-:-:S04]  /*16c0*/  MOV R0, UR36 ;  /* 0x0000002400007c02 */ /* 0x000fc80008000f00 */
[----:B------:R-:W-:Y:S02]  /*16d0*/  LEA R0, R0, UR38, 0x3 ;  /* 0x0000002600007c11 */ /* 0x000fe4000f8e18ff */
[----:B------:R-:W-:-:S04]  /*16e0*/  SHF.L.U32 R3, R3, 0x1f, RZ ;  /* 0x0000001f03037819 */ /* 0x000fc800000006ff */
[----:B------:R1:W2:Y:S01]  /*16f0*/  SYNCS.PHASECHK.TRANS64.TRYWAIT P2, [R0+URZ+0x34830], R3 ;  /* 0x03483003000075a7 */ /* 0x0002a2000804017f */
[----:B------:R-:W-:Y:S05]  /*1700*/  @!P0 BRA `(.L_x_1862) ;  /* 0x0000000000048947 */ /* 0x000fea0003800000 */
[----:B------:R-:W-:Y:S01]  /*1710*/  BPT.TRAP 0x1 ;  /* 0x000000040000795c */ /* 0x000fe20000300000 */
.L_x_1862:
[----:B------:R-:W3:Y:S01]  /*1720*/  S2R R2, SR_TID.X ;  /* 0x0000000000027919 */ /* 0x000ee20000002100 */
[----:B------:R-:W-:Y:S01]  /*1730*/  IMAD.MOV.U32 R151, RZ, RZ, RZ ;  /* 0x000000ffff977224 */ /* 0x000fe200078e00ff */
[----:B---3--:R-:W-:Y:S01]  /*1740*/  LOP3.LUT P1, RZ, R2, 0x7f, RZ, 0xc0, !PT ;  /* 0x0000007f02ff7812 */ /* 0x008fe2000782c0ff */
[----:B--2---:R-:W-:-:S12]  /*1750*/  @P2 BRA `(.L_x_1863) ;  /* 0x0000000000082947 */ /* 0x004fd80003800000 */
[----:B------:R-:W2:Y:S02]  /*1760*/  SYNCS.PHASECHK.TRANS64.TRYWAIT P2, [R0+URZ+0x34830], R3 ;  /* 0x03483003000075a7 */ /* 0x000ea4000804017f */
[----:B--2---:R-:W-:Y:S05]  /*1770*/  @!P2 BRA `(.L_x_1864) ;  /* 0x000000dc0080a947 */ /* 0x004fea0003800000 */
.L_x_1863:
        /* <DEDUP_REMOVED lines=10> */
[----:B-12---:R-:W-:Y:S01]  /*1820*/  @!P1 VIADD R0, R0, 0x34840 ;  /* 0x0003484000009836 */ /* 0x006fe20000000000 */
[----:B------:R-:W-:Y:S01]  /*1830*/  UMOV UR17, 0x40000040 ;  /* 0x4000004000117882 */ /* 0x000fe20000000000 */
[----:B------:R-:W-:Y:S01]  /*1840*/  UMOV UR19, 0x40000040 ;  /* 0x4000004000137882 */ /* 0x000fe20000000000 */
[----:B------:R-:W-:Y:S01]  /*1850*/  ULOP3.LUT UR39, UR4, 0x10000, URZ, 0xfc, !UPT ;  /* 0x0001000004277892 */ /* 0x000fe2000f8efc3f */
[--C-:B------:R-:W-:Y:S01]  /*1860*/  IMAD.MOV.U32 R150, RZ, RZ, R151.reuse ;  /* 0x000000ffff967224 */ /* 0x100fe200078e0097 */
[----:B------:R-:W-:Y:S01]  /*1870*/  ULOP3.LUT UR4, UR41, 0x10000, URZ, 0xfc, !UPT ;  /* 0x0001000029047892 */ /* 0x000fe2000f8efc3f */
[----:B------:R-:W-:Y:S01]  /*1880*/  @!P1 PRMT R0, RZ, 0x654, R0 ;  /* 0x00000654ff009816 */ /* 0x000fe20000000000 */
[----:B------:R-:W-:Y:S01]  /*1890*/  UIMAD UR5, UR36, 0xc00, UR39 ;  /* 0x00000c00240578a4 */ /* 0x000fe2000f8e0227 */
[--C-:B------:R-:W-:Y:S01]  /*18a0*/  IMAD.MOV.U32 R149, RZ, RZ, R151.reuse ;  /* 0x000000ffff957224 */ /* 0x100fe200078e0097 */
[----:B------:R-:W-:Y:S01]  /*18b0*/  UIADD3 UR6, UR4, 0x2, URZ ;  /* 0x0000000204067890 */ /* 0x000fe2000fffe03f */
[-C--:B------:R-:W-:Y:S01]  /*18c0*/  MOV R148, R151.reuse ;  /* 0x0000009700947202 */ /* 0x080fe20000000f00 */
[----:B------:R-:W-:Y:S01]  /*18d0*/  UIADD3 UR7, UR5, 0x2, URZ ;  /* 0x0000000205077890 */ /* 0x000fe2000fffe03f */
[--C-:B------:R-:W-:Y:S01]  /*18e0*/  IMAD.MOV.U32 R147, RZ, RZ, R151.reuse ;  /* 0x000000ffff937224 */ /* 0x100fe200078e0097 */
[----:B------:R-:W-:Y:S01]  /*18f0*/  UMOV UR8, UR4 ;  /* 0x0000000400087c82 */ /* 0x000fe20008000000 */
[----:B------:R-:W-:Y:S01]  /*1900*/  UMOV UR10, UR5 ;  /* 0x00000005000a7c82 */ /* 0x000fe20008000000 */
[----:B------:R-:W-:Y:S01]  /*1910*/  MOV R10, UR8 ;  /* 0x00000008000a7c02 */ /* 0x000fe20008000f00 */
[----:B------:R-:W-:Y:S01]  /*1920*/  HGMMA.64x128x16.F32.BF16 R24, gdesc[UR8], RZ, !UPT, gsb0 ;  /* 0x01e00000081879f0 */ /* 0x000fe2000c0018ff */
[----:B------:R-:W-:Y:S01]  /*1930*/  UMOV UR8, UR6 ;  /* 0x0000000600087c82 */ /* 0x000fe20008000000 */
[----:B------:R-:W-:Y:S01]  /*1940*/  UMOV UR9, 0x40000040 ;  /* 0x4000004000097882 */ /* 0x000fe20000000000 */
[----:B------:R-:W-:Y:S01]  /*1950*/  UMOV UR10, UR7 ;  /* 0x00000007000a7c82 */ /* 0x000fe20008000000 */
[----:B------:R-:W-:Y:S01]  /*1960*/  UMOV UR11, 0x40000040 ;  /* 0x40000040000b7882 */ /* 0x000fe20000000000 */
[----:B------:R-:W-:Y:S01]  /*1970*/  UIADD3 UR6, UR4, 0x4, URZ ;  /* 0x0000000404067890 */ /* 0x000fe2000fffe03f */
[----:B------:R-:W-:Y:S01]  /*1980*/  IMAD.U32 R8, RZ, RZ, UR8 ;  /* 0x00000008ff087e24 */ /* 0x000fe2000f8e00ff */
[----:B------:R-:W-:Y:S01]  /*1990*/  UIADD3 UR7, UR5, 0x4, URZ ;  /* 0x0000000405077890 */ /* 0x000fe2000fffe03f */
[----:B------:R-:W-:Y:S01]  /*19a0*/  MOV R9, UR9 ;  /* 0x0000000900097c02 */ /* 0x000fe20008000f00 */
[----:B------:R-:W-:Y:S01]  /*19b0*/  UIADD3 UR12, UR4, 0x400, URZ ;  /* 0x00000400040c7890 */ /* 0x000fe2000fffe03f */
[--C-:B------:R-:W-:Y:S01]  /*19c0*/  IMAD.MOV.U32 R146, RZ, RZ, R151.reuse ;  /* 0x000000ffff927224 */ /* 0x100fe200078e0097 */
[----:B------:R-:W-:Y:S01]  /*19d0*/  UIADD3 UR14, UR5, 0x400, URZ ;  /* 0x00000400050e7890 */ /* 0x000fe2000fffe03f */
[-C--:B------:R-:W-:Y:S01]  /*19e0*/  MOV R145, R151.reuse ;  /* 0x0000009700917202 */ /* 0x080fe20000000f00 */
[----:B------:R-:W-:Y:S01]  /*19f0*/  UIADD3 UR16, UR4, 0x402, URZ ;  /* 0x0000040204107890 */ /* 0x000fe2000fffe03f */
[--C-:B------:R-:W-:Y:S01]  /*1a00*/  IMAD.MOV.U32 R144, RZ, RZ, R151.reuse ;  /* 0x000000ffff907224 */ /* 0x100fe200078e0097 */
[----:B------:R-:W-:Y:S01]  /*1a10*/  UIADD3 UR18, UR5, 0x402, URZ ;  /* 0x0000040205127890 */ /* 0x000fe2000fffe03f */
[--C-:B------:R-:W-:Y:S01]  /*1a20*/  IMAD.MOV.U32 R143, RZ, RZ, R151.reuse ;  /* 0x000000ffff8f7224 */ /* 0x100fe200078e0097 */
        /* <DEDUP_REMOVED lines=61> */
[----:B------:R-:W-:Y:S01]  /*1e00*/  HGMMA.64x128x16.F32.BF16 R24, gdesc[UR8], R24, gsb0 ;  /* 0x01e00000081879f0 */ /* 0x000fe20008001818 */
[----:B------:R-:W-:Y:S01]  /*1e10*/  UMOV UR8, UR6 ;  /* 0x0000000600087c82 */ /* 0x000fe20008000000 */
[----:B------:R-:W-:Y:S01]  /*1e20*/  UMOV UR9, 0x40000040 ;  /* 0x4000004000097882 */ /* 0x000fe20000000000 */
[----:B------:R-:W-:Y:S01]  /*1e30*/  UMOV UR10, UR7 ;  /* 0x00000007000a7c82 */ /* 0x000fe20008000000 */
[----:B------:R-:W-:Y:S01]  /*1e40*/  UMOV UR11, 0x40000040 ;  /* 0x40000040000b7882 */ /* 0x000fe20000000000 */
[----:B------:R-:W-:Y:S01]  /*1e50*/  IMAD.U32 R6, RZ, RZ, UR8 ;  /* 0x00000008ff067e24 */ /* 0x000fe2000f8e00ff */
[----:B------:R-:W-:Y:S01]  /*1e60*/  ULDC UR6, c[0x0][0x288] ;  /* 0x0000a20000067ab9 */ /* 0x000fe20000000800 */
[----:B------:R-:W-:Y:S01]  /*1e70*/  IMAD.U32 R7, RZ, RZ, UR9 ;  /* 0x00000009ff077e24 */ /* 0x000fe2000f8e00ff */
[----:B------:R-:W-:Y:S02]  /*1e80*/  WARPGROUP.DEPBAR.LE gsb0, 0x0 ;  /* 0x00008000000079c5 */ /* 0x000fe40000010000 */
[----:B------:R-:W-:-:S06]  /*1e90*/  WARPGROUP.ARRIVE ;  /* 0x00000000000079c5 */ /* 0x000fcc0000000000 */
[----:B------:R-:W-:Y:S01]  /*1ea0*/  HGMMA.64x128x16.F32.BF16 R24, gdesc[UR8], R24, gsb0 ;  /* 0x01e00000081879f0 */ /* 0x000fe20008001818 */
[----:B------:R-:W-:Y:S02]  /*1eb0*/  UIADD3 UR8, UR4, 0x6, URZ ;  /* 0x0000000604087890 */ /* 0x000fe4000fffe03f */
[----:B------:R-:W-:Y:S01]  /*1ec0*/  UIADD3 UR10, UR5, 0x6, URZ ;  /* 0x00000006050a7890 */ /* 0x000fe2000fffe03f */
[----:B------:R-:W-:Y:S01]  /*1ed0*/  UMOV UR9, 0x40000040 ;  /* 0x4000004000097882 */ /* 0x000fe20000000000 */
[----:B------:R-:W-:Y:S01]  /*1ee0*/  UMOV UR11, 0x40000040 ;  /* 0x40000040000b7882 */ /* 0x000fe20000000000 */
[----:B------:R-:W-:Y:S01]  /*1ef0*/  UMOV UR4, 0xffffff80 ;  /* 0xffffff8000047882 */ /* 0x000fe20000000000 */
[----:B------:R-:W-:Y:S01]  /*1f00*/  ULDC UR5, c[0x0][0x2e0] ;  /* 0x0000b80000057ab9 */ /* 0x000fe20000000800 */
[----:B------:R-:W-:-:S04]  /*1f10*/  UIMAD UR4, UR40, UR4, 0x80 ;  /* 0x00000080280474a4 */ /* 0x000fc8000f8e0204 */
[----:B------:R-:W-:Y:S02]  /*1f20*/  UIMAD UR4, UR37, UR5, UR4 ;  /* 0x00000005250472a4 */ /* 0x000fe4000f8e0204 */
[----:B------:R-:W-:Y:S02]  /*1f30*/  UIMAD UR37, UR37, UR5, -UR6 ;  /* 0x00000005252572a4 */ /* 0x000fe4000f8e0a06 */
[----:B------:R-:W-:Y:S02]  /*1f40*/  UIADD3 UR7, UR4, 0x1, -UR6 ;  /* 0x0000000104077890 */ /* 0x000fe4000fffe806 */
[----:B------:R-:W-:-:S04]  /*1f50*/  UIADD3 UR37, UR42, UR37, URZ ;  /* 0x000000252a257290 */ /* 0x000fc8000fffe03f */
[----:B------:R-:W-:Y:S01]  /*1f60*/  MOV R5, UR7 ;  /* 0x0000000700057c02 */ /* 0x000fe20008000f00 */
[----:B------:R-:W-:-:S04]  /*1f70*/  UIADD3 UR7, UR40, -0x2, URZ ;  /* 0xfffffffe28077890 */ /* 0x000fc8000fffe03f */
[----:B------:R-:W-:Y:S01]  /*1f80*/  IMAD R94, R22, -0x2, R5 ;  /* 0xfffffffe165e7824 */ /* 0x000fe200078e0205 */
[----:B------:R-:W-:Y:S02]  /*1f90*/  WARPGROUP.DEPBAR.LE gsb0, 0x0 ;  /* 0x00008000000079c5 */ /* 0x000fe40000010000 */
[----:B------:R-:W-:-:S06]  /*1fa0*/  WARPGROUP.ARRIVE ;  /* 0x00000000000079c5 */ /* 0x000fcc0000000000 */
[----:B------:R-:W-:Y:S01]  /*1fb0*/  HGMMA.64x128x16.F32.BF16 R24, gdesc[UR8], R24, gsb0 ;  /* 0x01e00000081879f0 */ /* 0x000fe20008001818 */
[----:B------:R-:W-:Y:S02]  /*1fc0*/  ULDC UR10, c[0x0][0x9d8] ;  /* 0x00027600000a7ab9 */ /* 0x000fe40000000800 */
        /* <DEDUP_REMOVED lines=33> */
[----:B------:R-:W-:-:S02]  /*21e0*/  IMAD.U32 R45, RZ, RZ, UR4 ;  /* 0x00000004ff2d7e24 */ /* 0x000fc4000f8e00ff */
[----:B------:R-:W-:Y:S01]  /*21f0*/  FMUL.FTZ R31, R31, UR10 ;  /* 0x0000000a1f1f7c20 */ /* 0x000fe20008410000 */
[----:B------:R-:W-:Y:S02]  /*2200*/  VIADD R49, R23, UR42 ;  /* 0x0000002a17317c36 */ /* 0x000fe40008000000 */
[----:B------:R-:W-:Y:S01]  /*2210*/  FMUL.FTZ R34, R34, UR10 ;  /* 0x0000000a22227c20 */ /* 0x000fe20008410000 */
[----:B------:R-:W-:Y:S02]  /*2220*/  IMAD R45, R22, -0x2, R45 ;  /* 0xfffffffe162d7824 */ /* 0x000fe400078e022d */
[----:B------:R-:W-:Y:S01]  /*2230*/  FMUL.FTZ R35, R35, UR10 ;  /* 0x0000000a23237c20 */ /* 0x000fe20008410000 */
[----:B------:R-:W-:Y:S01]  /*2240*/  FMUL.FTZ R38, R38, UR10 ;  /* 0x0000000a26267c20 */ /* 0x000fe20008410000 */
[----:B------:R-:W2:Y:S01]  /*2250*/  MUFU.TANH R27, R27 ;  /* 0x0000001b001b7308 */ /* 0x000ea20000002400 */
[----:B------:R-:W-:Y:S01]  /*2260*/  IADD3 R14, R94, 0x8, R49 ;  /* 0x000000085e0e7810 */ /* 0x000fe20007ffe031 */
[----:B------:R-:W-:Y:S01]  /*2270*/  FMUL.FTZ R21, R37, UR10 ;  /* 0x0000000a25157c20 */ /* 0x000fe20008410000 */
[----:B------:R-:W-:Y:S01]  /*2280*/  FMUL.FTZ R37, R53, UR10 ;  /* 0x0000000a35257c20 */ /* 0x000fe20008410000 */
[----:B------:R-:W-:Y:S01]  /*2290*/  FMUL.FTZ R39, R39, UR10 ;  /* 0x0000000a27277c20 */ /* 0x000fe20008410000 */
[----:B------:R-:W-:Y:S01]  /*22a0*/  VIMNMX R14, R45, R14, PT ;  /* 0x0000000e2d0e7248 */ /* 0x000fe20003fe0100 */
[----:B------:R-:W-:Y:S01]  /*22b0*/  FMUL.FTZ R42, R42, UR10 ;  /* 0x0000000a2a2a7c20 */ /* 0x000fe20008410000 */
[----:B------:R-:W-:Y:S01]  /*22c0*/  FMUL.FTZ R43, R43, UR10 ;  /* 0x0000000a2b2b7c20 */ /* 0x000fe20008410000 */
[----:B------:R-:W3:Y:S01]  /*22d0*/  MUFU.TANH R30, R30 ;  /* 0x0000001e001e7308 */ /* 0x000ee20000002400 */
[----:B------:R-:W-:Y:S01]  /*22e0*/  ISETP.GT.AND P2, PT, R14, RZ, PT ;  /* 0x000000ff0e00720c */ /* 0x000fe20003f44270 */
[----:B------:R-:W-:Y:S01]  /*22f0*/  FMUL.FTZ R46, R46, UR10 ;  /* 0x0000000a2e2e7c20 */ /* 0x000fe20008410000 */
[C---:B------:R-:W-:Y:S01]  /*2300*/  ISETP.GT.AND P3, PT, R14.reuse, 0x1, PT ;  /* 0x000000010e00780c */ /* 0x040fe20003f64270 */
[----:B------:R-:W-:Y:S01]  /*2310*/  FMUL.FTZ R47, R47, UR10 ;  /* 0x0000000a2f2f7c20 */ /* 0x000fe20008410000 */
[----:B------:R-:W-:Y:S01]  /*2320*/  ISETP.GT.AND P4, PT, R14, 0x8, PT ;  /* 0x000000080e00780c */ /* 0x000fe20003f84270 */
[----:B------:R-:W-:Y:S01]  /*2330*/  FMUL.FTZ R50, R50, UR10 ;  /* 0x0000000a32327c20 */ /* 0x000fe20008410000 */
[----:B-1----:R-:W-:Y:S01]  /*2340*/  FSEL R96, R26, -INF , P2 ;  /* 0xff8000001a607808 */ /* 0x002fe20001000000 */
[----:B------:R-:W1:Y:S01]  /*2350*/  MUFU.TANH R31, R31 ;  /* 0x0000001f001f7308 */ /* 0x000e620000002400 */
[----:B--2---:R-:W-:Y:S01]  /*2360*/  FSEL R53, R27, -INF , P3 ;  /* 0xff8000001b357808 */ /* 0x004fe20001800000 */
[----:B------:R-:W-:Y:S01]  /*2370*/  FMUL.FTZ R51, R51, UR10 ;  /* 0x0000000a33337c20 */ /* 0x000fe20008410000 */
[----:B------:R-:W-:Y:S01]  /*2380*/  ISETP.GT.AND P2, PT, R14, 0x9, PT ;  /* 0x000000090e00780c */ /* 0x000fe20003f44270 */
[----:B------:R-:W-:Y:S01]  /*2390*/  FMUL.FTZ R54, R54, UR10 ;  /* 0x0000000a36367c20 */ /* 0x000fe20008410000 */
[----:B------:R-:W-:Y:S01]  /*23a0*/  FMNMX.FTZ R5, R96, R53, !PT ;  /* 0x0000003560057209 */ /* 0x000fe20007810000 */
[----:B------:R-:W-:Y:S01]  /*23b0*/  FMUL.FTZ R20, R36, UR10 ;  /* 0x0000000a24147c20 */ /* 0x000fe20008410000 */
[----:B------:R-:W-:Y:S01]  /*23c0*/  ISETP.GT.AND P3, PT, R14, 0x10, PT ;  /* 0x000000100e00780c */ /* 0x000fe20003f64270 */
        /* <DEDUP_REMOVED lines=21> */
[----:B------:R-:W-:Y:S01]  /*2520*/  FMNMX.FTZ R27, R102, R27, !PT ;  /* 0x0000001b661b7209 */ /* 0x000fe20007810000 */
[----:B------:R-:W-:Y:S01]  /*2530*/  FMUL.FTZ R4, R28, UR10 ;  /* 0x0000000a1c047c20 */ /* 0x000fe20008410000 */
[----:B------:R-:W-:Y:S01]  /*2540*/  FMUL.FTZ R28, R44, UR10 ;  /* 0x0000000a2c1c7c20 */ /* 0x000fe20008410000 */
[----:B------:R-:W2:Y:S01]  /*2550*/  MUFU.TANH R39, R39 ;  /* 0x0000002700277308 */ /* 0x000ea20000002400 */
[----:B---3--:R-:W-:Y:S01]  /*2560*/  FSEL R106, R35, -INF , P2 ;  /* 0xff800000236a7808 */ /* 0x008fe20001000000 */
[----:B------:R-:W-:Y:S01]  /*2570*/  FMUL.FTZ R70, R70, UR10 ;  /* 0x0000000a46467c20 */ /* 0x000fe20008410000 */
[----:B------:R-:W-:Y:S01]  /*2580*/  ISETP.GT.AND P2, PT, R14, 0x19, PT ;  /* 0x000000190e00780c */ /* 0x000fe20003f44270 */
        /* <DEDUP_REMOVED lines=24> */
[----:B------:R-:W-:Y:S01]  /*2710*/  ULDC UR4, c[0x0][0x988] ;  /* 0x0002620000047ab9 */ /* 0x000fe20000000800 */
[----:B------:R-:W-:Y:S01]  /*2720*/  FMNMX.FTZ R27, R118, R27, !PT ;  /* 0x0000001b761b7209 */ /* 0x000fe20007810000 */
[----:B------:R-:W-:Y:S01]  /*2730*/  FMUL.FTZ R25, R41, UR10 ;  /* 0x0000000a29197c20 */ /* 0x000fe20008410000 */
[----:B------:R-:W-:Y:S01]  /*2740*/  VIADDMNMX R45, R49, R94, R45, PT ;  /* 0x0000005e312d7246 */ /* 0x000fe2000380012d */
[----:B------:R-:W3:Y:S01]  /*2750*/  MUFU.TANH R47, R47 ;  /* 0x0000002f002f7308 */ /* 0x000ee20000002400 */
[----:B-1----:R-:W-:Y:S01]  /*2760*/  FSEL R92, R43, -INF , P2 ;  /* 0xff8000002b5c7808 */ /* 0x002fe20001000000 */
[----:B------:R-:W-:Y:S01]  /*2770*/  FMUL.FTZ R41, R57, UR10 ;  /* 0x0000000a39297c20 */ /* 0x000fe20008410000 */
[----:B------:R-:W-:Y:S01]  /*2780*/  ISETP.GT.AND P2, PT, R14, 0x29, PT ;  /* 0x000000290e00780c */ /* 0x000fe20003f44270 */
[----:B------:R-:W-:Y:S01]  /*2790*/  FMUL.FTZ R61, R61, UR10 ;  /* 0x0000000a3d3d7c20 */ /* 0x000fe20008410000 */
[----:B------:R-:W-:Y:S01]  /*27a0*/  FMNMX.FTZ R27, R92, R27, !PT ;  /* 0x0000001b5c1b7209 */ /* 0x000fe20007810000 */
[----:B------:R-:W-:Y:S01]  /*27b0*/  FMUL.FTZ R64, R64, UR10 ;  /* 0x0000000a40407c20 */ /* 0x000fe20008410000 */
[----:B------:R-:W-:Y:S01]  /*27c0*/  ISETP.GT.AND P4, PT, R45, 0x8, PT ;  /* 0x000000082d00780c */ /* 0x000fe20003f84270 */
[----:B------:R-:W-:Y:S01]  /*27d0*/  MUFU.TANH R50, R50 ;  /* 0x0000003200327308 */ /* 0x000fe20000002400 */
[----:B--2---:R-:W-:Y:S01]  /*27e0*/  FSEL R90, R46, -INF , P3 ;  /* 0xff8000002e5a7808 */ /* 0x004fe20001800000 */
[----:B------:R-:W-:Y:S01]  /*27f0*/  FMUL.FTZ R65, R65, UR10 ;  /* 0x0000000a41417c20 */ /* 0x000fe20008410000 */
[----:B------:R-:W-:Y:S01]  /*2800*/  ISETP.GT.AND P3, PT, R14, 0x30, PT ;  /* 0x000000300e00780c */ /* 0x000fe20003f64270 */
        /* <DEDUP_REMOVED lines=9> */
[----:B------:R-:W-:Y:S01]  /*28a0*/  FMNMX.FTZ R27, R88, R27, !PT ;  /* 0x0000001b581b7209 */ /* 0x000fe20007810000 */
[----:B------:R-:W-:Y:S01]  /*28b0*/  FMUL.FTZ R77, R77, UR10 ;  /* 0x0000000a4d4d7c20 */ /* 0x000fe20008410000 */
[----:B------:R-:W-:Y:S01]  /*28c0*/  FMUL.FTZ R80, R80, UR10 ;  /* 0x0000000a50507c20 */ /* 0x000fe20008410000 */
[----:B------:R-:W-:Y:S01]  /*28d0*/  MUFU.TANH R52, R54 ;  /* 0x0000003600347308 */ /* 0x000fe20000002400 */
[----:B------:R-:W-:Y:S01]  /*28e0*/  FMUL.FTZ R81, R81, UR10 ;  /* 0x0000000a51517c20 */ /* 0x000fe20008410000 */
[----:B------:R-:W-:Y:S01]  /*28f0*/  FMUL.FTZ R84, R84, UR10 ;  /* 0x0000000a54547c20 */ /* 0x000fe20008410000 */
[----:B------:R-:W-:Y:S01]  /*2900*/  FMUL.FTZ R85, R85, UR10 ;  /* 0x0000000a55557c20 */ /* 0x000fe20008410000 */
[----:B------:R2:W-:Y:S04]  /*2910*/  @!P1 SYNCS.ARRIVE.TRANS64.RED.A1T0 RZ, [R0+URZ], RZ ;  /* 0x000000ff00ff99a7 */ /* 0x0005e8000810043f */
[----:B------:R-:W3:Y:S01]  /*2920*/  MUFU.TANH R55, R55 ;  /* 0x0000003700377308 */ /* 0x000ee20000002400 */
[----:B-1----:R-:W-:-:S02]  /*2930*/  FSEL R56, R51, -INF , P2 ;  /* 0xff80000033387808 */ /* 0x002fc40001000000 */
[----:B------:R-:W-:-:S05]  /*2940*/  ISETP.GT.AND P2, PT, R14, 0x39, PT ;  /* 0x000000390e00780c */ /* 0x000fca0003f44270 */
[----:B------:R-:W1:Y:S08]  /*2950*/  MUFU.TANH R58, R58 ;  /* 0x0000003a003a7308 */ /* 0x000e700000002400 */
[----:B------:R4:W-:Y:S01]  /*2960*/  MUFU.TANH R5, R66 ;  /* 0x0000004200057308 */ /* 0x0009e20000002400 */
[----:B---3--:R-:W-:Y:S02]  /*2970*/  FSEL R46, R55, -INF , P2 ;  /* 0xff800000372e7808 */ /* 0x008fe40001000000 */
[----:B------:R-:W-:-:S05]  /*2980*/  ISETP.GT.AND P2, PT, R14, 0x41, PT ;  /* 0x000000410e00780c */ /* 0x000fca0003f44270 */
[----:B------:R-:W3:Y:S01]  /*2990*/  MUFU.TANH R59, R59 ;  /* 0x0000003b003b7308 */ /* 0x000ee20000002400 */
[----:B----4-:R-:W-:Y:S02]  /*29a0*/  FSEL R66, R50, -INF , P3 ;  /* 0xff80000032427808 */ /* 0x010fe40001800000 */
[----:B------:R-:W-:Y:S02]  /*29b0*/  ISETP.GT.AND P3, PT, R14, 0x38, PT ;  /* 0x000000380e00780c */ /* 0x000fe40003f64270 */
[----:B------:R-:W-:Y:S02]  /*29c0*/  FMNMX.FTZ R27, R66, R27, !PT ;  /* 0x0000001b421b7209 */ /* 0x000fe40007810000 */
[----:B------:R-:W-:Y:S01]  /*29d0*/  FSEL R52, R52, -INF , P3 ;  /* 0xff80000034347808 */ /* 0x000fe20001800000 */
[----:B------:R-:W4:Y:S01]  /*29e0*/  MUFU.TANH R62, R62 ;  /* 0x0000003e003e7308 */ /* 0x000f220000002400 */
[----:B------:R-:W-:Y:S02]  /*29f0*/  FMNMX.FTZ R27, R56, R27, !PT ;  /* 0x0000001b381b7209 */ /* 0x000fe40007810000 */
[----:B------:R-:W-:-:S02]  /*2a00*/  ISETP.GT.AND P3, PT, R14, 0x40, PT ;  /* 0x000000400e00780c */ /* 0x000fc40003f64270 */
[----:B------:R-:W-:Y:S02]  /*2a10*/  FMNMX.FTZ R27, R52, R27, !PT ;  /* 0x0000001b341b7209 */ /* 0x000fe40007810000 */
[----:B-1----:R-:W-:Y:S01]  /*2a20*/  FSEL R38, R58, -INF , P3 ;  /* 0xff8000003a267808 */ /* 0x002fe20001800000 */
[----:B------:R-:W1:Y:S01]  /*2a30*/  MUFU.TANH R63, R63 ;  /* 0x0000003f003f7308 */ /* 0x000e620000002400 */
[----:B------:R-:W-:Y:S02]  /*2a40*/  FMNMX.FTZ R27, R46, R27, !PT ;  /* 0x0000001b2e1b7209 */ /* 0x000fe40007810000 */
[----:B------:R-:W-:Y:S02]  /*2a50*/  ISETP.GT.AND P3, PT, R14, 0x48, PT ;  /* 0x000000480e00780c */ /* 0x000fe40003f64270 */
[----:B---3--:R-:W-:Y:S02]  /*2a60*/  FSEL R26, R59, -INF , P2 ;  /* 0xff8000003b1a7808 */ /* 0x008fe40001000000 */
[----:B------:R-:W-:Y:S01]  /*2a70*/  FMNMX.FTZ R27, R38, R27, !PT ;  /* 0x0000001b261b7209 */ /* 0x000fe20007810000 */
[----:B------:R-:W3:Y:S01]  /*2a80*/  MUFU.TANH R44, R67 ;  /* 0x00000043002c7308 */ /* 0x000ee20000002400 */
[----:B------:R-:W-:-:S02]  /*2a90*/  ISETP.GT.AND P2, PT, R14, 0x49, PT ;  /* 0x000000490e00780c */ /* 0x000fc40003f44270 */
[----:B----4-:R-:W-:Y:S02]  /*2aa0*/  FSEL R30, R62, -INF , P3 ;  /* 0xff8000003e1e7808 */ /* 0x010fe40001800000 */
[----:B------:R-:W-:Y:S02]  /*2ab0*/  FMNMX.FTZ R27, R26, R27, !PT ;  /* 0x0000001b1a1b7209 */ /* 0x000fe40007810000 */
[----:B------:R-:W-:Y:S01]  /*2ac0*/  ISETP.GT.AND P3, PT, R14, 0x50, PT ;  /* 0x000000500e00780c */ /* 0x000fe20003f64270 */
[----:B------:R-:W4:Y:S01]  /*2ad0*/  MUFU.TANH R48, R70 ;  /* 0x0000004600307308 */ /* 0x000f220000002400 */
[----:B-1----:R-:W-:Y:S02]  /*2ae0*/  FSEL R34, R63, -INF , P2 ;  /* 0xff8000003f227808 */ /* 0x002fe40001000000 */
[----:B------:R-:W-:Y:S02]  /*2af0*/  FMNMX.FTZ R27, R30, R27, !PT ;  /* 0x0000001b1e1b7209 */ /* 0x000fe40007810000 */
[----:B------:R-:W-:-:S02]  /*2b00*/  ISETP.GT.AND P2, PT, R14, 0x51, PT ;  /* 0x000000510e00780c */ /* 0x000fc40003f44270 */
[----:B------:R-:W-:Y:S01]  /*2b10*/  FSEL R42, R5, -INF , P3 ;  /* 0xff800000052a7808 */ /* 0x000fe20001800000 */
[----:B------:R-:W1:Y:S01]  /*2b20*/  MUFU.TANH R54, R71 ;  /* 0x0000004700367308 */ /* 0x000e620000002400 */
[----:B------:R-:W-:Y:S01]  /*2b30*/  FMNMX.FTZ R27, R34, R27, !PT ;  /* 0x0000001b221b7209 */ /* 0x000fe20007810000 */
[----:B------:R-:W-:Y:S01]  /*2b40*/  FMUL.FTZ R5, R60, UR10 ;  /* 0x0000000a3c057c20 */ /* 0x000fe20008410000 */
        /* <DEDUP_REMOVED lines=12> */
[----:B------:R-:W-:Y:S01]  /*2c10*/  FMNMX.FTZ R27, R54, R27, !PT ;  /* 0x0000001b361b7209 */ /* 0x000fe20007810000 */
[----:B------:R-:W1:Y:S01]  /*2c20*/  MUFU.TANH R70, R78 ;  /* 0x0000004e00467308 */ /* 0x000e620000002400 */
[----:B---3--:R-:W-:Y:S02]  /*2c30*/  FSEL R58, R74, -INF , P3 ;  /* 0xff8000004a3a7808 */ /* 0x008fe40001800000 */
[----:B------:R-:W-:Y:S02]  /*2c40*/  ISETP.GT.AND P3, PT, R14, 0x68, PT ;  /* 0x000000680e00780c */ /* 0x000fe40003f64270 */
[----:B------:R-:W-:-:S03]  /*2c50*/  FMNMX.FTZ R27, R58, R27, !PT ;  /* 0x0000001b3a1b7209 */ /* 0x000fc60007810000 */
[----:B------:R-:W3:Y:S01]  /*2c60*/  MUFU.TANH R79, R79 ;  /* 0x0000004f004f7308 */ /* 0x000ee20000002400 */
[----:B----4-:R-:W-:Y:S02]  /*2c70*/  FSEL R62, R75, -INF , P2 ;  /* 0xff8000004b3e7808 */ /* 0x010fe40001000000 */
[----:B------:R-:W-:Y:S02]  /*2c80*/  ISETP.GT.AND P2, PT, R14, 0x69, PT ;  /* 0x000000690e00780c */ /* 0x000fe40003f44270 */
[----:B------:R-:W-:-:S03]  /*2c90*/  FMNMX.FTZ R27, R62, R27, !PT ;  /* 0x0000001b3e1b7209 */ /* 0x000fc60007810000 */
[----:B------:R-:W4:Y:S01]  /*2ca0*/  MUFU.TANH R82, R82 ;  /* 0x0000005200527308 */ /* 0x000f220000002400 */
[----:B-1----:R-:W-:Y:S02]  /*2cb0*/  FSEL R70, R70, -INF , P3 ;  /* 0xff80000046467808 */ /* 0x002fe40001800000 */
[----:B------:R-:W-:Y:S02]  /*2cc0*/  ISETP.GT.AND P3, PT, R14, 0x70, PT ;  /* 0x000000700e00780c */ /* 0x000fe40003f64270 */
[----:B------:R-:W-:-:S03]  /*2cd0*/  FMNMX.FTZ R27, R70, R27, !PT ;  /* 0x0000001b461b7209 */ /* 0x000fc60007810000 */
        /* <DEDUP_REMOVED lines=12> */
[----:B------:R-:W-:Y:S01]  /*2da0*/  MUFU.TANH R27, R5 ;  /* 0x00000005001b7308 */ /* 0x000fe20000002400 */
[----:B---3--:R-:W-:Y:S02]  /*2db0*/  FSEL R82, R86, -INF , P3 ;  /* 0xff80000056527808 */ /* 0x008fe40001800000 */
[----:B------:R-:W-:Y:S02]  /*2dc0*/  ISETP.GT.AND P3, PT, R45, 0x1, PT ;  /* 0x000000012d00780c */ /* 0x000fe40003f64270 */
[----:B------:R-:W-:-:S03]  /*2dd0*/  FMNMX.FTZ R31, R82, R31, !PT ;  /* 0x0000001f521f7209 */ /* 0x000fc60007810000 */
[----:B------:R-:W-:Y:S01]  /*2de0*/  MUFU.TANH R2, R2 ;  /* 0x0000000200027308 */ /* 0x000fe20000002400 */
[----:B----4-:R-:W-:-:S04]  /*2df0*/  FSEL R86, R87, -INF , P2 ;  /* 0xff80000057567808 */ /* 0x010fc80001000000 */
[----:B------:R-:W-:-:S03]  /*2e00*/  FMNMX.FTZ R31, R86, R31, !PT ;  /* 0x0000001f561f7209 */ /* 0x000fc60007810000 */
[----:B------:R-:W1:Y:S02]  /*2e10*/  MUFU.TANH R3, R3 ;  /* 0x0000000300037308 */ /* 0x000e640000002400 */
[----:B------:R-:W3:Y:S06]  /*2e20*/  SHFL.BFLY PT, R14, R31, 0x2, 0x1f ;  /* 0x0c401f001f0e7f89 */ /* 0x000eec00000e0000 */
[----:B------:R-:W4:Y:S08]  /*2e30*/  MUFU.TANH R4, R4 ;  /* 0x0000000400047308 */ /* 0x000f300000002400 */
[----:B------:R-:W5:Y:S01]  /*2e40*/  MUFU.TANH R12, R12 ;  /* 0x0000000c000c7308 */ /* 0x000f620000002400 */
[----:B-1----:R-:W-:-:S02]  /*2e50*/  FSEL R3, R3, -INF , P3 ;  /* 0xff80000003037808 */ /* 0x002fc40001800000 */
[----:B------:R-:W-:-:S05]  /*2e60*/  ISETP.GT.AND P3, PT, R45, 0x10, PT ;  /* 0x000000102d00780c */ /* 0x000fca0003f64270 */
[----:B------:R-:W1:Y:S01]  /*2e70*/  MUFU.TANH R13, R13 ;  /* 0x0000000d000d7308 */ /* 0x000e620000002400 */
[----:B---3--:R-:W-:-:S05]  /*2e80*/  FMNMX.FTZ R5, R31, R14, !PT ;  /* 0x0000000e1f057209 */ /* 0x008fca0007810000 */
[----:B------:R-:W3:Y:S02]  /*2e90*/  SHFL.BFLY PT, R14, R5, 0x1, 0x1f ;  /* 0x0c201f00050e7f89 */ /* 0x000ee400000e0000 */
[----:B------:R-:W2:Y:S08]  /*2ea0*/  MUFU.TANH R15, R15 ;  /* 0x0000000f000f7308 */ /* 0x000eb00000002400 */
[----:B------:R-:W2:Y:S08]  /*2eb0*/  MUFU.TANH R20, R20 ;  /* 0x0000001400147308 */ /* 0x000eb00000002400 */
[----:B------:R-:W2:Y:S01]  /*2ec0*/  MUFU.TANH R21, R21 ;  /* 0x0000001500157308 */ /* 0x000ea20000002400 */
[----:B---3--:R-:W-:-:S07]  /*2ed0*/  FMNMX.FTZ R14, R5, R14, !PT ;  /* 0x0000000e050e7209 */ /* 0x008fce0007810000 */
[----:B------:R-:W3:Y:S01]  /*2ee0*/  MUFU.TANH R24, R24 ;  /* 0x0000001800187308 */ /* 0x000ee20000002400 */
[----:B------:R-:W-:Y:S01]  /*2ef0*/  MOV R5, UR4 ;  /* 0x0000000400057c02 */ /* 0x000fe20008000f00 */
[----:B------:R-:W-:Y:S01]  /*2f00*/  USHF.R.S32.HI UR4, URZ, 0x1f, UR37 ;  /* 0x0000001f3f047899 */ /* 0x000fe20008011425 */
[----:B------:R-:W-:-:S03]  /*2f10*/  FSETP.NEU.FTZ.AND P2, PT, R14, -INF , PT ;  /* 0xff8000000e00780b */ /* 0x000fc60003f5d000 */
[----:B------:R-:W-:Y:S01]  /*2f20*/  FMUL.FTZ R31, R14, R5 ;  /* 0x000000050e1f7220 */ /* 0x000fe20000410000 */
[----:B------:R-:W-:Y:S01]  /*2f30*/  ULEA.HI UR4, UR4, UR37, URZ, 0x7 ;  /* 0x0000002504047291 */ /* 0x000fe2000f8f383f */
[----:B------:R-:W3:Y:S03]  /*2f40*/  MUFU.TANH R25, R25 ;  /* 0x0000001900197308 */ /* 0x000ee60000002400 */
[----:B------:R-:W-:Y:S01]  /*2f50*/  FSEL R35, R31, RZ, P2 ;  /* 0x000000ff1f237208 */ /* 0x000fe20001000000 */
[----:B------:R-:W-:Y:S01]  /*2f60*/  USHF.R.S32.HI UR4, URZ, 0x7, UR4 ;  /* 0x000000073f047899 */ /* 0x000fe20008011404 */
[----:B------:R-:W-:-:S03]  /*2f70*/  ISETP.GT.AND P2, PT, R45, RZ, PT ;  /* 0x000000ff2d00720c */ /* 0x000fc60003f44270 */
[-CC-:B------:R-:W-:Y:S01]  /*2f80*/  FFMA.FTZ R181, R96, R5.reuse, -R35.reuse ;  /* 0x0000000560b57223 */ /* 0x180fe20000010823 */
[----:B------:R-:W-:Y:S01]  /*2f90*/  FSEL R94, R2, -INF , P2 ;  /* 0xff800000025e7808 */ /* 0x000fe20001000000 */
[-CC-:B------:R-:W-:Y:S01]  /*2fa0*/  FFMA.FTZ R183, R98, R5.reuse, -R35.reuse ;  /* 0x0000000562b77223 */ /* 0x180fe20000010823 */
[C---:B------:R-:W-:Y:S01]  /*2fb0*/  ISETP.GT.AND P2, PT, R45.reuse, 0x9, PT ;  /* 0x000000092d00780c */ /* 0x040fe20003f44270 */
[-CC-:B------:R-:W-:Y:S01]  /*2fc0*/  FFMA.FTZ R2, R100, R5.reuse, -R35.reuse ;  /* 0x0000000564027223 */ /* 0x180fe20000010823 */
[----:B----4-:R-:W-:Y:S01]  /*2fd0*/  FSEL R96, R4, -INF , P4 ;  /* 0xff80000004607808 */ /* 0x010fe20002000000 */
[--C-:B------:R-:W-:Y:S01]  /*2fe0*/  FFMA.FTZ R177, R102, R5, -R35.reuse ;  /* 0x0000000566b17223 */ /* 0x100fe20000010823 */
[----:B------:R-:W-:Y:S01]  /*2ff0*/  FMNMX.FTZ R31, R94, R3, !PT ;  /* 0x000000035e1f7209 */ /* 0x000fe20007810000 */
[----:B------:R-:W4:Y:S01]  /*3000*/  MUFU.TANH R28, R28 ;  /* 0x0000001c001c7308 */ /* 0x000f220000002400 */
[----:B-----5:R-:W-:Y:S01]  /*3010*/  FSEL R98, R12, -INF , P2 ;  /* 0xff8000000c627808 */ /* 0x020fe20001000000 */
[--C-:B------:R-:W-:Y:S01]  /*3020*/  FFMA.FTZ R4, R106, R5, -R35.reuse ;  /* 0x000000056a047223 */ /* 0x100fe20000010823 */
[----:B------:R-:W-:Y:S01]  /*3030*/  FMNMX.FTZ R31, R96, R31, !PT ;  /* 0x0000001f601f7209 */ /* 0x000fe20007810000 */
[-CC-:B------:R-:W-:Y:S01]  /*3040*/  FFMA.FTZ R179, R110, R5.reuse, -R35.reuse ;  /* 0x000000056eb37223 */ /* 0x180fe20000010823 */
[----:B------:R-:W-:Y:S01]  /*3050*/  ISETP.GT.AND P2, PT, R45, 0x11, PT ;  /* 0x000000112d00780c */ /* 0x000fe20003f44270 */
[--C-:B------:R-:W-:Y:S01]  /*3060*/  FFMA.FTZ R173, R118, R5, -R35.reuse ;  /* 0x0000000576ad7223 */ /* 0x100fe20000010823 */
[----:B-1----:R-:W-:Y:S01]  /*3070*/  FSEL R100, R13, -INF , P3 ;  /* 0xff8000000d647808 */ /* 0x002fe20001800000 */
[----:B------:R-:W1:Y:S01]  /*3080*/  MUFU.TANH R29, R29 ;  /* 0x0000001d001d7308 */ /* 0x000e620000002400 */
[----:B------:R-:W-:Y:S01]  /*3090*/  FMNMX.FTZ R31, R98, R31, !PT ;  /* 0x0000001f621f7209 */ /* 0x000fe20007810000 */
[-CC-:B------:R-:W-:Y:S01]  /*30a0*/  FFMA.FTZ R175, R90, R5.reuse, -R35.reuse ;  /* 0x000000055aaf7223 */ /* 0x180fe20000010823 */
[----:B------:R-:W-:Y:S01]  /*30b0*/  ISETP.GT.AND P3, PT, R45, 0x18, PT ;  /* 0x000000182d00780c */ /* 0x000fe20003f64270 */
[-CC-:B------:R-:W-:Y:S01]  /*30c0*/  FFMA.FTZ R169, R66, R5.reuse, -R35.reuse ;  /* 0x0000000542a97223 */ /* 0x180fe20000010823 */
[----:B--2---:R-:W-:Y:S01]  /*30d0*/  FSEL R102, R15, -INF , P2 ;  /* 0xff8000000f667808 */ /* 0x004fe20001000000 */
[--C-:B------:R-:W-:Y:S01]  /*30e0*/  FFMA.FTZ R171, R52, R5, -R35.reuse ;  /* 0x0000000534ab7223 */ /* 0x100fe20000010823 */
[----:B------:R-:W-:Y:S01]  /*30f0*/  FMNMX.FTZ R31, R100, R31, !PT ;  /* 0x0000001f641f7209 */ /* 0x000fe20007810000 */
[----:B------:R-:W2:Y:S01]  /*3100*/  MUFU.TANH R32, R32 ;  /* 0x0000002000207308 */ /* 0x000ea20000002400 */
[----:B------:R-:W-:Y:S01]  /*3110*/  ISETP.GT.AND P2, PT, R45, 0x19, PT ;  /* 0x000000192d00780c */ /* 0x000fe20003f44270 */
[-CC-:B------:R-:W-:Y:S01]  /*3120*/  FFMA.FTZ R50, R53, R5.reuse, -R35.reuse ;  /* 0x0000000535327223 */ /* 0x180fe20000010823 */
[----:B------:R-:W-:Y:S01]  /*3130*/  FSEL R104, R20, -INF , P3 ;  /* 0xff80000014687808 */ /* 0x000fe20001800000 */
[--C-:B------:R-:W-:Y:S01]  /*3140*/  FFMA.FTZ R20, R114, R5, -R35.reuse ;  /* 0x0000000572147223 */ /* 0x100fe20000010823 */
[----:B------:R-:W-:Y:S01]  /*3150*/  FMNMX.FTZ R31, R102, R31, !PT ;  /* 0x0000001f661f7209 */ /* 0x000fe20007810000 */
[-CC-:B------:R-:W-:Y:S01]  /*3160*/  FFMA.FTZ R161, R42, R5.reuse, -R35.reuse ;  /* 0x000000052aa17223 */ /* 0x180fe20000010823 */
[----:B------:R-:W-:Y:S01]  /*3170*/  ISETP.GT.AND P3, PT, R45, 0x20, PT ;  /* 0x000000202d00780c */ /* 0x000fe20003f64270 */
[----:B------:R-:W5:Y:S01]  /*3180*/  MUFU.TANH R33, R33 ;  /* 0x0000002100217308 */ /* 0x000f620000002400 */
[----:B------:R-:W-:Y:S01]  /*3190*/  FSEL R106, R21, -INF , P2 ;  /* 0xff800000156a7808 */ /* 0x000fe20001000000 */
[--C-:B------:R-:W-:Y:S01]  /*31a0*/  FFMA.FTZ R167, R30, R5, -R35.reuse ;  /* 0x000000051ea77223 */ /* 0x100fe20000010823 */
[----:B------:R-:W-:Y:S01]  /*31b0*/  FMNMX.FTZ R31, R104, R31, !PT ;  /* 0x0000001f681f7209 */ /* 0x000fe20007810000 */
[-CC-:B------:R-:W-:Y:S01]  /*31c0*/  FFMA.FTZ R30, R34, R5.reuse, -R35.reuse ;  /* 0x00000005221e7223 */ /* 0x180fe20000010823 */
[C---:B------:R-:W-:Y:S01]  /*31d0*/  ISETP.GT.AND P2, PT, R45.reuse, 0x21, PT ;  /* 0x000000212d00780c */ /* 0x040fe20003f44270 */
[--C-:B------:R-:W-:Y:S01]  /*31e0*/  FFMA.FTZ R34, R44, R5, -R35.reuse ;  /* 0x000000052c227223 */ /* 0x100fe20000010823 */
[----:B---3--:R-:W-:Y:S01]  /*31f0*/  FSEL R108, R24, -INF , P3 ;  /* 0xff800000186c7808 */ /* 0x008fe20001800000 */
[----:B------:R-:W3:Y:S01]  /*3200*/  MUFU.TANH R36, R36 ;  /* 0x0000002400247308 */ /* 0x000ee20000002400 */
[----:B------:R-:W-:Y:S01]  /*3210*/  FMNMX.FTZ R31, R106, R31, !PT ;  /* 0x0000001f6a1f7209 */ /* 0x000fe20007810000 */
[-CC-:B------:R-:W-:Y:S01]  /*3220*/  FFMA.FTZ R24, R92, R5.reuse, -R35.reuse ;  /* 0x000000055c187223 */ /* 0x180fe20000010823 */
[----:B------:R-:W-:Y:S01]  /*3230*/  ISETP.GT.AND P3, PT, R45, 0x28, PT ;  /* 0x000000282d00780c */ /* 0x000fe20003f64270 */
[-CC-:B------:R-:W-:Y:S01]  /*3240*/  FFMA.FTZ R165, R38, R5.reuse, -R35.reuse ;  /* 0x0000000526a57223 */ /* 0x180fe20000010823 */
[----:B------:R-:W-:Y:S01]  /*3250*/  FSEL R110, R25, -INF , P2 ;  /* 0xff800000196e7808 */ /* 0x000fe20001000000 */
[--C-:B------:R-:W-:Y:S01]  /*3260*/  FFMA.FTZ R26, R26, R5, -R35.reuse ;  /* 0x000000051a1a7223 */ /* 0x100fe20000010823 */
[----:B------:R-:W-:Y:S01]  /*3270*/  FMNMX.FTZ R31, R108, R31, !PT ;  /* 0x0000001f6c1f7209 */ /* 0x000fe20007810000 */
[----:B------:R-:W3:Y:S01]  /*3280*/  MUFU.TANH R37, R37 ;  /* 0x0000002500257308 */ /* 0x000ee20000002400 */
[C---:B------:R-:W-:Y:S01]  /*3290*/  ISETP.GT.AND P2, PT, R45.reuse, 0x29, PT ;  /* 0x000000292d00780c */ /* 0x040fe20003f44270 */
[-CC-:B------:R-:W-:Y:S01]  /*32a0*/  FFMA.FTZ R163, R48, R5.reuse, -R35.reuse ;  /* 0x0000000530a37223 */ /* 0x180fe20000010823 */
[----:B----4-:R-:W-:Y:S01]  /*32b0*/  FSEL R112, R28, -INF , P3 ;  /* 0xff8000001c707808 */ /* 0x010fe20001800000 */
[--C-:B------:R-:W-:Y:S01]  /*32c0*/  FFMA.FTZ R28, R88, R5, -R35.reuse ;  /* 0x00000005581c7223 */ /* 0x100fe20000010823 */
[----:B------:R-:W-:Y:S01]  /*32d0*/  FMNMX.FTZ R31, R110, R31, !PT ;  /* 0x0000001f6e1f7209 */ /* 0x000fe20007810000 */
[-CC-:B------:R-:W-:Y:S01]  /*32e0*/  FFMA.FTZ R38, R54, R5.reuse, -R35.reuse ;  /* 0x0000000536267223 */ /* 0x180fe20000010823 */
[----:B------:R-:W-:Y:S01]  /*32f0*/  ISETP.GT.AND P3, PT, R45, 0x30, PT ;  /* 0x000000302d00780c */ /* 0x000fe20003f64270 */
[----:B------:R-:W4:Y:S01]  /*3300*/  MUFU.TANH R40, R40 ;  /* 0x0000002800287308 */ /* 0x000f220000002400 */
[----:B-1----:R-:W-:Y:S01]  /*3310*/  FSEL R114, R29, -INF , P2 ;  /* 0xff8000001d727808 */ /* 0x002fe20001000000 */
[--C-:B------:R-:W-:Y:S01]  /*3320*/  FFMA.FTZ R157, R58, R5, -R35.reuse ;  /* 0x000000053a9d7223 */ /* 0x100fe20000010823 */
[----:B------:R-:W-:Y:S01]  /*3330*/  FMNMX.FTZ R31, R112, R31, !PT ;  /* 0x0000001f701f7209 */ /* 0x000fe20007810000 */
[-CC-:B------:R-:W-:Y:S01]  /*3340*/  FFMA.FTZ R62, R62, R5.reuse, -R35.reuse ;  /* 0x000000053e3e7223 */ /* 0x180fe20000010823 */
[C---:B------:R-:W-:Y:S01]  /*3350*/  ISETP.GT.AND P2, PT, R45.reuse, 0x31, PT ;  /* 0x000000312d00780c */ /* 0x040fe20003f44270 */
[--C-:B------:R-:W-:Y:S01]  /*3360*/  FFMA.FTZ R70, R70, R5, -R35.reuse ;  /* 0x0000000546467223 */ /* 0x100fe20000010823 */
[----:B--2---:R-:W-:Y:S01]  /*3370*/  FSEL R116, R32, -INF , P3 ;  /* 0xff80000020747808 */ /* 0x004fe20001800000 */
[----:B------:R-:W1:Y:S01]  /*3380*/  MUFU.TANH R41, R41 ;  /* 0x0000002900297308 */ /* 0x000e620000002400 */
[----:B------:R-:W-:Y:S01]  /*3390*/  FMNMX.FTZ R31, R114, R31, !PT ;  /* 0x0000001f721f7209 */ /* 0x000fe20007810000 */
[-CC-:B------:R-:W-:Y:S01]  /*33a0*/  FFMA.FTZ R32, R56, R5.reuse, -R35.reuse ;  /* 0x0000000538207223 */ /* 0x180fe20000010823 */
[----:B------:R-:W-:Y:S01]  /*33b0*/  ISETP.GT.AND P3, PT, R45, 0x38, PT ;  /* 0x000000382d00780c */ /* 0x000fe20003f64270 */
[-CC-:B------:R-:W-:Y:S01]  /*33c0*/  FFMA.FTZ R74, R74, R5.reuse, -R35.reuse ;  /* 0x000000054a4a7223 */ /* 0x180fe20000010823 */
[----:B-----5:R-:W-:Y:S01]  /*33d0*/  FSEL R118, R33, -INF , P2 ;  /* 0xff80000021767808 */ /* 0x020fe20001000000 */
[--C-:B------:R-:W-:Y:S01]  /*33e0*/  FFMA.FTZ R60, R60, R5, -R35.reuse ;  /* 0x000000053c3c7223 */ /* 0x100fe20000010823 */
[----:B------:R-:W-:Y:S01]  /*33f0*/  FMNMX.FTZ R31, R116, R31, !PT ;  /* 0x0000001f741f7209 */ /* 0x000fe20007810000 */
[----:B------:R-:W2:Y:S01]  /*3400*/  MUFU.TANH R61, R61 ;  /* 0x0000003d003d7308 */ /* 0x000ea20000002400 */
[C---:B------:R-:W-:Y:S01]  /*3410*/  ISETP.GT.AND P2, PT, R45.reuse, 0x39, PT ;  /* 0x000000392d00780c */ /* 0x040fe20003f44270 */
[-CC-:B------:R-:W-:Y:S01]  /*3420*/  FFMA.FTZ R78, R78, R5.reuse, -R35.reuse ;  /* 0x000000054e4e7223 */ /* 0x180fe20000010823 */
[----:B---3--:R-:W-:Y:S01]  /*3430*/  FSEL R120, R36, -INF , P3 ;  /* 0xff80000024787808 */ /* 0x008fe20001800000 */
[--C-:B------:R-:W-:Y:S01]  /*3440*/  FFMA.FTZ R36, R46, R5, -R35.reuse ;  /* 0x000000052e247223 */ /* 0x100fe20000010823 */
[----:B------:R-:W-:Y:S01]  /*3450*/  FMNMX.FTZ R31, R118, R31, !PT ;  /* 0x0000001f761f7209 */ /* 0x000fe20007810000 */
[-CC-:B------:R-:W-:Y:S01]  /*3460*/  FFMA.FTZ R82, R82, R5.reuse, -R35.reuse ;  /* 0x0000000552527223 */ /* 0x180fe20000010823 */
[----:B------:R-:W-:Y:S01]  /*3470*/  ISETP.GT.AND P3, PT, R45, 0x40, PT ;  /* 0x000000402d00780c */ /* 0x000fe20003f64270 */
[----:B------:R-:W3:Y:S01]  /*3480*/  MUFU.TANH R64, R64 ;  /* 0x0000004000407308 */ /* 0x000ee20000002400 */
[----:B------:R-:W-:Y:S01]  /*3490*/  FSEL R92, R37, -INF , P2 ;  /* 0xff800000255c7808 */ /* 0x000fe20001000000 */
[----:B------:R-:W-:Y:S01]  /*34a0*/  FFMA.FTZ R35, R86, R5, -R35 ;  /* 0x0000000556237223 */ /* 0x000fe20000010823 */
[----:B------:R-:W-:Y:S01]  /*34b0*/  FMNMX.FTZ R31, R120, R31, !PT ;  /* 0x0000001f781f7209 */ /* 0x000fe20007810000 */
[----:B------:R-:W-:Y:S01]  /*34c0*/  UISETP.LT.AND UP0, UPT, URZ, UR4, UPT ;  /* 0x000000043f00728c */ /* 0x000fe2000bf01270 */
[----:B------:R-:W-:-:S02]  /*34d0*/  ISETP.GT.AND P2, PT, R45, 0x41, PT ;  /* 0x000000412d00780c */ /* 0x000fc40003f44270 */
[----:B----4-:R-:W-:Y:S01]  /*34e0*/  FSEL R40, R40, -INF , P3 ;  /* 0xff80000028287808 */ /* 0x010fe20001800000 */
[----:B------:R-:W4:Y:S01]  /*34f0*/  MUFU.TANH R65, R65 ;  /* 0x0000004100417308 */ /* 0x000f220000002400 */
[----:B------:R-:W-:Y:S01]  /*3500*/  FMNMX.FTZ R31, R92, R31, !PT ;  /* 0x0000001f5c1f7209 */ /* 0x000fe20007810000 */
[----:B------:R-:W-:Y:S01]  /*3510*/  USEL UR47, URZ, UR4, !UP0 ;  /* 0x000000043f2f7287 */ /* 0x000fe2000c000000 */
[----:B------:R-:W-:Y:S02]  /*3520*/  ISETP.GT.AND P3, PT, R45, 0x48, PT ;  /* 0x000000482d00780c */ /* 0x000fe40003f64270 */
[----:B-1----:R-:W-:Y:S01]  /*3530*/  FSEL R90, R41, -INF , P2 ;  /* 0xff800000295a7808 */ /* 0x002fe20001000000 */
[----:B------:R-:W-:Y:S01]  /*3540*/  UISETP.GE.AND UP0, UPT, UR7, UR47, UPT ;  /* 0x0000002f0700728c */ /* 0x000fe2000bf06270 */
[----:B------:R-:W-:Y:S01]  /*3550*/  FMNMX.FTZ R31, R40, R31, !PT ;  /* 0x0000001f281f7209 */ /* 0x000fe20007810000 */
[----:B------:R-:W1:Y:S01]  /*3560*/  MUFU.TANH R68, R68 ;  /* 0x0000004400447308 */ /* 0x000e620000002400 */
[----:B------:R-:W-:-:S02]  /*3570*/  ISETP.GT.AND P2, PT, R45, 0x49, PT ;  /* 0x000000492d00780c */ /* 0x000fc40003f44270 */
[----:B------:R-:W-:Y:S02]  /*3580*/  FSEL R122, R27, -INF , P3 ;  /* 0xff8000001b7a7808 */ /* 0x000fe40001800000 */
[----:B------:R-:W-:Y:S02]  /*3590*/  FMNMX.FTZ R31, R90, R31, !PT ;  /* 0x0000001f5a1f7209 */ /* 0x000fe40007810000 */
[----:B------:R-:W-:Y:S01]  /*35a0*/  ISETP.GT.AND P3, PT, R45, 0x50, PT ;  /* 0x000000502d00780c */ /* 0x000fe20003f64270 */
[----:B------:R-:W5:Y:S01]  /*35b0*/  MUFU.TANH R69, R69 ;  /* 0x0000004500457308 */ /* 0x000f620000002400 */
[----:B--2---:R-:W-:Y:S02]  /*35c0*/  FSEL R88, R61, -INF , P2 ;  /* 0xff8000003d587808 */ /* 0x004fe40001000000 */
[----:B------:R-:W-:Y:S02]  /*35d0*/  FMNMX.FTZ R31, R122, R31, !PT ;  /* 0x0000001f7a1f7209 */ /* 0x000fe40007810000 */
[----:B------:R-:W-:-:S02]  /*35e0*/  ISETP.GT.AND P2, PT, R45, 0x51, PT ;  /* 0x000000512d00780c */ /* 0x000fc40003f44270 */
[----:B---3--:R-:W-:Y:S01]  /*35f0*/  FSEL R64, R64, -INF , P3 ;  /* 0xff80000040407808 */ /* 0x008fe20001800000 */
[----:B------:R-:W2:Y:S01]  /*3600*/  MUFU.TANH R72, R72 ;  /* 0x0000004800487308 */ /* 0x000ea20000002400 */
[----:B------:R-:W-:Y:S02]  /*3610*/  FMNMX.FTZ R31, R88, R31, !PT ;  /* 0x0000001f581f7209 */ /* 0x000fe40007810000 */
[----:B------:R-:W-:Y:S02]  /*3620*/  ISETP.GT.AND P3, PT, R45, 0x58, PT ;  /* 0x000000582d00780c */ /* 0x000fe40003f64270 */
[----:B----4-:R-:W-:Y:S02]  /*3630*/  FSEL R66, R65, -INF , P2 ;  /* 0xff80000041427808 */ /* 0x010fe40001000000 */
[----:B------:R-:W-:Y:S01]  /*3640*/  FMNMX.FTZ R31, R64, R31, !PT ;  /* 0x0000001f401f7209 */ /* 0x000fe20007810000 */
[----:B------:R-:W3:Y:S01]  /*3650*/  MUFU.TANH R73, R73 ;  /* 0x0000004900497308 */ /* 0x000ee20000002400 */
[----:B------:R-:W-:-:S02]  /*3660*/  ISETP.GT.AND P2, PT, R45, 0x59, PT ;  /* 0x000000592d00780c */ /* 0x000fc40003f44270 */
[----:B-1----:R-:W-:Y:S02]  /*3670*/  FSEL R68, R68, -INF , P3 ;  /* 0xff80000044447808 */ /* 0x002fe40001800000 */
[----:B------:R-:W-:Y:S02]  /*3680*/  FMNMX.FTZ R31, R66, R31, !PT ;  /* 0x0000001f421f7209 */ /* 0x000fe40007810000 */
[----:B------:R-:W-:Y:S01]  /*3690*/  ISETP.GT.AND P3, PT, R45, 0x60, PT ;  /* 0x000000602d00780c */ /* 0x000fe20003f64270 */
[----:B------:R-:W1:Y:S01]  /*36a0*/  MUFU.TANH R76, R76 ;  /* 0x0000004c004c7308 */ /* 0x000e620000002400 */
[----:B-----5:R-:W-:Y:S02]  /*36b0*/  FSEL R56, R69, -INF , P2 ;  /* 0xff80000045387808 */ /* 0x020fe40001000000 */
[----:B------:R-:W-:Y:S02]  /*36c0*/  FMNMX.FTZ R31, R68, R31, !PT ;  /* 0x0000001f441f7209 */ /* 0x000fe40007810000 */
[----:B------:R-:W-:-:S02]  /*36d0*/  ISETP.GT.AND P2, PT, R45, 0x61, PT ;  /* 0x000000612d00780c */ /* 0x000fc40003f44270 */
[----:B--2---:R-:W-:Y:S01]  /*36e0*/  FSEL R72, R72, -INF , P3 ;  /* 0xff80000048487808 */ /* 0x004fe20001800000 */
[----:B------:R-:W2:Y:S01]  /*36f0*/  MUFU.TANH R77, R77 ;  /* 0x0000004d004d7308 */ /* 0x000ea20000002400 */
[----:B------:R-:W-:Y:S02]  /*3700*/  FMNMX.FTZ R31, R56, R31, !PT ;  /* 0x0000001f381f7209 */ /* 0x000fe40007810000 */
[----:B------:R-:W-:Y:S02]  /*3710*/  ISETP.GT.AND P3, PT, R45, 0x68, PT ;  /* 0x000000682d00780c */ /* 0x000fe40003f64270 */
[----:B---3--:R-:W-:Y:S02]  /*3720*/  FSEL R52, R73, -INF , P2 ;  /* 0xff80000049347808 */ /* 0x008fe40001000000 */
[----:B------:R-:W-:Y:S01]  /*3730*/  FMNMX.FTZ R31, R72, R31, !PT ;  /* 0x0000001f481f7209 */ /* 0x000fe20007810000 */
[----:B------:R-:W3:Y:S01]  /*3740*/  MUFU.TANH R80, R80 ;  /* 0x0000005000507308 */ /* 0x000ee20000002400 */
[----:B------:R-:W-:-:S02]  /*3750*/  ISETP.GT.AND P2, PT, R45, 0x69, PT ;  /* 0x000000692d00780c */ /* 0x000fc40003f44270 */
[----:B-1----:R-:W-:Y:S02]  /*3760*/  FSEL R76, R76, -INF , P3 ;  /* 0xff8000004c4c7808 */ /* 0x002fe40001800000 */
[----:B------:R-:W-:Y:S02]  /*3770*/  FMNMX.FTZ R31, R52, R31, !PT ;  /* 0x0000001f341f7209 */ /* 0x000fe40007810000 */
[----:B------:R-:W-:Y:S01]  /*3780*/  ISETP.GT.AND P3, PT, R45, 0x70, PT ;  /* 0x000000702d00780c */ /* 0x000fe20003f64270 */
[----:B------:R-:W1:Y:S01]  /*3790*/  MUFU.TANH R81, R81 ;  /* 0x0000005100517308 */ /* 0x000e620000002400 */
[----:B--2---:R-:W-:Y:S02]  /*37a0*/  FSEL R46, R77, -INF , P2 ;  /* 0xff8000004d2e7808 */ /* 0x004fe40001000000 */
[----:B------:R-:W-:Y:S02]  /*37b0*/  FMNMX.FTZ R31, R76, R31, !PT ;  /* 0x0000001f4c1f7209 */ /* 0x000fe40007810000 */
[----:B------:R-:W-:-:S02]  /*37c0*/  ISETP.GT.AND P2, PT, R45, 0x71, PT ;  /* 0x000000712d00780c */ /* 0x000fc40003f44270 */
[----:B------:R-:W-:Y:S01]  /*37d0*/  FMNMX.FTZ R31, R46, R31, !PT ;  /* 0x0000001f2e1f7209 */ /* 0x000fe20007810000 */
[----:B------:R-:W2:Y:S01]  /*37e0*/  MUFU.TANH R84, R84 ;  /* 0x0000005400547308 */ /* 0x000ea20000002400 */
[----:B---3--:R-:W-:Y:S02]  /*37f0*/  FSEL R80, R80, -INF , P3 ;  /* 0xff80000050507808 */ /* 0x008fe40001800000 */
[----:B------:R-:W-:Y:S02]  /*3800*/  ISETP.GT.AND P3, PT, R45, 0x78, PT ;  /* 0x000000782d00780c */ /* 0x000fe40003f64270 */
[----:B------:R-:W-:-:S03]  /*3810*/  FMNMX.FTZ R31, R80, R31, !PT ;  /* 0x0000001f501f7209 */ /* 0x000fc60007810000 */
[----:B------:R-:W3:Y:S01]  /*3820*/  MUFU.TANH R85, R85 ;  /* 0x0000005500557308 */ /* 0x000ee20000002400 */
[----:B-1----:R-:W-:Y:S02]  /*3830*/  FSEL R124, R81, -INF , P2 ;  /* 0xff800000517c7808 */ /* 0x002fe40001000000 */
[----:B------:R-:W-:Y:S02]  /*3840*/  ISETP.GT.AND P2, PT, R45, 0x79, PT ;  /* 0x000000792d00780c */ /* 0x000fe40003f44270 */
[----:B------:R-:W-:-:S03]  /*3850*/  FMNMX.FTZ R31, R124, R31, !PT ;  /* 0x0000001f7c1f7209 */ /* 0x000fc60007810000 */
[----:B------:R-:W-:Y:S01]  /*3860*/  MUFU.EX2 R181, R181 ;  /* 0x000000b500b57308 */ /* 0x000fe20000000800 */
[----:B--2---:R-:W-:-:S04]  /*3870*/  FSEL R84, R84, -INF , P3 ;  /* 0xff80000054547808 */ /* 0x004fc80001800000 */
[----:B------:R-:W-:-:S03]  /*3880*/  FMNMX.FTZ R31, R84, R31, !PT ;  /* 0x0000001f541f7209 */ /* 0x000fc60007810000 */
[----:B------:R-:W1:Y:S01]  /*3890*/  MUFU.EX2 R50, R50 ;  /* 0x0000003200327308 */ /* 0x000e620000000800 */
[----:B---3--:R-:W-:-:S04]  /*38a0*/  FSEL R126, R85, -INF , P2 ;  /* 0xff800000557e7808 */ /* 0x008fc80001000000 */
[----:B------:R-:W-:-:S03]  /*38b0*/  FMNMX.FTZ R31, R126, R31, !PT ;  /* 0x0000001f7e1f7209 */ /* 0x000fc60007810000 */
[----:B------:R-:W2:Y:S02]  /*38c0*/  MUFU.EX2 R183, R183 ;  /* 0x000000b700b77308 */ /* 0x000ea40000000800 */
[----:B------:R-:W3:Y:S06]  /*38d0*/  SHFL.BFLY PT, R12, R31, 0x2, 0x1f ;  /* 0x0c401f001f0c7f89 */ /* 0x000eec00000e0000 */
[----:B------:R-:W4:Y:S01]  /*38e0*/  MUFU.EX2 R2, R2 ;  /* 0x0000000200027308 */ /* 0x000f220000000800 */
[----:B-1----:R-:W-:Y:S01]  /*38f0*/  FADD.FTZ R42, R181, R50 ;  /* 0x00000032b52a7221 */ /* 0x002fe20000010000 */
[----:B------:R-:W-:-:S06]  /*3900*/  F2FP.BF16.F32.PACK_AB R181, R50, R181 ;  /* 0x000000b532b5723e */ /* 0x000fcc00000010ff */
[----:B------:R-:W1:Y:S08]  /*3910*/  MUFU.EX2 R177, R177 ;  /* 0x000000b100b17308 */ /* 0x000e700000000800 */
[----:B------:R-:W5:Y:S01]  /*3920*/  MUFU.EX2 R4, R4 ;  /* 0x0000000400047308 */ /* 0x000f620000000800 */
[----:B---3--:R-:W-:-:S05]  /*3930*/  FMNMX.FTZ R13, R31, R12, !PT ;  /* 0x0000000c1f0d7209 */ /* 0x008fca0007810000 */
[----:B------:R-:W3:Y:S02]  /*3940*/  SHFL.BFLY PT, R12, R13, 0x1, 0x1f ;  /* 0x0c201f000d0c7f89 */ /* 0x000ee400000e0000 */
[----:B------:R-:W5:Y:S08]  /*3950*/  MUFU.EX2 R179, R179 ;  /* 0x000000b300b37308 */ /* 0x000f700000000800 */
[----:B------:R-:W-:Y:S08]  /*3960*/  MUFU.EX2 R20, R20 ;  /* 0x0000001400147308 */ /* 0x000ff00000000800 */
[----:B------:R-:W-:Y:S01]  /*3970*/  MUFU.EX2 R173, R173 ;  /* 0x000000ad00ad7308 */ /* 0x000fe20000000800 */
[----:B---3--:R-:W-:-:S07]  /*3980*/  FMNMX.FTZ R12, R13, R12, !PT ;  /* 0x0000000c0d0c7209 */ /* 0x008fce0007810000 */
[----:B------:R-:W-:Y:S01]  /*3990*/  MUFU.EX2 R24, R24 ;  /* 0x0000001800187308 */ /* 0x000fe20000000800 */
[C---:B------:R-:W-:Y:S01]  /*39a0*/  FSETP.NEU.FTZ.AND P2, PT, R12.reuse, -INF , PT ;  /* 0xff8000000c00780b */ /* 0x040fe20003f5d000 */
[----:B------:R-:W-:-:S06]  /*39b0*/  FMUL.FTZ R13, R12, R5 ;  /* 0x000000050c0d7220 */ /* 0x000fcc0000410000 */
[----:B------:R-:W-:Y:S01]  /*39c0*/  MUFU.EX2 R175, R175 ;  /* 0x000000af00af7308 */ /* 0x000fe20000000800 */
[----:B------:R-:W-:Y:S02]  /*39d0*/  FSEL R13, R13, RZ, P2 ;  /* 0x000000ff0d0d7208 */ /* 0x000fe40001000000 */
[----:B------:R-:W-:-:S03]  /*39e0*/  PLOP3.LUT P2, PT, PT, PT, UP0, 0x80, 0x0 ;  /* 0x000000000000781c */ /* 0x000fc60003f4f008 */
        /* <DEDUP_REMOVED lines=13> */
[----:B------:R-:W3:Y:S01]  /*3ac0*/  MUFU.EX2 R94, R94 ;  /* 0x0000005e005e7308 */ /* 0x000ee20000000800 */
[----:B--2---:R-:W-:Y:S01]  /*3ad0*/  FADD.FTZ R3, R183, R42 ;  /* 0x0000002ab7037221 */ /* 0x004fe20000010000 */
[-CC-:B------:R-:W-:Y:S01]  /*3ae0*/  FFMA.FTZ R116, R116, R5.reuse, -R13.reuse ;  /* 0x0000000574747223 */ /* 0x180fe2000001080d */
[-CC-:B------:R-:W-:Y:S01]  /*3af0*/  FFMA.FTZ R118, R118, R5.reuse, -R13.reuse ;  /* 0x0000000576767223 */ /* 0x180fe2000001080d */
[-C--:B------:R-:W-:Y:S01]  /*3b00*/  FFMA.FTZ R120, R120, R5.reuse, -R13 ;  /* 0x0000000578787223 */ /* 0x080fe2000001080d */
[----:B----4-:R-:W-:Y:S01]  /*3b10*/  FADD.FTZ R42, R2, R3 ;  /* 0x00000003022a7221 */ /* 0x010fe20000010000 */
[-CC-:B------:R-:W-:Y:S01]  /*3b20*/  FFMA.FTZ R92, R92, R5.reuse, -R13.reuse ;  /* 0x000000055c5c7223 */ /* 0x180fe2000001080d */
[-CC-:B------:R-:W-:Y:S01]  /*3b30*/  FFMA.FTZ R40, R40, R5.reuse, -R13.reuse ;  /* 0x0000000528287223 */ /* 0x180fe2000001080d */
[----:B------:R-:W2:Y:S01]  /*3b40*/  MUFU.EX2 R96, R96 ;  /* 0x0000006000607308 */ /* 0x000ea20000000800 */
[----:B-1----:R-:W-:Y:S01]  /*3b50*/  FADD.FTZ R3, R177, R42 ;  /* 0x0000002ab1037221 */ /* 0x002fe20000010000 */
[-CC-:B------:R-:W-:Y:S01]  /*3b60*/  FFMA.FTZ R90, R90, R5.reuse, -R13.reuse ;  /* 0x000000055a5a7223 */ /* 0x180fe2000001080d */
[-CC-:B------:R-:W-:Y:S01]  /*3b70*/  FFMA.FTZ R122, R122, R5.reuse, -R13.reuse ;  /* 0x000000057a7a7223 */ /* 0x180fe2000001080d */
[-C--:B------:R-:W-:Y:S01]  /*3b80*/  FFMA.FTZ R88, R88, R5.reuse, -R13 ;  /* 0x0000000558587223 */ /* 0x080fe2000001080d */
[----:B-----5:R-:W-:Y:S01]  /*3b90*/  FADD.FTZ R42, R4, R3 ;  /* 0x00000003042a7221 */ /* 0x020fe20000010000 */
[-CC-:B------:R-:W-:Y:S01]  /*3ba0*/  FFMA.FTZ R64, R64, R5.reuse, -R13.reuse ;  /* 0x0000000540407223 */ /* 0x180fe2000001080d */
[-C--:B------:R-:W-:Y:S01]  /*3bb0*/  FFMA.FTZ R66, R66, R5.reuse, -R13 ;  /* 0x0000000542427223 */ /* 0x080fe2000001080d */
[----:B------:R-:W1:Y:S01]  /*3bc0*/  MUFU.EX2 R21, R98 ;  /* 0x0000006200157308 */ /* 0x000e620000000800 */
[----:B------:R-:W-:Y:S01]  /*3bd0*/  FADD.FTZ R39, R179, R42 ;  /* 0x0000002ab3277221 */ /* 0x000fe20000010000 */
[----:B---3--:R-:W-:Y:S01]  /*3be0*/  FADD.FTZ R3, R94, R15 ;  /* 0x0000000f5e037221 */ /* 0x008fe20000010000 */
[----:B------:R-:W-:Y:S01]  /*3bf0*/  FFMA.FTZ R68, R68, R5, -R13 ;  /* 0x0000000544447223 */ /* 0x000fe2000001080d */
[----:B------:R-:W-:Y:S01]  /*3c00*/  F2FP.BF16.F32.PACK_AB R183, R2, R183 ;  /* 0x000000b702b7723e */ /* 0x000fe200000010ff */
[----:B------:R-:W-:Y:S01]  /*3c10*/  FADD.FTZ R44, R20, R39 ;  /* 0x00000027142c7221 */ /* 0x000fe20000010000 */
[-CC-:B------:R-:W-:Y:S01]  /*3c20*/  FFMA.FTZ R56, R56, R5.reuse, -R13.reuse ;  /* 0x0000000538387223 */ /* 0x180fe2000001080d */
[-C--:B------:R-:W-:Y:S01]  /*3c30*/  FFMA.FTZ R72, R72, R5.reuse, -R13 ;  /* 0x0000000548487223 */ /* 0x080fe2000001080d */
[----:B------:R-:W3:Y:S01]  /*3c40*/  MUFU.EX2 R100, R100 ;  /* 0x0000006400647308 */ /* 0x000ee20000000800 */
[----:B--2---:R-:W-:Y:S01]  /*3c50*/  FADD.FTZ R42, R96, R3 ;  /* 0x00000003602a7221 */ /* 0x004fe20000010000 */
[----:B------:R-:W-:Y:S01]  /*3c60*/  FADD.FTZ R41, R173, R44 ;  /* 0x0000002cad297221 */ /* 0x000fe20000010000 */
[-CC-:B------:R-:W-:Y:S01]  /*3c70*/  FFMA.FTZ R52, R52, R5.reuse, -R13.reuse ;  /* 0x0000000534347223 */ /* 0x180fe2000001080d */
[-CC-:B------:R-:W-:Y:S01]  /*3c80*/  FFMA.FTZ R76, R76, R5.reuse, -R13.reuse ;  /* 0x000000054c4c7223 */ /* 0x180fe2000001080d */
[-C--:B------:R-:W-:Y:S01]  /*3c90*/  FFMA.FTZ R46, R46, R5.reuse, -R13 ;  /* 0x000000052e2e7223 */ /* 0x080fe2000001080d */
[----:B------:R-:W-:Y:S01]  /*3ca0*/  FADD.FTZ R44, R24, R41 ;  /* 0x00000029182c7221 */ /* 0x000fe20000010000 */
[-CC-:B------:R-:W-:Y:S01]  /*3cb0*/  FFMA.FTZ R80, R80, R5.reuse, -R13.reuse ;  /* 0x0000000550507223 */ /* 0x180fe2000001080d */
[----:B------:R2:W4:Y:S01]  /*3cc0*/  MUFU.EX2 R25, R102 ;  /* 0x0000006600197308 */ /* 0x0005220000000800 */
[----:B-1----:R-:W-:Y:S01]  /*3cd0*/  FADD.FTZ R3, R21, R42 ;  /* 0x0000002a15037221 */ /* 0x002fe20000010000 */
[----:B------:R-:W-:Y:S01]  /*3ce0*/  FADD.FTZ R41, R175, R44 ;  /* 0x0000002caf297221 */ /* 0x000fe20000010000 */
[-CC-:B------:R-:W-:Y:S01]  /*3cf0*/  FFMA.FTZ R124, R124, R5.reuse, -R13.reuse ;  /* 0x000000057c7c7223 */ /* 0x180fe2000001080d */
[-CC-:B------:R-:W-:Y:S01]  /*3d00*/  FFMA.FTZ R84, R84, R5.reuse, -R13.reuse ;  /* 0x0000000554547223 */ /* 0x180fe2000001080d */
[----:B------:R-:W-:Y:S01]  /*3d10*/  FFMA.FTZ R126, R126, R5, -R13 ;  /* 0x000000057e7e7223 */ /* 0x000fe2000001080d */
[----:B------:R-:W-:Y:S01]  /*3d20*/  F2FP.BF16.F32.PACK_AB R180, R15, R94 ;  /* 0x0000005e0fb4723e */ /* 0x000fe200000010ff */
[----:B------:R-:W-:Y:S01]  /*3d30*/  IMAD.MOV.U32 R98, RZ, RZ, R151 ;  /* 0x000000ffff627224 */ /* 0x000fe200078e0097 */
[----:B------:R-:W1:Y:S01]  /*3d40*/  MUFU.EX2 R28, R28 ;  /* 0x0000001c001c7308 */ /* 0x000e620000000800 */
[----:B---3--:R-:W-:Y:S01]  /*3d50*/  FADD.FTZ R42, R100, R3 ;  /* 0x00000003642a7221 */ /* 0x008fe20000010000 */
[----:B------:R-:W-:Y:S01]  /*3d60*/  F2FP.BF16.F32.PACK_AB R182, R21, R96 ;  /* 0x0000006015b6723e */ /* 0x000fe200000010ff */
[--C-:B--2---:R-:W-:Y:S01]  /*3d70*/  IMAD.MOV.U32 R102, RZ, RZ, R151.reuse ;  /* 0x000000ffff667224 */ /* 0x104fe200078e0097 */
[----:B------:R-:W-:Y:S01]  /*3d80*/  F2FP.BF16.F32.PACK_AB R177, R4, R177 ;  /* 0x000000b104b1723e */ /* 0x000fe200000010ff */
[----:B------:R-:W-:Y:S01]  /*3d90*/  IMAD.MOV.U32 R96, RZ, RZ, R151 ;  /* 0x000000ffff607224 */ /* 0x000fe200078e0097 */
[----:B------:R-:W-:-:S02]  /*3da0*/  F2FP.BF16.F32.PACK_AB R179, R20, R179 ;  /* 0x000000b314b3723e */ /* 0x000fc400000010ff */
[----:B------:R-:W2:Y:S01]  /*3db0*/  MUFU.EX2 R104, R104 ;  /* 0x0000006800687308 */ /* 0x000ea20000000800 */
[C---:B----4-:R-:W-:Y:S01]  /*3dc0*/  FADD.FTZ R3, R25.reuse, R42 ;  /* 0x0000002a19037221 */ /* 0x050fe20000010000 */
[----:B------:R-:W-:Y:S02]  /*3dd0*/  F2FP.BF16.F32.PACK_AB R176, R25, R100 ;  /* 0x0000006419b0723e */ /* 0x000fe400000010ff */
[----:B------:R-:W-:Y:S02]  /*3de0*/  F2FP.BF16.F32.PACK_AB R173, R24, R173 ;  /* 0x000000ad18ad723e */ /* 0x000fe400000010ff */
[----:B------:R-:W-:Y:S02]  /*3df0*/  MOV R100, R151 ;  /* 0x0000009700647202 */ /* 0x000fe40000000f00 */
[----:B------:R-:W3:Y:S01]  /*3e00*/  MUFU.EX2 R169, R169 ;  /* 0x000000a900a97308 */ /* 0x000ee20000000800 */
[C---:B-1----:R-:W-:Y:S01]  /*3e10*/  FADD.FTZ R44, R28.reuse, R41 ;  /* 0x000000291c2c7221 */ /* 0x042fe20000010000 */
[----:B------:R-:W-:-:S02]  /*3e20*/  F2FP.BF16.F32.PACK_AB R175, R28, R175 ;  /* 0x000000af1caf723e */ /* 0x000fc400000010ff */
[----:B------:R-:W-:-:S04]  /*3e30*/  MOV R94, R151 ;  /* 0x00000097005e7202 */ /* 0x000fc80000000f00 */
[----:B------:R1:W4:Y:S01]  /*3e40*/  MUFU.EX2 R27, R106 ;  /* 0x0000006a001b7308 */ /* 0x0003220000000800 */
[----:B--2---:R-:W-:-:S07]  /*3e50*/  FADD.FTZ R42, R104, R3 ;  /* 0x00000003682a7221 */ /* 0x004fce0000010000 */
[----:B------:R-:W2:Y:S01]  /*3e60*/  MUFU.EX2 R32, R32 ;  /* 0x0000002000207308 */ /* 0x000ea20000000800 */
[----:B---3--:R-:W-:Y:S01]  /*3e70*/  FADD.FTZ R43, R169, R44 ;  /* 0x0000002ca92b7221 */ /* 0x008fe20000010000 */
[----:B-1----:R-:W-:-:S06]  /*3e80*/  MOV R106, R151 ;  /* 0x00000097006a7202 */ /* 0x002fcc0000000f00 */
[----:B------:R-:W1:Y:S01]  /*3e90*/  MUFU.EX2 R108, R108 ;  /* 0x0000006c006c7308 */ /* 0x000e620000000800 */
[C---:B----4-:R-:W-:Y:S01]  /*3ea0*/  FADD.FTZ R3, R27.reuse, R42 ;  /* 0x0000002a1b037221 */ /* 0x050fe20000010000 */
[----:B------:R-:W-:Y:S01]  /*3eb0*/  F2FP.BF16.F32.PACK_AB R178, R27, R104 ;  /* 0x000000681bb2723e */ /* 0x000fe200000010ff */
[----:B------:R-:W-:-:S05]  /*3ec0*/  IMAD.MOV.U32 R104, RZ, RZ, R151 ;  /* 0x000000ffff687224 */ /* 0x000fca00078e0097 */
[----:B------:R-:W3:Y:S01]  /*3ed0*/  MUFU.EX2 R171, R171 ;  /* 0x000000ab00ab7308 */ /* 0x000ee20000000800 */
[C---:B--2---:R-:W-:Y:S01]  /*3ee0*/  FADD.FTZ R44, R32.reuse, R43 ;  /* 0x0000002b202c7221 */ /* 0x044fe20000010000 */
[----:B------:R-:W-:-:S06]  /*3ef0*/  F2FP.BF16.F32.PACK_AB R169, R32, R169 ;  /* 0x000000a920a9723e */ /* 0x000fcc00000010ff */
[----:B------:R2:W4:Y:S01]  /*3f00*/  MUFU.EX2 R29, R110 ;  /* 0x0000006e001d7308 */ /* 0x0005220000000800 */
[----:B-1----:R-:W-:-:S07]  /*3f10*/  FADD.FTZ R42, R108, R3 ;  /* 0x000000036c2a7221 */ /* 0x002fce0000010000 */
[----:B------:R-:W1:Y:S01]  /*3f20*/  MUFU.EX2 R36, R36 ;  /* 0x0000002400247308 */ /* 0x000e620000000800 */
[----:B---3--:R-:W-:Y:S01]  /*3f30*/  FADD.FTZ R43, R171, R44 ;  /* 0x0000002cab2b7221 */ /* 0x008fe20000010000 */
[----:B--2---:R-:W-:-:S06]  /*3f40*/  IMAD.MOV.U32 R110, RZ, RZ, R151 ;  /* 0x000000ffff6e7224 */ /* 0x004fcc00078e0097 */
[----:B------:R-:W2:Y:S01]  /*3f50*/  MUFU.EX2 R112, R112 ;  /* 0x0000007000707308 */ /* 0x000ea20000000800 */
[C---:B----4-:R-:W-:Y:S01]  /*3f60*/  FADD.FTZ R3, R29.reuse, R42 ;  /* 0x0000002a1d037221 */ /* 0x050fe20000010000 */
[----:B------:R-:W-:Y:S01]  /*3f70*/  F2FP.BF16.F32.PACK_AB R172, R29, R108 ;  /* 0x0000006c1dac723e */ /* 0x000fe200000010ff */
[----:B------:R-:W-:-:S05]  /*3f80*/  IMAD.MOV.U32 R108, RZ, RZ, R151 ;  /* 0x000000ffff6c7224 */ /* 0x000fca00078e0097 */
[----:B------:R-:W3:Y:S01]  /*3f90*/  MUFU.EX2 R165, R165 ;  /* 0x000000a500a57308 */ /* 0x000ee20000000800 */
[C---:B-1----:R-:W-:Y:S01]  /*3fa0*/  FADD.FTZ R42, R36.reuse, R43 ;  /* 0x0000002b242a7221 */ /* 0x042fe20000010000 */
[----:B------:R-:W-:-:S06]  /*3fb0*/  F2FP.BF16.F32.PACK_AB R171, R36, R171 ;  /* 0x000000ab24ab723e */ /* 0x000fcc00000010ff */
[----:B------:R1:W4:Y:S01]  /*3fc0*/  MUFU.EX2 R31, R114 ;  /* 0x00000072001f7308 */ /* 0x0003220000000800 */
[----:B--2---:R-:W-:-:S07]  /*3fd0*/  FADD.FTZ R0, R112, R3 ;  /* 0x0000000370007221 */ /* 0x004fce0000010000 */
[----:B------:R-:W2:Y:S01]  /*3fe0*/  MUFU.EX2 R26, R26 ;  /* 0x0000001a001a7308 */ /* 0x000ea20000000800 */
[----:B---3--:R-:W-:Y:S01]  /*3ff0*/  FADD.FTZ R45, R165, R42 ;  /* 0x0000002aa52d7221 */ /* 0x008fe20000010000 */
[----:B-1----:R-:W-:-:S06]  /*4000*/  IMAD.MOV.U32 R114, RZ, RZ, R151 ;  /* 0x000000ffff727224 */ /* 0x002fcc00078e0097 */
[----:B------:R-:W1:Y:S01]  /*4010*/  MUFU.EX2 R116, R116 ;  /* 0x0000007400747308 */ /* 0x000e620000000800 */
[C---:B----4-:R-:W-:Y:S01]  /*4020*/  FADD.FTZ R3, R31.reuse, R0 ;  /* 0x000000001f037221 */ /* 0x050fe20000010000 */
[----:B------:R-:W-:Y:S02]  /*4030*/  F2FP.BF16.F32.PACK_AB R174, R31, R112 ;  /* 0x000000701fae723e */ /* 0x000fe400000010ff */
[----:B------:R-:W-:-:S04]  /*4040*/  MOV R112, R151 ;  /* 0x0000009700707202 */ /* 0x000fc80000000f00 */
[----:B------:R-:W3:Y:S01]  /*4050*/  MUFU.EX2 R167, R167 ;  /* 0x000000a700a77308 */ /* 0x000ee20000000800 */
[C---:B--2---:R-:W-:Y:S01]  /*4060*/  FADD.FTZ R42, R26.reuse, R45 ;  /* 0x0000002d1a2a7221 */ /* 0x044fe20000010000 */
[----:B------:R-:W-:-:S06]  /*4070*/  F2FP.BF16.F32.PACK_AB R165, R26, R165 ;  /* 0x000000a51aa5723e */ /* 0x000fcc00000010ff */
[----:B------:R2:W4:Y:S01]  /*4080*/  MUFU.EX2 R33, R118 ;  /* 0x0000007600217308 */ /* 0x0005220000000800 */
[----:B-1----:R-:W-:-:S07]  /*4090*/  FADD.FTZ R0, R116, R3 ;  /* 0x0000000374007221 */ /* 0x002fce0000010000 */
[----:B------:R-:W1:Y:S01]  /*40a0*/  MUFU.EX2 R30, R30 ;  /* 0x0000001e001e7308 */ /* 0x000e620000000800 */
[----:B---3--:R-:W-:Y:S01]  /*40b0*/  FADD.FTZ R45, R167, R42 ;  /* 0x0000002aa72d7221 */ /* 0x008fe20000010000 */
[----:B--2---:R-:W-:-:S06]  /*40c0*/  MOV R118, R151 ;  /* 0x0000009700767202 */ /* 0x004fcc0000000f00 */
[----:B------:R-:W2:Y:S01]  /*40d0*/  MUFU.EX2 R120, R120 ;  /* 0x0000007800787308 */ /* 0x000ea20000000800 */
[C---:B----4-:R-:W-:Y:S01]  /*40e0*/  FADD.FTZ R3, R33.reuse, R0 ;  /* 0x0000000021037221 */ /* 0x050fe20000010000 */
[----:B------:R-:W-:Y:S01]  /*40f0*/  F2FP.BF16.F32.PACK_AB R168, R33, R116 ;  /* 0x0000007421a8723e */ /* 0x000fe200000010ff */
[----:B------:R-:W-:-:S05]  /*4100*/  IMAD.MOV.U32 R116, RZ, RZ, R151 ;  /* 0x000000ffff747224 */ /* 0x000fca00078e0097 */
[----:B------:R-:W3:Y:S01]  /*4110*/  MUFU.EX2 R161, R161 ;  /* 0x000000a100a17308 */ /* 0x000ee20000000800 */
[C---:B-1----:R-:W-:Y:S01]  /*4120*/  FADD.FTZ R42, R30.reuse, R45 ;  /* 0x0000002d1e2a7221 */ /* 0x042fe20000010000 */
[----:B------:R-:W-:-:S06]  /*4130*/  F2FP.BF16.F32.PACK_AB R167, R30, R167 ;  /* 0x000000a71ea7723e */ /* 0x000fcc00000010ff */
[----:B------:R-:W-:Y:S01]  /*4140*/  MUFU.EX2 R155, R35 ;  /* 0x00000023009b7308 */ /* 0x000fe20000000800 */
[----:B--2---:R-:W-:-:S07]  /*4150*/  FADD.FTZ R0, R120, R3 ;  /* 0x0000000378007221 */ /* 0x004fce0000010000 */
[----:B------:R1:W2:Y:S01]  /*4160*/  MUFU.EX2 R35, R92 ;  /* 0x0000005c00237308 */ /* 0x0002a20000000800 */
[----:B---3--:R-:W-:-:S07]  /*4170*/  FADD.FTZ R45, R161, R42 ;  /* 0x0000002aa12d7221 */ /* 0x008fce0000010000 */
[----:B------:R-:W3:Y:S01]  /*4180*/  MUFU.EX2 R34, R34 ;  /* 0x0000002200227308 */ /* 0x000ee20000000800 */
[----:B-1----:R-:W-:-:S07]  /*4190*/  IMAD.MOV.U32 R92, RZ, RZ, R151 ;  /* 0x000000ffff5c7224 */ /* 0x002fce00078e0097 */
[----:B------:R-:W1:Y:S01]  /*41a0*/  MUFU.EX2 R40, R40 ;  /* 0x0000002800287308 */ /* 0x000e620000000800 */
[C---:B--2---:R-:W-:Y:S01]  /*41b0*/  FADD.FTZ R3, R35.reuse, R0 ;  /* 0x0000000023037221 */ /* 0x044fe20000010000 */
[----:B------:R-:W-:Y:S01]  /*41c0*/  F2FP.BF16.F32.PACK_AB R170, R35, R120 ;  /* 0x0000007823aa723e */ /* 0x000fe200000010ff */
[----:B------:R-:W-:-:S05]  /*41d0*/  IMAD.MOV.U32 R120, RZ, RZ, R151 ;  /* 0x000000ffff787224 */ /* 0x000fca00078e0097 */
[----:B------:R-:W2:Y:S01]  /*41e0*/  MUFU.EX2 R163, R163 ;  /* 0x000000a300a37308 */ /* 0x000ea20000000800 */
[C---:B---3--:R-:W-:Y:S01]  /*41f0*/  FADD.FTZ R42, R34.reuse, R45 ;  /* 0x0000002d222a7221 */ /* 0x048fe20000010000 */
[----:B------:R-:W-:-:S06]  /*4200*/  F2FP.BF16.F32.PACK_AB R161, R34, R161 ;  /* 0x000000a122a1723e */ /* 0x000fcc00000010ff */
[----:B------:R3:W4:Y:S01]  /*4210*/  MUFU.EX2 R37, R90 ;  /* 0x0000005a00257308 */ /* 0x0007220000000800 */
[----:B-1----:R-:W-:-:S07]  /*4220*/  FADD.FTZ R0, R40, R3 ;  /* 0x0000000328007221 */ /* 0x002fce0000010000 */
[----:B------:R-:W1:Y:S01]  /*4230*/  MUFU.EX2 R38, R38 ;  /* 0x0000002600267308 */ /* 0x000e620000000800 */
[----:B--2---:R-:W-:Y:S01]  /*4240*/  FADD.FTZ R45, R163, R42 ;  /* 0x0000002aa32d7221 */ /* 0x004fe20000010000 */
[----:B---3--:R-:W-:-:S06]  /*4250*/  IMAD.MOV.U32 R90, RZ, RZ, R151 ;  /* 0x000000ffff5a7224 */ /* 0x008fcc00078e0097 */
[----:B------:R-:W2:Y:S01]  /*4260*/  MUFU.EX2 R122, R122 ;  /* 0x0000007a007a7308 */ /* 0x000ea20000000800 */
[C---:B----4-:R-:W-:Y:S01]  /*4270*/  FADD.FTZ R3, R37.reuse, R0 ;  /* 0x0000000025037221 */ /* 0x050fe20000010000 */
[----:B------:R-:W-:-:S06]  /*4280*/  F2FP.BF16.F32.PACK_AB R164, R37, R40 ;  /* 0x0000002825a4723e */ /* 0x000fcc00000010ff */
[----:B------:R-:W3:Y:S01]  /*4290*/  MUFU.EX2 R157, R157 ;  /* 0x0000009d009d7308 */ /* 0x000ee20000000800 */
[C---:B-1----:R-:W-:Y:S01]  /*42a0*/  FADD.FTZ R2, R38.reuse, R45 ;  /* 0x0000002d26027221 */ /* 0x042fe20000010000 */
[----:B------:R-:W-:-:S06]  /*42b0*/  F2FP.BF16.F32.PACK_AB R163, R38, R163 ;  /* 0x000000a326a3723e */ /* 0x000fcc00000010ff */
        /* <DEDUP_REMOVED lines=12> */
[----:B------:R-:W2:Y:S01]  /*4380*/  MUFU.EX2 R41, R66 ;  /* 0x0000004200297308 */ /* 0x000ea20000000800 */
[----:B-1----:R-:W-:-:S07]  /*4390*/  FADD.FTZ R0, R64, R3 ;  /* 0x0000000340007221 */ /* 0x002fce0000010000 */
[----:B------:R-:W1:Y:S01]  /*43a0*/  MUFU.EX2 R159, R74 ;  /* 0x0000004a009f7308 */ /* 0x000e620000000800 */
[----:B---3--:R-:W-:-:S07]  /*43b0*/  FADD.FTZ R2, R70, R47 ;  /* 0x0000002f46027221 */ /* 0x008fce0000010000 */
[----:B------:R-:W3:Y:S01]  /*43c0*/  MUFU.EX2 R68, R68 ;  /* 0x0000004400447308 */ /* 0x000ee20000000800 */
[C---:B--2---:R-:W-:Y:S01]  /*43d0*/  FADD.FTZ R3, R41.reuse, R0 ;  /* 0x0000000029037221 */ /* 0x044fe20000010000 */
[----:B------:R-:W-:-:S06]  /*43e0*/  F2FP.BF16.F32.PACK_AB R160, R41, R64 ;  /* 0x0000004029a0723e */ /* 0x000fcc00000010ff */
[----:B------:R-:W2:Y:S01]  /*43f0*/  MUFU.EX2 R60, R60 ;  /* 0x0000003c003c7308 */ /* 0x000ea20000000800 */
[C---:B-1----:R-:W-:Y:S01]  /*4400*/  FADD.FTZ R47, R159.reuse, R2 ;  /* 0x000000029f2f7221 */ /* 0x042fe20000010000 */
[----:B------:R-:W-:-:S06]  /*4410*/  F2FP.BF16.F32.PACK_AB R159, R159, R70 ;  /* 0x000000469f9f723e */ /* 0x000fcc00000010ff */
[----:B------:R-:W1:Y:S01]  /*4420*/  MUFU.EX2 R43, R56 ;  /* 0x00000038002b7308 */ /* 0x000e620000000800 */
[----:B---3--:R-:W-:-:S07]  /*4430*/  FADD.FTZ R0, R68, R3 ;  /* 0x0000000344007221 */ /* 0x008fce0000010000 */
        /* <DEDUP_REMOVED lines=11> */
[----:B-1----:R-:W-:-:S04]  /*44f0*/  FADD.FTZ R2, R82, R49 ;  /* 0x0000003152027221 */ /* 0x002fc80000010000 */
[C---:B------:R-:W-:Y:S01]  /*4500*/  FADD.FTZ R3, R155.reuse, R2 ;  /* 0x000000029b037221 */ /* 0x040fe20000010000 */
[----:B------:R-:W-:Y:S02]  /*4510*/  F2FP.BF16.F32.PACK_AB R155, R155, R82 ;  /* 0x000000529b9b723e */ /* 0x000fe400000010ff */
[----:B------:R-:W1:Y:S01]  /*4520*/  MUFU.EX2 R45, R46 ;  /* 0x0000002e002d7308 */ /* 0x000e620000000800 */
[C---:B---3--:R-:W-:Y:S01]  /*4530*/  FADD.FTZ R49, R13.reuse, R0 ;  /* 0x000000000d317221 */ /* 0x048fe20000010000 */
[----:B------:R-:W-:Y:S02]  /*4540*/  F2FP.BF16.F32.PACK_AB R156, R13, R72 ;  /* 0x000000480d9c723e */ /* 0x000fe400000010ff */
[----:B------:R-:W-:-:S04]  /*4550*/  MOV R2, 0x3f800000 ;  /* 0x3f80000000027802 */ /* 0x000fc80000000f00 */
[----:B------:R-:W3:Y:S01]  /*4560*/  MUFU.EX2 R80, R80 ;  /* 0x0000005000507308 */ /* 0x000ee20000000800 */
[----:B--2---:R-:W-:-:S07]  /*4570*/  FADD.FTZ R0, R76, R49 ;  /* 0x000000314c007221 */ /* 0x004fce0000010000 */
[----:B------:R2:W4:Y:S01]  /*4580*/  MUFU.EX2 R47, R124 ;  /* 0x0000007c002f7308 */ /* 0x0005220000000800 */
[C---:B-1----:R-:W-:Y:S01]  /*4590*/  FADD.FTZ R21, R45.reuse, R0 ;  /* 0x000000002d157221 */ /* 0x042fe20000010000 */
[----:B------:R-:W-:-:S06]  /*45a0*/  F2FP.BF16.F32.PACK_AB R158, R45, R76 ;  /* 0x0000004c2d9e723e */ /* 0x000fcc00000010ff */
[----:B------:R-:W1:Y:S01]  /*45b0*/  MUFU.EX2 R84, R84 ;  /* 0x0000005400547308 */ /* 0x000e620000000800 */
[----:B---3--:R-:W-:Y:S01]  /*45c0*/  FADD.FTZ R0, R80, R21 ;  /* 0x0000001550007221 */ /* 0x008fe20000010000 */
[----:B--2---:R-:W-:-:S06]  /*45d0*/  MOV R124, R151 ;  /* 0x00000097007c7202 */ /* 0x004fcc0000000f00 */
[----:B------:R2:W3:Y:S01]  /*45e0*/  MUFU.EX2 R15, R126 ;  /* 0x0000007e000f7308 */ /* 0x0004e20000000800 */
[C---:B----4-:R-:W-:Y:S01]  /*45f0*/  FADD.FTZ R21, R47.reuse, R0 ;  /* 0x000000002f157221 */ /* 0x050fe20000010000 */
[----:B------:R-:W-:Y:S01]  /*4600*/  F2FP.BF16.F32.PACK_AB R152, R47, R80 ;  /* 0x000000502f98723e */ /* 0x000fe200000010ff */
[----:B------:R-:W-:Y:S02]  /*4610*/  IMAD.MOV.U32 R0, RZ, RZ, 0x3f800000 ;  /* 0x3f800000ff007424 */ /* 0x000fe400078e00ff */
[----:B-1----:R-:W-:Y:S01]  /*4620*/  FADD.FTZ R4, R84, R21 ;  /* 0x0000001554047221 */ /* 0x002fe20000010000 */
[----:B--2---:R-:W-:-:S03]  /*4630*/  IMAD.MOV.U32 R126, RZ, RZ, R151 ;  /* 0x000000ffff7e7224 */ /* 0x004fc600078e0097 */
[C---:B---3--:R-:W-:Y:S01]  /*4640*/  FADD.FTZ R4, R15.reuse, R4 ;  /* 0x000000040f047221 */ /* 0x048fe20000010000 */
[----:B------:R-:W-:Y:S01]  /*4650*/  F2FP.BF16.F32.PACK_AB R154, R15, R84 ;  /* 0x000000540f9a723e */ /* 0x000fe200000010ff */
[----:B------:R-:W-:Y:S06]  /*4660*/  @!P2 BRA `(.L_x_1865) ;  /* 0x000000340028a947 */ /* 0x000fec0003800000 */
[----:B------:R-:W-:Y:S01]  /*4670*/  IMAD.MOV.U32 R15, RZ, RZ, R14 ;  /* 0x000000ffff0f7224 */ /* 0x000fe200078e000e */
[----:B------:R-:W-:Y:S01]  /*4680*/  MOV R0, 0x3f800000 ;  /* 0x3f80000000007802 */ /* 0x000fe20000000f00 */
[----:B------:R-:W-:Y:S01]  /*4690*/  IMAD.MOV.U32 R13, RZ, RZ, R12 ;  /* 0x000000ffff0d7224 */ /* 0x000fe200078e000c */
        /* <DEDUP_REMOVED lines=34> */
[----:B------:R-:W-:Y:S01]  /*48c0*/  ULDC UR59, c[0x0][0x2e0] ;  /* 0x0000b800003b7ab9 */ /* 0x000fe20000000800 */
[----:B------:R-:W-:Y:S01]  /*48d0*/  ULDC UR58, c[0x0][0x288] ;  /* 0x0000a200003a7ab9 */ /* 0x000fe20000000800 */
[----:B------:R-:W-:Y:S01]  /*48e0*/  ULDC UR61, c[0x0][0x404] ;  /* 0x00010100003d7ab9 */ /* 0x000fe20000000800 */
[----:B------:R-:W-:Y:S01]  /*48f0*/  ULDC UR5, c[0x0][0x9d8] ;  /* 0x0002760000057ab9 */ /* 0x000fe20000000800 */
[----:B------:R-:W-:-:S05]  /*4900*/  ULDC.64 UR40, c[0x0][0x3f8] ;  /* 0x0000fe0000287ab9 */ /* 0x000fca0000000a00 */
.L_x_1874:
[----:B------:R-:W-:-:S04]  /*4910*/  UIADD3 UR6, UR4, 0x1, URZ ;  /* 0x0000000104067890 */ /* 0x000fc8000fffe03f */
[----:B------:R-:W-:-:S04]  /*4920*/  UISETP.NE.AND UP0, UPT, UR6, 0x2, UPT ;  /* 0x000000020600788c */ /* 0x000fc8000bf05270 */
[----:B------:R-:W-:Y:S02]  /*4930*/  USEL UR46, URZ, 0x1, UP0 ;  /* 0x000000013f2e7887 */ /* 0x000fe40008000000 */
[----:B------:R-:W-:Y:S02]  /*4940*/  USEL UR36, UR6, URZ, UP0 ;  /* 0x0000003f06247287 */ /* 0x000fe40008000000 */
[----:B------:R-:W-:Y:S01]  /*4950*/  ULOP3.LUT UR46, UR45, UR46, URZ, 0x3c, !UPT ;  /* 0x0000002e2d2e7292 */ /* 0x000fe2000f8e3c3f */
[----:B------:R-:W-:Y:S11]  /*4960*/  @!P0 BRA `(.L_x_1866) ;  /* 0x0000000000048947 */ /* 0x000ff60003800000 */
[----:B------:R-:W-:Y:S01]  /*4970*/  BPT.TRAP 0x1 ;  /* 0x000000040000795c */ /* 0x000fe20000300000 */
.L_x_1866:
[----:B------:R-:W-:Y:S01]  /*4980*/  ULEA UR37, UR36, UR38, 0x3 ;  /* 0x0000002624257291 */ /* 0x000fe2000f8e183f */
[----:B------:R-:W-:-:S05]  /*4990*/  IMAD.U32 R5, RZ, RZ, UR46 ;  /* 0x0000002eff057e24 */ /* 0x000fca000f8e00ff */
[----:B------:R-:W-:-:S04]  /*49a0*/  SHF.L.U32 R5, R5, 0x1f, RZ ;  /* 0x0000001f05057819 */ /* 0x000fc800000006ff */
[----:B------:R1:W2:Y:S01]  /*49b0*/  SYNCS.PHASECHK.TRANS64.TRYWAIT P2, [UR37+0x34830], R5 ;  /* 0x03483005ff0075a7 */ /* 0x0002a20008040165 */
[----:B------:R-:W-:Y:S05]  /*49c0*/  @!P0 BRA `(.L_x_1867) ;  /* 0x0000000000048947 */ /* 0x000fea0003800000 */
[----:B------:R-:W-:Y:S01]  /*49d0*/  BPT.TRAP 0x1 ;  /* 0x000000040000795c */ /* 0x000fe20000300000 */
.L_x_1867:
[----:B--2---:R-:W-:Y:S05]  /*49e0*/  @P2 BRA `(.L_x_1868) ;  /* 0x0000000000082947 */ /* 0x004fea0003800000 */
[----:B------:R-:W2:Y:S02]  /*49f0*/  SYNCS.PHASECHK.TRANS64.TRYWAIT P2, [UR37+0x34830], R5 ;  /* 0x03483005ff0075a7 */ /* 0x000ea40008040165 */
[----:B--2---:R-:W-:Y:S05]  /*4a00*/  @!P2 BRA `(.L_x_1869) ;  /* 0x000000a800f0a947 */ /* 0x004fea0003800000 */
.L_x_1868:
        /* <DEDUP_REMOVED lines=94> */
[----:B------:R-:W-:Y:S01]  /*4ff0*/  R2UR UR52, R6 ;  /* 0x00000000063472ca */ /* 0x000fe200000e0000 */
[----:B------:R-:W-:Y:S01]  /*5000*/  UIADD3 UR54, UR6, 0x4, URZ ;  /* 0x0000000406367890 */ /* 0x000fe2000fffe03f */
[----:B------:R-:W-:Y:S01]  /*5010*/  R2UR UR53, R7 ;  /* 0x00000000073572ca */ /* 0x000fe200000e0000 */
[----:B------:R-:W-:Y:S01]  /*5020*/  UMOV UR55, 0x40000040 ;  /* 0x4000004000377882 */ /* 0x000fe20000000000 */
[----:B------:R-:W-:Y:S02]  /*5030*/  WARPGROUP.DEPBAR.LE gsb0, 0x0 ;  /* 0x00008000000079c5 */ /* 0x000fe40000010000 */
[----:B------:R-:W-:-:S09]  /*5040*/  WARPGROUP.ARRIVE ;  /* 0x00000000000079c5 */ /* 0x000fd20000000000 */
        /* <DEDUP_REMOVED lines=35> */
.L_x_1870:
[----:B------:R-:W-:Y:S01]  /*5280*/  ULEA UR6, UR4, UR38, 0x3 ;  /* 0x0000002604067291 */ /* 0x000fe2000f8e183f */
[----:B------:R-:W-:-:S05]  /*5290*/  IMAD.U32 R0, RZ, RZ, UR45 ;  /* 0x0000002dff007e24 */ /* 0x000fca000f8e00ff */
[----:B------:R-:W-:-:S04]  /*52a0*/  SHF.L.U32 R0, R0, 0x1f, RZ ;  /* 0x0000001f00007819 */ /* 0x000fc800000006ff */
[----:B------:R3:W4:Y:S01]  /*52b0*/  SYNCS.PHASECHK.TRANS64.TRYWAIT P2, [UR6+0x34850], R0 ;  /* 0x03485000ff0075a7 */ /* 0x0007220008040146 */
[----:B------:R-:W-:Y:S05]  /*52c0*/  @!P0 BRA `(.L_x_1871) ;  /* 0x0000000000048947 */ /* 0x000fea0003800000 */
[----:B------:R-:W-:Y:S01]  /*52d0*/  BPT.TRAP 0x1 ;  /* 0x000000040000795c */ /* 0x000fe20000300000 */
.L_x_1871:
[----:B----4-:R-:W-:Y:S05]  /*52e0*/  @P2 BRA `(.L_x_1872) ;  /* 0x0000000000082947 */ /* 0x010fea0003800000 */
[----:B------:R-:W4:Y:S02]  /*52f0*/  SYNCS.PHASECHK.TRANS64.TRYWAIT P2, [UR6+0x34850], R0 ;  /* 0x03485000ff0075a7 */ /* 0x000f240008040146 */
[----:B----4-:R-:W-:Y:S05]  /*5300*/  @!P2 BRA `(.L_x_1873) ;  /* 0x000000a000c8a947 */ /* 0x010fea0003800000 */
.L_x_1872:
[----:B------:R-:W-:Y:S01]  /*5310*/  UIADD3 UR10, UR38, 0x400, URZ ;  /* 0x00000400260a7890 */ /* 0x000fe2000fffe03f */
[----:B------:R-:W-:Y:S01]  /*5320*/  WARPGROUP.ARRIVE ;  /* 0x00000000000079c5 */ /* 0x000fe20000000000 */
[----:B------:R-:W-:Y:S01]  /*5330*/  UMOV UR11, 0x40000040 ;  /* 0x40000040000b7882 */ /* 0x000fe20000000000 */
[----:B------:R-:W-:Y:S01]  /*5340*/  UISETP.NE.U32.AND UP0, UPT, UR40, URZ, UPT ;  /* 0x0000003f2800728c */ /* 0x000fe2000bf05070 */
[----:B-1-3--:R-:W-:Y:S01]  /*5350*/  FMUL.FTZ R0, R26, UR5 ;  /* 0x000000051a007c20 */ /* 0x00afe20008410000 */
[----:B------:R-:W-:Y:S01]  /*5360*/  USHF.R.U32.HI UR10, URZ, 0x4, UR10 ;  /* 0x000000043f0a7899 */ /* 0x000fe2000801160a */
[----:B------:R-:W-:Y:S01]  /*5370*/  FMUL.FTZ R26, R39, UR5 ;  /* 0x00000005271a7c20 */ /* 0x000fe20008410000 */
[----:B------:R-:W-:Y:S01]  /*5380*/  UISETP.NE.AND.EX UP0, UPT, UR41, URZ, UPT, UP0 ;  /* 0x0000003f2900728c */ /* 0x000fe2000bf05300 */
[----:B--2---:R-:W-:Y:S01]  /*5390*/  FMUL.FTZ R5, R24, UR5 ;  /* 0x0000000518057c20 */ /* 0x004fe20008410000 */
[----:B------:R-:W-:Y:S01]  /*53a0*/  ULOP3.LUT UR10, UR10, 0x3fff, URZ, 0xc0, !UPT ;  /* 0x00003fff0a0a7892 */ /* 0x000fe2000f8ec03f */
[----:B------:R-:W-:Y:S01]  /*53b0*/  FMUL.FTZ R12, R25, UR5 ;  /* 0x00000005190c7c20 */ /* 0x000fe20008410000 */
[----:B------:R-:W-:Y:S01]  /*53c0*/  FMUL.FTZ R25, R38, UR5 ;  /* 0x0000000526197c20 */ /* 0x000fe20008410000 */
[----:B------:R-:W-:Y:S01]  /*53d0*/  FMUL.FTZ R38, R40, UR5 ;  /* 0x0000000528267c20 */ /* 0x000fe20008410000 */
[----:B------:R-:W-:Y:S01]  /*53e0*/  ULOP3.LUT UR10, UR10, 0x4000000, URZ, 0xfc, !UPT ;  /* 0x040000000a0a7892 */ /* 0x000fe2000f8efc3f */
[----:B------:R-:W1:Y:S01]  /*53f0*/  MUFU.TANH R5, R5 ;  /* 0x0000000500057308 */ /* 0x000e620000002400 */
[----:B------:R-:W-:Y:S01]  /*5400*/  FMUL.FTZ R198, R41, UR5 ;  /* 0x0000000529c67c20 */ /* 0x000fe20008410000 */
[----:B------:R-:W-:Y:S01]  /*5410*/  FMUL.FTZ R37, R37, UR5 ;  /* 0x0000000525257c20 */ /* 0x000fe20008410000 */
[----:B------:R-:W-:Y:S01]  /*5420*/  ULEA UR4, UR4, UR10, 0xb ;  /* 0x0000000a04047291 */ /* 0x000fe2000f8e583f */
[----:B------:R-:W-:Y:S01]  /*5430*/  FMUL.FTZ R44, R44, UR5 ;  /* 0x000000052c2c7c20 */ /* 0x000fe20008410000 */
[----:B------:R-:W-:Y:S01]  /*5440*/  FMUL.FTZ R196, R45, UR5 ;  /* 0x000000052dc47c20 */ /* 0x000fe20008410000 */
[----:B------:R-:W-:Y:S01]  /*5450*/  FMUL.FTZ R48, R48, UR5 ;  /* 0x0000000530307c20 */ /* 0x000fe20008410000 */
[----:B------:R-:W-:Y:S01]  /*5460*/  FMUL.FTZ R49, R49, UR5 ;  /* 0x0000000531317c20 */ /* 0x000fe20008410000 */
[----:B------:R-:W2:Y:S01]  /*5470*/  MUFU.TANH R12, R12 ;  /* 0x0000000c000c7308 */ /* 0x000ea20000002400 */
[----:B------:R-:W-:Y:S01]  /*5480*/  FMUL.FTZ R52, R52, UR5 ;  /* 0x0000000534347c20 */ /* 0x000fe20008410000 */
[----:B------:R-:W-:Y:S01]  /*5490*/  UMOV UR10, UR4 ;  /* 0x00000004000a7c82 */ /* 0x000fe20008000000 */
[----:B------:R-:W-:Y:S01]  /*54a0*/  FMUL.FTZ R53, R53, UR5 ;  /* 0x0000000535357c20 */ /* 0x000fe20008410000 */
[----:B------:R-:W-:Y:S01]  /*54b0*/  HGMMA.64x128x16.F32.BF16 R88, R180, gdesc[UR8].tnspB, R88, gsb0 ;  /* 0x41e00008b4587df0 */ /* 0x000fe20008001858 */
[----:B------:R-:W-:Y:S01]  /*54c0*/  UIADD3 UR10, UR4, 0x80, URZ ;  /* 0x00000080040a7890 */ /* 0x000fe2000fffe03f */
[----:B------:R-:W-:Y:S01]  /*54d0*/  FMUL.FTZ R56, R56, UR5 ;  /* 0x0000000538387c20 */ /* 0x000fe20008410000 */
[----:B------:R-:W-:Y:S01]  /*54e0*/  UMOV UR11, 0x40000040 ;  /* 0x40000040000b7882 */ /* 0x000fe20000000000 */
        /* <DEDUP_REMOVED lines=34> */
[----:B------:R-:W-:-:S06]  /*5710*/  UMOV UR45, UR46 ;  /* 0x0000002e002d7c82 */ /* 0x000fcc0008000000 */
[----:B------:R-:W-:Y:S08]  /*5720*/  MUFU.TANH R48, R48 ;  /* 0x0000003000307308 */ /* 0x000ff00000002400 */
[----:B------:R-:W-:Y:S08]  /*5730*/  MUFU.TANH R49, R49 ;  /* 0x0000003100317308 */ /* 0x000ff00000002400 */
[----:B------:R-:W-:Y:S08]  /*5740*/  MUFU.TANH R52, R52 ;  /* 0x0000003400347308 */ /* 0x000ff00000002400 */
[----:B------:R-:W-:Y:S08]  /*5750*/  MUFU.TANH R53, R53 ;  /* 0x0000003500357308 */ /* 0x000ff00000002400 */
[----:B------:R-:W-:Y:S08]  /*5760*/  MUFU.TANH R56, R56 ;  /* 0x0000003800387308 */ /* 0x000ff00000002400 */
[----:B------:R-:W-:Y:S08]  /*5770*/  MUFU.TANH R57, R57 ;  /* 0x0000003900397308 */ /* 0x000ff00000002400 */
[----:B------:R3:W-:Y:S08]  /*5780*/  MUFU.TANH R42, R61 ;  /* 0x0000003d002a7308 */ /* 0x0007f00000002400 */
[----:B------:R-:W-:Y:S01]  /*5790*/  MUFU.TANH R64, R64 ;  /* 0x0000004000407308 */ /* 0x000fe20000002400 */
[----:B---3--:R-:W-:-:S07]  /*57a0*/  FMUL.FTZ R61, R79, UR5 ;  /* 0x000000054f3d7c20 */ /* 0x008fce0008410000 */
[----:B------:R-:W-:Y:S08]  /*57b0*/  MUFU.TANH R68, R68 ;  /* 0x0000004400447308 */ /* 0x000ff00000002400 */
[----:B------:R3:W-:Y:S08]  /*57c0*/  MUFU.TANH R50, R69 ;  /* 0x0000004500327308 */ /* 0x0007f00000002400 */
[----:B------:R-:W-:Y:S01]  /*57d0*/  MUFU.TANH R58, R77 ;  /* 0x0000004d003a7308 */ /* 0x000fe20000002400 */
[----:B---3--:R-:W-:-:S07]  /*57e0*/  FMUL.FTZ R69, R87, UR5 ;  /* 0x0000000557457c20 */ /* 0x008fce0008410000 */
[----:B------:R-:W-:Y:S08]  /*57f0*/  MUFU.TANH R81, R81 ;  /* 0x0000005100517308 */ /* 0x000ff00000002400 */
[----:B------:R-:W-:Y:S01]  /*5800*/  MUFU.TANH R0, R0 ;  /* 0x0000000000007308 */ /* 0x000fe20000002400 */
[----:B------:R-:W-:Y:S02]  /*5810*/  WARPGROUP.DEPBAR.LE gsb0, 0x0 ;  /* 0x00008000000079c5 */ /* 0x000fe40000010000 */
[----:B------:R-:W-:Y:S01]  /*5820*/  WARPGROUP.ARRIVE ;  /* 0x00000000000079c5 */ /* 0x000fe20000000000 */
[----:B------:R-:W-:Y:S01]  /*5830*/  FMUL.FTZ R180, R36, UR5 ;  /* 0x0000000524b47c20 */ /* 0x000fe20008410000 */
[----:B------:R-:W-:Y:S01]  /*5840*/  FMUL.FTZ R36, R59, UR5 ;  /* 0x000000053b247c20 */ /* 0x000fe20008410000 */
[----:B------:R-:W-:-:S02]  /*5850*/  FMUL.FTZ R59, R78, UR5 ;  /* 0x000000054e3b7c20 */ /* 0x000fc40008410000 */
[----:B------:R-:W-:Y:S01]  /*5860*/  MUFU.TANH R2, R2 ;  /* 0x0000000200027308 */ /* 0x000fe20000002400 */
[----:B------:R-:W-:Y:S01]  /*5870*/  HGMMA.64x128x16.F32.BF16 R88, R176, gdesc[UR8].tnspB, R88, gsb0 ;  /* 0x41e00008b0587df0 */ /* 0x000fe20008001858 */
[----:B------:R-:W-:Y:S01]  /*5880*/  UIADD3 UR10, UR4, 0x100, URZ ;  /* 0x00000100040a7890 */ /* 0x000fe2000fffe03f */
[----:B------:R-:W-:-:S05]  /*5890*/  UMOV UR11, 0x40000040 ;  /* 0x40000040000b7882 */ /* 0x000fca0000000000 */
        /* <DEDUP_REMOVED lines=25> */
[----:B------:R-:W-:Y:S01]  /*5a30*/  UMOV UR10, 0xffffff80 ;  /* 0xffffff80000a7882 */ /* 0x000fe20000000000 */
[----:B------:R-:W-:Y:S01]  /*5a40*/  USEL UR11, UR61, 0x1, UP0 ;  /* 0x000000013d0b7887 */ /* 0x000fe20008000000 */
[----:B------:R-:W3:Y:S01]  /*5a50*/  MUFU.TANH R176, R176 ;  /* 0x000000b000b07308 */ /* 0x000ee20000002400 */
[----:B------:R-:W-:Y:S01]  /*5a60*/  UIMAD UR10, UR7, UR10, 0x1 ;  /* 0x00000001070a74a4 */ /* 0x000fe2000f8e020a */
[----:B------:R-:W-:Y:S01]  /*5a70*/  FMUL.FTZ R33, R54, UR5 ;  /* 0x0000000536217c20 */ /* 0x000fe20008410000 */
[----:B------:R-:W-:Y:S01]  /*5a80*/  FMUL.FTZ R28, R43, UR5 ;  /* 0x000000052b1c7c20 */ /* 0x000fe20008410000 */
[----:B------:R-:W-:Y:S01]  /*5a90*/  FMUL.FTZ R43, R62, UR5 ;  /* 0x000000053e2b7c20 */ /* 0x000fe20008410000 */
[----:B------:R-:W-:Y:S01]  /*5aa0*/  UIADD3 UR10, UR42, UR10, URZ ;  /* 0x0000000a2a0a7290 */ /* 0x000fe2000fffe03f */
[----:B------:R-:W-:Y:S01]  /*5ab0*/  FMUL.FTZ R32, R51, UR5 ;  /* 0x0000000533207c20 */ /* 0x000fe20008410000 */
[----:B------:R-:W-:Y:S01]  /*5ac0*/  FMUL.FTZ R51, R67, UR5 ;  /* 0x0000000543337c20 */ /* 0x000fe20008410000 */
[----:B------:R-:W4:Y:S01]  /*5ad0*/  MUFU.TANH R177, R177 ;  /* 0x000000b100b17308 */ /* 0x000f220000002400 */
[----:B------:R-:W-:Y:S01]  /*5ae0*/  UIMAD UR10, UR11, UR59, UR10 ;  /* 0x0000003b0b0a72a4 */ /* 0x000fe2000f8e020a */
[----:B------:R-:W-:Y:S01]  /*5af0*/  FMUL.FTZ R67, R86, UR5 ;  /* 0x0000000556437c20 */ /* 0x000fe20008410000 */
[----:B------:R-:W-:-:S02]  /*5b00*/  UISETP.GT.AND UP0, UPT, UR7, UR47, UPT ;  /* 0x0000002f0700728c */ /* 0x000fc4000bf04270 */
[----:B------:R-:W-:Y:S01]  /*5b10*/  UIADD3 UR10, UR10, -UR58, URZ ;  /* 0x8000003a0a0a7290 */ /* 0x000fe2000fffe03f */
[----:B------:R-:W-:Y:S02]  /*5b20*/  UMOV UR11, 0x40000040 ;  /* 0x40000040000b7882 */ /* 0x000fe40000000000 */
[----:B------:R-:W5:Y:S01]  /*5b30*/  MUFU.TANH R178, R178 ;  /* 0x000000b200b27308 */ /* 0x000f620000002400 */
[----:B------:R-:W-:Y:S02]  /*5b40*/  UIADD3 UR7, UR7, -0x1, URZ ;  /* 0xffffffff07077890 */ /* 0x000fe4000fffe03f */
[----:B------:R-:W-:Y:S01]  /*5b50*/  MOV R39, UR10 ;  /* 0x0000000a00277c02 */ /* 0x000fe20008000f00 */
[----:B------:R-:W-:-:S04]  /*5b60*/  UIADD3 UR10, UR4, 0x180, URZ ;  /* 0x00000180040a7890 */ /* 0x000fc8000fffe03f */
[----:B------:R-:W-:Y:S01]  /*5b70*/  IMAD R40, R22, -0x2, R39 ;  /* 0xfffffffe16287824 */ /* 0x000fe200078e0227 */
[----:B------:R-:W5:Y:S03]  /*5b80*/  MUFU.TANH R179, R179 ;  /* 0x000000b300b37308 */ /* 0x000f660000002400 */
[----:B------:R-:W-:-:S04]  /*5b90*/  IMAD.IADD R41, R23, 0x1, R40 ;  /* 0x0000000117297824 */ /* 0x000fc800078e0228 */
[C---:B------:R-:W-:Y:S01]  /*5ba0*/  VIADD R71, R41.reuse, 0x8 ;  /* 0x0000000829477836 */ /* 0x040fe20000000000 */
[C---:B------:R-:W-:Y:S01]  /*5bb0*/  ISETP.GT.AND P2, PT, R41.reuse, RZ, PT ;  /* 0x000000ff2900720c */ /* 0x040fe20003f44270 */
[----:B------:R-:W-:Y:S01]  /*5bc0*/  MUFU.TANH R40, R60 ;  /* 0x0000003c00287308 */ /* 0x000fe20000002400 */
[----:B------:R-:W-:Y:S02]  /*5bd0*/  ISETP.GT.AND P3, PT, R41, 0x1, PT ;  /* 0x000000012900780c */ /* 0x000fe40003f64270 */
[----:B-1----:R-:W-:Y:S02]  /*5be0*/  FSEL R182, R5, -INF , P2 ;  /* 0xff80000005b67808 */ /* 0x002fe40001000000 */
[----:B------:R-:W-:Y:S02]  /*5bf0*/  ISETP.GT.AND P2, PT, R41, 0x8, PT ;  /* 0x000000082900780c */ /* 0x000fe40003f44270 */
[----:B--2---:R-:W-:Y:S01]  /*5c00*/  FSEL R206, R12, -INF , P3 ;  /* 0xff8000000cce7808 */ /* 0x004fe20001800000 */
[----:B------:R1:W-:Y:S01]  /*5c10*/  MUFU.TANH R46, R65 ;  /* 0x00000041002e7308 */ /* 0x0003e20000002400 */
[----:B------:R-:W-:-:S02]  /*5c20*/  FMNMX.FTZ R5, R182, R13, !PT ;  /* 0x0000000db6057209 */ /* 0x000fc40007810000 */
[C---:B------:R-:W-:Y:S02]  /*5c30*/  ISETP.GT.AND P3, PT, R41.reuse, 0x9, PT ;  /* 0x000000092900780c */ /* 0x040fe40003f64270 */
[----:B---3--:R-:W-:Y:S02]  /*5c40*/  FSEL R204, R176, -INF , P2 ;  /* 0xff800000b0cc7808 */ /* 0x008fe40001000000 */
[----:B------:R-:W-:Y:S01]  /*5c50*/  FMNMX.FTZ R5, R206, R5, !PT ;  /* 0x00000005ce057209 */ /* 0x000fe20007810000 */
[----:B------:R2:W-:Y:S01]  /*5c60*/  MUFU.TANH R54, R73 ;  /* 0x0000004900367308 */ /* 0x0005e20000002400 */
[----:B------:R-:W-:Y:S01]  /*5c70*/  ISETP.GT.AND P2, PT, R41, 0x10, PT ;  /* 0x000000102900780c */ /* 0x000fe20003f44270 */
[----:B-1----:R-:W-:Y:S01]  /*5c80*/  FMUL.FTZ R65, R83, UR5 ;  /* 0x0000000553417c20 */ /* 0x002fe20008410000 */
[----:B----4-:R-:W-:Y:S02]  /*5c90*/  FSEL R208, R177, -INF , P3 ;  /* 0xff800000b1d07808 */ /* 0x010fe40001800000 */
[----:B------:R-:W-:-:S02]  /*5ca0*/  FMNMX.FTZ R5, R204, R5, !PT ;  /* 0x00000005cc057209 */ /* 0x000fc40007810000 */
[C---:B------:R-:W-:Y:S01]  /*5cb0*/  ISETP.GT.AND P3, PT, R41.reuse, 0x11, PT ;  /* 0x000000112900780c */ /* 0x040fe20003f64270 */
[----:B------:R-:W-:Y:S01]  /*5cc0*/  MUFU.TANH R60, R85 ;  /* 0x00000055003c7308 */ /* 0x000fe20000002400 */
[----:B-----5:R-:W-:Y:S02]  /*5cd0*/  FSEL R176, R178, -INF , P2 ;  /* 0xff800000b2b07808 */ /* 0x020fe40001000000 */
[----:B------:R-:W-:Y:S02]  /*5ce0*/  FMNMX.FTZ R5, R208, R5, !PT ;  /* 0x00000005d0057209 */ /* 0x000fe40007810000 */
[----:B------:R-:W-:Y:S02]  /*5cf0*/  ISETP.GT.AND P2, PT, R41, 0x18, PT ;  /* 0x000000182900780c */ /* 0x000fe40003f44270 */
[----:B------:R-:W-:Y:S01]  /*5d00*/  FSEL R202, R179, -INF , P3 ;  /* 0xff800000b3ca7808 */ /* 0x000fe20001800000 */
[----:B------:R-:W1:Y:S01]  /*5d10*/  MUFU.TANH R28, R28 ;  /* 0x0000001c001c7308 */ /* 0x000e620000002400 */
[----:B------:R-:W-:-:S02]  /*5d20*/  FMNMX.FTZ R5, R176, R5, !PT ;  /* 0x00000005b0057209 */ /* 0x000fc40007810000 */
[C---:B------:R-:W-:Y:S02]  /*5d30*/  ISETP.GT.AND P3, PT, R41.reuse, 0x19, PT ;  /* 0x000000192900780c */ /* 0x040fe40003f64270 */
[----:B------:R-:W-:Y:S02]  /*5d40*/  FSEL R178, R180, -INF , P2 ;  /* 0xff800000b4b27808 */ /* 0x000fe40001000000 */
[----:B------:R-:W-:Y:S01]  /*5d50*/  FMNMX.FTZ R5, R202, R5, !PT ;  /* 0x00000005ca057209 */ /* 0x000fe20007810000 */
[----:B------:R-:W-:Y:S01]  /*5d60*/  MUFU.TANH R29, R29 ;  /* 0x0000001d001d7308 */ /* 0x000fe20000002400 */
[----:B------:R-:W-:Y:S02]  /*5d70*/  ISETP.GT.AND P2, PT, R41, 0x20, PT ;  /* 0x000000202900780c */ /* 0x000fe40003f44270 */
[----:B------:R-:W-:Y:S02]  /*5d80*/  FSEL R200, R37, -INF , P3 ;  /* 0xff80000025c87808 */ /* 0x000fe40001800000 */
[----:B------:R-:W-:-:S02]  /*5d90*/  FMNMX.FTZ R5, R178, R5, !PT ;  /* 0x00000005b2057209 */ /* 0x000fc40007810000 */
[C---:B------:R-:W-:Y:S01]  /*5da0*/  ISETP.GT.AND P3, PT, R41.reuse, 0x21, PT ;  /* 0x000000212900780c */ /* 0x040fe20003f64270 */
[----:B------:R-:W3:Y:S01]  /*5db0*/  MUFU.TANH R32, R32 ;  /* 0x0000002000207308 */ /* 0x000ee20000002400 */
[----:B------:R-:W-:Y:S02]  /*5dc0*/  FMNMX.FTZ R5, R200, R5, !PT ;  /* 0x00000005c8057209 */ /* 0x000fe40007810000 */
[----:B------:R-:W-:Y:S02]  /*5dd0*/  FSEL R198, R198, -INF , P3 ;  /* 0xff800000c6c67808 */ /* 0x000fe40001800000 */
[----:B------:R-:W-:Y:S02]  /*5de0*/  ISETP.GT.AND P3, PT, R41, 0x29, PT ;  /* 0x000000292900780c */ /* 0x000fe40003f64270 */
[----:B------:R-:W-:Y:S01]  /*5df0*/  ISETP.GT.AND P5, PT, R71, RZ, PT ;  /* 0x000000ff4700720c */ /* 0x000fe20003fa4270 */
[----:B------:R-:W-:Y:S01]  /*5e00*/  MUFU.TANH R33, R33 ;  /* 0x0000002100217308 */ /* 0x000fe20000002400 */
[----:B------:R-:W-:-:S02]  /*5e10*/  FSEL R196, R196, -INF , P3 ;  /* 0xff800000c4c47808 */ /* 0x000fc40001800000 */
[----:B------:R-:W-:Y:S02]  /*5e20*/  ISETP.GT.AND P3, PT, R41, 0x31, PT ;  /* 0x000000312900780c */ /* 0x000fe40003f64270 */
[----:B------:R-:W-:Y:S02]  /*5e30*/  ISETP.GT.AND P6, PT, R71, 0x1, PT ;  /* 0x000000014700780c */ /* 0x000fe40003fc4270 */
[----:B------:R-:W-:Y:S01]  /*5e40*/  FSEL R192, R49, -INF , P3 ;  /* 0xff80000031c07808 */ /* 0x000fe20001800000 */
[----:B------:R-:W-:Y:S01]  /*5e50*/  FMUL.FTZ R49, R70, UR5 ;  /* 0x0000000546317c20 */ /* 0x000fe20008410000 */
[----:B------:R-:W-:Y:S01]  /*5e60*/  ISETP.GT.AND P3, PT, R41, 0x39, PT ;  /* 0x000000392900780c */ /* 0x000fe20003f64270 */
[----:B------:R-:W-:Y:S01]  /*5e70*/  MUFU.TANH R43, R43 ;  /* 0x0000002b002b7308 */ /* 0x000fe20000002400 */
[----:B------:R-:W-:Y:S02]  /*5e80*/  FSEL R66, R0, -INF , P5 ;  /* 0xff80000000427808 */ /* 0x000fe40002800000 */
[----:B------:R-:W-:-:S02]  /*5e90*/  FSEL R70, R2, -INF , P6 ;  /* 0xff80000002467808 */ /* 0x000fc40003000000 */
[----:B--2---:R-:W-:Y:S02]  /*5ea0*/  FMNMX.FTZ R73, R66, R15, !PT ;  /* 0x0000000f42497209 */ /* 0x004fe40007810000 */
[C---:B------:R-:W-:Y:S01]  /*5eb0*/  ISETP.GT.AND P4, PT, R71.reuse, 0x9, PT ;  /* 0x000000094700780c */ /* 0x040fe20003f84270 */
[----:B------:R-:W-:Y:S01]  /*5ec0*/  MUFU.TANH R51, R51 ;  /* 0x0000003300337308 */ /* 0x000fe20000002400 */
[----:B------:R-:W-:Y:S02]  /*5ed0*/  FMNMX.FTZ R73, R70, R73, !PT ;  /* 0x0000004946497209 */ /* 0x000fe40007810000 */
[C---:B------:R-:W-:Y:S02]  /*5ee0*/  ISETP.GT.AND P5, PT, R71.reuse, 0x10, PT ;  /* 0x000000104700780c */ /* 0x040fe40003fa4270 */
[----:B------:R-:W-:Y:S02]  /*5ef0*/  FSEL R20, R20, -INF , P4 ;  /* 0xff80000014147808 */ /* 0x000fe40002000000 */
[C---:B------:R-:W-:Y:S01]  /*5f00*/  ISETP.GT.AND P6, PT, R71.reuse, 0x11, PT ;  /* 0x000000114700780c */ /* 0x040fe20003fc4270 */
[----:B------:R-:W-:Y:S01]  /*5f10*/  MUFU.TANH R49, R49 ;  /* 0x0000003100317308 */ /* 0x000fe20000002400 */
[----:B------:R-:W-:-:S02]  /*5f20*/  ISETP.GT.AND P4, PT, R71, 0x19, PT ;  /* 0x000000194700780c */ /* 0x000fc40003f84270 */
[----:B------:R-:W-:Y:S02]  /*5f30*/  FSEL R24, R24, -INF , P6 ;  /* 0xff80000018187808 */ /* 0x000fe40003000000 */
[----:B------:R-:W-:Y:S02]  /*5f40*/  FSEL R26, R26, -INF , P4 ;  /* 0xff8000001a1a7808 */ /* 0x000fe40002000000 */
[C---:B------:R-:W-:Y:S01]  /*5f50*/  ISETP.GT.AND P6, PT, R71.reuse, 0x21, PT ;  /* 0x000000214700780c */ /* 0x040fe20003fc4270 */
[----:B------:R-:W-:Y:S01]  /*5f60*/  MUFU.TANH R61, R61 ;  /* 0x0000003d003d7308 */ /* 0x000fe20000002400 */
[----:B------:R-:W-:Y:S02]  /*5f70*/  ISETP.GT.AND P4, PT, R71, 0x29, PT ;  /* 0x000000294700780c */ /* 0x000fe40003f84270 */
[----:B-1----:R-:W-:Y:S02]  /*5f80*/  FSEL R28, R28, -INF , P6 ;  /* 0xff8000001c1c7808 */ /* 0x002fe40003000000 */
[----:B------:R-:W-:-:S02]  /*5f90*/  FSEL R82, R30, -INF , P4 ;  /* 0xff8000001e527808 */ /* 0x000fc40002000000 */
[C---:B------:R-:W-:Y:S01]  /*5fa0*/  ISETP.GT.AND P6, PT, R71.reuse, 0x31, PT ;  /* 0x000000314700780c */ /* 0x040fe20003fc4270 */
[----:B------:R-:W-:Y:S01]  /*5fb0*/  MUFU.TANH R63, R63 ;  /* 0x0000003f003f7308 */ /* 0x000fe20000002400 */
[C---:B------:R-:W-:Y:S02]  /*5fc0*/  ISETP.GT.AND P4, PT, R71.reuse, 0x39, PT ;  /* 0x000000394700780c */ /* 0x040fe40003f84270 */
[----:B---3--:R-:W-:Y:S02]  /*5fd0*/  FSEL R32, R32, -INF , P6 ;  /* 0xff80000020207808 */ /* 0x008fe40003000000 */
[----:B------:R-:W-:Y:S01]  /*5fe0*/  ISETP.GT.AND P6, PT, R71, 0x41, PT ;  /* 0x000000414700780c */ /* 0x000fe20003fc4270 */
[----:B------:R-:W-:Y:S02]  /*5ff0*/  WARPGROUP.DEPBAR.LE gsb0, 0x0 ;  /* 0x00008000000079c5 */ /* 0x000fe40000010000 */
[----:B------:R-:W-:Y:S01]  /*6000*/  WARPGROUP.ARRIVE ;  /* 0x00000000000079c5 */ /* 0x000fe20000000000 */
[----:B------:R-:W-:Y:S01]  /*6010*/  FSEL R172, R38, -INF , P2 ;  /* 0xff80000026ac7808 */ /* 0x000fe20001000000 */
[----:B------:R-:W-:Y:S01]  /*6020*/  MUFU.TANH R65, R65 ;  /* 0x0000004100417308 */ /* 0x000fe20000002400 */
[----:B------:R-:W-:-:S02]  /*6030*/  ISETP.GT.AND P2, PT, R41, 0x28, PT ;  /* 0x000000282900780c */ /* 0x000fc40003f44270 */
[----:B------:R-:W-:Y:S01]  /*6040*/  FMNMX.FTZ R5, R172, R5, !PT ;  /* 0x00000005ac057209 */ /* 0x000fe20007810000 */
[----:B------:R-:W-:Y:S01]  /*6050*/  HGMMA.64x128x16.F32.BF16 R88, R168, gdesc[UR8].tnspB, R88, gsb0 ;  /* 0x41e00008a8587df0 */ /* 0x000fe20008001858 */
[----:B------:R-:W-:Y:S01]  /*6060*/  UIADD3 UR10, UR4, 0x200, URZ ;  /* 0x00000200040a7890 */ /* 0x000fe2000fffe03f */
[----:B------:R-:W-:Y:S01]  /*6070*/  FSEL R174, R44, -INF , P2 ;  /* 0xff8000002cae7808 */ /* 0x000fe20001000000 */
[----:B------:R-:W-:Y:S01]  /*6080*/  UMOV UR11, 0x40000040 ;  /* 0x40000040000b7882 */ /* 0x000fe20000000000 */
[----:B------:R-:W-:Y:S01]  /*6090*/  FMNMX.FTZ R5, R198, R5, !PT ;  /* 0x00000005c6057209 */ /* 0x000fe20007810000 */
[----:B------:R-:W-:Y:S01]  /*60a0*/  MUFU.TANH R67, R67 ;  /* 0x0000004300437308 */ /* 0x000fe20000002400 */
[----:B------:R-:W-:Y:S02]  /*60b0*/  ISETP.GT.AND P2, PT, R41, 0x30, PT ;  /* 0x000000302900780c */ /* 0x000fe40003f44270 */
[----:B------:R-:W-:Y:S02]  /*60c0*/  FMNMX.FTZ R5, R174, R5, !PT ;  /* 0x00000005ae057209 */ /* 0x000fe40007810000 */
[----:B------:R-:W-:-:S02]  /*60d0*/  FSEL R194, R48, -INF , P2 ;  /* 0xff80000030c27808 */ /* 0x000fc40001000000 */
[----:B------:R-:W-:Y:S01]  /*60e0*/  FMNMX.FTZ R37, R196, R5, !PT ;  /* 0x00000005c4257209 */ /* 0x000fe20007810000 */
[----:B------:R-:W-:Y:S01]  /*60f0*/  MUFU.TANH R69, R69 ;  /* 0x0000004500457308 */ /* 0x000fe20000002400 */
[----:B------:R-:W-:Y:S02]  /*6100*/  ISETP.GT.AND P2, PT, R41, 0x38, PT ;  /* 0x000000382900780c */ /* 0x000fe40003f44270 */
[----:B------:R-:W-:Y:S02]  /*6110*/  FMNMX.FTZ R37, R194, R37, !PT ;  /* 0x00000025c2257209 */ /* 0x000fe40007810000 */
[----:B------:R-:W-:Y:S02]  /*6120*/  FSEL R36, R36, -INF , P6 ;  /* 0xff80000024247808 */ /* 0x000fe40003000000 */
[----:B------:R-:W-:Y:S01]  /*6130*/  FMNMX.FTZ R37, R192, R37, !PT ;  /* 0x00000025c0257209 */ /* 0x000fe20007810000 */
[----:B------:R1:W2:Y:S01]  /*6140*/  MUFU.TANH R5, R72 ;  /* 0x0000004800057308 */ /* 0x0002a20000002400 */
[----:B------:R-:W-:Y:S01]  /*6150*/  ISETP.GT.AND P6, PT, R71, 0x51, PT ;  /* 0x000000514700780c */ /* 0x000fe20003fc4270 */
[----:B------:R-:W-:-:S02]  /*6160*/  WARPGROUP.DEPBAR.LE gsb0, 0x0 ;  /* 0x00008000000079c5 */ /* 0x000fc40000010000 */
[----:B------:R-:W-:Y:S01]  /*6170*/  WARPGROUP.ARRIVE ;  /* 0x00000000000079c5 */ /* 0x000fe20000000000 */
[----:B------:R-:W-:Y:S02]  /*6180*/  FSEL R170, R52, -INF , P2 ;  /* 0xff80000034aa7808 */ /* 0x000fe40001000000 */
[----:B------:R-:W-:Y:S02]  /*6190*/  ISETP.GT.AND P2, PT, R41, 0x40, PT ;  /* 0x000000402900780c */ /* 0x000fe40003f44270 */
[----:B------:R-:W-:Y:S01]  /*61a0*/  FSEL R168, R53, -INF , P3 ;  /* 0xff80000035a87808 */ /* 0x000fe20001800000 */
[----:B------:R-:W-:Y:S01]  /*61b0*/  HGMMA.64x128x16.F32.BF16 R88, R164, gdesc[UR8].tnspB, R88, gsb0 ;  /* 0x41e00008a4587df0 */ /* 0x000fe20008001858 */
[----:B------:R-:W-:Y:S01]  /*61c0*/  FMNMX.FTZ R37, R170, R37, !PT ;  /* 0x00000025aa257209 */ /* 0x000fe20007810000 */
[----:B------:R-:W-:Y:S01]  /*61d0*/  UIADD3 UR10, UR4, 0x280, URZ ;  /* 0x00000280040a7890 */ /* 0x000fe2000fffe03f */
[C---:B------:R-:W-:Y:S01]  /*61e0*/  ISETP.GT.AND P3, PT, R41.reuse, 0x41, PT ;  /* 0x000000412900780c */ /* 0x040fe20003f64270 */
[----:B------:R-:W-:Y:S01]  /*61f0*/  UMOV UR11, 0x40000040 ;  /* 0x40000040000b7882 */ /* 0x000fe20000000000 */
[----:B-1----:R-:W-:Y:S01]  /*6200*/  FSEL R72, R56, -INF , P2 ;  /* 0xff80000038487808 */ /* 0x002fe20001000000 */
[----:B------:R-:W-:Y:S01]  /*6210*/  FMUL.FTZ R53, R74, UR5 ;  /* 0x000000054a357c20 */ /* 0x000fe20008410000 */
[----:B------:R-:W-:Y:S01]  /*6220*/  FMNMX.FTZ R37, R168, R37, !PT ;  /* 0x00000025a8257209 */ /* 0x000fe20007810000 */
[----:B------:R-:W1:Y:S01]  /*6230*/  MUFU.TANH R56, R76 ;  /* 0x0000004c00387308 */ /* 0x000e620000002400 */
[----:B------:R-:W-:-:S02]  /*6240*/  ISETP.GT.AND P2, PT, R41, 0x48, PT ;  /* 0x000000482900780c */ /* 0x000fc40003f44270 */
[----:B------:R-:W-:Y:S01]  /*6250*/  FSEL R38, R57, -INF , P3 ;  /* 0xff80000039267808 */ /* 0x000fe20001800000 */
[----:B------:R-:W-:Y:S01]  /*6260*/  FMUL.FTZ R57, R75, UR5 ;  /* 0x000000054b397c20 */ /* 0x000fe20008410000 */
[----:B------:R-:W-:Y:S02]  /*6270*/  FMNMX.FTZ R37, R72, R37, !PT ;  /* 0x0000002548257209 */ /* 0x000fe40007810000 */
[C---:B------:R-:W-:Y:S01]  /*6280*/  ISETP.GT.AND P3, PT, R41.reuse, 0x49, PT ;  /* 0x000000492900780c */ /* 0x040fe20003f64270 */
[----:B------:R-:W-:Y:S01]  /*6290*/  MUFU.TANH R53, R53 ;  /* 0x0000003500357308 */ /* 0x000fe20000002400 */
[----:B------:R-:W-:Y:S02]  /*62a0*/  FSEL R40, R40, -INF , P2 ;  /* 0xff80000028287808 */ /* 0x000fe40001000000 */
[----:B------:R-:W-:Y:S02]  /*62b0*/  FMNMX.FTZ R37, R38, R37, !PT ;  /* 0x0000002526257209 */ /* 0x000fe40007810000 */
[----:B------:R-:W-:-:S02]  /*62c0*/  ISETP.GT.AND P2, PT, R41, 0x50, PT ;  /* 0x000000502900780c */ /* 0x000fc40003f44270 */
[----:B------:R-:W-:Y:S01]  /*62d0*/  FSEL R42, R42, -INF , P3 ;  /* 0xff8000002a2a7808 */ /* 0x000fe20001800000 */
[----:B------:R-:W-:Y:S01]  /*62e0*/  MUFU.TANH R57, R57 ;  /* 0x0000003900397308 */ /* 0x000fe20000002400 */
[----:B------:R-:W-:Y:S02]  /*62f0*/  FMNMX.FTZ R37, R40, R37, !PT ;  /* 0x0000002528257209 */ /* 0x000fe40007810000 */
[C---:B------:R-:W-:Y:S02]  /*6300*/  ISETP.GT.AND P3, PT, R41.reuse, 0x51, PT ;  /* 0x000000512900780c */ /* 0x040fe40003f64270 */
[----:B------:R-:W-:Y:S02]  /*6310*/  FSEL R44, R64, -INF , P2 ;  /* 0xff800000402c7808 */ /* 0x000fe40001000000 */
[----:B------:R-:W-:Y:S01]  /*6320*/  FMNMX.FTZ R37, R42, R37, !PT ;  /* 0x000000252a257209 */ /* 0x000fe20007810000 */
[----:B------:R-:W3:Y:S01]  /*6330*/  MUFU.TANH R64, R80 ;  /* 0x0000005000407308 */ /* 0x000ee20000002400 */
[----:B------:R-:W-:-:S02]  /*6340*/  ISETP.GT.AND P2, PT, R41, 0x58, PT ;  /* 0x000000582900780c */ /* 0x000fc40003f44270 */
[----:B------:R-:W-:Y:S02]  /*6350*/  FSEL R46, R46, -INF , P3 ;  /* 0xff8000002e2e7808 */ /* 0x000fe40001800000 */
[----:B------:R-:W-:Y:S02]  /*6360*/  FMNMX.FTZ R37, R44, R37, !PT ;  /* 0x000000252c257209 */ /* 0x000fe40007810000 */
[C---:B------:R-:W-:Y:S02]  /*6370*/  ISETP.GT.AND P3, PT, R41.reuse, 0x59, PT ;  /* 0x000000592900780c */ /* 0x040fe40003f64270 */
[----:B------:R-:W-:Y:S02]  /*6380*/  FSEL R48, R68, -INF , P2 ;  /* 0xff80000044307808 */ /* 0x000fe40001000000 */
[----:B------:R-:W-:Y:S01]  /*6390*/  FMNMX.FTZ R37, R46, R37, !PT ;  /* 0x000000252e257209 */ /* 0x000fe20007810000 */
[----:B------:R-:W4:Y:S01]  /*63a0*/  MUFU.TANH R68, R84 ;  /* 0x0000005400447308 */ /* 0x000f220000002400 */
[----:B------:R-:W-:-:S02]  /*63b0*/  ISETP.GT.AND P2, PT, R41, 0x60, PT ;  /* 0x000000602900780c */ /* 0x000fc40003f44270 */
[----:B------:R-:W-:Y:S02]  /*63c0*/  FSEL R50, R50, -INF , P3 ;  /* 0xff80000032327808 */ /* 0x000fe40001800000 */
[----:B------:R-:W-:Y:S02]  /*63d0*/  FMNMX.FTZ R37, R48, R37, !PT ;  /* 0x0000002530257209 */ /* 0x000fe40007810000 */
[----:B------:R-:W-:Y:S02]  /*63e0*/  ISETP.GT.AND P3, PT, R41, 0x61, PT ;  /* 0x000000612900780c */ /* 0x000fe40003f64270 */
[----:B--2---:R-:W-:Y:S02]  /*63f0*/  FSEL R52, R5, -INF , P2 ;  /* 0xff80000005347808 */ /* 0x004fe40001000000 */
[----:B------:R-:W-:Y:S01]  /*6400*/  FMNMX.FTZ R37, R50, R37, !PT ;  /* 0x0000002532257209 */ /* 0x000fe20007810000 */
[----:B------:R-:W2:Y:S01]  /*6410*/  LDC R5, c[0x0][0x988] ;  /* 0x00026200ff057b82 */ /* 0x000ea20000000800 */
[----:B------:R-:W-:-:S02]  /*6420*/  ISETP.GT.AND P2, PT, R41, 0x68, PT ;  /* 0x000000682900780c */ /* 0x000fc40003f44270 */
[----:B------:R-:W-:Y:S02]  /*6430*/  FSEL R54, R54, -INF , P3 ;  /* 0xff80000036367808 */ /* 0x000fe40001800000 */
[----:B------:R-:W-:Y:S02]  /*6440*/  FMNMX.FTZ R37, R52, R37, !PT ;  /* 0x0000002534257209 */ /* 0x000fe40007810000 */
[C---:B------:R-:W-:Y:S02]  /*6450*/  ISETP.GT.AND P3, PT, R41.reuse, 0x69, PT ;  /* 0x000000692900780c */ /* 0x040fe40003f64270 */
[----:B-1----:R-:W-:Y:S02]  /*6460*/  FSEL R56, R56, -INF , P2 ;  /* 0xff80000038387808 */ /* 0x002fe40001000000 */
[----:B------:R-:W-:Y:S02]  /*6470*/  FMNMX.FTZ R37, R54, R37, !PT ;  /* 0x0000002536257209 */ /* 0x000fe40007810000 */
[----:B------:R-:W-:-:S02]  /*6480*/  ISETP.GT.AND P2, PT, R41, 0x70, PT ;  /* 0x000000702900780c */ /* 0x000fc40003f44270 */
[----:B------:R-:W-:Y:S02]  /*6490*/  FSEL R58, R58, -INF , P3 ;  /* 0xff8000003a3a7808 */ /* 0x000fe40001800000 */
[----:B------:R-:W-:Y:S02]  /*64a0*/  FMNMX.FTZ R37, R56, R37, !PT ;  /* 0x0000002538257209 */ /* 0x000fe40007810000 */
[C---:B------:R-:W-:Y:S02]  /*64b0*/  ISETP.GT.AND P3, PT, R41.reuse, 0x71, PT ;  /* 0x000000712900780c */ /* 0x040fe40003f64270 */
[----:B---3--:R-:W-:Y:S02]  /*64c0*/  FSEL R64, R64, -INF , P2 ;  /* 0xff80000040407808 */ /* 0x008fe40001000000 */
[----:B------:R-:W-:Y:S02]  /*64d0*/  FMNMX.FTZ R37, R58, R37, !PT ;  /* 0x000000253a257209 */ /* 0x000fe40007810000 */
[----:B------:R-:W-:-:S02]  /*64e0*/  ISETP.GT.AND P2, PT, R41, 0x78, PT ;  /* 0x000000782900780c */ /* 0x000fc40003f44270 */
[----:B------:R-:W-:Y:S02]  /*64f0*/  FSEL R62, R81, -INF , P3 ;  /* 0xff800000513e7808 */ /* 0x000fe40001800000 */
[----:B------:R-:W-:Y:S02]  /*6500*/  FMNMX.FTZ R37, R64, R37, !PT ;  /* 0x0000002540257209 */ /* 0x000fe40007810000 */
[----:B------:R-:W-:Y:S02]  /*6510*/  ISETP.GT.AND P3, PT, R41, 0x79, PT ;  /* 0x000000792900780c */ /* 0x000fe40003f64270 */
[----:B----4-:R-:W-:Y:S02]  /*6520*/  FSEL R68, R68, -INF , P2 ;  /* 0xff80000044447808 */ /* 0x010fe40001000000 */
[----:B------:R-:W-:Y:S02]  /*6530*/  FMNMX.FTZ R37, R62, R37, !PT ;  /* 0x000000253e257209 */ /* 0x000fe40007810000 */
[----:B------:R-:W-:-:S02]  /*6540*/  FSEL R60, R60, -INF , P3 ;  /* 0xff8000003c3c7808 */ /* 0x000fc40001800000 */
[----:B------:R-:W-:Y:S02]  /*6550*/  FMNMX.FTZ R37, R68, R37, !PT ;  /* 0x0000002544257209 */ /* 0x000fe40007810000 */
[----:B------:R-:W-:Y:S02]  /*6560*/  ISETP.GT.AND P3, PT, R71, 0x8, PT ;  /* 0x000000084700780c */ /* 0x000fe40003f64270 */
[----:B------:R-:W-:Y:S02]  /*6570*/  FMNMX.FTZ R37, R60, R37, !PT ;  /* 0x000000253c257209 */ /* 0x000fe40007810000 */
[----:B------:R-:W-:Y:S02]  /*6580*/  FSEL R0, R14, -INF , P3 ;  /* 0xff8000000e007808 */ /* 0x000fe40001800000 */
[----:B------:R-:W-:Y:S01]  /*6590*/  FSEL R74, R21, -INF , P5 ;  /* 0xff800000154a7808 */ /* 0x000fe20002800000 */
[----:B------:R-:W1:Y:S01]  /*65a0*/  SHFL.BFLY PT, R12, R37, 0x2, 0x1f ;  /* 0x0c401f00250c7f89 */ /* 0x000e6200000e0000 */
[----:B------:R-:W-:-:S02]  /*65b0*/  FMNMX.FTZ R73, R0, R73, !PT ;  /* 0x0000004900497209 */ /* 0x000fc40007810000 */
[----:B------:R-:W-:Y:S02]  /*65c0*/  ISETP.GT.AND P3, PT, R71, 0x18, PT ;  /* 0x000000184700780c */ /* 0x000fe40003f64270 */
[----:B------:R-:W-:Y:S02]  /*65d0*/  FMNMX.FTZ R73, R20, R73, !PT ;  /* 0x0000004914497209 */ /* 0x000fe40007810000 */
[----:B------:R-:W-:Y:S02]  /*65e0*/  FSEL R76, R25, -INF , P3 ;  /* 0xff800000194c7808 */ /* 0x000fe40001800000 */
[----:B------:R-:W-:Y:S02]  /*65f0*/  FMNMX.FTZ R73, R74, R73, !PT ;  /* 0x000000494a497209 */ /* 0x000fe40007810000 */
[----:B------:R-:W-:Y:S02]  /*6600*/  ISETP.GT.AND P5, PT, R71, 0x20, PT ;  /* 0x000000204700780c */ /* 0x000fe40003fa4270 */
[----:B------:R-:W-:-:S02]  /*6610*/  FMNMX.FTZ R73, R24, R73, !PT ;  /* 0x0000004918497209 */ /* 0x000fc40007810000 */
[----:B------:R-:W-:Y:S02]  /*6620*/  FSEL R78, R27, -INF , P5 ;  /* 0xff8000001b4e7808 */ /* 0x000fe40002800000 */
[----:B------:R-:W-:Y:S02]  /*6630*/  FMNMX.FTZ R73, R76, R73, !PT ;  /* 0x000000494c497209 */ /* 0x000fe40007810000 */
[----:B------:R-:W-:Y:S02]  /*6640*/  ISETP.GT.AND P3, PT, R71, 0x28, PT ;  /* 0x000000284700780c */ /* 0x000fe40003f64270 */
[----:B------:R-:W-:Y:S02]  /*6650*/  FMNMX.FTZ R73, R26, R73, !PT ;  /* 0x000000491a497209 */ /* 0x000fe40007810000 */
[----:B------:R-:W-:Y:S02]  /*6660*/  FSEL R80, R29, -INF , P3 ;  /* 0xff8000001d507808 */ /* 0x000fe40001800000 */
[----:B-1----:R-:W-:-:S02]  /*6670*/  FMNMX.FTZ R39, R37, R12, !PT ;  /* 0x0000000c25277209 */ /* 0x002fc40007810000 */
[----:B------:R-:W-:Y:S02]  /*6680*/  FMNMX.FTZ R73, R78, R73, !PT ;  /* 0x000000494e497209 */ /* 0x000fe40007810000 */
[----:B------:R-:W-:Y:S01]  /*6690*/  ISETP.GT.AND P5, PT, R71, 0x30, PT ;  /* 0x000000304700780c */ /* 0x000fe20003fa4270 */
[----:B------:R-:W1:Y:S01]  /*66a0*/  SHFL.BFLY PT, R12, R39, 0x1, 0x1f ;  /* 0x0c201f00270c7f89 */ /* 0x000e6200000e0000 */
[----:B------:R-:W-:Y:S02]  /*66b0*/  FMNMX.FTZ R73, R28, R73, !PT ;  /* 0x000000491c497209 */ /* 0x000fe40007810000 */
[----:B------:R-:W-:Y:S02]  /*66c0*/  FSEL R84, R31, -INF , P5 ;  /* 0xff8000001f547808 */ /* 0x000fe40002800000 */
[----:B------:R-:W-:Y:S02]  /*66d0*/  FMNMX.FTZ R73, R80, R73, !PT ;  /* 0x0000004950497209 */ /* 0x000fe40007810000 */
[----:B------:R-:W-:Y:S01]  /*66e0*/  ISETP.GT.AND P3, PT, R71, 0x38, PT ;  /* 0x000000384700780c */ /* 0x000fe20003f64270 */
[----:B------:R-:W-:-:S02]  /*66f0*/  WARPGROUP.DEPBAR.LE gsb0, 0x0 ;  /* 0x00008000000079c5 */ /* 0x000fc40000010000 */
[----:B------:R-:W-:Y:S01]  /*6700*/  WARPGROUP.ARRIVE ;  /* 0x00000000000079c5 */ /* 0x000fe20000000000 */
[----:B------:R-:W-:Y:S02]  /*6710*/  FMNMX.FTZ R73, R82, R73, !PT ;  /* 0x0000004952497209 */ /* 0x000fe40007810000 */
[----:B------:R-:W-:Y:S02]  /*6720*/  FSEL R86, R33, -INF , P3 ;  /* 0xff80000021567808 */ /* 0x000fe40001800000 */
[----:B------:R-:W-:Y:S01]  /*6730*/  FMNMX.FTZ R73, R84, R73, !PT ;  /* 0x0000004954497209 */ /* 0x000fe20007810000 */
[----:B------:R-:W-:Y:S01]  /*6740*/  HGMMA.64x128x16.F32.BF16 R88, R160, gdesc[UR8].tnspB, R88, gsb0 ;  /* 0x41e00008a0587df0 */ /* 0x000fe20008001858 */
[----:B------:R-:W-:Y:S01]  /*6750*/  UIADD3 UR10, UR4, 0x300, URZ ;  /* 0x00000300040a7890 */ /* 0x000fe2000fffe03f */
[----:B------:R-:W-:Y:S01]  /*6760*/  ISETP.GT.AND P5, PT, R71, 0x40, PT ;  /* 0x000000404700780c */ /* 0x000fe20003fa4270 */
[----:B------:R-:W-:Y:S01]  /*6770*/  UMOV UR11, 0x40000040 ;  /* 0x40000040000b7882 */ /* 0x000fe20000000000 */
[----:B------:R-:W-:-:S02]  /*6780*/  FMNMX.FTZ R73, R32, R73, !PT ;  /* 0x0000004920497209 */ /* 0x000fc40007810000 */
[----:B------:R-:W-:Y:S02]  /*6790*/  FSEL R164, R34, -INF , P4 ;  /* 0xff80000022a47808 */ /* 0x000fe40002000000 */
[----:B-1----:R-:W-:Y:S02]  /*67a0*/  FMNMX.FTZ R12, R39, R12, !PT ;  /* 0x0000000c270c7209 */ /* 0x002fe40007810000 */
[----:B------:R-:W-:Y:S02]  /*67b0*/  FMNMX.FTZ R73, R86, R73, !PT ;  /* 0x0000004956497209 */ /* 0x000fe40007810000 */
[----:B------:R-:W-:Y:S01]  /*67c0*/  FSEL R34, R35, -INF , P5 ;  /* 0xff80000023227808 */ /* 0x000fe20002800000 */
[----:B--2---:R-:W-:Y:S01]  /*67d0*/  FMUL.FTZ R39, R12, R5 ;  /* 0x000000050c277220 */ /* 0x004fe20000410000 */
[----:B------:R-:W-:Y:S02]  /*67e0*/  FMNMX.FTZ R73, R164, R73, !PT ;  /* 0x00000049a4497209 */ /* 0x000fe40007810000 */
[----:B------:R-:W-:-:S02]  /*67f0*/  FSETP.NEU.FTZ.AND P2, PT, R12, -INF , PT ;  /* 0xff8000000c00780b */ /* 0x000fc40003f5d000 */
[----:B------:R-:W-:Y:S02]  /*6800*/  ISETP.GT.AND P3, PT, R71, 0x48, PT ;  /* 0x000000484700780c */ /* 0x000fe40003f64270 */
[----:B------:R-:W-:Y:S02]  /*6810*/  FMNMX.FTZ R73, R34, R73, !PT ;  /* 0x0000004922497209 */ /* 0x000fe40007810000 */
[----:B------:R-:W-:Y:S02]  /*6820*/  FSEL R39, R39, RZ, P2 ;  /* 0x000000ff27277208 */ /* 0x000fe40001000000 */
[----:B------:R-:W-:Y:S02]  /*6830*/  ISETP.GT.AND P4, PT, R71, 0x49, PT ;  /* 0x000000494700780c */ /* 0x000fe40003f84270 */
[----:B------:R-:W-:Y:S01]  /*6840*/  FSEL R166, R43, -INF , P3 ;  /* 0xff8000002ba67808 */ /* 0x000fe20001800000 */
[--C-:B------:R-:W-:Y:S01]  /*6850*/  FFMA.FTZ R30, R194, R5, -R39.reuse ;  /* 0x00000005c21e7223 */ /* 0x100fe20000010827 */
[----:B------:R-:W-:Y:S01]  /*6860*/  FMNMX.FTZ R73, R36, R73, !PT ;  /* 0x0000004924497209 */ /* 0x000fe20007810000 */
[-CC-:B------:R-:W-:Y:S01]  /*6870*/  FFMA.FTZ R29, R196, R5.reuse, -R39.reuse ;  /* 0x00000005c41d7223 */ /* 0x180fe20000010827 */
[----:B------:R-:W-:Y:S01]  /*6880*/  ISETP.GT.AND P5, PT, R71, 0x50, PT ;  /* 0x000000504700780c */ /* 0x000fe20003fa4270 */
        /* <DEDUP_REMOVED lines=54> */
[----:B------:R-:W-:Y:S01]  /*6bf0*/  FFMA.FTZ R60, R60, R5, -R39 ;  /* 0x000000053c3c7223 */ /* 0x000fe20000010827 */
[----:B------:R-:W-:Y:S01]  /*6c00*/  FMNMX.FTZ R73, R72, R73, !PT ;  /* 0x0000004948497209 */ /* 0x000fe20007810000 */
[----:B------:R-:W-:Y:S01]  /*6c10*/  MUFU.EX2 R37, R37 ;  /* 0x0000002500257308 */ /* 0x000fe20000000800 */
[----:B------:R-:W-:-:S02]  /*6c20*/  ISETP.GT.AND P3, PT, R71, 0x78, PT ;  /* 0x000000784700780c */ /* 0x000fc40003f64270 */
[----:B------:R-:W-:Y:S02]  /*6c30*/  FSEL R208, R65, -INF , P6 ;  /* 0xff80000041d07808 */ /* 0x000fe40003000000 */
[----:B------:R-:W-:Y:S02]  /*6c40*/  FMNMX.FTZ R73, R206, R73, !PT ;  /* 0x00000049ce497209 */ /* 0x000fe40007810000 */
[----:B------:R-:W-:Y:S01]  /*6c50*/  ISETP.GT.AND P4, PT, R71, 0x79, PT ;  /* 0x000000794700780c */ /* 0x000fe20003f84270 */
[----:B------:R-:W-:Y:S01]  /*6c60*/  MUFU.EX2 R180, R180 ;  /* 0x000000b400b47308 */ /* 0x000fe20000000800 */
[----:B------:R-:W-:Y:S02]  /*6c70*/  FMNMX.FTZ R73, R208, R73, !PT ;  /* 0x00000049d0497209 */ /* 0x000fe40007810000 */
[----:B------:R-:W-:-:S05]  /*6c80*/  FSEL R210, R69, -INF , P4 ;  /* 0xff80000045d27808 */ /* 0x000fca0002000000 */
[----:B------:R-:W-:Y:S08]  /*6c90*/  MUFU.EX2 R182, R182 ;  /* 0x000000b600b67308 */ /* 0x000ff00000000800 */
[----:B------:R-:W-:Y:S08]  /*6ca0*/  MUFU.EX2 R41, R41 ;  /* 0x0000002900297308 */ /* 0x000ff00000000800 */
[----:B------:R-:W-:Y:S08]  /*6cb0*/  MUFU.EX2 R176, R176 ;  /* 0x000000b000b07308 */ /* 0x000ff00000000800 */
[----:B------:R-:W-:Y:S08]  /*6cc0*/  MUFU.EX2 R21, R21 ;  /* 0x0000001500157308 */ /* 0x000ff00000000800 */
[----:B------:R-:W-:Y:S01]  /*6cd0*/  MUFU.EX2 R178, R178 ;  /* 0x000000b200b27308 */ /* 0x000fe20000000800 */
[----:B------:R-:W-:-:S02]  /*6ce0*/  WARPGROUP.DEPBAR.LE gsb0, 0x0 ;  /* 0x00008000000079c5 */ /* 0x000fc40000010000 */
[----:B------:R-:W-:Y:S01]  /*6cf0*/  WARPGROUP.ARRIVE ;  /* 0x00000000000079c5 */ /* 0x000fe20000000000 */
[----:B------:R-:W-:Y:S01]  /*6d00*/  FSEL R160, R67, -INF , P3 ;  /* 0xff80000043a07808 */ /* 0x000fe20001800000 */
[-CC-:B------:R-:W-:Y:S01]  /*6d10*/  FFMA.FTZ R162, R48, R5.reuse, -R39.reuse ;  /* 0x0000000530a27223 */ /* 0x180fe20000010827 */
[----:B------:R-:W-:Y:S02]  /*6d20*/  FFMA.FTZ R48, R64, R5, -R39 ;  /* 0x0000000540307223 */ /* 0x000fe40000010827 */
[----:B------:R-:W-:Y:S01]  /*6d30*/  MUFU.EX2 R25, R25 ;  /* 0x0000001900197308 */ /* 0x000fe20000000800 */
[----:B------:R-:W-:Y:S01]  /*6d40*/  FMNMX.FTZ R73, R160, R73, !PT ;  /* 0x00000049a0497209 */ /* 0x000fe20007810000 */
[----:B------:R-:W-:Y:S01]  /*6d50*/  HGMMA.64x128x16.F32.BF16 R88, R156, gdesc[UR8].tnspB, R88, gsb0 ;  /* 0x41e000089c587df0 */ /* 0x000fe20008001858 */
[----:B------:R-:W-:Y:S02]  /*6d60*/  UIADD3 UR10, UR4, 0x380, URZ ;  /* 0x00000380040a7890 */ /* 0x000fe4000fffe03f */
[----:B------:R-:W-:Y:S01]  /*6d70*/  FMNMX.FTZ R73, R210, R73, !PT ;  /* 0x00000049d2497209 */ /* 0x000fe20007810000 */
[----:B------:R-:W-:Y:S01]  /*6d80*/  UMOV UR11, 0x40000040 ;  /* 0x40000040000b7882 */ /* 0x000fe20000000000 */
[----:B------:R-:W-:Y:S01]  /*6d90*/  UMOV UR4, UR36 ;  /* 0x0000002400047c82 */ /* 0x000fe20008000000 */
[----:B------:R-:W-:Y:S02]  /*6da0*/  MUFU.EX2 R172, R172 ;  /* 0x000000ac00ac7308 */ /* 0x000fe40000000800 */
[----:B------:R-:W1:Y:S06]  /*6db0*/  SHFL.BFLY PT, R2, R73, 0x2, 0x1f ;  /* 0x0c401f0049027f89 */ /* 0x000e6c00000e0000 */
        /* <DEDUP_REMOVED lines=8> */
[----:B-1----:R-:W-:-:S07]  /*6e40*/  FMNMX.FTZ R14, R2, R55, !PT ;  /* 0x00000037020e7209 */ /* 0x002fce0007810000 */
[----:B------:R-:W-:Y:S01]  /*6e50*/  MUFU.EX2 R33, R33 ;  /* 0x0000002100217308 */ /* 0x000fe20000000800 */
[----:B------:R-:W-:Y:S02]  /*6e60*/  FSEL R2, R12, RZ, P2 ;  /* 0x000000ff0c027208 */ /* 0x000fe40001000000 */
[C---:B------:R-:W-:Y:S01]  /*6e70*/  FSETP.NEU.FTZ.AND P2, PT, R14.reuse, -INF , PT ;  /* 0xff8000000e00780b */ /* 0x040fe20003f5d000 */
[-C--:B------:R-:W-:Y:S02]  /*6e80*/  FMUL.FTZ R39, R14, R5.reuse ;  /* 0x000000050e277220 */ /* 0x080fe40000410000 */
[----:B------:R-:W-:Y:S02]  /*6e90*/  FADD.FTZ R2, -R2, R13 ;  /* 0x0000000d02027221 */ /* 0x000fe40000010100 */
[----:B------:R-:W-:Y:S01]  /*6ea0*/  MUFU.EX2 R35, R35 ;  /* 0x0000002300237308 */ /* 0x000fe20000000800 */
[----:B------:R-:W-:Y:S01]  /*6eb0*/  FSEL R39, R39, RZ, P2 ;  /* 0x000000ff27277208 */ /* 0x000fe20001000000 */
[----:B------:R-:W-:-:S04]  /*6ec0*/  FMUL.FTZ R2, R2, R5 ;  /* 0x0000000502027220 */ /* 0x000fc80000410000 */
[-CC-:B------:R-:W-:Y:S01]  /*6ed0*/  FFMA.FTZ R183, R0, R5.reuse, -R39.reuse ;  /* 0x0000000500b77223 */ /* 0x180fe20000010827 */
[----:B------:R-:W-:Y:S01]  /*6ee0*/  FSEL R0, R14, RZ, P2 ;  /* 0x000000ff0e007208 */ /* 0x000fe20001000000 */
[----:B------:R-:W1:Y:S01]  /*6ef0*/  MUFU.EX2 R2, R2 ;  /* 0x0000000200027308 */ /* 0x000e620000000800 */
[-CC-:B------:R-:W-:Y:S01]  /*6f00*/  FFMA.FTZ R181, R66, R5.reuse, -R39.reuse ;  /* 0x0000000542b57223 */ /* 0x180fe20000010827 */
[-CC-:B------:R-:W-:Y:S01]  /*6f10*/  FFMA.FTZ R52, R70, R5.reuse, -R39.reuse ;  /* 0x0000000546347223 */ /* 0x180fe20000010827 */
[-C--:B------:R-:W-:Y:S01]  /*6f20*/  FFMA.FTZ R20, R20, R5.reuse, -R39 ;  /* 0x0000000514147223 */ /* 0x080fe20000010827 */
        /* <DEDUP_REMOVED lines=8> */
[----:B------:R-:W-:Y:S01]  /*6fb0*/  MOV R36, UR37 ;  /* 0x0000002500247c02 */ /* 0x000fe20008000f00 */
[-CC-:B------:R-:W-:Y:S01]  /*6fc0*/  FFMA.FTZ R26, R26, R5.reuse, -R39.reuse ;  /* 0x000000051a1a7223 */ /* 0x180fe20000010827 */
[-CC-:B------:R-:W-:Y:S01]  /*6fd0*/  FFMA.FTZ R173, R78, R5.reuse, -R39.reuse ;  /* 0x000000054ead7223 */ /* 0x180fe20000010827 */
[-CC-:B------:R-:W-:Y:S01]  /*6fe0*/  FFMA.FTZ R28, R28, R5.reuse, -R39.reuse ;  /* 0x000000051c1c7223 */ /* 0x180fe20000010827 */
[-C--:B------:R-:W-:Y:S01]  /*6ff0*/  FFMA.FTZ R175, R80, R5.reuse, -R39 ;  /* 0x0000000550af7223 */ /* 0x080fe20000010827 */
[----:B-1----:R-:W-:Y:S01]  /*7000*/  FFMA.FTZ R15, R2, R4, R37 ;  /* 0x00000004020f7223 */ /* 0x002fe20000010025 */
[----:B------:R-:W1:Y:S01]  /*7010*/  MUFU.EX2 R0, R0 ;  /* 0x0000000000007308 */ /* 0x000e620000000800 */
[-CC-:B------:R-:W-:Y:S01]  /*7020*/  FFMA.FTZ R54, R82, R5.reuse, -R39.reuse ;  /* 0x0000000552367223 */ /* 0x180fe20000010827 */
[-C--:B------:R-:W-:Y:S01]  /*7030*/  FFMA.FTZ R169, R84, R5.reuse, -R39 ;  /* 0x0000000554a97223 */ /* 0x080fe20000010827 */
[----:B------:R-:W-:Y:S01]  /*7040*/  FADD.FTZ R15, R180, R15 ;  /* 0x0000000fb40f7221 */ /* 0x000fe20000010000 */
[-CC-:B------:R-:W-:Y:S01]  /*7050*/  FFMA.FTZ R32, R32, R5.reuse, -R39.reuse ;  /* 0x0000000520207223 */ /* 0x180fe20000010827 */
[-CC-:B------:R-:W-:Y:S01]  /*7060*/  FFMA.FTZ R171, R86, R5.reuse, -R39.reuse ;  /* 0x0000000556ab7223 */ /* 0x180fe20000010827 */
[-C--:B------:R-:W-:Y:S01]  /*7070*/  FFMA.FTZ R56, R164, R5.reuse, -R39 ;  /* 0x00000005a4387223 */ /* 0x080fe20000010827 */
[----:B------:R-:W-:Y:S01]  /*7080*/  FADD.FTZ R4, R182, R15 ;  /* 0x0000000fb6047221 */ /* 0x000fe20000010000 */
[----:B------:R-:W2:Y:S01]  /*7090*/  MUFU.EX2 R52, R52 ;  /* 0x0000003400347308 */ /* 0x000ea20000000800 */
[-CC-:B------:R-:W-:Y:S01]  /*70a0*/  FFMA.FTZ R167, R166, R5.reuse, -R39.reuse ;  /* 0x00000005a6a77223 */ /* 0x180fe20000010827 */
[-CC-:B------:R-:W-:Y:S01]  /*70b0*/  FFMA.FTZ R161, R196, R5.reuse, -R39.reuse ;  /* 0x00000005c4a17223 */ /* 0x180fe20000010827 */
[----:B------:R-:W-:Y:S01]  /*70c0*/  FADD.FTZ R15, R41, R4 ;  /* 0x00000004290f7221 */ /* 0x000fe20000010000 */
[-CC-:B------:R-:W-:Y:S01]  /*70d0*/  FFMA.FTZ R163, R198, R5.reuse, -R39.reuse ;  /* 0x00000005c6a37223 */ /* 0x180fe20000010827 */
[-CC-:B------:R-:W-:Y:S01]  /*70e0*/  FFMA.FTZ R200, R200, R5.reuse, -R39.reuse ;  /* 0x00000005c8c87223 */ /* 0x180fe20000010827 */
[----:B------:R-:W-:Y:S01]  /*70f0*/  FFMA.FTZ R168, R168, R5, -R39 ;  /* 0x00000005a8a87223 */ /* 0x000fe20000010827 */
[----:B------:R-:W-:Y:S01]  /*7100*/  FADD.FTZ R4, R176, R15 ;  /* 0x0000000fb0047221 */ /* 0x000fe20000010000 */
[----:B------:R-:W3:Y:S01]  /*7110*/  MUFU.EX2 R183, R183 ;  /* 0x000000b700b77308 */ /* 0x000ee20000000800 */
[----:B-1----:R-:W-:Y:S01]  /*7120*/  FFMA.FTZ R3, R0, R3, R181 ;  /* 0x0000000300037223 */ /* 0x002fe200000100b5 */
[C---:B------:R-:W-:Y:S01]  /*7130*/  F2FP.BF16.F32.PACK_AB R176, R21.reuse, R176 ;  /* 0x000000b015b0723e */ /* 0x040fe200000010ff */
[----:B------:R-:W-:Y:S01]  /*7140*/  FADD.FTZ R15, R21, R4 ;  /* 0x00000004150f7221 */ /* 0x000fe20000010000 */
[-CC-:B------:R-:W-:Y:S01]  /*7150*/  FFMA.FTZ R202, R202, R5.reuse, -R39.reuse ;  /* 0x00000005caca7223 */ /* 0x180fe20000010827 */
[-CC-:B------:R-:W-:Y:S01]  /*7160*/  FFMA.FTZ R204, R204, R5.reuse, -R39.reuse ;  /* 0x00000005cccc7223 */ /* 0x180fe20000010827 */
[-C--:B------:R-:W-:Y:S01]  /*7170*/  FFMA.FTZ R72, R72, R5.reuse, -R39 ;  /* 0x0000000548487223 */ /* 0x080fe20000010827 */
[----:B------:R-:W-:Y:S01]  /*7180*/  FADD.FTZ R4, R178, R15 ;  /* 0x0000000fb2047221 */ /* 0x000fe20000010000 */
[----:B------:R-:W1:Y:S01]  /*7190*/  MUFU.EX2 R20, R20 ;  /* 0x0000001400147308 */ /* 0x000e620000000800 */
[-CC-:B------:R-:W-:Y:S01]  /*71a0*/  FFMA.FTZ R206, R206, R5.reuse, -R39.reuse ;  /* 0x00000005cece7223 */ /* 0x180fe20000010827 */
[----:B------:R-:W-:Y:S01]  /*71b0*/  FFMA.FTZ R208, R208, R5, -R39 ;  /* 0x00000005d0d07223 */ /* 0x000fe20000010827 */
[----:B------:R-:W-:Y:S01]  /*71c0*/  FADD.FTZ R15, R25, R4 ;  /* 0x00000004190f7221 */ /* 0x000fe20000010000 */
[----:B--2---:R-:W-:Y:S01]  /*71d0*/  FADD.FTZ R4, R52, R3 ;  /* 0x0000000334047221 */ /* 0x004fe20000010000 */
[----:B------:R-:W-:-:S02]  /*71e0*/  @!P1 VIADD R3, R36, 0x34840 ;  /* 0x0003484024039836 */ /* 0x000fc40000000000 */
[----:B------:R-:W-:Y:S01]  /*71f0*/  FFMA.FTZ R36, R194, R5, -R39 ;  /* 0x00000005c2247223 */ /* 0x000fe20000010827 */
[----:B------:R-:W-:Y:S01]  /*7200*/  FADD.FTZ R58, R172, R15 ;  /* 0x0000000fac3a7221 */ /* 0x000fe20000010000 */
[----:B------:R-:W-:Y:S01]  /*7210*/  MUFU.EX2 R177, R177 ;  /* 0x000000b100b17308 */ /* 0x000fe20000000800 */
[----:B---3--:R-:W-:Y:S01]  /*7220*/  FADD.FTZ R15, R183, R4 ;  /* 0x00000004b70f7221 */ /* 0x008fe20000010000 */
[----:B------:R-:W-:Y:S01]  /*7230*/  @!P1 PRMT R3, RZ, 0x654, R3 ;  /* 0x00000654ff039816 */ /* 0x000fe20000000003 */
[----:B------:R-:W-:Y:S01]  /*7240*/  FADD.FTZ R55, R27, R58 ;  /* 0x0000003a1b377221 */ /* 0x000fe20000010000 */
[----:B------:R-:W-:Y:S02]  /*7250*/  PLOP3.LUT P2, PT, PT, PT, UP0, 0x80, 0x0 ;  /* 0x000000000000781c */ /* 0x000fe40003f4f008 */
[----:B------:R-:W-:Y:S01]  /*7260*/  F2FP.BF16.F32.PACK_AB R180, R180, R37 ;  /* 0x00000025b4b4723e */ /* 0x000fe200000010ff */
[----:B------:R-:W-:Y:S01]  /*7270*/  FADD.FTZ R58, R174, R55 ;  /* 0x00000037ae3a7221 */ /* 0x000fe20000010000 */
[----:B------:R-:W-:Y:S01]  /*7280*/  MUFU.EX2 R24, R24 ;  /* 0x0000001800187308 */ /* 0x000fe20000000800 */
[----:B-1----:R-:W-:Y:S01]  /*7290*/  FADD.FTZ R4, R20, R15 ;  /* 0x0000000f14047221 */ /* 0x002fe20000010000 */
[----:B------:R-:W-:-:S02]  /*72a0*/  IMAD.U32 R55, RZ, RZ, UR6 ;  /* 0x00000006ff377e24 */ /* 0x000fc4000f8e00ff */
[----:B------:R-:W-:Y:S01]  /*72b0*/  FADD.FTZ R15, R29, R58 ;  /* 0x0000003a1d0f7221 */ /* 0x000fe20000010000 */
[----:B------:R-:W-:Y:S01]  /*72c0*/  FFMA.FTZ R58, R192, R5, -R39 ;  /* 0x00000005c03a7223 */ /* 0x000fe20000010827 */
[----:B------:R-:W-:Y:S01]  /*72d0*/  F2FP.BF16.F32.PACK_AB R182, R41, R182 ;  /* 0x000000b629b6723e */ /* 0x000fe200000010ff */
[----:B------:R-:W-:Y:S02]  /*72e0*/  WARPGROUP.DEPBAR.LE gsb0, 0x0 ;  /* 0x00008000000079c5 */ /* 0x000fe40000010000 */
[----:B------:R-:W-:Y:S01]  /*72f0*/  WARPGROUP.ARRIVE ;  /* 0x00000000000079c5 */ /* 0x000fe20000000000 */
[----:B------:R-:W-:Y:S01]  /*7300*/  MUFU.EX2 R179, R179 ;  /* 0x000000b300b37308 */ /* 0x000fe20000000800 */
[----:B------:R-:W-:Y:S02]  /*7310*/  @!P1 IADD3 R55, R55, 0x34860, RZ ;  /* 0x0003486037379810 */ /* 0x000fe40007ffe0ff */
[----:B------:R-:W-:Y:S02]  /*7320*/  F2FP.BF16.F32.PACK_AB R178, R25, R178 ;  /* 0x000000b219b2723e */ /* 0x000fe400000010ff */
[----:B------:R-:W-:Y:S01]  /*7330*/  HGMMA.64x128x16.F32.BF16 R88, R152, gdesc[UR8].tnspB, R88, gsb0 ;  /* 0x41e0000898587df0 */ /* 0x000fe20008001858 */
[----:B------:R-:W-:-:S02]  /*7340*/  @!P1 PRMT R55, RZ, 0x654, R55 ;  /* 0x00000654ff379816 */ /* 0x000fc40000000037 */
[----:B------:R-:W-:Y:S01]  /*7350*/  MUFU.EX2 R26, R26 ;  /* 0x0000001a001a7308 */ /* 0x000fe20000000800 */
[----:B------:R-:W-:Y:S02]  /*7360*/  F2FP.BF16.F32.PACK_AB R172, R27, R172 ;  /* 0x000000ac1bac723e */ /* 0x000fe400000010ff */
[----:B------:R-:W-:Y:S02]  /*7370*/  F2FP.BF16.F32.PACK_AB R174, R29, R174 ;  /* 0x000000ae1dae723e */ /* 0x000fe400000010ff */
[----:B------:R-:W-:Y:S02]  /*7380*/  F2FP.BF16.F32.PACK_AB R181, R52, R181 ;  /* 0x000000b534b5723e */ /* 0x000fe400000010ff */
[----:B------:R-:W-:Y:S01]  /*7390*/  F2FP.BF16.F32.PACK_AB R183, R20, R183 ;  /* 0x000000b714b7723e */ /* 0x000fe200000010ff */
[----:B------:R-:W-:Y:S08]  /*73a0*/  MUFU.EX2 R173, R173 ;  /* 0x000000ad00ad7308 */ /* 0x000ff00000000800 */
[----:B------:R-:W-:Y:S08]  /*73b0*/  MUFU.EX2 R28, R28 ;  /* 0x0000001c001c7308 */ /* 0x000ff00000000800 */
[----:B------:R1:W-:Y:S08]  /*73c0*/  MUFU.EX2 R13, R60 ;  /* 0x0000003c000d7308 */ /* 0x0003f00000000800 */
[----:B------:R-:W-:Y:S01]  /*73d0*/  MUFU.EX2 R175, R175 ;  /* 0x000000af00af7308 */ /* 0x000fe20000000800 */
[----:B-1----:R-:W-:-:S04]  /*73e0*/  FADD.FTZ R60, R30, R15 ;  /* 0x0000000f1e3c7221 */ /* 0x002fc80000010000 */
[----:B------:R-:W-:-:S03]  /*73f0*/  FADD.FTZ R15, R31, R60 ;  /* 0x0000003c1f0f7221 */ /* 0x000fc60000010000 */
[----:B------:R-:W1:Y:S01]  /*7400*/  MUFU.EX2 R38, R38 ;  /* 0x0000002600267308 */ /* 0x000e620000000800 */
[----:B------:R-:W-:Y:S01]  /*7410*/  FADD.FTZ R60, R170, R15 ;  /* 0x0000000faa3c7221 */ /* 0x000fe20000010000 */
[----:B------:R-:W-:-:S03]  /*7420*/  F2FP.BF16.F32.PACK_AB R170, R33, R170 ;  /* 0x000000aa21aa723e */ /* 0x000fc600000010ff */
[----:B------:R-:W-:-:S03]  /*7430*/  FADD.FTZ R60, R33, R60 ;  /* 0x0000003c213c7221 */ /* 0x000fc60000010000 */
[----:B------:R-:W-:Y:S01]  /*7440*/  MUFU.EX2 R54, R54 ;  /* 0x0000003600367308 */ /* 0x000fe20000000800 */
[----:B------:R-:W-:-:S07]  /*7450*/  FADD.FTZ R15, R35, R60 ;  /* 0x0000003c230f7221 */ /* 0x000fce0000010000 */
[----:B------:R-:W2:Y:S01]  /*7460*/  MUFU.EX2 R40, R40 ;  /* 0x0000002800287308 */ /* 0x000ea20000000800 */
[C---:B-1----:R-:W-:Y:S01]  /*7470*/  FADD.FTZ R15, R38.reuse, R15 ;  /* 0x0000000f260f7221 */ /* 0x042fe20000010000 */
[----:B------:R-:W-:-:S06]  /*7480*/  F2FP.BF16.F32.PACK_AB R164, R38, R35 ;  /* 0x0000002326a4723e */ /* 0x000fcc00000010ff */
[----:B------:R-:W-:Y:S08]  /*7490*/  MUFU.EX2 R169, R169 ;  /* 0x000000a900a97308 */ /* 0x000ff00000000800 */
[----:B------:R-:W1:Y:S01]  /*74a0*/  MUFU.EX2 R43, R43 ;  /* 0x0000002b002b7308 */ /* 0x000e620000000800 */
[----:B--2---:R-:W-:-:S07]  /*74b0*/  FADD.FTZ R60, R40, R15 ;  /* 0x0000000f283c7221 */ /* 0x004fce0000010000 */
[----:B------:R-:W-:Y:S08]  /*74c0*/  MUFU.EX2 R32, R32 ;  /* 0x0000002000207308 */ /* 0x000ff00000000800 */
[----:B------:R-:W2:Y:S01]  /*74d0*/  MUFU.EX2 R42, R42 ;  /* 0x0000002a002a7308 */ /* 0x000ea20000000800 */
[C---:B-1----:R-:W-:Y:S01]  /*74e0*/  FADD.FTZ R15, R43.reuse, R60 ;  /* 0x0000003c2b0f7221 */ /* 0x042fe20000010000 */
[----:B------:R-:W-:-:S06]  /*74f0*/  F2FP.BF16.F32.PACK_AB R166, R43, R40 ;  /* 0x000000282ba6723e */ /* 0x000fcc00000010ff */
[----:B------:R-:W-:Y:S08]  /*7500*/  MUFU.EX2 R171, R171 ;  /* 0x000000ab00ab7308 */ /* 0x000ff00000000800 */
[----:B------:R-:W1:Y:S01]  /*7510*/  MUFU.EX2 R45, R45 ;  /* 0x0000002d002d7308 */ /* 0x000e620000000800 */
[----:B--2---:R-:W-:-:S07]  /*7520*/  FADD.FTZ R60, R42, R15 ;  /* 0x0000000f2a3c7221 */ /* 0x004fce0000010000 */
[----:B------:R-:W-:Y:S08]  /*7530*/  MUFU.EX2 R56, R56 ;  /* 0x0000003800387308 */ /* 0x000ff00000000800 */
[----:B------:R-:W2:Y:S08]  /*7540*/  MUFU.EX2 R162, R162 ;  /* 0x000000a200a27308 */ /* 0x000eb00000000800 */
[----:B------:R-:W-:Y:S08]  /*7550*/  MUFU.EX2 R165, R165 ;  /* 0x000000a500a57308 */ /* 0x000ff00000000800 */
[----:B------:R-:W3:Y:S01]  /*7560*/  MUFU.EX2 R47, R47 ;  /* 0x0000002f002f7308 */ /* 0x000ee20000000800 */
[----:B------:R-:W-:-:S02]  /*7570*/  WARPGROUP.DEPBAR.LE gsb0, 0x0 ;  /* 0x00008000000079c5 */ /* 0x000fc40000010000 */
[----:B------:R4:W-:Y:S05]  /*7580*/  @!P1 SYNCS.ARRIVE.TRANS64.RED.A1T0 RZ, [R3+URZ], RZ ;  /* 0x000000ff03ff99a7 */ /* 0x0009ea000810043f */
[----:B------:R-:W-:Y:S01]  /*7590*/  MUFU.EX2 R34, R34 ;  /* 0x0000002200227308 */ /* 0x000fe20000000800 */
[----:B----4-:R-:W-:Y:S01]  /*75a0*/  FADD.FTZ R3, R177, R4 ;  /* 0x00000004b1037221 */ /* 0x010fe20000010000 */
[----:B------:R1:W-:Y:S01]  /*75b0*/  @!P1 SYNCS.ARRIVE.TRANS64.RED.A1T0 RZ, [R55+URZ], RZ ;  /* 0x000000ff37ff99a7 */ /* 0x0003e2000810043f */
[----:B------:R-:W-:-:S05]  /*75c0*/  F2FP.BF16.F32.PACK_AB R177, R24, R177 ;  /* 0x000000b118b1723e */ /* 0x000fca00000010ff */
[----:B------:R-:W4:Y:S01]  /*75d0*/  MUFU.EX2 R44, R44 ;  /* 0x0000002c002c7308 */ /* 0x000f220000000800 */
[----:B------:R-:W-:-:S04]  /*75e0*/  FADD.FTZ R4, R24, R3 ;  /* 0x0000000318047221 */ /* 0x000fc80000010000 */
[----:B------:R-:W-:Y:S01]  /*75f0*/  FADD.FTZ R3, R179, R4 ;  /* 0x00000004b3037221 */ /* 0x000fe20000010000 */
[----:B-1----:R-:W-:Y:S01]  /*7600*/  FADD.FTZ R55, R45, R60 ;  /* 0x0000003c2d377221 */ /* 0x002fe20000010000 */
[C---:B------:R-:W-:Y:S01]  /*7610*/  F2FP.BF16.F32.PACK_AB R179, R26.reuse, R179 ;  /* 0x000000b31ab3723e */ /* 0x040fe200000010ff */
[----:B------:R-:W-:Y:S01]  /*7620*/  MUFU.EX2 R167, R167 ;  /* 0x000000a700a77308 */ /* 0x000fe20000000800 */
[----:B------:R-:W-:Y:S01]  /*7630*/  FADD.FTZ R4, R26, R3 ;  /* 0x000000031a047221 */ /* 0x000fe20000010000 */
[----:B--2---:R-:W-:Y:S01]  /*7640*/  FADD.FTZ R60, R162, R55 ;  /* 0x00000037a23c7221 */ /* 0x004fe20000010000 */
[----:B---3--:R-:W-:Y:S02]  /*7650*/  F2FP.BF16.F32.PACK_AB R162, R47, R162 ;  /* 0x000000a22fa2723e */ /* 0x008fe400000010ff */
[----:B------:R-:W-:Y:S01]  /*7660*/  FADD.FTZ R3, R173, R4 ;  /* 0x00000004ad037221 */ /* 0x000fe20000010000 */
[----:B------:R-:W-:Y:S01]  /*7670*/  FADD.FTZ R21, R47, R60 ;  /* 0x0000003c2f157221 */ /* 0x000fe20000010000 */
[C---:B------:R-:W-:Y:S01]  /*7680*/  F2FP.BF16.F32.PACK_AB R173, R28.reuse, R173 ;  /* 0x000000ad1cad723e */ /* 0x040fe200000010ff */
[----:B------:R-:W1:Y:S01]  /*7690*/  MUFU.EX2 R49, R49 ;  /* 0x0000003100317308 */ /* 0x000e620000000800 */
[----:B------:R-:W-:Y:S01]  /*76a0*/  FADD.FTZ R4, R28, R3 ;  /* 0x000000031c047221 */ /* 0x000fe20000010000 */
[----:B----4-:R-:W-:-:S03]  /*76b0*/  FADD.FTZ R60, R44, R21 ;  /* 0x000000152c3c7221 */ /* 0x010fc60000010000 */
[----:B------:R-:W-:Y:S01]  /*76c0*/  FADD.FTZ R3, R175, R4 ;  /* 0x00000004af037221 */ /* 0x000fe20000010000 */
[C---:B------:R-:W-:Y:S02]  /*76d0*/  F2FP.BF16.F32.PACK_AB R175, R54.reuse, R175 ;  /* 0x000000af36af723e */ /* 0x040fe400000010ff */
[----:B------:R-:W2:Y:S01]  /*76e0*/  MUFU.EX2 R36, R36 ;  /* 0x0000002400247308 */ /* 0x000ea20000000800 */
[----:B------:R-:W-:-:S04]  /*76f0*/  FADD.FTZ R4, R54, R3 ;  /* 0x0000000336047221 */ /* 0x000fc80000010000 */
[----:B------:R-:W-:Y:S01]  /*7700*/  FADD.FTZ R3, R169, R4 ;  /* 0x00000004a9037221 */ /* 0x000fe20000010000 */
[C---:B------:R-:W-:Y:S02]  /*7710*/  F2FP.BF16.F32.PACK_AB R169, R32.reuse, R169 ;  /* 0x000000a920a9723e */ /* 0x040fe400000010ff */
[----:B------:R-:W-:Y:S01]  /*7720*/  MUFU.EX2 R46, R46 ;  /* 0x0000002e002e7308 */ /* 0x000fe20000000800 */
[----:B------:R-:W-:Y:S01]  /*7730*/  FADD.FTZ R4, R32, R3 ;  /* 0x0000000320047221 */ /* 0x000fe20000010000 */
[----:B-1----:R-:W-:Y:S01]  /*7740*/  FADD.FTZ R21, R49, R60 ;  /* 0x0000003c31157221 */ /* 0x002fe20000010000 */
[-CC-:B------:R-:W-:Y:S01]  /*7750*/  FFMA.FTZ R3, R160, R5.reuse, -R39.reuse ;  /* 0x00000005a0037223 */ /* 0x180fe20000010827 */
[----:B------:R-:W-:Y:S01]  /*7760*/  FFMA.FTZ R39, R210, R5, -R39 ;  /* 0x00000005d2277223 */ /* 0x000fe20000010827 */
[----:B------:R-:W-:Y:S01]  /*7770*/  FADD.FTZ R15, R171, R4 ;  /* 0x00000004ab0f7221 */ /* 0x000fe20000010000 */
[----:B------:R-:W-:Y:S02]  /*7780*/  F2FP.BF16.F32.PACK_AB R160, R45, R42 ;  /* 0x0000002a2da0723e */ /* 0x000fe400000010ff */
[----:B------:R-:W1:Y:S01]  /*7790*/  MUFU.EX2 R161, R161 ;  /* 0x000000a100a17308 */ /* 0x000e620000000800 */
[----:B------:R-:W-:Y:S01]  /*77a0*/  FADD.FTZ R4, R56, R15 ;  /* 0x0000000f38047221 */ /* 0x000fe20000010000 */
[----:B------:R-:W-:-:S02]  /*77b0*/  F2FP.BF16.F32.PACK_AB R156, R49, R44 ;  /* 0x0000002c319c723e */ /* 0x000fc400000010ff */
[----:B------:R-:W-:Y:S01]  /*77c0*/  F2FP.BF16.F32.PACK_AB R171, R56, R171 ;  /* 0x000000ab38ab723e */ /* 0x000fe200000010ff */
[----:B------:R-:W-:Y:S01]  /*77d0*/  FADD.FTZ R15, R165, R4 ;  /* 0x00000004a50f7221 */ /* 0x000fe20000010000 */
[C---:B------:R-:W-:Y:S02]  /*77e0*/  F2FP.BF16.F32.PACK_AB R165, R34.reuse, R165 ;  /* 0x000000a522a5723e */ /* 0x040fe400000010ff */
[----:B------:R-:W3:Y:S01]  /*77f0*/  MUFU.EX2 R51, R51 ;  /* 0x0000003300337308 */ /* 0x000ee20000000800 */
[----:B------:R-:W-:-:S04]  /*7800*/  FADD.FTZ R4, R34, R15 ;  /* 0x0000000f22047221 */ /* 0x000fc80000010000 */
[----:B------:R-:W-:Y:S01]  /*7810*/  FADD.FTZ R15, R167, R4 ;  /* 0x00000004a70f7221 */ /* 0x000fe20000010000 */
[C---:B--2---:R-:W-:Y:S02]  /*7820*/  F2FP.BF16.F32.PACK_AB R167, R36.reuse, R167 ;  /* 0x000000a724a7723e */ /* 0x044fe400000010ff */
[----:B------:R-:W2:Y:S01]  /*7830*/  MUFU.EX2 R58, R58 ;  /* 0x0000003a003a7308 */ /* 0x000ea20000000800 */
[----:B------:R-:W-:-:S04]  /*7840*/  FADD.FTZ R4, R36, R15 ;  /* 0x0000000f24047221 */ /* 0x000fc80000010000 */
[----:B-1----:R-:W-:-:S03]  /*7850*/  FADD.FTZ R15, R161, R4 ;  /* 0x00000004a10f7221 */ /* 0x002fc60000010000 */
[----:B------:R-:W-:Y:S01]  /*7860*/  MUFU.EX2 R48, R48 ;  /* 0x0000003000307308 */ /* 0x000fe20000000800 */
[----:B---3--:R-:W-:-:S07]  /*7870*/  F2FP.BF16.F32.PACK_AB R158, R51, R46 ;  /* 0x0000002e339e723e */ /* 0x008fce00000010ff */
[----:B------:R-:W1:Y:S01]  /*7880*/  MUFU.EX2 R163, R163 ;  /* 0x000000a300a37308 */ /* 0x000e620000000800 */
[C---:B--2---:R-:W-:Y:S01]  /*7890*/  FADD.FTZ R4, R58.reuse, R15 ;  /* 0x0000000f3a047221 */ /* 0x044fe20000010000 */
[----:B------:R-:W-:-:S06]  /*78a0*/  F2FP.BF16.F32.PACK_AB R161, R58, R161 ;  /* 0x000000a13aa1723e */ /* 0x000fcc00000010ff */
[----:B------:R-:W2:Y:S08]  /*78b0*/  MUFU.EX2 R53, R53 ;  /* 0x0000003500357308 */ /* 0x000eb00000000800 */
[----:B------:R-:W3:Y:S01]  /*78c0*/  MUFU.EX2 R200, R200 ;  /* 0x000000c800c87308 */ /* 0x000ee20000000800 */
[----:B-1----:R-:W-:-:S07]  /*78d0*/  FADD.FTZ R4, R163, R4 ;  /* 0x00000004a3047221 */ /* 0x002fce0000010000 */
[----:B------:R1:W-:Y:S01]  /*78e0*/  MUFU.EX2 R62, R168 ;  /* 0x000000a8003e7308 */ /* 0x0003e20000000800 */
[----:B--2---:R-:W-:-:S07]  /*78f0*/  F2FP.BF16.F32.PACK_AB R152, R53, R48 ;  /* 0x000000303598723e */ /* 0x004fce00000010ff */
[----:B------:R-:W2:Y:S01]  /*7900*/  MUFU.EX2 R50, R50 ;  /* 0x0000003200327308 */ /* 0x000ea20000000800 */
[----:B-1----:R-:W-:Y:S01]  /*7910*/  F2FP.BF16.F32.PACK_AB R168, R31, R30 ;  /* 0x0000001e1fa8723e */ /* 0x002fe200000010ff */
[----:B------:R-:W-:Y:S01]  /*7920*/  FADD.FTZ R30, R46, R21 ;  /* 0x000000152e1e7221 */ /* 0x000fe20000010000 */
[C---:B---3--:R-:W-:Y:S01]  /*7930*/  FADD.FTZ R4, R200.reuse, R4 ;  /* 0x00000004c8047221 */ /* 0x048fe20000010000 */
[----:B------:R-:W-:Y:S02]  /*7940*/  F2FP.BF16.F32.PACK_AB R163, R200, R163 ;  /* 0x000000a3c8a3723e */ /* 0x000fe400000010ff */
[----:B------:R-:W-:Y:S02]  /*7950*/  FADD.FTZ R21, R51, R30 ;  /* 0x0000001e33157221 */ /* 0x000fe40000010000 */
[----:B------:R-:W1:Y:S02]  /*7960*/  MUFU.EX2 R157, R202 ;  /* 0x000000ca009d7308 */ /* 0x000e640000000800 */
[----:B------:R-:W-:-:S04]  /*7970*/  FADD.FTZ R30, R48, R21 ;  /* 0x00000015301e7221 */ /* 0x000fc80000010000 */
[----:B------:R-:W-:Y:S02]  /*7980*/  FADD.FTZ R15, R53, R30 ;  /* 0x0000001e350f7221 */ /* 0x000fe40000010000 */
[----:B------:R-:W3:Y:S01]  /*7990*/  MUFU.EX2 R204, R204 ;  /* 0x000000cc00cc7308 */ /* 0x000ee20000000800 */
[----:B--2---:R-:W-:Y:S01]  /*79a0*/  F2FP.BF16.F32.PACK_AB R154, R13, R50 ;  /* 0x000000320d9a723e */ /* 0x004fe200000010ff */
[----:B------:R-:W-:-:S06]  /*79b0*/  FADD.FTZ R30, R50, R15 ;  /* 0x0000000f321e7221 */ /* 0x000fcc0000010000 */
[----:B------:R-:W2:Y:S01]  /*79c0*/  MUFU.EX2 R72, R72 ;  /* 0x0000004800487308 */ /* 0x000ea20000000800 */
[----:B-1----:R-:W-:Y:S01]  /*79d0*/  FADD.FTZ R15, R157, R4 ;  /* 0x000000049d0f7221 */ /* 0x002fe20000010000 */
[----:B------:R-:W-:Y:S01]  /*79e0*/  FADD.FTZ R4, R13, R30 ;  /* 0x0000001e0d047221 */ /* 0x000fe20000010000 */
[C---:B------:R-:W-:Y:S01]  /*79f0*/  F2FP.BF16.F32.PACK_AB R157, R62.reuse, R157 ;  /* 0x0000009d3e9d723e */ /* 0x040fe200000010ff */
[----:B------:R-:W-:Y:S02]  /*7a00*/  IMAD.MOV.U32 R13, RZ, RZ, R12 ;  /* 0x000000ffff0d7224 */ /* 0x000fe400078e000c */
[----:B------:R-:W-:Y:S02]  /*7a10*/  FADD.FTZ R15, R62, R15 ;  /* 0x0000000f3e0f7221 */ /* 0x000fe40000010000 */
[----:B------:R-:W1:Y:S02]  /*7a20*/  MUFU.EX2 R206, R206 ;  /* 0x000000ce00ce7308 */ /* 0x000e640000000800 */
[----:B---3--:R-:W-:-:S06]  /*7a30*/  FADD.FTZ R15, R204, R15 ;  /* 0x0000000fcc0f7221 */ /* 0x008fcc0000010000 */
[----:B------:R-:W3:Y:S01]  /*7a40*/  MUFU.EX2 R153, R208 ;  /* 0x000000d000997308 */ /* 0x000ee20000000800 */
[C---:B--2---:R-:W-:Y:S01]  /*7a50*/  FADD.FTZ R15, R72.reuse, R15 ;  /* 0x0000000f480f7221 */ /* 0x044fe20000010000 */
[----:B------:R-:W-:-:S06]  /*7a60*/  F2FP.BF16.F32.PACK_AB R159, R72, R204 ;  /* 0x000000cc489f723e */ /* 0x000fcc00000010ff */
[----:B------:R-:W2:Y:S01]  /*7a70*/  MUFU.EX2 R30, R3 ;  /* 0x00000003001e7308 */ /* 0x000ea20000000800 */
[----:B-1----:R-:W-:-:S07]  /*7a80*/  FADD.FTZ R15, R206, R15 ;  /* 0x0000000fce0f7221 */ /* 0x002fce0000010000 */
[----:B------:R-:W1:Y:S01]  /*7a90*/  MUFU.EX2 R39, R39 ;  /* 0x0000002700277308 */ /* 0x000e620000000800 */
[C---:B---3--:R-:W-:Y:S01]  /*7aa0*/  FADD.FTZ R15, R153.reuse, R15 ;  /* 0x0000000f990f7221 */ /* 0x048fe20000010000 */
[----:B------:R-:W-:-:S03]  /*7ab0*/  F2FP.BF16.F32.PACK_AB R153, R153, R206 ;  /* 0x000000ce9999723e */ /* 0x000fc600000010ff */
[----:B--2---:R-:W-:-:S04]  /*7ac0*/  FADD.FTZ R15, R30, R15 ;  /* 0x0000000f1e0f7221 */ /* 0x004fc80000010000 */
[C---:B-1----:R-:W-:Y:S01]  /*7ad0*/  FADD.FTZ R3, R39.reuse, R15 ;  /* 0x0000000f27037221 */ /* 0x042fe20000010000 */
[----:B------:R-:W-:Y:S01]  /*7ae0*/  F2FP.BF16.F32.PACK_AB R155, R39, R30 ;  /* 0x0000001e279b723e */ /* 0x000fe200000010ff */
[----:B------:R-:W-:Y:S01]  /*7af0*/  IMAD.MOV.U32 R15, RZ, RZ, R14 ;  /* 0x000000ffff0f7224 */ /* 0x000fe200078e000e */
[----:B------:R-:W-:Y:S06]  /*7b00*/  @P2 BRA `(.L_x_1874) ;  /* 0xffffffcc00802947 */ /* 0x000fec000383ffff */
.L_x_1865:
[----:B------:R-:W-:-:S13]  /*7b10*/  ISETP.LE.AND P2, PT, RZ, UR7, PT ;  /* 0x00000007ff007c0c */ /* 0x000fda000bf43270 */
[----:B------:R-:W-:Y:S05]  /*7b20*/  @!P2 BRA `(.L_x_1875) ;  /* 0x000000280054a947 */ /* 0x000fea0003800000 */
[----:B------:R-:W-:Y:S01]  /*7b30*/  MOV R13, R14 ;  /* 0x0000000e000d7202 */ /* 0x000fe20000000f00 */
[----:B------:R-:W-:Y:S01]  /*7b40*/  IMAD.MOV.U32 R15, RZ, RZ, R12 ;  /* 0x000000ffff0f7224 */ /* 0x000fe200078e000c */
[----:B------:R-:W-:Y:S01]  /*7b50*/  UMOV UR37, UR46 ;  /* 0x0000002e00257c82 */ /* 0x000fe20008000000 */
[----:B------:R-:W-:Y:S01]  /*7b60*/  UMOV UR4, UR36 ;  /* 0x0000002400047c82 */ /* 0x000fe20008000000 */
[----:B------:R-:W-:-:S05]  /*7b70*/  ULDC UR5, c[0x0][0x9d8] ;  /* 0x0002760000057ab9 */ /* 0x000fca0000000800 */
.L_x_1884:
[----:B------:R-:W-:-:S04]  /*7b80*/  UIADD3 UR36, UR4, 0x1, URZ ;  /* 0x0000000104247890 */ /* 0x000fc8000fffe03f */
[----:B------:R-:W-:-:S04]  /*7b90*/  UISETP.NE.AND UP0, UPT, UR36, 0x2, UPT ;  /* 0x000000022400788c */ /* 0x000fc8000bf05270 */
[----:B------:R-:W-:Y:S02]  /*7ba0*/  USEL UR46, URZ, 0x1, UP0 ;  /* 0x000000013f2e7887 */ /* 0x000fe40008000000 */
[----:B------:R-:W-:Y:S02]  /*7bb0*/  USEL UR36, UR36, URZ, UP0 ;  /* 0x0000003f24247287 */ /* 0x000fe40008000000 */
[----:B------:R-:W-:Y:S01]  /*7bc0*/  ULOP3.LUT UR46, UR37, UR46, URZ, 0x3c, !UPT ;  /* 0x0000002e252e7292 */ /* 0x000fe2000f8e3c3f */
[----:B------:R-:W-:Y:S11]  /*7bd0*/  @!P0 BRA `(.L_x_1876) ;  /* 0x0000000000048947 */ /* 0x000ff60003800000 */
[----:B------:R-:W-:Y:S01]  /*7be0*/  BPT.TRAP 0x1 ;  /* 0x000000040000795c */ /* 0x000fe20000300000 */
.L_x_1876:
[----:B------:R-:W-:Y:S01]  /*7bf0*/  ULEA UR6, UR36, UR38, 0x3 ;  /* 0x0000002624067291 */ /* 0x000fe2000f8e183f */
[----:B------:R-:W-:-:S05]  /*7c00*/  IMAD.U32 R5, RZ, RZ, UR46 ;  /* 0x0000002eff057e24 */ /* 0x000fca000f8e00ff */
[----:B------:R-:W-:-:S04]  /*7c10*/  SHF.L.U32 R5, R5, 0x1f, RZ ;  /* 0x0000001f05057819 */ /* 0x000fc800000006ff */
[----:B------:R1:W2:Y:S01]  /*7c20*/  SYNCS.PHASECHK.TRANS64.TRYWAIT P2, [UR6+0x34830], R5 ;  /* 0x03483005ff0075a7 */ /* 0x0002a20008040146 */
[----:B------:R-:W-:Y:S05]  /*7c30*/  @!P0 BRA `(.L_x_1877) ;  /* 0x0000000000048947 */ /* 0x000fea0003800000 */
[----:B------:R-:W-:Y:S01]  /*7c40*/  BPT.TRAP 0x1 ;  /* 0x000000040000795c */ /* 0x000fe20000300000 */
.L_x_1877:
[----:B--2---:R-:W-:Y:S05]  /*7c50*/  @P2 BRA `(.L_x_1878) ;  /* 0x0000000000082947 */ /* 0x004fea0003800000 */
[----:B------:R-:W2:Y:S02]  /*7c60*/  SYNCS.PHASECHK.TRANS64.TRYWAIT P2, [UR6+0x34830], R5 ;  /* 0x03483005ff0075a7 */ /* 0x000ea40008040146 */
[----:B--2---:R-:W-:Y:S05]  /*7c70*/  @!P2 BRA `(.L_x_1879) ;  /* 0x000000780084a947 */ /* 0x004fea0003800000 */
.L_x_1878:
        /* <DEDUP_REMOVED lines=135> */
.L_x_1880:
[----:B------:R-:W-:Y:S01]  /*84f0*/  ULEA UR6, UR4, UR38, 0x3 ;  /* 0x0000002604067291 */ /* 0x000fe2000f8e183f */
[----:B------:R-:W-:-:S04]  /*8500*/  MOV R0, UR37 ;  /* 0x0000002500007c02 */ /* 0x000fc80008000f00 */
[----:B------:R-:W-:-:S04]  /*8510*/  SHF.L.U32 R0, R0, 0x1f, RZ ;  /* 0x0000001f00007819 */ /* 0x000fc800000006ff */
[----:B------:R3:W4:Y:S01]  /*8520*/  SYNCS.PHASECHK.TRANS64.TRYWAIT P2, [UR6+0x34850], R0 ;  /* 0x03485000ff0075a7 */ /* 0x0007220008040146 */
[----:B------:R-:W-:Y:S05]  /*8530*/  @!P0 BRA `(.L_x_1881) ;  /* 0x0000000000048947 */ /* 0x000fea0003800000 */
[----:B------:R-:W-:Y:S01]  /*8540*/  BPT.TRAP 0x1 ;  /* 0x000000040000795c */ /* 0x000fe20000300000 */
.L_x_1881:
[----:B----4-:R-:W-:Y:S05]  /*8550*/  @P2 BRA `(.L_x_1882) ;  /* 0x0000000000082947 */ /* 0x010fea0003800000 */
[----:B------:R-:W4:Y:S02]  /*8560*/  SYNCS.PHASECHK.TRANS64.TRYWAIT P2, [UR6+0x34850], R0 ;  /* 0x03485000ff0075a7 */ /* 0x000f240008040146 */
[----:B----4-:R-:W-:Y:S05]  /*8570*/  @!P2 BRA `(.L_x_1883) ;  /* 0x00000070005ca947 */ /* 0x010fea0003800000 */
.L_x_1882:
        /* <DEDUP_REMOVED lines=27> */
[----:B------:R-:W3:Y:S01]  /*8730*/  MUFU.TANH R26, R26 ;  /* 0x0000001a001a7308 */ /* 0x000ee20000002400 */
[----:B------:R-:W-:Y:S01]  /*8740*/  UMOV UR11, 0x40000040 ;  /* 0x40000040000b7882 */ /* 0x000fe20000000000 */
[----:B--2---:R-:W-:Y:S01]  /*8750*/  FMNMX.FTZ R5, R0, R15, !PT ;  /* 0x0000000f00057209 */ /* 0x004fe20007810000 */
[----:B------:R-:W-:Y:S01]  /*8760*/  FMUL.FTZ R212, R57, UR5 ;  /* 0x0000000539d47c20 */ /* 0x000fe20008410000 */
[----:B------:R-:W-:Y:S01]  /*8770*/  FMUL.FTZ R214, R60, UR5 ;  /* 0x000000053cd67c20 */ /* 0x000fe20008410000 */
[----:B------:R-:W-:Y:S01]  /*8780*/  FMUL.FTZ R216, R61, UR5 ;  /* 0x000000053dd87c20 */ /* 0x000fe20008410000 */
[----:B------:R-:W-:Y:S01]  /*8790*/  FMUL.FTZ R24, R27, UR5 ;  /* 0x000000051b187c20 */ /* 0x000fe20008410000 */
[----:B-1----:R-:W-:Y:S01]  /*87a0*/  FMNMX.FTZ R5, R14, R5, !PT ;  /* 0x000000050e057209 */ /* 0x002fe20007810000 */
        /* <DEDUP_REMOVED lines=39> */
[----:B------:R-:W-:Y:S01]  /*8a20*/  UMOV UR37, UR46 ;  /* 0x0000002e00257c82 */ /* 0x000fe20008000000 */
        /* <DEDUP_REMOVED lines=12> */
[----:B------:R-:W-:Y:S01]  /*8af0*/  MUFU.TANH R218, R218 ;  /* 0x000000da00da7308 */ /* 0x000fe20000002400 */
[----:B------:R-:W-:Y:S02]  /*8b00*/  WARPGROUP.DEPBAR.LE gsb0, 0x0 ;  /* 0x00008000000079c5 */ /* 0x000fe40000010000 */
[----:B------:R-:W-:Y:S01]  /*8b10*/  WARPGROUP.ARRIVE ;  /* 0x00000000000079c5 */ /* 0x000fe20000000000 */
[----:B------:R-:W-:Y:S01]  /*8b20*/  FMUL.FTZ R180, R29, UR5 ;  /* 0x000000051db47c20 */ /* 0x000fe20008410000 */
[----:B------:R-:W-:-:S03]  /*8b30*/  FMUL.FTZ R182, R32, UR5 ;  /* 0x0000000520b67c20 */ /* 0x000fc60008410000 */
[----:B------:R-:W1:Y:S01]  /*8b40*/  MUFU.TANH R28, R28 ;  /* 0x0000001c001c7308 */ /* 0x000e620000002400 */
[----:B------:R-:W-:Y:S01]  /*8b50*/  FMUL.FTZ R32, R34, UR5 ;  /* 0x0000000522207c20 */ /* 0x000fe20008410000 */
[----:B------:R-:W-:Y:S01]  /*8b60*/  FMUL.FTZ R34, R35, UR5 ;  /* 0x0000000523227c20 */ /* 0x000fe20008410000 */
[----:B------:R-:W-:Y:S01]  /*8b70*/  HGMMA.64x128x16.F32.BF16 R88, R176, gdesc[UR8].tnspB, R88, gsb0 ;  /* 0x41e00008b0587df0 */ /* 0x000fe20008001858 */
[----:B------:R-:W-:Y:S01]  /*8b80*/  UIADD3 UR10, UR4, 0x100, URZ ;  /* 0x00000100040a7890 */ /* 0x000fe2000fffe03f */
[----:B--2---:R-:W-:Y:S01]  /*8b90*/  FMNMX.FTZ R27, R24, R27, !PT ;  /* 0x0000001b181b7209 */ /* 0x004fe20007810000 */
[----:B------:R-:W-:Y:S02]  /*8ba0*/  UMOV UR11, 0x40000040 ;  /* 0x40000040000b7882 */ /* 0x000fe40000000000 */
[----:B------:R-:W2:Y:S08]  /*8bb0*/  MUFU.TANH R180, R180 ;  /* 0x000000b400b47308 */ /* 0x000eb00000002400 */
[----:B------:R-:W3:Y:S01]  /*8bc0*/  MUFU.TANH R182, R182 ;  /* 0x000000b600b67308 */ /* 0x000ee20000002400 */
[----:B-1----:R-:W-:-:S07]  /*8bd0*/  FMNMX.FTZ R27, R28, R27, !PT ;  /* 0x0000001b1c1b7209 */ /* 0x002fce0007810000 */
[----:B------:R-:W1:Y:S01]  /*8be0*/  MUFU.TANH R30, R30 ;  /* 0x0000001e001e7308 */ /* 0x000e620000002400 */
[----:B--2---:R-:W-:-:S07]  /*8bf0*/  FMNMX.FTZ R5, R180, R5, !PT ;  /* 0x00000005b4057209 */ /* 0x004fce0007810000 */
[----:B------:R-:W2:Y:S01]  /*8c00*/  MUFU.TANH R32, R32 ;  /* 0x0000002000207308 */ /* 0x000ea20000002400 */
[----:B---3--:R-:W-:-:S04]  /*8c10*/  FMNMX.FTZ R5, R182, R5, !PT ;  /* 0x00000005b6057209 */ /* 0x008fc80007810000 */
        /* <DEDUP_REMOVED lines=9> */
[----:B------:R-:W-:Y:S01]  /*8cb0*/  MUFU.TANH R222, R222 ;  /* 0x000000de00de7308 */ /* 0x000fe20000002400 */
[----:B------:R-:W-:-:S04]  /*8cc0*/  FMNMX.FTZ R5, R44, R5, !PT ;  /* 0x000000052c057209 */ /* 0x000fc80007810000 */
[----:B------:R-:W-:-:S03]  /*8cd0*/  FMNMX.FTZ R5, R202, R5, !PT ;  /* 0x00000005ca057209 */ /* 0x000fc60007810000 */
        /* <DEDUP_REMOVED lines=15> */
[----:B------:R-:W-:Y:S01]  /*8dd0*/  MUFU.TANH R84, R84 ;  /* 0x0000005400547308 */ /* 0x000fe20000002400 */
[----:B------:R-:W-:Y:S02]  /*8de0*/  WARPGROUP.DEPBAR.LE gsb0, 0x0 ;  /* 0x00008000000079c5 */ /* 0x000fe40000010000 */
[----:B------:R-:W-:Y:S01]  /*8df0*/  WARPGROUP.ARRIVE ;  /* 0x00000000000079c5 */ /* 0x000fe20000000000 */
[----:B------:R-:W-:Y:S01]  /*8e00*/  FMUL.FTZ R178, R48, UR5 ;  /* 0x0000000530b27c20 */ /* 0x000fe20008410000 */
[----:B------:R-:W-:Y:S01]  /*8e10*/  FMUL.FTZ R176, R47, UR5 ;  /* 0x000000052fb07c20 */ /* 0x000fe20008410000 */
[----:B------:R-:W-:Y:S01]  /*8e20*/  FMUL.FTZ R48, R50, UR5 ;  /* 0x0000000532307c20 */ /* 0x000fe20008410000 */
[----:B------:R-:W-:Y:S01]  /*8e30*/  FMUL.FTZ R50, R51, UR5 ;  /* 0x0000000533327c20 */ /* 0x000fe20008410000 */
[----:B------:R-:W-:Y:S01]  /*8e40*/  MUFU.TANH R234, R234 ;  /* 0x000000ea00ea7308 */ /* 0x000fe20000002400 */
[----:B------:R-:W-:Y:S01]  /*8e50*/  HGMMA.64x128x16.F32.BF16 R88, R172, gdesc[UR8].tnspB, R88, gsb0 ;  /* 0x41e00008ac587df0 */ /* 0x000fe20008001858 */
[----:B------:R-:W-:Y:S01]  /*8e60*/  UIADD3 UR10, UR4, 0x180, URZ ;  /* 0x00000180040a7890 */ /* 0x000fe2000fffe03f */
[----:B--2---:R-:W-:Y:S01]  /*8e70*/  FMNMX.FTZ R31, R46, R31, !PT ;  /* 0x0000001f2e1f7209 */ /* 0x004fe20007810000 */
[----:B------:R-:W-:-:S04]  /*8e80*/  UMOV UR11, 0x40000040 ;  /* 0x40000040000b7882 */ /* 0x000fc80000000000 */
[----:B------:R-:W1:Y:S08]  /*8e90*/  MUFU.TANH R178, R178 ;  /* 0x000000b200b27308 */ /* 0x000e700000002400 */
[----:B------:R-:W2:Y:S08]  /*8ea0*/  MUFU.TANH R176, R176 ;  /* 0x000000b000b07308 */ /* 0x000eb00000002400 */
[----:B------:R-:W3:Y:S01]  /*8eb0*/  MUFU.TANH R48, R48 ;  /* 0x0000003000307308 */ /* 0x000ee20000002400 */
[----:B-1----:R-:W-:-:S04]  /*8ec0*/  FMNMX.FTZ R5, R178, R5, !PT ;  /* 0x00000005b2057209 */ /* 0x002fc80007810000 */
[----:B------:R-:W-:-:S03]  /*8ed0*/  FMNMX.FTZ R5, R204, R5, !PT ;  /* 0x00000005cc057209 */ /* 0x000fc60007810000 */
[----:B------:R-:W1:Y:S01]  /*8ee0*/  MUFU.TANH R50, R50 ;  /* 0x0000003200327308 */ /* 0x000e620000002400 */
[----:B------:R-:W-:Y:S02]  /*8ef0*/  FMNMX.FTZ R5, R206, R5, !PT ;  /* 0x00000005ce057209 */ /* 0x000fe40007810000 */
[----:B--2---:R-:W-:Y:S02]  /*8f00*/  FMNMX.FTZ R31, R176, R31, !PT ;  /* 0x0000001fb01f7209 */ /* 0x004fe40007810000 */
[----:B------:R-:W-:-:S03]  /*8f10*/  FMNMX.FTZ R5, R208, R5, !PT ;  /* 0x00000005d0057209 */ /* 0x000fc60007810000 */
[----:B------:R-:W2:Y:S01]  /*8f20*/  MUFU.TANH R52, R52 ;  /* 0x0000003400347308 */ /* 0x000ea20000002400 */
[----:B------:R-:W-:Y:S02]  /*8f30*/  FMNMX.FTZ R5, R210, R5, !PT ;  /* 0x00000005d2057209 */ /* 0x000fe40007810000 */
[----:B---3--:R-:W-:Y:S02]  /*8f40*/  FMNMX.FTZ R33, R48, R31, !PT ;  /* 0x0000001f30217209 */ /* 0x008fe40007810000 */
[----:B------:R-:W-:-:S03]  /*8f50*/  FMNMX.FTZ R5, R212, R5, !PT ;  /* 0x00000005d4057209 */ /* 0x000fc60007810000 */
[----:B------:R-:W3:Y:S01]  /*8f60*/  MUFU.TANH R54, R54 ;  /* 0x0000003600367308 */ /* 0x000ee20000002400 */
[----:B------:R-:W-:Y:S02]  /*8f70*/  FMNMX.FTZ R5, R214, R5, !PT ;  /* 0x00000005d6057209 */ /* 0x000fe40007810000 */
[----:B-1----:R-:W-:Y:S02]  /*8f80*/  FMNMX.FTZ R33, R50, R33, !PT ;  /* 0x0000002132217209 */ /* 0x002fe40007810000 */
[----:B------:R-:W-:-:S03]  /*8f90*/  FMNMX.FTZ R5, R216, R5, !PT ;  /* 0x00000005d8057209 */ /* 0x000fc60007810000 */
[----:B------:R-:W1:Y:S01]  /*8fa0*/  MUFU.TANH R56, R56 ;  /* 0x0000003800387308 */ /* 0x000e620000002400 */
[----:B------:R-:W-:Y:S02]  /*8fb0*/  FMNMX.FTZ R5, R218, R5, !PT ;  /* 0x00000005da057209 */ /* 0x000fe40007810000 */
[----:B--2---:R-:W-:-:S05]  /*8fc0*/  FMNMX.FTZ R33, R52, R33, !PT ;  /* 0x0000002134217209 */ /* 0x004fca0007810000 */
[----:B------:R-:W2:Y:S01]  /*8fd0*/  MUFU.TANH R58, R58 ;  /* 0x0000003a003a7308 */ /* 0x000ea20000002400 */
[----:B---3--:R-:W-:-:S07]  /*8fe0*/  FMNMX.FTZ R33, R54, R33, !PT ;  /* 0x0000002136217209 */ /* 0x008fce0007810000 */
[----:B------:R-:W3:Y:S01]  /*8ff0*/  MUFU.TANH R60, R60 ;  /* 0x0000003c003c7308 */ /* 0x000ee20000002400 */
[----:B-1----:R-:W-:-:S07]  /*9000*/  FMNMX.FTZ R35, R56, R33, !PT ;  /* 0x0000002138237209 */ /* 0x002fce0007810000 */
[----:B------:R-:W1:Y:S01]  /*9010*/  MUFU.TANH R62, R62 ;  /* 0x0000003e003e7308 */ /* 0x000e620000002400 */
[----:B--2---:R-:W-:-:S07]  /*9020*/  FMNMX.FTZ R35, R58, R35, !PT ;  /* 0x000000233a237209 */ /* 0x004fce0007810000 */
[----:B------:R-:W2:Y:S01]  /*9030*/  MUFU.TANH R64, R64 ;  /* 0x0000004000407308 */ /* 0x000ea20000002400 */
[----:B---3--:R-:W-:-:S07]  /*9040*/  FMNMX.FTZ R35, R60, R35, !PT ;  /* 0x000000233c237209 */ /* 0x008fce0007810000 */
[----:B------:R-:W3:Y:S01]  /*9050*/  MUFU.TANH R66, R66 ;  /* 0x0000004200427308 */ /* 0x000ee20000002400 */
[----:B-1----:R-:W-:-:S07]  /*9060*/  FMNMX.FTZ R35, R62, R35, !PT ;  /* 0x000000233e237209 */ /* 0x002fce0007810000 */
[----:B------:R-:W-:Y:S01]  /*9070*/  MUFU.TANH R72, R72 ;  /* 0x0000004800487308 */ /* 0x000fe20000002400 */
[----:B--2---:R-:W-:-:S07]  /*9080*/  FMNMX.FTZ R39, R64, R35, !PT ;  /* 0x0000002340277209 */ /* 0x004fce0007810000 */
[----:B------:R-:W-:Y:S01]  /*9090*/  MUFU.TANH R74, R74 ;  /* 0x0000004a004a7308 */ /* 0x000fe20000002400 */
[----:B---3--:R-:W-:-:S07]  /*90a0*/  FMNMX.FTZ R39, R66, R39, !PT ;  /* 0x0000002742277209 */ /* 0x008fce0007810000 */
        /* <DEDUP_REMOVED lines=12> */
[----:B------:R-:W-:-:S05]  /*9170*/  UMOV UR11, 0x40000040 ;  /* 0x40000040000b7882 */ /* 0x000fca0000000000 */
[----:B------:R-:W1:Y:S08]  /*9180*/  MUFU.TANH R172, R172 ;  /* 0x000000ac00ac7308 */ /* 0x000e700000002400 */
        /* <DEDUP_REMOVED lines=9> */
[----:B------:R-:W-:-:S04]  /*9220*/  FMNMX.FTZ R5, R224, R5, !PT ;  /* 0x00000005e0057209 */ /* 0x000fc80007810000 */
[----:B------:R-:W-:Y:S02]  /*9230*/  FMNMX.FTZ R5, R226, R5, !PT ;  /* 0x00000005e2057209 */ /* 0x000fe40007810000 */
[----:B-1----:R-:W-:Y:S02]  /*9240*/  FMNMX.FTZ R39, R70, R39, !PT ;  /* 0x0000002746277209 */ /* 0x002fe40007810000 */
        /* <DEDUP_REMOVED lines=9> */
[----:B------:R-:W-:-:S03]  /*92e0*/  FMNMX.FTZ R43, R80, R41, !PT ;  /* 0x00000029502b7209 */ /* 0x000fc60007810000 */
[----:B------:R-:W1:Y:S01]  /*92f0*/  SHFL.BFLY PT, R2, R5, 0x2, 0x1f ;  /* 0x0c401f0005027f89 */ /* 0x000e6200000e0000 */
[----:B------:R-:W-:-:S04]  /*9300*/  FMNMX.FTZ R43, R82, R43, !PT ;  /* 0x0000002b522b7209 */ /* 0x000fc80007810000 */
[----:B--2---:R-:W-:Y:S02]  /*9310*/  FMNMX.FTZ R43, R86, R43, !PT ;  /* 0x0000002b562b7209 */ /* 0x004fe40007810000 */
        /* <DEDUP_REMOVED lines=11> */
[----:B------:R-:W-:Y:S01]  /*93d0*/  MUFU.EX2 R31, R0 ;  /* 0x00000000001f7308 */ /* 0x000fe20000000800 */
[-C--:B------:R-:W-:Y:S01]  /*93e0*/  FMUL.FTZ R2, R2, R5.reuse ;  /* 0x0000000502027220 */ /* 0x080fe20000410000 */
[----:B------:R-:W-:Y:S02]  /*93f0*/  WARPGROUP.DEPBAR.LE gsb0, 0x0 ;  /* 0x00008000000079c5 */ /* 0x000fe40000010000 */
[----:B------:R-:W-:Y:S01]  /*9400*/  WARPGROUP.ARRIVE ;  /* 0x00000000000079c5 */ /* 0x000fe20000000000 */
[----:B------:R-:W-:Y:S01]  /*9410*/  FMUL.FTZ R168, R87, UR5 ;  /* 0x0000000557a87c20 */ /* 0x000fe20008410000 */
[-CC-:B------:R-:W-:Y:S01]  /*9420*/  FFMA.FTZ R170, R14, R5.reuse, -R37.reuse ;  /* 0x000000050eaa7223 */ /* 0x180fe20000010825 */
[-CC-:B------:R-:W-:Y:S01]  /*9430*/  FFMA.FTZ R21, R26, R5.reuse, -R37.reuse ;  /* 0x000000051a157223 */ /* 0x180fe20000010825 */
[----:B------:R1:W-:Y:S01]  /*9440*/  MUFU.EX2 R27, R194 ;  /* 0x000000c2001b7308 */ /* 0x0003e20000000800 */
[-CC-:B------:R-:W-:Y:S01]  /*9450*/  FFMA.FTZ R44, R202, R5.reuse, -R37.reuse ;  /* 0x00000005ca2c7223 */ /* 0x180fe20000010825 */
[----:B------:R-:W-:Y:S01]  /*9460*/  HGMMA.64x128x16.F32.BF16 R88, R164, gdesc[UR8].tnspB, R88, gsb0 ;  /* 0x41e00008a4587df0 */ /* 0x000fe20008001858 */
[----:B------:R-:W-:Y:S01]  /*9470*/  UIADD3 UR10, UR4, 0x280, URZ ;  /* 0x00000280040a7890 */ /* 0x000fe2000fffe03f */
[-CC-:B------:R-:W-:Y:S01]  /*9480*/  FFMA.FTZ R53, R84, R5.reuse, -R37.reuse ;  /* 0x0000000554357223 */ /* 0x180fe20000010825 */
[----:B------:R-:W-:Y:S01]  /*9490*/  UMOV UR11, 0x40000040 ;  /* 0x40000040000b7882 */ /* 0x000fe20000000000 */
[-CC-:B------:R-:W-:Y:S01]  /*94a0*/  FFMA.FTZ R26, R180, R5.reuse, -R37.reuse ;  /* 0x00000005b41a7223 */ /* 0x180fe20000010825 */
[-CC-:B------:R-:W-:Y:S01]  /*94b0*/  FFMA.FTZ R25, R182, R5.reuse, -R37.reuse ;  /* 0x00000005b6197223 */ /* 0x180fe20000010825 */
[----:B------:R-:W2:Y:S01]  /*94c0*/  MUFU.TANH R168, R168 ;  /* 0x000000a800a87308 */ /* 0x000ea20000002400 */
[-CC-:B-1----:R-:W-:Y:S01]  /*94d0*/  FFMA.FTZ R194, R204, R5.reuse, -R37.reuse ;  /* 0x00000005ccc27223 */ /* 0x182fe20000010825 */
        /* <DEDUP_REMOVED lines=9> */
[----:B------:R-:W-:-:S05]  /*9570*/  FFMA.FTZ R84, R234, R5, -R37 ;  /* 0x00000005ea547223 */ /* 0x000fca0000010825 */
[----:B------:R3:W-:Y:S01]  /*9580*/  MUFU.EX2 R35, R206 ;  /* 0x000000ce00237308 */ /* 0x0007e20000000800 */
[----:B--2---:R-:W-:Y:S01]  /*9590*/  FMNMX.FTZ R0, R168, R43, !PT ;  /* 0x0000002ba8007209 */ /* 0x004fe20007810000 */
[-CC-:B------:R-:W-:Y:S01]  /*95a0*/  FFMA.FTZ R43, R218, R5.reuse, -R37.reuse ;  /* 0x00000005da2b7223 */ /* 0x180fe20000010825 */
[----:B-1----:R-:W-:-:S03]  /*95b0*/  FFMA.FTZ R198, R172, R5, -R37 ;  /* 0x00000005acc67223 */ /* 0x002fc60000010825 */
[----:B------:R-:W1:Y:S02]  /*95c0*/  SHFL.BFLY PT, R49, R0, 0x2, 0x1f ;  /* 0x0c401f0000317f89 */ /* 0x000e6400000e0000 */
[----:B------:R-:W-:Y:S01]  /*95d0*/  MUFU.EX2 R2, R2 ;  /* 0x0000000200027308 */ /* 0x000fe20000000800 */
[----:B---3--:R-:W-:-:S07]  /*95e0*/  FFMA.FTZ R206, R232, R5, -R37 ;  /* 0x00000005e8ce7223 */ /* 0x008fce0000010825 */
[----:B------:R-:W-:Y:S08]  /*95f0*/  MUFU.EX2 R15, R15 ;  /* 0x0000000f000f7308 */ /* 0x000ff00000000800 */
[----:B------:R-:W2:Y:S01]  /*9600*/  MUFU.EX2 R170, R170 ;  /* 0x000000aa00aa7308 */ /* 0x000ea20000000800 */
[----:B-1----:R-:W-:Y:S01]  /*9610*/  FMNMX.FTZ R55, R0, R49, !PT ;  /* 0x0000003100377209 */ /* 0x002fe20007810000 */
[----:B------:R-:W-:-:S06]  /*9620*/  FFMA.FTZ R49, R226, R5, -R37 ;  /* 0x00000005e2317223 */ /* 0x000fcc0000010825 */
[----:B------:R-:W-:Y:S01]  /*9630*/  MUFU.EX2 R21, R21 ;  /* 0x0000001500157308 */ /* 0x000fe20000000800 */
[----:B------:R-:W1:Y:S07]  /*9640*/  SHFL.BFLY PT, R14, R55, 0x1, 0x1f ;  /* 0x0c201f00370e7f89 */ /* 0x000e6e00000e0000 */
[----:B------:R-:W3:Y:S01]  /*9650*/  MUFU.EX2 R26, R26 ;  /* 0x0000001a001a7308 */ /* 0x000ee20000000800 */
[----:B--2---:R-:W-:-:S07]  /*9660*/  F2FP.BF16.F32.PACK_AB R180, R170, R15 ;  /* 0x0000000faab4723e */ /* 0x004fce00000010ff */
[----:B------:R-:W-:Y:S08]  /*9670*/  MUFU.EX2 R25, R25 ;  /* 0x0000001900197308 */ /* 0x000ff00000000800 */
[----:B------:R-:W-:Y:S01]  /*9680*/  MUFU.EX2 R44, R44 ;  /* 0x0000002c002c7308 */ /* 0x000fe20000000800 */
[----:B---3--:R-:W-:Y:S02]  /*9690*/  F2FP.BF16.F32.PACK_AB R182, R26, R21 ;  /* 0x000000151ab6723e */ /* 0x008fe400000010ff */
[----:B-1----:R-:W-:-:S05]  /*96a0*/  FMNMX.FTZ R14, R55, R14, !PT ;  /* 0x0000000e370e7209 */ /* 0x002fca0007810000 */
[C---:B------:R-:W-:Y:S01]  /*96b0*/  FADD.FTZ R0, -R14.reuse, R13 ;  /* 0x0000000d0e007221 */ /* 0x040fe20000010100 */
[-C--:B------:R-:W-:Y:S01]  /*96c0*/  FMUL.FTZ R13, R14, R5.reuse ;  /* 0x000000050e0d7220 */ /* 0x080fe20000410000 */
[----:B------:R-:W-:Y:S02]  /*96d0*/  MUFU.EX2 R33, R178 ;  /* 0x000000b200217308 */ /* 0x000fe40000000800 */
[-C--:B------:R-:W-:Y:S01]  /*96e0*/  FMUL.FTZ R0, R0, R5.reuse ;  /* 0x0000000500007220 */ /* 0x080fe20000410000 */
[-CC-:B------:R-:W-:Y:S01]  /*96f0*/  FFMA.FTZ R181, R20, R5.reuse, -R13.reuse ;  /* 0x0000000514b57223 */ /* 0x180fe2000001080d */
[-CC-:B------:R-:W-:Y:S01]  /*9700*/  FFMA.FTZ R20, R24, R5.reuse, -R13.reuse ;  /* 0x0000000518147223 */ /* 0x180fe2000001080d */
[-CC-:B------:R-:W-:Y:S01]  /*9710*/  FFMA.FTZ R183, R28, R5.reuse, -R13.reuse ;  /* 0x000000051cb77223 */ /* 0x180fe2000001080d */
[-CC-:B------:R-:W-:Y:S01]  /*9720*/  FFMA.FTZ R24, R30, R5.reuse, -R13.reuse ;  /* 0x000000051e187223 */ /* 0x180fe2000001080d */
[-CC-:B------:R-:W-:Y:S01]  /*9730*/  FFMA.FTZ R177, R32, R5.reuse, -R13.reuse ;  /* 0x0000000520b17223 */ /* 0x180fe2000001080d */
[----:B------:R-:W-:Y:S01]  /*9740*/  MUFU.EX2 R0, R0 ;  /* 0x0000000000007308 */ /* 0x000fe20000000800 */
[-CC-:B------:R-:W-:Y:S01]  /*9750*/  FFMA.FTZ R32, R42, R5.reuse, -R13.reuse ;  /* 0x000000052a207223 */ /* 0x180fe2000001080d */
[----:B------:R-:W-:Y:S01]  /*9760*/  MOV R42, UR6 ;  /* 0x00000006002a7c02 */ /* 0x000fe20008000f00 */
[-CC-:B------:R-:W-:Y:S01]  /*9770*/  FFMA.FTZ R28, R34, R5.reuse, -R13.reuse ;  /* 0x00000005221c7223 */ /* 0x180fe2000001080d */
[-CC-:B------:R-:W-:Y:S01]  /*9780*/  FFMA.FTZ R179, R36, R5.reuse, -R13.reuse ;  /* 0x0000000524b37223 */ /* 0x180fe2000001080d */
[-CC-:B------:R-:W-:Y:S01]  /*9790*/  FFMA.FTZ R175, R46, R5.reuse, -R13.reuse ;  /* 0x000000052eaf7223 */ /* 0x180fe2000001080d */
[-CC-:B------:R-:W-:Y:S01]  /*97a0*/  FFMA.FTZ R30, R38, R5.reuse, -R13.reuse ;  /* 0x00000005261e7223 */ /* 0x180fe2000001080d */
[----:B------:R-:W-:Y:S01]  /*97b0*/  @!P1 VIADD R42, R42, 0x34860 ;  /* 0x000348602a2a9836 */ /* 0x000fe20000000000 */
[----:B------:R-:W1:Y:S01]  /*97c0*/  MUFU.EX2 R181, R181 ;  /* 0x000000b500b57308 */ /* 0x000e620000000800 */
[-CC-:B------:R-:W-:Y:S01]  /*97d0*/  FFMA.FTZ R173, R40, R5.reuse, -R13.reuse ;  /* 0x0000000528ad7223 */ /* 0x180fe2000001080d */
[-CC-:B------:R-:W-:Y:S01]  /*97e0*/  FFMA.FTZ R34, R176, R5.reuse, -R13.reuse ;  /* 0x00000005b0227223 */ /* 0x180fe2000001080d */
[-CC-:B------:R-:W-:Y:S01]  /*97f0*/  FFMA.FTZ R169, R48, R5.reuse, -R13.reuse ;  /* 0x0000000530a97223 */ /* 0x180fe2000001080d */
[----:B------:R-:W-:Y:S01]  /*9800*/  @!P1 PRMT R46, RZ, 0x654, R42 ;  /* 0x00000654ff2e9816 */ /* 0x000fe2000000002a */
[-CC-:B------:R-:W-:Y:S01]  /*9810*/  FFMA.FTZ R36, R50, R5.reuse, -R13.reuse ;  /* 0x0000000532247223 */ /* 0x180fe2000001080d */
[-CC-:B------:R-:W-:Y:S01]  /*9820*/  FFMA.FTZ R171, R52, R5.reuse, -R13.reuse ;  /* 0x0000000534ab7223 */ /* 0x180fe2000001080d */
[-CC-:B------:R-:W-:Y:S01]  /*9830*/  FFMA.FTZ R38, R54, R5.reuse, -R13.reuse ;  /* 0x0000000536267223 */ /* 0x180fe2000001080d */
[----:B------:R-:W2:Y:S01]  /*9840*/  MUFU.EX2 R20, R20 ;  /* 0x0000001400147308 */ /* 0x000ea20000000800 */
        /* <DEDUP_REMOVED lines=8> */
[----:B-1----:R-:W-:Y:S01]  /*98d0*/  FFMA.FTZ R3, R0, R3, R181 ;  /* 0x0000000300037223 */ /* 0x002fe200000100b5 */
[-CC-:B------:R-:W-:Y:S01]  /*98e0*/  FFMA.FTZ R76, R76, R5.reuse, -R13.reuse ;  /* 0x000000054c4c7223 */ /* 0x180fe2000001080d */
[-CC-:B------:R-:W-:Y:S01]  /*98f0*/  FFMA.FTZ R78, R78, R5.reuse, -R13.reuse ;  /* 0x000000054e4e7223 */ /* 0x180fe2000001080d */
[-CC-:B------:R-:W-:Y:S01]  /*9900*/  FFMA.FTZ R80, R80, R5.reuse, -R13.reuse ;  /* 0x0000000550507223 */ /* 0x180fe2000001080d */
[-CC-:B------:R-:W-:Y:S01]  /*9910*/  FFMA.FTZ R82, R82, R5.reuse, -R13.reuse ;  /* 0x0000000552527223 */ /* 0x180fe2000001080d */
[----:B------:R-:W-:Y:S01]  /*9920*/  FFMA.FTZ R86, R86, R5, -R13 ;  /* 0x0000000556567223 */ /* 0x000fe2000001080d */
[----:B------:R-:W-:Y:S01]  /*9930*/  F2FP.BF16.F32.PACK_AB R174, R44, R31 ;  /* 0x0000001f2cae723e */ /* 0x000fe200000010ff */
[----:B------:R-:W-:Y:S01]  /*9940*/  MUFU.EX2 R24, R24 ;  /* 0x0000001800187308 */ /* 0x000fe20000000800 */
[C---:B--2---:R-:W-:Y:S01]  /*9950*/  FADD.FTZ R42, R20.reuse, R3 ;  /* 0x00000003142a7221 */ /* 0x044fe20000010000 */
[----:B------:R-:W-:-:S06]  /*9960*/  F2FP.BF16.F32.PACK_AB R181, R20, R181 ;  /* 0x000000b514b5723e */ /* 0x000fcc00000010ff */
[----:B------:R-:W-:Y:S01]  /*9970*/  MUFU.EX2 R177, R177 ;  /* 0x000000b100b17308 */ /* 0x000fe20000000800 */
[----:B------:R-:W-:Y:S02]  /*9980*/  WARPGROUP.DEPBAR.LE gsb0, 0x0 ;  /* 0x00008000000079c5 */ /* 0x000fe40000010000 */
[----:B------:R-:W-:Y:S01]  /*9990*/  WARPGROUP.ARRIVE ;  /* 0x00000000000079c5 */ /* 0x000fe20000000000 */
[-CC-:B------:R-:W-:Y:S01]  /*99a0*/  FFMA.FTZ R164, R192, R5.reuse, -R37.reuse ;  /* 0x00000005c0a47223 */ /* 0x180fe20000010825 */
[-CC-:B------:R-:W-:Y:S01]  /*99b0*/  FFMA.FTZ R166, R196, R5.reuse, -R37.reuse ;  /* 0x00000005c4a67223 */ /* 0x180fe20000010825 */
[-CC-:B------:R-:W-:Y:S01]  /*99c0*/  FFMA.FTZ R192, R200, R5.reuse, -R37.reuse ;  /* 0x00000005c8c07223 */ /* 0x180fe20000010825 */
[-CC-:B------:R-:W-:Y:S01]  /*99d0*/  FFMA.FTZ R196, R208, R5.reuse, -R37.reuse ;  /* 0x00000005d0c47223 */ /* 0x180fe20000010825 */
[-C--:B------:R-:W-:Y:S01]  /*99e0*/  FFMA.FTZ R200, R220, R5.reuse, -R37 ;  /* 0x00000005dcc87223 */ /* 0x080fe20000010825 */
[----:B------:R-:W-:Y:S01]  /*99f0*/  HGMMA.64x128x16.F32.BF16 R88, R160, gdesc[UR8].tnspB, R88, gsb0 ;  /* 0x41e00008a0587df0 */ /* 0x000fe20008001858 */
[----:B------:R-:W-:Y:S01]  /*9a00*/  UIADD3 UR10, UR4, 0x300, URZ ;  /* 0x00000300040a7890 */ /* 0x000fe2000fffe03f */
[----:B------:R-:W1:Y:S01]  /*9a10*/  MUFU.EX2 R164, R164 ;  /* 0x000000a400a47308 */ /* 0x000e620000000800 */
[----:B------:R-:W-:Y:S01]  /*9a20*/  UMOV UR11, 0x40000040 ;  /* 0x40000040000b7882 */ /* 0x000fe20000000000 */
[----:B------:R-:W-:Y:S01]  /*9a30*/  UIADD3 UR4, UR4, 0x380, URZ ;  /* 0x0000038004047890 */ /* 0x000fe2000fffe03f */
[-CC-:B------:R-:W-:Y:S01]  /*9a40*/  FFMA.FTZ R165, R56, R5.reuse, -R13.reuse ;  /* 0x0000000538a57223 */ /* 0x180fe2000001080d */
[----:B------:R-:W-:-:S04]  /*9a50*/  FFMA.FTZ R167, R60, R5, -R13 ;  /* 0x000000053ca77223 */ /* 0x000fc8000001080d */
[----:B------:R-:W-:Y:S08]  /*9a60*/  MUFU.EX2 R28, R28 ;  /* 0x0000001c001c7308 */ /* 0x000ff00000000800 */
[----:B------:R-:W-:Y:S01]  /*9a70*/  MUFU.EX2 R179, R179 ;  /* 0x000000b300b37308 */ /* 0x000fe20000000800 */
[----:B-1----:R-:W-:-:S07]  /*9a80*/  F2FP.BF16.F32.PACK_AB R176, R164, R25 ;  /* 0x00000019a4b0723e */ /* 0x002fce00000010ff */
[----:B------:R-:W1:Y:S08]  /*9a90*/  MUFU.EX2 R166, R166 ;  /* 0x000000a600a67308 */ /* 0x000e700000000800 */
[----:B------:R-:W-:Y:S08]  /*9aa0*/  MUFU.EX2 R30, R30 ;  /* 0x0000001e001e7308 */ /* 0x000ff00000000800 */
[----:B------:R-:W-:Y:S01]  /*9ab0*/  MUFU.EX2 R173, R173 ;  /* 0x000000ad00ad7308 */ /* 0x000fe20000000800 */
[----:B-1----:R-:W-:-:S07]  /*9ac0*/  F2FP.BF16.F32.PACK_AB R178, R166, R27 ;  /* 0x0000001ba6b2723e */ /* 0x002fce00000010ff */
[----:B------:R-:W1:Y:S08]  /*9ad0*/  MUFU.EX2 R192, R192 ;  /* 0x000000c000c07308 */ /* 0x000e700000000800 */
[----:B------:R-:W-:Y:S08]  /*9ae0*/  MUFU.EX2 R32, R32 ;  /* 0x0000002000207308 */ /* 0x000ff00000000800 */
        /* <DEDUP_REMOVED lines=14> */
[----:B------:R-:W-:Y:S01]  /*9bd0*/  FFMA.FTZ R162, R216, R5, -R37 ;  /* 0x00000005d8a27223 */ /* 0x000fe20000010825 */
[----:B------:R-:W-:Y:S02]  /*9be0*/  IMAD.U32 R37, RZ, RZ, UR36 ;  /* 0x00000024ff257e24 */ /* 0x000fe4000f8e00ff */
[----:B------:R-:W-:Y:S01]  /*9bf0*/  MUFU.EX2 R40, R40 ;  /* 0x0000002800287308 */ /* 0x000fe20000000800 */
[----:B------:R-:W-:Y:S01]  /*9c00*/  HGMMA.64x128x16.F32.BF16 R88, R156, gdesc[UR8].tnspB, R88, gsb0 ;  /* 0x41e000089c587df0 */ /* 0x000fe20008001858 */
[----:B------:R-:W-:Y:S01]  /*9c10*/  UMOV UR10, UR4 ;  /* 0x00000004000a7c82 */ /* 0x000fe20008000000 */
[----:B------:R-:W-:Y:S01]  /*9c20*/  UMOV UR11, 0x40000040 ;  /* 0x40000040000b7882 */ /* 0x000fe20000000000 */
[----:B------:R-:W-:Y:S01]  /*9c30*/  @!P1 LEA R37, R37, UR38, 0x3 ;  /* 0x0000002625259c11 */ /* 0x000fe2000f8e18ff */
[----:B------:R-:W-:-:S03]  /*9c40*/  UIADD3 UR4, UR7, -0x1, URZ ;  /* 0xffffffff07047890 */ /* 0x000fc6000fffe03f */
[----:B------:R-:W-:Y:S01]  /*9c50*/  MUFU.EX2 R160, R160 ;  /* 0x000000a000a07308 */ /* 0x000fe20000000800 */
[----:B------:R-:W-:-:S03]  /*9c60*/  @!P1 VIADD R37, R37, 0x34840 ;  /* 0x0003484025259836 */ /* 0x000fc60000000000 */
[----:B------:R-:W-:Y:S01]  /*9c70*/  UMOV UR7, UR4 ;  /* 0x0000000400077c82 */ /* 0x000fe20008000000 */
[----:B------:R-:W-:Y:S01]  /*9c80*/  UMOV UR4, UR36 ;  /* 0x0000002400047c82 */ /* 0x000fe20008000000 */
[----:B------:R-:W-:Y:S02]  /*9c90*/  @!P1 PRMT R37, RZ, 0x654, R37 ;  /* 0x00000654ff259816 */ /* 0x000fe40000000025 */
        /* <DEDUP_REMOVED lines=8> */
[----:B------:R-:W-:Y:S01]  /*9d20*/  MUFU.EX2 R68, R68 ;  /* 0x0000004400447308 */ /* 0x000fe20000000800 */
[----:B-1----:R-:W-:-:S07]  /*9d30*/  F2FP.BF16.F32.PACK_AB R161, R66, R64 ;  /* 0x0000004042a1723e */ /* 0x002fce00000010ff */
[----:B------:R-:W-:Y:S08]  /*9d40*/  MUFU.EX2 R200, R200 ;  /* 0x000000c800c87308 */ /* 0x000ff00000000800 */
[----:B------:R-:W1:Y:S08]  /*9d50*/  MUFU.EX2 R70, R70 ;  /* 0x0000004600467308 */ /* 0x000e700000000800 */
[----:B------:R-:W-:Y:S08]  /*9d60*/  MUFU.EX2 R47, R47 ;  /* 0x0000002f002f7308 */ /* 0x000ff00000000800 */
[----:B------:R-:W-:Y:S01]  /*9d70*/  MUFU.EX2 R72, R72 ;  /* 0x0000004800487308 */ /* 0x000fe20000000800 */
[----:B-1----:R-:W-:-:S07]  /*9d80*/  F2FP.BF16.F32.PACK_AB R163, R70, R68 ;  /* 0x0000004446a3723e */ /* 0x002fce00000010ff */
[----:B------:R-:W1:Y:S08]  /*9d90*/  MUFU.EX2 R202, R202 ;  /* 0x000000ca00ca7308 */ /* 0x000e700000000800 */
[----:B------:R-:W2:Y:S08]  /*9da0*/  MUFU.EX2 R74, R74 ;  /* 0x0000004a004a7308 */ /* 0x000eb00000000800 */
[----:B------:R-:W-:Y:S01]  /*9db0*/  MUFU.EX2 R49, R49 ;  /* 0x0000003100317308 */ /* 0x000fe20000000800 */
[----:B------:R-:W-:-:S02]  /*9dc0*/  WARPGROUP.DEPBAR.LE gsb0, 0x0 ;  /* 0x00008000000079c5 */ /* 0x000fc40000010000 */
[----:B------:R-:W-:-:S05]  /*9dd0*/  WARPGROUP.ARRIVE ;  /* 0x00000000000079c5 */ /* 0x000fca0000000000 */
[----:B------:R-:W-:Y:S01]  /*9de0*/  MUFU.EX2 R76, R76 ;  /* 0x0000004c004c7308 */ /* 0x000fe20000000800 */
[----:B-1----:R-:W-:Y:S02]  /*9df0*/  F2FP.BF16.F32.PACK_AB R156, R202, R47 ;  /* 0x0000002fca9c723e */ /* 0x002fe400000010ff */
[----:B--2---:R-:W-:Y:S01]  /*9e00*/  F2FP.BF16.F32.PACK_AB R157, R74, R72 ;  /* 0x000000484a9d723e */ /* 0x004fe200000010ff */
[----:B------:R-:W-:Y:S04]  /*9e10*/  HGMMA.64x128x16.F32.BF16 R88, R152, gdesc[UR8].tnspB, R88, gsb0 ;  /* 0x41e0000898587df0 */ /* 0x000fe80008001858 */
[----:B------:R-:W1:Y:S08]  /*9e20*/  MUFU.EX2 R204, R204 ;  /* 0x000000cc00cc7308 */ /* 0x000e700000000800 */
[----:B------:R-:W2:Y:S08]  /*9e30*/  MUFU.EX2 R78, R78 ;  /* 0x0000004e004e7308 */ /* 0x000eb00000000800 */
[----:B------:R-:W-:Y:S01]  /*9e40*/  MUFU.EX2 R51, R51 ;  /* 0x0000003300337308 */ /* 0x000fe20000000800 */
[----:B-1----:R-:W-:-:S07]  /*9e50*/  F2FP.BF16.F32.PACK_AB R158, R204, R49 ;  /* 0x00000031cc9e723e */ /* 0x002fce00000010ff */
[----:B------:R-:W-:Y:S01]  /*9e60*/  MUFU.EX2 R80, R80 ;  /* 0x0000005000507308 */ /* 0x000fe20000000800 */
[----:B--2---:R-:W-:-:S07]  /*9e70*/  F2FP.BF16.F32.PACK_AB R159, R78, R76 ;  /* 0x0000004c4e9f723e */ /* 0x004fce00000010ff */
[----:B------:R-:W1:Y:S08]  /*9e80*/  MUFU.EX2 R206, R206 ;  /* 0x000000ce00ce7308 */ /* 0x000e700000000800 */
[----:B------:R-:W2:Y:S08]  /*9e90*/  MUFU.EX2 R82, R82 ;  /* 0x0000005200527308 */ /* 0x000eb00000000800 */
[----:B------:R-:W-:Y:S08]  /*9ea0*/  MUFU.EX2 R53, R53 ;  /* 0x0000003500357308 */ /* 0x000ff00000000800 */
[----:B------:R-:W-:Y:S08]  /*9eb0*/  MUFU.EX2 R86, R86 ;  /* 0x0000005600567308 */ /* 0x000ff00000000800 */
[----:B------:R-:W3:Y:S01]  /*9ec0*/  MUFU.EX2 R84, R84 ;  /* 0x0000005400547308 */ /* 0x000ee20000000800 */
[----:B------:R-:W-:-:S02]  /*9ed0*/  WARPGROUP.DEPBAR.LE gsb0, 0x0 ;  /* 0x00008000000079c5 */ /* 0x000fc40000010000 */
[----:B------:R4:W-:Y:S01]  /*9ee0*/  @!P1 SYNCS.ARRIVE.TRANS64.RED.A1T0 RZ, [R37+URZ], RZ ;  /* 0x000000ff25ff99a7 */ /* 0x0009e2000810043f */
[----:B-1----:R-:W-:Y:S02]  /*9ef0*/  F2FP.BF16.F32.PACK_AB R152, R206, R51 ;  /* 0x00000033ce98723e */ /* 0x002fe400000010ff */
[----:B--2---:R-:W-:Y:S02]  /*9f00*/  F2FP.BF16.F32.PACK_AB R153, R82, R80 ;  /* 0x000000505299723e */ /* 0x004fe400000010ff */
[----:B---3--:R-:W-:Y:S01]  /*9f10*/  F2FP.BF16.F32.PACK_AB R154, R84, R53 ;  /* 0x00000035549a723e */ /* 0x008fe200000010ff */
[----:B----4-:R-:W-:Y:S01]  /*9f20*/  FFMA.FTZ R37, R2, R4, R15 ;  /* 0x0000000402257223 */ /* 0x010fe2000001000f */
[----:B------:R1:W-:Y:S03]  /*9f30*/  @!P1 SYNCS.ARRIVE.TRANS64.RED.A1T0 RZ, [R46+URZ], RZ ;  /* 0x000000ff2eff99a7 */ /* 0x0003e6000810043f */
[----:B------:R-:W-:Y:S01]  /*9f40*/  FADD.FTZ R4, R170, R37 ;  /* 0x00000025aa047221 */ /* 0x000fe20000010000 */
[----:B------:R-:W-:Y:S01]  /*9f50*/  FADD.FTZ R37, R183, R42 ;  /* 0x0000002ab7257221 */ /* 0x000fe20000010000 */
[----:B------:R-:W-:-:S02]  /*9f60*/  F2FP.BF16.F32.PACK_AB R183, R24, R183 ;  /* 0x000000b718b7723e */ /* 0x000fc400000010ff */
[----:B------:R-:W-:Y:S01]  /*9f70*/  FADD.FTZ R3, R21, R4 ;  /* 0x0000000415037221 */ /* 0x000fe20000010000 */
[----:B-1----:R-:W-:Y:S01]  /*9f80*/  FADD.FTZ R46, R24, R37 ;  /* 0x00000025182e7221 */ /* 0x002fe20000010000 */
[-CC-:B------:R-:W-:Y:S01]  /*9f90*/  FFMA.FTZ R4, R62, R5.reuse, -R13.reuse ;  /* 0x000000053e047223 */ /* 0x180fe2000001080d */
[----:B------:R-:W-:Y:S01]  /*9fa0*/  FFMA.FTZ R13, R168, R5, -R13 ;  /* 0x00000005a80d7223 */ /* 0x000fe2000001080d */
[----:B------:R-:W-:Y:S01]  /*9fb0*/  FADD.FTZ R42, R26, R3 ;  /* 0x000000031a2a7221 */ /* 0x000fe20000010000 */
[----:B------:R-:W-:Y:S01]  /*9fc0*/  FADD.FTZ R37, R177, R46 ;  /* 0x0000002eb1257221 */ /* 0x000fe20000010000 */
[C---:B------:R-:W-:Y:S02]  /*9fd0*/  F2FP.BF16.F32.PACK_AB R177, R28.reuse, R177 ;  /* 0x000000b11cb1723e */ /* 0x040fe400000010ff */
[----:B------:R-:W-:Y:S01]  /*9fe0*/  FADD.FTZ R3, R25, R42 ;  /* 0x0000002a19037221 */ /* 0x000fe20000010000 */
[----:B------:R-:W-:Y:S01]  /*9ff0*/  FADD.FTZ R46, R28, R37 ;  /* 0x000000251c2e7221 */ /* 0x000fe20000010000 */
[----:B------:R-:W-:Y:S01]  /*a000*/  MUFU.EX2 R4, R4 ;  /* 0x0000000400047308 */ /* 0x000fe20000000800 */
[----:B------:R-:W-:Y:S01]  /*a010*/  F2FP.BF16.F32.PACK_AB R168, R194, R33 ;  /* 0x00000021c2a8723e */ /* 0x000fe200000010ff */
[----:B------:R-:W-:Y:S01]  /*a020*/  FADD.FTZ R42, R164, R3 ;  /* 0x00000003a42a7221 */ /* 0x000fe20000010000 */
[----:B------:R-:W-:Y:S01]  /*a030*/  FADD.FTZ R37, R179, R46 ;  /* 0x0000002eb3257221 */ /* 0x000fe20000010000 */
[----:B------:R-:W-:-:S02]  /*a040*/  F2FP.BF16.F32.PACK_AB R164, R160, R39 ;  /* 0x00000027a0a4723e */ /* 0x000fc400000010ff */
[----:B------:R-:W-:Y:S01]  /*a050*/  FADD.FTZ R3, R27, R42 ;  /* 0x0000002a1b037221 */ /* 0x000fe20000010000 */
[C---:B------:R-:W-:Y:S01]  /*a060*/  FADD.FTZ R46, R30.reuse, R37 ;  /* 0x000000251e2e7221 */ /* 0x040fe20000010000 */
[----:B------:R-:W1:Y:S01]  /*a070*/  MUFU.EX2 R13, R13 ;  /* 0x0000000d000d7308 */ /* 0x000e620000000800 */
[----:B------:R-:W-:Y:S01]  /*a080*/  F2FP.BF16.F32.PACK_AB R179, R30, R179 ;  /* 0x000000b31eb3723e */ /* 0x000fe200000010ff */
[----:B------:R-:W-:Y:S01]  /*a090*/  FADD.FTZ R42, R166, R3 ;  /* 0x00000003a62a7221 */ /* 0x000fe20000010000 */
[----:B------:R-:W-:Y:S01]  /*a0a0*/  FADD.FTZ R37, R173, R46 ;  /* 0x0000002ead257221 */ /* 0x000fe20000010000 */
[----:B------:R-:W-:Y:S02]  /*a0b0*/  F2FP.BF16.F32.PACK_AB R166, R162, R41 ;  /* 0x00000029a2a6723e */ /* 0x000fe400000010ff */
[----:B------:R-:W-:Y:S01]  /*a0c0*/  FADD.FTZ R3, R29, R42 ;  /* 0x0000002a1d037221 */ /* 0x000fe20000010000 */
[C---:B------:R-:W-:Y:S01]  /*a0d0*/  FADD.FTZ R46, R32.reuse, R37 ;  /* 0x00000025202e7221 */ /* 0x040fe20000010000 */
        /* <DEDUP_REMOVED lines=9> */
[----:B-1----:R-:W-:-:S02]  /*a170*/  F2FP.BF16.F32.PACK_AB R155, R13, R86 ;  /* 0x000000560d9b723e */ /* 0x002fc400000010ff */
[----:B------:R-:W-:Y:S01]  /*a180*/  FADD.FTZ R3, R33, R42 ;  /* 0x0000002a21037221 */ /* 0x000fe20000010000 */
[C---:B------:R-:W-:Y:S01]  /*a190*/  FADD.FTZ R26, R36.reuse, R15 ;  /* 0x0000000f241a7221 */ /* 0x040fe20000010000 */
        /* <DEDUP_REMOVED lines=40> */
[----:B------:R-:W-:-:S04]  /*a420*/  FADD.FTZ R3, R53, R4 ;  /* 0x0000000435037221 */ /* 0x000fc80000010000 */
[----:B------:R-:W-:Y:S01]  /*a430*/  FADD.FTZ R4, R84, R3 ;  /* 0x0000000354047221 */ /* 0x000fe20000010000 */
[----:B------:R-:W-:Y:S01]  /*a440*/  FADD.FTZ R3, R13, R15 ;  /* 0x0000000f0d037221 */ /* 0x000fe20000010000 */
[----:B------:R-:W-:Y:S01]  /*a450*/  IMAD.MOV.U32 R13, RZ, RZ, R14 ;  /* 0x000000ffff0d7224 */ /* 0x000fe200078e000e */
[----:B------:R-:W-:Y:S01]  /*a460*/  MOV R15, R12 ;  /* 0x0000000c000f7202 */ /* 0x000fe20000000f00 */
[----:B------:R-:W-:Y:S06]  /*a470*/  @P2 BRA `(.L_x_1884) ;  /* 0xffffffd400c02947 */ /* 0x000fec000383ffff */
.L_x_1875:
        /* <DEDUP_REMOVED lines=67> */
.L_x_1885:
[----:B------:R-:W-:Y:S01]  /*a8b0*/  ULEA UR5, UR36, UR38, 0x3 ;  /* 0x0000002624057291 */ /* 0x000fe2000f8e183f */
[----:B------:R-:W-:-:S05]  /*a8c0*/  IMAD.U32 R0, RZ, RZ, UR46 ;  /* 0x0000002eff007e24 */ /* 0x000fca000f8e00ff */
[----:B------:R-:W-:-:S04]  /*a8d0*/  SHF.L.U32 R0, R0, 0x1f, RZ ;  /* 0x0000001f00007819 */ /* 0x000fc800000006ff */
[----:B------:R1:W2:Y:S01]  /*a8e0*/  SYNCS.PHASECHK.TRANS64.TRYWAIT P2, [UR5+0x34850], R0 ;  /* 0x03485000ff0075a7 */ /* 0x0002a20008040145 */
[----:B------:R-:W-:Y:S05]  /*a8f0*/  @!P0 BRA `(.L_x_1886) ;  /* 0x0000000000048947 */ /* 0x000fea0003800000 */
[----:B------:R-:W-:Y:S01]  /*a900*/  BPT.TRAP 0x1 ;  /* 0x000000040000795c */ /* 0x000fe20000300000 */
.L_x_1886:
[----:B--2---:R-:W-:Y:S05]  /*a910*/  @P2 BRA `(.L_x_1887) ;  /* 0x0000000000082947 */ /* 0x004fea0003800000 */
[----:B------:R-:W2:Y:S02]  /*a920*/  SYNCS.PHASECHK.TRANS64.TRYWAIT P0, [UR5+0x34850], R0 ;  /* 0x03485000ff0075a7 */ /* 0x000ea40008000145 */
[----:B--2---:R-:W-:Y:S05]  /*a930*/  @!P0 BRA `(.L_x_1888) ;  /* 0x0000004c00848947 */ /* 0x004fea0003800000 */
.L_x_1887:
[----:B------:R-:W-:Y:S01]  /*a940*/  UIADD3 UR38, UR38, 0x400, URZ ;  /* 0x0000040026267890 */ /* 0x000fe2000fffe03f */
[----:B------:R-:W-:Y:S01]  /*a950*/  WARPGROUP.ARRIVE ;  /* 0x00000000000079c5 */ /* 0x000fe20000000000 */
[----:B------:R-:W-:Y:S01]  /*a960*/  UMOV UR7, 0x40000040 ;  /* 0x4000004000077882 */ /* 0x000fe20000000000 */
[----:B--2---:R-:W2:Y:S01]  /*a970*/  SHFL.BFLY PT, R7, R4, 0x2, 0x1f ;  /* 0x0c401f0004077f89 */ /* 0x004ea200000e0000 */
[----:B------:R-:W-:Y:S01]  /*a980*/  USHF.R.U32.HI UR38, URZ, 0x4, UR38 ;  /* 0x000000043f267899 */ /* 0x000fe20008011626 */
[----:B------:R-:W-:Y:S02]  /*a990*/  MOV R11, RZ ;  /* 0x000000ff000b7202 */ /* 0x000fe40000000f00 */
[----:B-1----:R-:W1:Y:S01]  /*a9a0*/  SHFL.BFLY PT, R0, R3, 0x2, 0x1f ;  /* 0x0c401f0003007f89 */ /* 0x002e6200000e0000 */
[----:B------:R-:W-:Y:S01]  /*a9b0*/  ULOP3.LUT UR38, UR38, 0x3fff, URZ, 0xc0, !UPT ;  /* 0x00003fff26267892 */ /* 0x000fe2000f8ec03f */
[----:B------:R-:W-:-:S03]  /*a9c0*/  R2UR UR8, R186 ;  /* 0x00000000ba0872ca */ /* 0x000fc600000e0000 */
[----:B------:R-:W-:-:S04]  /*a9d0*/  ULOP3.LUT UR4, UR38, 0x4000000, URZ, 0xfc, !UPT ;  /* 0x0400000026047892 */ /* 0x000fc8000f8efc3f */
[----:B------:R-:W-:Y:S02]  /*a9e0*/  ULEA UR4, UR36, UR4, 0xb ;  /* 0x0000000424047291 */ /* 0x000fe4000f8e583f */
[----:B------:R-:W-:-:S04]  /*a9f0*/  UIADD3 UR36, UR36, 0x1, URZ ;  /* 0x0000000124247890 */ /* 0x000fc8000fffe03f */
[----:B------:R-:W-:Y:S01]  /*aa00*/  UIADD3 UR8, UR8, 0x1, URZ ;  /* 0x0000000108087890 */ /* 0x000fe2000fffe03f */
[----:B------:R-:W-:Y:S01]  /*aa10*/  UMOV UR6, UR4 ;  /* 0x0000000400067c82 */ /* 0x000fe20008000000 */
[----:B------:R-:W-:Y:S01]  /*aa20*/  UISETP.NE.AND UP0, UPT, UR36, 0x2, UPT ;  /* 0x000000022400788c */ /* 0x000fe2000bf05270 */
[----:B------:R-:W-:Y:S01]  /*aa30*/  HGMMA.64x128x16.F32.BF16 R24, R180, gdesc[UR4].tnspB, R24, gsb0 ;  /* 0x41e00004b4187df0 */ /* 0x000fe20008001818 */
[----:B------:R-:W-:Y:S01]  /*aa40*/  UIADD3 UR6, UR4, 0x80, URZ ;  /* 0x0000008004067890 */ /* 0x000fe2000fffe03f */
[----:B--2---:R-:W-:Y:S01]  /*aa50*/  FADD.FTZ R7, R7, R4 ;  /* 0x0000000407077221 */ /* 0x004fe20000010000 */
[----:B------:R-:W-:Y:S01]  /*aa60*/  UMOV UR7, 0x40000040 ;  /* 0x4000004000077882 */ /* 0x000fe20000000000 */
[----:B------:R-:W-:Y:S02]  /*aa70*/  IMAD.MOV.U32 R4, RZ, RZ, RZ ;  /* 0x000000ffff047224 */ /* 0x000fe400078e00ff */
[----:B-1----:R-:W-:Y:S01]  /*aa80*/  FADD.FTZ R2, R0, R3 ;  /* 0x0000000300027221 */ /* 0x002fe20000010000 */
[----:B------:R-:W-:Y:S01]  /*aa90*/  IMAD.U32 R186, RZ, RZ, UR8 ;  /* 0x00000008ffba7e24 */ /* 0x000fe2000f8e00ff */
[----:B------:R-:W1:Y:S01]  /*aaa0*/  SHFL.BFLY PT, R0, R7, 0x1, 0x1f ;  /* 0x0c201f0007007f89 */ /* 0x000e6200000e0000 */
[----:B------:R-:W-:-:S03]  /*aab0*/  USEL UR36, UR36, URZ, UP0 ;  /* 0x0000003f24247287 */ /* 0x000fc60008000000 */
[----:B------:R-:W2:Y:S01]  /*aac0*/  SHFL.BFLY PT, R9, R2, 0x1, 0x1f ;  /* 0x0c201f0002097f89 */ /* 0x000ea200000e0000 */
[----:B-1----:R-:W-:Y:S01]  /*aad0*/  FADD.FTZ R10, R7, R0 ;  /* 0x00000000070a7221 */ /* 0x002fe20000010000 */
[----:B------:R-:W-:Y:S01]  /*aae0*/  MOV R7, UR5 ;  /* 0x0000000500077c02 */ /* 0x000fe20008000f00 */
[----:B------:R-:W-:Y:S02]  /*aaf0*/  IMAD.MOV.U32 R0, RZ, RZ, -0x800000 ;  /* 0xff800000ff007424 */ /* 0x000fe400078e00ff */
[----:B--2---:R-:W-:Y:S01]  /*ab00*/  FADD.FTZ R9, R2, R9 ;  /* 0x0000000902097221 */ /* 0x004fe20000010000 */
[----:B------:R-:W-:Y:S01]  /*ab10*/  FSETP.NE.FTZ.AND P0, PT, R10, RZ, PT ;  /* 0x000000ff0a00720b */ /* 0x000fe20003f15000 */
[----:B------:R-:W-:Y:S02]  /*ab20*/  @!P1 VIADD R7, R7, 0x34860 ;  /* 0x0003486007079836 */ /* 0x000fe40000000000 */
[----:B------:R-:W-:Y:S01]  /*ab30*/  IMAD.MOV.U32 R2, RZ, RZ, -0x800000 ;  /* 0xff800000ff027424 */ /* 0x000fe200078e00ff */
[----:B------:R-:W-:-:S02]  /*ab40*/  FSETP.NE.FTZ.AND P2, PT, R9, RZ, PT ;  /* 0x000000ff0900720b */ /* 0x000fc40003f55000 */
[----:B------:R-:W-:-:S07]  /*ab50*/  @!P1 PRMT R7, RZ, 0x654, R7 ;  /* 0x00000654ff079816 */ /* 0x000fce0000000007 */
[----:B------:R-:W1:Y:S01]  /*ab60*/  @P0 MUFU.LG2 R6, R10 ;  /* 0x0000000a00060308 */ /* 0x000e620000000c00 */
[----:B------:R-:W-:-:S03]  /*ab70*/  @P0 FMUL.FTZ R3, R5, 0.69314718246459960938 ;  /* 0x3f31721805030820 */ /* 0x000fc60000410000 */
[----:B------:R-:W-:-:S04]  /*ab80*/  @P2 FMUL.FTZ R20, R5, 0.69314718246459960938 ;  /* 0x3f31721805142820 */ /* 0x000fc80000410000 */
[----:B------:R-:W2:Y:S08]  /*ab90*/  @P2 MUFU.LG2 R8, R9 ;  /* 0x0000000900082308 */ /* 0x000eb00000000c00 */
[----:B------:R-:W3:Y:S01]  /*aba0*/  @P0 MUFU.RCP R4, R10 ;  /* 0x0000000a00040308 */ /* 0x000ee20000001000 */
[----:B-1----:R-:W-:-:S04]  /*abb0*/  @P0 FMUL.FTZ R6, R6, 0.69314718246459960938 ;  /* 0x3f31721806060820 */ /* 0x002fc80000410000 */
[----:B------:R-:W-:Y:S01]  /*abc0*/  @P0 FFMA.FTZ R2, R3, R12, R6 ;  /* 0x0000000c03020223 */ /* 0x000fe20000010006 */
[----:B------:R-:W-:Y:S02]  /*abd0*/  PLOP3.LUT P0, PT, PT, PT, PT, 0x8, 0x0 ;  /* 0x000000000000781c */ /* 0x000fe40003f0e170 */
[----:B------:R-:W1:Y:S01]  /*abe0*/  @P2 MUFU.RCP R11, R9 ;  /* 0x00000009000b2308 */ /* 0x000e620000001000 */
        /* <DEDUP_REMOVED lines=40> */
[-C--:B---3--:R-:W-:Y:S01]  /*ae70*/  FMUL.FTZ R10, R24, R4.reuse ;  /* 0x00000004180a7220 */ /* 0x088fe20000410000 */
        /* <DEDUP_REMOVED lines=31> */
[-C--:B-1----:R-:W-:Y:S01]  /*b070*/  FMUL.FTZ R9, R26, R11.reuse ;  /* 0x0000000b1a097220 */ /* 0x082fe20000410000 */
        /* <DEDUP_REMOVED lines=31> */
.L_x_1858:
        /* <DEDUP_REMOVED lines=8> */
[----:B------:R-:W-:Y:S01]  /*b2f0*/  IADD3 R31, R23, UR42, RZ ;  /* 0x0000002a171f7c10 */ /* 0x000fe2000fffe0ff */
[----:B------:R-:W-:Y:S01]  /*b300*/  BAR.SYNC.DEFER_BLOCKING 0x1, 0x100 ;  /* 0x0044000000007b1d */ /* 0x000fe20000010000 */
[C---:B------:R-:W-:Y:S01]  /*b310*/  IADD3 R27, P2, R16.reuse, 0x20, RZ ;  /* 0x00000020101b7810 */ /* 0x040fe20007f5e0ff */
[----:B------:R-:W-:Y:S01]  /*b320*/  USHF.R.S32.HI UR5, URZ, 0x1f, UR43 ;  /* 0x0000001f3f057899 */ /* 0x000fe2000801142b */
[C---:B------:R-:W-:Y:S01]  /*b330*/  IADD3 R15, P4, R16.reuse, 0x4000, RZ ;  /* 0x00004000100f7810 */ /* 0x040fe20007f9e0ff */
[----:B------:R-:W-:Y:S01]  /*b340*/  VIADD R4, R31, 0x8 ;  /* 0x000000081f047836 */ /* 0x000fe20000000000 */
[C---:B------:R-:W-:Y:S01]  /*b350*/  LOP3.LUT R5, R16.reuse, 0x380, RZ, 0xc0, !PT ;  /* 0x0000038010057812 */ /* 0x040fe200078ec0ff */
[----:B------:R-:W-:Y:S01]  /*b360*/  ULDC UR10, c[0x0][0xa88] ;  /* 0x0002a200000a7ab9 */ /* 0x000fe20000000800 */
[C---:B------:R-:W-:Y:S01]  /*b370*/  IADD3 R11, P6, R16.reuse, 0x40, RZ ;  /* 0x00000040100b7810 */ /* 0x040fe20007fde0ff */
[----:B------:R-:W1:Y:S01]  /*b380*/  LDC.64 R88, c[0x0][0xb78] ;  /* 0x0002de00ff587b82 */ /* 0x000e620000000a00 */
[----:B------:R-:W-:Y:S01]  /*b390*/  LOP3.LUT R26, R27, 0x380, RZ, 0xc0, !PT ;  /* 0x000003801b1a7812 */ /* 0x000fe200078ec0ff */
[----:B------:R-:W-:Y:S01]  /*b3a0*/  ULDC.64 UR8, c[0x0][0xb70] ;  /* 0x0002dc0000087ab9 */ /* 0x000fe20000000a00 */
[----:B------:R-:W-:Y:S01]  /*b3b0*/  LOP3.LUT P0, RZ, R187, 0x3, RZ, 0xc0, !PT ;  /* 0x00000003bbff7812 */ /* 0x000fe2000780c0ff */
[----:B------:R-:W-:Y:S01]  /*b3c0*/  UIMAD UR5, UR5, UR8, URZ ;  /* 0x00000008050572a4 */ /* 0x000fe2000f8e023f */
[----:B------:R-:W-:Y:S01]  /*b3d0*/  LOP3.LUT R14, R15, 0x380, RZ, 0xc0, !PT ;  /* 0x000003800f0e7812 */ /* 0x000fe200078ec0ff */
[----:B------:R-:W-:Y:S01]  /*b3e0*/  UIMAD.WIDE.U32 UR6, UR43, UR8, URZ ;  /* 0x000000082b0672a5 */ /* 0x000fe2000f8e003f */
[----:B------:R-:W-:Y:S01]  /*b3f0*/  IADD3 R21, P5, R16, 0x60, RZ ;  /* 0x0000006010157810 */ /* 0x000fe20007fbe0ff */
[----:B------:R-:W-:Y:S01]  /*b400*/  USHF.R.S32.HI UR8, URZ, 0x1f, UR44 ;  /* 0x0000001f3f087899 */ /* 0x000fe2000801142c */
[----:B------:R-:W-:Y:S01]  /*b410*/  SHF.R.U64 R5, R5, 0x3, RZ ;  /* 0x0000000305057819 */ /* 0x000fe200000012ff */
[----:B------:R-:W-:Y:S01]  /*b420*/  UIMAD UR5, UR43, UR9, UR5 ;  /* 0x000000092b0572a4 */ /* 0x000fe2000f8e0205 */
[----:B------:R-:W-:Y:S01]  /*b430*/  LOP3.LUT R24, R11, 0x380, RZ, 0xc0, !PT ;  /* 0x000003800b187812 */ /* 0x000fe200078ec0ff */
[----:B------:R-:W-:Y:S01]  /*b440*/  ULDC.64 UR12, c[0x0][0x208] ;  /* 0x00008200000c7ab9 */ /* 0x000fe20000000a00 */
[----:B------:R-:W-:Y:S01]  /*b450*/  SHF.R.U64 R26, R26, 0x3, RZ ;  /* 0x000000031a1a7819 */ /* 0x000fe200000012ff */
[----:B------:R-:W-:Y:S01]  /*b460*/  UIADD3 UR5, UR7, UR5, URZ ;  /* 0x0000000507057290 */ /* 0x000fe2000fffe03f */
[----:B------:R-:W-:-:S02]  /*b470*/  ISETP.GE.OR P1, PT, R4, UR10, P0 ;  /* 0x0000000a04007c0c */ /* 0x000fc40008726670 */
[----:B------:R-:W-:Y:S02]  /*b480*/  SHF.R.U64 R14, R14, 0x3, RZ ;  /* 0x000000030e0e7819 */ /* 0x000fe400000012ff */
[----:B------:R-:W-:Y:S02]  /*b490*/  LOP3.LUT R20, R21, 0x380, RZ, 0xc0, !PT ;  /* 0x0000038015147812 */ /* 0x000fe400078ec0ff */
[----:B------:R-:W-:Y:S01]  /*b4a0*/  LOP3.LUT R4, R5, R16, RZ, 0x3c, !PT ;  /* 0x0000001005047212 */ /* 0x000fe200078e3cff */
[----:B------:R-:W-:Y:S01]  /*b4b0*/  IMAD.MOV.U32 R5, RZ, RZ, R17 ;  /* 0x000000ffff057224 */ /* 0x000fe200078e0011 */
[----:B------:R-:W-:Y:S02]  /*b4c0*/  SHF.R.U64 R24, R24, 0x3, RZ ;  /* 0x0000000318187819 */ /* 0x000fe400000012ff */
[----:B------:R-:W-:Y:S02]  /*b4d0*/  LOP3.LUT R26, R26, R27, RZ, 0x3c, !PT ;  /* 0x0000001b1a1a7212 */ /* 0x000fe400078e3cff */
[----:B------:R-:W-:-:S02]  /*b4e0*/  LOP3.LUT R14, R14, R15, RZ, 0x3c, !PT ;  /* 0x0000000f0e0e7212 */ /* 0x000fc400078e3cff */
[----:B------:R-:W-:Y:S02]  /*b4f0*/  IADD3.X R27, RZ, R17, RZ, P2, !PT ;  /* 0x00000011ff1b7210 */ /* 0x000fe400017fe4ff */
[----:B------:R-:W-:Y:S02]  /*b500*/  SHF.R.U64 R20, R20, 0x3, RZ ;  /* 0x0000000314147819 */ /* 0x000fe400000012ff */
[----:B------:R-:W-:Y:S02]  /*b510*/  IADD3 R15, P2, R16, 0x4040, RZ ;  /* 0x00004040100f7810 */ /* 0x000fe40007f5e0ff */
[----:B------:R-:W-:Y:S02]  /*b520*/  LOP3.LUT R24, R24, R11, RZ, 0x3c, !PT ;  /* 0x0000000b18187212 */ /* 0x000fe400078e3cff */
[----:B------:R-:W-:Y:S02]  /*b530*/  MOV R11, R4 ;  /* 0x00000004000b7202 */ /* 0x000fe40000000f00 */
[----:B------:R-:W-:Y:S01]  /*b540*/  F2FP.BF16.F32.PACK_AB R4, R25, R10 ;  /* 0x0000000a1904723e */ /* 0x000fe200000010ff */
[----:B------:R-:W-:Y:S01]  /*b550*/  IMAD.X R25, RZ, RZ, R17, P6 ;  /* 0x000000ffff197224 */ /* 0x000fe200030e0611 */
[----:B------:R-:W-:-:S02]  /*b560*/  LOP3.LUT R20, R20, R21, RZ, 0x3c, !PT ;  /* 0x0000001514147212 */ /* 0x000fc400078e3cff */
[C---:B------:R-:W-:Y:S02]  /*b570*/  IADD3 R13, P3, R16.reuse, 0x4020, RZ ;  /* 0x00004020100d7810 */ /* 0x040fe40007f7e0ff */
[----:B------:R-:W-:Y:S02]  /*b580*/  LOP3.LUT R10, R15, 0x380, RZ, 0xc0, !PT ;  /* 0x000003800f0a7812 */ /* 0x000fe400078ec0ff */
[----:B------:R-:W-:Y:S02]  /*b590*/  IADD3 R21, P6, R16, 0x4060, RZ ;  /* 0x0000406010157810 */ /* 0x000fe40007fde0ff */
[----:B------:R-:W-:Y:S02]  /*b5a0*/  F2FP.BF16.F32.PACK_AB R5, R8, R9 ;  /* 0x000000090805723e */ /* 0x000fe400000010ff */
[----:B------:R-:W-:Y:S02]  /*b5b0*/  F2FP.BF16.F32.PACK_AB R6, R6, R3 ;  /* 0x000000030606723e */ /* 0x000fe400000010ff */
[----:B------:R-:W-:-:S02]  /*b5c0*/  F2FP.BF16.F32.PACK_AB R7, R7, R30 ;  /* 0x0000001e0707723e */ /* 0x000fc400000010ff */
[----:B------:R-:W-:Y:S02]  /*b5d0*/  LOP3.LUT R12, R13, 0x380, RZ, 0xc0, !PT ;  /* 0x000003800d0c7812 */ /* 0x000fe400078ec0ff */
[----:B------:R-:W-:Y:S01]  /*b5e0*/  SHF.R.U64 R10, R10, 0x3, RZ ;  /* 0x000000030a0a7819 */ /* 0x000fe200000012ff */
[----:B------:R2:W-:Y:S01]  /*b5f0*/  STSM.16.M88.4 [R11], R4 ;  /* 0x000000040b007844 */ /* 0x0005e20000000200 */
[----:B------:R-:W-:Y:S02]  /*b600*/  LOP3.LUT R8, R21, 0x380, RZ, 0xc0, !PT ;  /* 0x0000038015087812 */ /* 0x000fe400078ec0ff */
[----:B------:R-:W-:Y:S02]  /*b610*/  SHF.R.U64 R12, R12, 0x3, RZ ;  /* 0x000000030c0c7819 */ /* 0x000fe400000012ff */
[----:B------:R-:W-:Y:S02]  /*b620*/  LOP3.LUT R10, R10, R15, RZ, 0x3c, !PT ;  /* 0x0000000f0a0a7212 */ /* 0x000fe400078e3cff */
[----:B------:R-:W-:-:S02]  /*b630*/  SHF.R.U64 R8, R8, 0x3, RZ ;  /* 0x0000000308087819 */ /* 0x000fc400000012ff */
[----:B------:R-:W-:Y:S02]  /*b640*/  MOV R28, R24 ;  /* 0x00000018001c7202 */ /* 0x000fe40000000f00 */
[----:B------:R-:W-:Y:S01]  /*b650*/  LOP3.LUT R12, R12, R13, RZ, 0x3c, !PT ;  /* 0x0000000d0c0c7212 */ /* 0x000fe200078e3cff */
[--C-:B------:R-:W-:Y:S01]  /*b660*/  IMAD.X R13, RZ, RZ, R17.reuse, P3 ;  /* 0x000000ffff0d7224 */ /* 0x100fe200018e0611 */
[----:B------:R-:W-:Y:S01]  /*b670*/  LOP3.LUT R8, R8, R21, RZ, 0x3c, !PT ;  /* 0x0000001508087212 */ /* 0x000fe200078e3cff */
[--C-:B------:R-:W-:Y:S01]  /*b680*/  IMAD.X R21, RZ, RZ, R17.reuse, P5 ;  /* 0x000000ffff157224 */ /* 0x100fe200028e0611 */
[----:B------:R-:W-:Y:S01]  /*b690*/  IADD3.X R9, RZ, R17, RZ, P6, !PT ;  /* 0x00000011ff097210 */ /* 0x000fe200037fe4ff */
[----:B--2---:R-:W-:Y:S01]  /*b6a0*/  IMAD.X R11, RZ, RZ, R17, P2 ;  /* 0x000000ffff0b7224 */ /* 0x004fe200010e0611 */
[----:B------:R-:W-:Y:S02]  /*b6b0*/  MOV R29, R26 ;  /* 0x0000001a001d7202 */ /* 0x000fe40000000f00 */
[----:B------:R-:W-:-:S02]  /*b6c0*/  IADD3.X R15, RZ, R17, RZ, P4, !PT ;  /* 0x00000011ff0f7210 */ /* 0x000fc400027fe4ff */
[----:B------:R-:W-:Y:S01]  /*b6d0*/  MOV R24, R10 ;  /* 0x0000000a00187202 */ /* 0x000fe20000000f00 */
[----:B-1----:R-:W-:Y:S01]  /*b6e0*/  IMAD R10, R88, UR8, RZ ;  /* 0x00000008580a7c24 */ /* 0x002fe2000f8e02ff */
[----:B------:R-:W-:Y:S02]  /*b6f0*/  F2FP.BF16.F32.PACK_AB R4, R33, R32 ;  /* 0x000000202104723e */ /* 0x000fe400000010ff */
[----:B------:R-:W-:Y:S01]  /*b700*/  F2FP.BF16.F32.PACK_AB R5, R35, R34 ;  /* 0x000000222305723e */ /* 0x000fe200000010ff */
[----:B------:R-:W-:Y:S01]  /*b710*/  IMAD R30, R89, UR44, R10 ;  /* 0x0000002c591e7c24 */ /* 0x000fe2000f8e020a */
[----:B------:R-:W-:Y:S02]  /*b720*/  F2FP.BF16.F32.PACK_AB R6, R37, R36 ;  /* 0x000000242506723e */ /* 0x000fe400000010ff */
[----:B------:R-:W-:Y:S02]  /*b730*/  F2FP.BF16.F32.PACK_AB R7, R39, R38 ;  /* 0x000000262707723e */ /* 0x000fe400000010ff */
[----:B------:R-:W-:-:S02]  /*b740*/  MOV R3, R8 ;  /* 0x0000000800037202 */ /* 0x000fc40000000f00 */
[----:B------:R-:W-:Y:S01]  /*b750*/  MOV R26, R14 ;  /* 0x0000000e001a7202 */ /* 0x000fe20000000f00 */
[----:B------:R1:W-:Y:S01]  /*b760*/  STSM.16.M88.4 [R29], R4 ;  /* 0x000000041d007844 */ /* 0x0003e20000000200 */
[----:B------:R-:W-:Y:S02]  /*b770*/  MOV R25, R12 ;  /* 0x0000000c00197202 */ /* 0x000fe40000000f00 */
[----:B------:R-:W-:Y:S02]  /*b780*/  F2FP.BF16.F32.PACK_AB R8, R41, R40 ;  /* 0x000000282908723e */ /* 0x000fe400000010ff */
[----:B------:R-:W-:Y:S02]  /*b790*/  F2FP.BF16.F32.PACK_AB R9, R43, R42 ;  /* 0x0000002a2b09723e */ /* 0x000fe400000010ff */
[----:B------:R-:W-:Y:S02]  /*b7a0*/  F2FP.BF16.F32.PACK_AB R10, R45, R44 ;  /* 0x0000002c2d0a723e */ /* 0x000fe400000010ff */
[----:B------:R-:W-:-:S02]  /*b7b0*/  F2FP.BF16.F32.PACK_AB R11, R47, R46 ;  /* 0x0000002e2f0b723e */ /* 0x000fc400000010ff */
[----:B------:R-:W-:Y:S01]  /*b7c0*/  MOV R27, R20 ;  /* 0x00000014001b7202 */ /* 0x000fe20000000f00 */
[----:B------:R-:W-:Y:S01]  /*b7d0*/  IMAD.U32 R21, RZ, RZ, UR7 ;  /* 0x00000007ff157e24 */ /* 0x000fe2000f8e00ff */
[----:B------:R-:W-:Y:S01]  /*b7e0*/  F2FP.BF16.F32.PACK_AB R12, R49, R48 ;  /* 0x00000030310c723e */ /* 0x000fe200000010ff */
[----:B------:R-:W-:Y:S01]  /*b7f0*/  STSM.16.M88.4 [R28], R8 ;  /* 0x000000081c007844 */ /* 0x000fe20000000200 */
[----:B------:R-:W-:Y:S01]  /*b800*/  F2FP.BF16.F32.PACK_AB R13, R51, R50 ;  /* 0x00000032330d723e */ /* 0x000fe200000010ff */
[----:B------:R-:W-:Y:S01]  /*b810*/  IMAD.U32 R20, RZ, RZ, UR6 ;  /* 0x00000006ff147e24 */ /* 0x000fe2000f8e00ff */
[----:B------:R-:W-:Y:S01]  /*b820*/  F2FP.BF16.F32.PACK_AB R14, R53, R52 ;  /* 0x00000034350e723e */ /* 0x000fe200000010ff */
[----:B------:R-:W-:Y:S01]  /*b830*/  ULDC.64 UR6, c[0x0][0xb40] ;  /* 0x0002d00000067ab9 */ /* 0x000fe20000000a00 */
[----:B------:R-:W-:Y:S02]  /*b840*/  F2FP.BF16.F32.PACK_AB R15, R55, R54 ;  /* 0x00000036370f723e */ /* 0x000fe400000010ff */
[----:B------:R-:W-:-:S02]  /*b850*/  F2FP.BF16.F32.PACK_AB R64, R65, R64 ;  /* 0x000000404140723e */ /* 0x000fc400000010ff */
[----:B-1----:R-:W-:Y:S01]  /*b860*/  F2FP.BF16.F32.PACK_AB R4, R57, R56 ;  /* 0x000000383904723e */ /* 0x002fe200000010ff */
[----:B------:R-:W-:Y:S01]  /*b870*/  STSM.16.M88.4 [R27], R12 ;  /* 0x0000000c1b007844 */ /* 0x000fe20000000200 */
[----:B------:R-:W-:Y:S02]  /*b880*/  F2FP.BF16.F32.PACK_AB R5, R59, R58 ;  /* 0x0000003a3b05723e */ /* 0x000fe400000010ff */
[----:B------:R-:W-:Y:S02]  /*b890*/  F2FP.BF16.F32.PACK_AB R6, R61, R60 ;  /* 0x0000003c3d06723e */ /* 0x000fe400000010ff */
[----:B------:R-:W-:Y:S02]  /*b8a0*/  F2FP.BF16.F32.PACK_AB R7, R63, R62 ;  /* 0x0000003e3f07723e */ /* 0x000fe400000010ff */
[----:B------:R-:W-:Y:S02]  /*b8b0*/  F2FP.BF16.F32.PACK_AB R65, R67, R66 ;  /* 0x000000424341723e */ /* 0x000fe400000010ff */
[----:B------:R-:W-:Y:S01]  /*b8c0*/  F2FP.BF16.F32.PACK_AB R72, R73, R72 ;  /* 0x000000484948723e */ /* 0x000fe200000010ff */
[----:B------:R1:W-:Y:S01]  /*b8d0*/  STSM.16.M88.4 [R26], R4 ;  /* 0x000000041a007844 */ /* 0x0003e20000000200 */
[----:B------:R-:W-:-:S02]  /*b8e0*/  F2FP.BF16.F32.PACK_AB R66, R69, R68 ;  /* 0x000000444542723e */ /* 0x000fc400000010ff */
[----:B------:R-:W-:Y:S01]  /*b8f0*/  F2FP.BF16.F32.PACK_AB R67, R71, R70 ;  /* 0x000000464743723e */ /* 0x000fe200000010ff */
[----:B------:R-:W2:Y:S01]  /*b900*/  SHFL.IDX PT, R6, R189, RZ, 0x1f ;  /* 0x00001fffbd067589 */ /* 0x000ea200000e0000 */
[----:B------:R-:W-:Y:S02]  /*b910*/  F2FP.BF16.F32.PACK_AB R73, R75, R74 ;  /* 0x0000004a4b49723e */ /* 0x000fe400000010ff */
[----:B------:R-:W-:Y:S01]  /*b920*/  F2FP.BF16.F32.PACK_AB R80, R81, R80 ;  /* 0x000000505150723e */ /* 0x000fe200000010ff */
[----:B------:R3:W-:Y:S01]  /*b930*/  STSM.16.M88.4 [R25], R64 ;  /* 0x0000004019007844 */ /* 0x0007e20000000200 */
[----:B------:R-:W-:Y:S02]  /*b940*/  F2FP.BF16.F32.PACK_AB R74, R77, R76 ;  /* 0x0000004c4d4a723e */ /* 0x000fe400000010ff */
[----:B------:R-:W-:Y:S02]  /*b950*/  F2FP.BF16.F32.PACK_AB R75, R79, R78 ;  /* 0x0000004e4f4b723e */ /* 0x000fe400000010ff */
[----:B------:R-:W-:-:S02]  /*b960*/  F2FP.BF16.F32.PACK_AB R81, R83, R82 ;  /* 0x000000525351723e */ /* 0x000fc400000010ff */
[----:B------:R-:W-:Y:S01]  /*b970*/  F2FP.BF16.F32.PACK_AB R82, R85, R84 ;  /* 0x000000545552723e */ /* 0x000fe200000010ff */
[----:B------:R3:W-:Y:S01]  /*b980*/  STSM.16.M88.4 [R24], R72 ;  /* 0x0000004818007844 */ /* 0x0007e20000000200 */
[----:B------:R-:W-:Y:S02]  /*b990*/  F2FP.BF16.F32.PACK_AB R83, R87, R86 ;  /* 0x000000565753723e */ /* 0x000fe400000010ff */
[----:B------:R-:W-:Y:S02]  /*b9a0*/  MOV R21, UR5 ;  /* 0x0000000500157c02 */ /* 0x000fe40008000f00 */
[----:B------:R-:W-:Y:S01]  /*b9b0*/  SHF.R.S32.HI R29, RZ, 0x1f, R31 ;  /* 0x0000001fff1d7819 */ /* 0x000fe2000001141f */
[----:B------:R3:W-:Y:S01]  /*b9c0*/  STSM.16.M88.4 [R3], R80 ;  /* 0x0000005003007844 */ /* 0x0007e20000000200 */
[C---:B------:R-:W-:Y:S01]  /*b9d0*/  ISETP.GE.OR P0, PT, R31.reuse, UR10, P0 ;  /* 0x0000000a1f007c0c */ /* 0x040fe20008706670 */
[----:B------:R-:W-:Y:S01]  /*b9e0*/  IMAD.WIDE.U32 R20, R88, UR44, R20 ;  /* 0x0000002c58147c25 */ /* 0x000fe2000f8e0014 */
[----:B------:R-:W-:Y:S01]  /*b9f0*/  @!PT LDS RZ, [RZ] ;  /* 0x00000000fffff984 */ /* 0x000fe20000000800 */
[----:B------:R-:W-:Y:S01]  /*ba00*/  @!PT LDS RZ, [RZ] ;  /* 0x00000000fffff984 */ /* 0x000fe20000000800 */
[----:B------:R-:W-:Y:S01]  /*ba10*/  @!PT LDS RZ, [RZ] ;  /* 0x00000000fffff984 */ /* 0x000fe20000000800 */
[----:B------:R4:W-:Y:S06]  /*ba20*/  MEMBAR.ALL.CTA ;  /* 0x0000000000007992 */ /* 0x0009ec0000008000 */
[----:B----4-:R-:W4:Y:S02]  /*ba30*/  FENCE.VIEW.ASYNC.S ;  /* 0x00000000000073c6 */ /* 0x010f240000000000 */
[----:B----4-:R-:W-:Y:S06]  /*ba40*/  BAR.ARV 0x1, 0x120 ;  /* 0x0044800000007b1d */ /* 0x010fec0000002000 */
[----:B------:R-:W-:-:S04]  /*ba50*/  IADD3 R20, P2, R31, R20, RZ ;  /* 0x000000141f147210 */ /* 0x000fc80007f5e0ff */
[----:B------:R-:W-:Y:S02]  /*ba60*/  IADD3.X R29, R29, R21, R30, P2, !PT ;  /* 0x000000151d1d7210 */ /* 0x000fe400017fe41e */
[----:B-1----:R-:W-:-:S04]  /*ba70*/  LEA R4, P2, R20, UR6, 0x2 ;  /* 0x0000000614047c11 */ /* 0x002fc8000f8410ff */
[----:B------:R-:W-:-:S05]  /*ba80*/  LEA.HI.X R5, R20, UR7, R29, 0x2, P2 ;  /* 0x0000000714057c11 */ /* 0x000fca00090f141d */
        /* <DEDUP_REMOVED lines=25> */
.L_x_1892:
[----:B------:R-:W-:Y:S05]  /*bc20*/  BSYNC B0 ;  /* 0x0000000000007941 */ /* 0x000fea0003800000 */
.L_x_1891:
[----:B------:R-:W-:Y:S05]  /*bc30*/  BRA `(.L_x_1890) ;  /* 0x0000000800307947 */ /* 0x000fea0003800000 */
.L_x_1889:
        /* <DEDUP_REMOVED lines=10> */
[----:B------:R-:W-:Y:S01]  /*bce0*/  IMAD.U32 R2, RZ, RZ, UR42 ;  /* 0x0000002aff027e24 */ /* 0x000fe2000f8e00ff */
[----:B------:R-:W-:-:S04]  /*bcf0*/  ULDC UR5, c[0x0][0xa88] ;  /* 0x0002a20000057ab9 */ /* 0x000fc80000000800 */
[----:B----4-:R-:W-:-:S04]  /*bd00*/  IADD3 R2, R2, -0x80, R0 ;  /* 0xffffff8002027810 */ /* 0x010fc80007ffe000 */
[----:B------:R-:W-:-:S13]  /*bd10*/  ISETP.GE.AND P0, PT, R2, UR5, PT ;  /* 0x0000000502007c0c */ /* 0x000fda000bf06270 */
[----:B------:R-:W-:Y:S05]  /*bd20*/  @P0 BRA `(.L_x_1894) ;  /* 0x0000000000440947 */ /* 0x000fea0003800000 */
[----:B------:R-:W4:Y:S01]  /*bd30*/  LDC.64 R4, c[0x0][0xb70] ;  /* 0x0002dc00ff047b82 */ /* 0x000f220000000a00 */
[----:B------:R-:W-:Y:S01]  /*bd40*/  SHF.R.S32.HI R3, RZ, 0x1f, R2 ;  /* 0x0000001fff037819 */ /* 0x000fe20000011402 */
[----:B------:R-:W-:Y:S01]  /*bd50*/  ULDC.64 UR8, c[0x0][0xb40] ;  /* 0x0002d00000087ab9 */ /* 0x000fe20000000a00 */
[----:B------:R-:W-:-:S05]  /*bd60*/  ULDC.64 UR10, c[0x0][0x208] ;  /* 0x00008200000a7ab9 */ /* 0x000fca0000000a00 */
[----:B------:R-:W5:Y:S01]  /*bd70*/  LDC.64 R10, c[0x0][0xb78] ;  /* 0x0002de00ff0a7b82 */ /* 0x000f620000000a00 */
[C---:B----4-:R-:W-:Y:S02]  /*bd80*/  IMAD R0, R4.reuse, UR6, RZ ;  /* 0x0000000604007c24 */ /* 0x050fe4000f8e02ff */
[----:B------:R-:W-:-:S04]  /*bd90*/  IMAD.WIDE.U32 R2, R4, UR43, R2 ;  /* 0x0000002b04027c25 */ /* 0x000fc8000f8e0002 */
[----:B------:R-:W-:Y:S02]  /*bda0*/  IMAD R5, R5, UR43, R0 ;  /* 0x0000002b05057c24 */ /* 0x000fe4000f8e0200 */
[C---:B-----5:R-:W-:Y:S02]  /*bdb0*/  IMAD R0, R10.reuse, UR7, RZ ;  /* 0x000000070a007c24 */ /* 0x060fe4000f8e02ff */
[----:B------:R-:W-:Y:S02]  /*bdc0*/  IMAD.IADD R3, R3, 0x1, R5 ;  /* 0x0000000103037824 */ /* 0x000fe400078e0205 */
[----:B------:R-:W-:Y:S02]  /*bdd0*/  IMAD R5, R11, UR44, R0 ;  /* 0x0000002c0b057c24 */ /* 0x000fe4000f8e0200 */
[----:B------:R-:W-:-:S05]  /*bde0*/  IMAD.WIDE.U32 R2, R10, UR44, R2 ;  /* 0x0000002c0a027c25 */ /* 0x000fca000f8e0002 */
[----:B------:R-:W-:Y:S02]  /*bdf0*/  IADD3 R3, R3, R5, RZ ;  /* 0x0000000503037210 */ /* 0x000fe40007ffe0ff */
[----:B------:R-:W-:-:S04]  /*be00*/  LEA R4, P0, R2, UR8, 0x2 ;  /* 0x0000000802047c11 */ /* 0x000fc8000f8010ff */
[----:B------:R-:W-:Y:S01]  /*be10*/  LEA.HI.X R5, R2, UR9, R3, 0x2, P0 ;  /* 0x0000000902057c11 */ /* 0x000fe200080f1403 */
[----:B------:R-:W-:-:S05]  /*be20*/  IMAD.MOV.U32 R3, RZ, RZ, -0x800000 ;  /* 0xff800000ff037424 */ /* 0x000fca00078e00ff */
[----:B------:R4:W-:Y:S03]  /*be30*/  STG.E desc[UR10][R4.64], R3 ;  /* 0x0000000304007986 */ /* 0x0009e6000c10190a */
.L_x_1894:
[----:B------:R-:W-:Y:S05]  /*be40*/  BSYNC B0 ;  /* 0x0000000000007941 */ /* 0x000fea0003800000 */
.L_x_1893:
        /* <DEDUP_REMOVED lines=9> */
[C---:B------:R-:W-:Y:S01]  /*bee0*/  VIADD R4, R184.reuse, 0x20 ;  /* 0x00000020b8047836 */ /* 0x040fe20000000000 */
[----:B------:R-:W-:Y:S01]  /*bef0*/  IADD3 R0, R184, 0x40, RZ ;  /* 0x00000040b8007810 */ /* 0x000fe20007ffe0ff */
[----:B------:R-:W-:Y:S01]  /*bf00*/  IMAD.IADD R3, R3, 0x1, R5 ;  /* 0x0000000103037824 */ /* 0x000fe200078e0205 */
[----:B-1----:R-:W-:-:S02]  /*bf10*/  IADD3 R5, R12, UR60, RZ ;  /* 0x0000003c0c057c10 */ /* 0x002fc4000fffe0ff */
[----:B------:R-:W-:Y:S01]  /*bf20*/  ISETP.GE.AND P0, PT, R0, UR42, PT ;  /* 0x0000002a00007c0c */ /* 0x000fe2000bf06270 */
[----:B---3--:R-:W-:Y:S01]  /*bf30*/  IMAD R0, R8, UR7, RZ ;  /* 0x0000000708007c24 */ /* 0x008fe2000f8e02ff */
[----:B------:R-:W-:Y:S01]  /*bf40*/  ISETP.GE.AND P4, PT, R4, UR42, PT ;  /* 0x0000002a04007c0c */ /* 0x000fe2000bf86270 */
[----:B------:R-:W-:Y:S02]  /*bf50*/  VIADD R4, R184, 0x60 ;  /* 0x00000060b8047836 */ /* 0x000fe40000000000 */
[----:B------:R-:W-:Y:S02]  /*bf60*/  IMAD R9, R9, UR44, R0 ;  /* 0x0000002c09097c24 */ /* 0x000fe4000f8e0200 */
[----:B------:R-:W-:Y:S01]  /*bf70*/  IMAD.WIDE.U32 R6, R8, UR44, R2 ;  /* 0x0000002c08067c25 */ /* 0x000fe2000f8e0002 */
[----:B------:R-:W-:-:S03]  /*bf80*/  ISETP.GE.AND P1, PT, R4, UR42, PT ;  /* 0x0000002a04007c0c */ /* 0x000fc6000bf26270 */
[----:B------:R-:W-:-:S04]  /*bf90*/  IMAD.WIDE R4, R5, 0x80, R184 ;  /* 0x0000008005047825 */ /* 0x000fc800078e02b8 */
[----:B------:R-:W-:Y:S01]  /*bfa0*/  IMAD.IADD R11, R7, 0x1, R9 ;  /* 0x00000001070b7824 */ /* 0x000fe200078e0209 */
[----:B------:R-:W-:Y:S06]  /*bfb0*/  @P2 BRA `(.L_x_1896) ;  /* 0x0000000000442947 */ /* 0x000fec0003800000 */
[----:B------:R-:W-:Y:S01]  /*bfc0*/  ULDC.64 UR6, c[0x0][0xad8] ;  /* 0x0002b60000067ab9 */ /* 0x000fe20000000a00 */
[----:B------:R-:W-:Y:S01]  /*bfd0*/  MOV R2, R6 ;  /* 0x0000000600027202 */ /* 0x000fe20000000f00 */
[----:B------:R-:W-:Y:S01]  /*bfe0*/  IMAD R9, R5, UR6, RZ ;  /* 0x0000000605097c24 */ /* 0x000fe2000f8e02ff */
[----:B------:R-:W-:Y:S01]  /*bff0*/  ULDC UR5, c[0x0][0xa8c] ;  /* 0x0002a30000057ab9 */ /* 0x000fe20000000800 */
[C---:B------:R-:W-:Y:S01]  /*c000*/  VIADD R0, R18.reuse, 0x40 ;  /* 0x0000004012007836 */ /* 0x040fe20000000000 */
[----:B------:R-:W-:Y:S01]  /*c010*/  ISETP.GE.AND P2, PT, R18, UR5, PT ;  /* 0x0000000512007c0c */ /* 0x000fe2000bf46270 */
[----:B------:R-:W-:Y:S01]  /*c020*/  IMAD.MOV.U32 R3, RZ, RZ, R11 ;  /* 0x000000ffff037224 */ /* 0x000fe200078e000b */
[----:B------:R-:W-:Y:S01]  /*c030*/  ULDC.64 UR8, c[0x0][0x208] ;  /* 0x0000820000087ab9 */ /* 0x000fe20000000a00 */
[----:B------:R-:W-:Y:S01]  /*c040*/  IMAD R9, R4, UR7, R9 ;  /* 0x0000000704097c24 */ /* 0x000fe2000f8e0209 */
[----:B------:R-:W-:Y:S01]  /*c050*/  ISETP.GE.AND P3, PT, R0, UR5, PT ;  /* 0x0000000500007c0c */ /* 0x000fe2000bf66270 */
[----:B------:R-:W-:Y:S01]  /*c060*/  IMAD.WIDE.U32 R2, R4, UR6, R2 ;  /* 0x0000000604027c25 */ /* 0x000fe2000f8e0002 */
[----:B------:R-:W-:-:S03]  /*c070*/  ULDC.64 UR6, c[0x0][0xa80] ;  /* 0x0002a00000067ab9 */ /* 0x000fc60000000a00 */
[----:B------:R-:W-:Y:S01]  /*c080*/  IMAD.IADD R3, R3, 0x1, R9 ;  /* 0x0000000103037824 */ /* 0x000fe200078e0209 */
[----:B------:R-:W-:-:S04]  /*c090*/  LEA R8, P5, R2, UR6, 0x1 ;  /* 0x0000000602087c11 */ /* 0x000fc8000f8a08ff */
[----:B------:R-:W-:-:S05]  /*c0a0*/  LEA.HI.X R9, R2, UR7, R3, 0x1, P5 ;  /* 0x0000000702097c11 */ /* 0x000fca000a8f0c03 */
[----:B------:R1:W-:Y:S04]  /*c0b0*/  @!P2 STG.E.128 desc[UR8][R8.64], RZ ;  /* 0x000000ff0800a986 */ /* 0x0003e8000c101d08 */
[----:B------:R1:W-:Y:S02]  /*c0c0*/  @!P3 STG.E.128 desc[UR8][R8.64+0x80], RZ ;  /* 0x000080ff0800b986 */ /* 0x0003e4000c101d08 */
.L_x_1896:
[----:B------:R-:W-:Y:S05]  /*c0d0*/  BSYNC B0 ;  /* 0x0000000000007941 */ /* 0x000fea0003800000 */
.L_x_1895:
[----:B------:R-:W-:Y:S04]  /*c0e0*/  BSSY B0, `(.L_x_1897) ;  /* 0x0000015000007945 */ /* 0x000fe80003800000 */
[----:B------:R-:W-:Y:S05]  /*c0f0*/  @P4 BRA `(.L_x_1898) ;  /* 0x00000000004c4947 */ /* 0x000fea0003800000 */
[----:B-1----:R-:W-:Y:S01]  /*c100*/  IADD3 R9, P2, R4, 0x20, RZ ;  /* 0x0000002004097810 */ /* 0x002fe20007f5e0ff */
[----:B------:R-:W-:Y:S01]  /*c110*/  ULDC.64 UR6, c[0x0][0xad8] ;  /* 0x0002b60000067ab9 */ /* 0x000fe20000000a00 */
[----:B------:R-:W-:Y:S01]  /*c120*/  MOV R3, R11 ;  /* 0x0000000b00037202 */ /* 0x000fe20000000f00 */
[----:B------:R-:W-:Y:S01]  /*c130*/  IMAD.MOV.U32 R2, RZ, RZ, R6 ;  /* 0x000000ffff027224 */ /* 0x000fe200078e0006 */
[----:B------:R-:W-:Y:S01]  /*c140*/  IADD3.X R0, RZ, R5, RZ, P2, !PT ;  /* 0x00000005ff007210 */ /* 0x000fe200017fe4ff */
[C---:B------:R-:W-:Y:S01]  /*c150*/  VIADD R8, R18.reuse, 0x40 ;  /* 0x0000004012087836 */ /* 0x040fe20000000000 */
[----:B------:R-:W-:Y:S01]  /*c160*/  ULDC UR5, c[0x0][0xa8c] ;  /* 0x0002a30000057ab9 */ /* 0x000fe20000000800 */
[----:B------:R-:W-:Y:S01]  /*c170*/  IMAD.WIDE.U32 R2, R9, UR6, R2 ;  /* 0x0000000609027c25 */ /* 0x000fe2000f8e0002 */
[----:B------:R-:W-:Y:S01]  /*c180*/  ISETP.GE.AND P3, PT, R18, UR5, PT ;  /* 0x0000000512007c0c */ /* 0x000fe2000bf66270 */
[----:B------:R-:W-:Y:S01]  /*c190*/  ULDC.64 UR8, c[0x0][0x208] ;  /* 0x0000820000087ab9 */ /* 0x000fe20000000a00 */
[----:B------:R-:W-:Y:S01]  /*c1a0*/  ISETP.GE.AND P4, PT, R8, UR5, PT ;  /* 0x0000000508007c0c */ /* 0x000fe2000bf86270 */
[----:B------:R-:W-:-:S04]  /*c1b0*/  IMAD R0, R0, UR6, RZ ;  /* 0x0000000600007c24 */ /* 0x000fc8000f8e02ff */
[----:B------:R-:W-:Y:S01]  /*c1c0*/  IMAD R9, R9, UR7, R0 ;  /* 0x0000000709097c24 */ /* 0x000fe2000f8e0200 */
[----:B------:R-:W-:Y:S02]  /*c1d0*/  ULDC.64 UR6, c[0x0][0xa80] ;  /* 0x0002a00000067ab9 */ /* 0x000fe40000000a00 */
[----:B------:R-:W-:Y:S01]  /*c1e0*/  LEA R8, P2, R2, UR6, 0x1 ;  /* 0x0000000602087c11 */ /* 0x000fe2000f8408ff */
[----:B------:R-:W-:-:S05]  /*c1f0*/  IMAD.IADD R3, R3, 0x1, R9 ;  /* 0x0000000103037824 */ /* 0x000fca00078e0209 */
[----:B------:R-:W-:-:S05]  /*c200*/  LEA.HI.X R9, R2, UR7, R3, 0x1, P2 ;  /* 0x0000000702097c11 */ /* 0x000fca00090f0c03 */
[----:B------:R2:W-:Y:S04]  /*c210*/  @!P3 STG.E.128 desc[UR8][R8.64], RZ ;  /* 0x000000ff0800b986 */ /* 0x0005e8000c101d08 */
[----:B------:R2:W-:Y:S02]  /*c220*/  @!P4 STG.E.128 desc[UR8][R8.64+0x80], RZ ;  /* 0x000080ff0800c986 */ /* 0x0005e4000c101d08 */
.L_x_1898:
[----:B------:R-:W-:Y:S05]  /*c230*/  BSYNC B0 ;  /* 0x0000000000007941 */ /* 0x000fea0003800000 */
.L_x_1897:
[----:B------:R-:W-:Y:S04]  /*c240*/  BSSY B0, `(.L_x_1899) ;  /* 0x0000015000007945 */ /* 0x000fe80003800000 */
[----:B------:R-:W-:Y:S05]  /*c250*/  @P0 BRA `(.L_x_1900) ;  /* 0x00000000004c0947 */ /* 0x000fea0003800000 */
[----:B-12---:R-:W-:Y:S01]  /*c260*/  IADD3 R9, P0, R4, 0x40, RZ ;  /* 0x0000004004097810 */ /* 0x006fe20007f1e0ff */
[----:B------:R-:W-:Y:S01]  /*c270*/  ULDC.64 UR6, c[0x0][0xad8] ;  /* 0x0002b60000067ab9 */ /* 0x000fe20000000a00 */
[----:B------:R-:W-:Y:S01]  /*c280*/  IMAD.MOV.U32 R2, RZ, RZ, R6 ;  /* 0x000000ffff027224 */ /* 0x000fe200078e0006 */
[C---:B------:R-:W-:Y:S01]  /*c290*/  IADD3 R8, R18.reuse, 0x40, RZ ;  /* 0x0000004012087810 */ /* 0x040fe20007ffe0ff */
[----:B------:R-:W-:Y:S01]  /*c2a0*/  IMAD.MOV.U32 R3, RZ, RZ, R11 ;  /* 0x000000ffff037224 */ /* 0x000fe200078e000b */
[----:B------:R-:W-:Y:S01]  /*c2b0*/  ULDC UR5, c[0x0][0xa8c] ;  /* 0x0002a30000057ab9 */ /* 0x000fe20000000800 */
[----:B------:R-:W-:Y:S01]  /*c2c0*/  IMAD.X R0, RZ, RZ, R5, P0 ;  /* 0x000000ffff007224 */ /* 0x000fe200000e0605 */
[----:B------:R-:W-:Y:S01]  /*c2d0*/  ISETP.GE.AND P2, PT, R18, UR5, PT ;  /* 0x0000000512007c0c */ /* 0x000fe2000bf46270 */
[----:B------:R-:W-:Y:S01]  /*c2e0*/  IMAD.WIDE.U32 R2, R9, UR6, R2 ;  /* 0x0000000609027c25 */ /* 0x000fe2000f8e0002 */
[----:B------:R-:W-:Y:S01]  /*c2f0*/  ISETP.GE.AND P3, PT, R8, UR5, PT ;  /* 0x0000000508007c0c */ /* 0x000fe2000bf66270 */
[----:B------:R-:W-:-:S02]  /*c300*/  ULDC.64 UR8, c[0x0][0x208] ;  /* 0x0000820000087ab9 */ /* 0x000fc40000000a00 */
[----:B------:R-:W-:-:S04]  /*c310*/  IMAD R0, R0, UR6, RZ ;  /* 0x0000000600007c24 */ /* 0x000fc8000f8e02ff */
[----:B------:R-:W-:Y:S01]  /*c320*/  IMAD R9, R9, UR7, R0 ;  /* 0x0000000709097c24 */ /* 0x000fe2000f8e0200 */
[----:B------:R-:W-:Y:S02]  /*c330*/  ULDC.64 UR6, c[0x0][0xa80] ;  /* 0x0002a00000067ab9 */ /* 0x000fe40000000a00 */
[----:B------:R-:W-:Y:S02]  /*c340*/  LEA R8, P0, R2, UR6, 0x1 ;  /* 0x0000000602087c11 */ /* 0x000fe4000f8008ff */
[----:B------:R-:W-:-:S04]  /*c350*/  IADD3 R3, R3, R9, RZ ;  /* 0x0000000903037210 */ /* 0x000fc80007ffe0ff */
[----:B------:R-:W-:-:S05]  /*c360*/  LEA.HI.X R9, R2, UR7, R3, 0x1, P0 ;  /* 0x0000000702097c11 */ /* 0x000fca00080f0c03 */
[----:B------:R3:W-:Y:S04]  /*c370*/  @!P2 STG.E.128 desc[UR8][R8.64], RZ ;  /* 0x000000ff0800a986 */ /* 0x0007e8000c101d08 */
[----:B------:R3:W-:Y:S02]  /*c380*/  @!P3 STG.E.128 desc[UR8][R8.64+0x80], RZ ;  /* 0x000080ff0800b986 */ /* 0x0007e4000c101d08 */
.L_x_1900:
[----:B------:R-:W-:Y:S05]  /*c390*/  BSYNC B0 ;  /* 0x0000000000007941 */ /* 0x000fea0003800000 */
.L_x_1899:
        /* <DEDUP_REMOVED lines=21> */
.L_x_1901:
[----:B------:R-:W-:Y:S05]  /*c4f0*/  BSYNC B0 ;  /* 0x0000000000007941 */ /* 0x000fea0003800000 */
.L_x_1890:
[----:B---3--:R-:W3:Y:S02]  /*c500*/  LDC R0, c[0x0][0xda8] ;  /* 0x00036a00ff007b82 */ /* 0x008ee40000000800 */
[----:B---3--:R-:W-:-:S13]  /*c510*/  ISETP.LE.AND P0, PT, R0, UR4, PT ;  /* 0x0000000400007c0c */ /* 0x008fda000bf03270 */
[----:B------:R-:W-:Y:S05]  /*c520*/  @!P0 BRA `(.L_x_1902) ;  /* 0xffffff48002c8947 */ /* 0x000fea000383ffff */
[----:B------:R-:W-:Y:S05]  /*c530*/  EXIT ;  /* 0x000000000000794d */ /* 0x000fea0003800000 */
.L_x_1854:
        /* <DEDUP_REMOVED lines=8> */
[----:B------:R-:W-:Y:S01]  /*c5c0*/  MOV R17, 0x1 ;  /* 0x0000000100117802 */ /* 0x000fe20000000f00 */
[----:B------:R-:W-:-:S05]  /*c5d0*/  IMAD.MOV.U32 R16, RZ, RZ, RZ ;  /* 0x000000ffff107224 */ /* 0x000fca00078e00ff */
[----:B------:R-:W1:Y:S02]  /*c5e0*/  LDC R0, c[0x0][0xda8] ;  /* 0x00036a00ff007b82 */ /* 0x000e640000000800 */
[----:B-1----:R-:W-:-:S13]  /*c5f0*/  ISETP.LE.AND P0, PT, R0, UR4, PT ;  /* 0x0000000400007c0c */ /* 0x002fda000bf03270 */
[----:B------:R-:W-:Y:S05]  /*c600*/  @P0 BRA `(.L_x_1903) ;  /* 0x0000002800ec0947 */ /* 0x000fea0003800000 */
[----:B------:R-:W1:Y:S01]  /*c610*/  S2R R2, SR_TID.X ;  /* 0x0000000000027919 */ /* 0x000e620000002100 */
[----:B------:R-:W-:Y:S01]  /*c620*/  IMAD.U32 R18, RZ, RZ, UR4 ;  /* 0x00000004ff127e24 */ /* 0x000fe2000f8e00ff */
[----:B------:R-:W-:Y:S01]  /*c630*/  MOV R16, RZ ;  /* 0x000000ff00107202 */ /* 0x000fe20000000f00 */
[----:B------:R-:W-:Y:S01]  /*c640*/  IMAD.MOV.U32 R17, RZ, RZ, 0x1 ;  /* 0x00000001ff117424 */ /* 0x000fe200078e00ff */
[----:B------:R-:W-:Y:S01]  /*c650*/  ULDC UR48, c[0x0][0xc] ;  /* 0x0000030000307ab9 */ /* 0x000fe20000000800 */
[----:B------:R-:W-:Y:S01]  /*c660*/  ULDC.64 UR44, c[0x0][0x198] ;  /* 0x00006600002c7ab9 */ /* 0x000fe20000000a00 */
[----:B------:R-:W-:Y:S01]  /*c670*/  UMOV UR47, URZ ;  /* 0x0000003f002f7c82 */ /* 0x000fe20008000000 */
[----:B-1----:R-:W-:-:S07]  /*c680*/  LOP3.LUT R19, R2, 0x1f, RZ, 0xc0, !PT ;  /* 0x0000001f02137812 */ /* 0x002fce00078ec0ff */
.L_x_1951:
        /* <DEDUP_REMOVED lines=21> */
.L_x_1904:
[----:B------:R-:W-:Y:S01]  /*c7e0*/  ULDC UR9, c[0x0][0xdc4] ;  /* 0x0003710000097ab9 */ /* 0x000fe20000000800 */
[----:B------:R-:W-:Y:S01]  /*c7f0*/  UMOV UR7, UR8 ;  /* 0x0000000800077c82 */ /* 0x000fe20008000000 */
[----:B------:R-:W-:-:S11]  /*c800*/  UISETP.NE.AND UP0, UPT, UR9, 0x1, UPT ;  /* 0x000000010900788c */ /* 0x000fd6000bf05270 */
[----:B------:R-:W-:Y:S02]  /*c810*/  @UP0 ULDC.64 UR10, c[0x0][0xdc8] ;  /* 0x00037200000a0ab9 */ /* 0x000fe40000000a00 */
[----:B------:R-:W-:-:S04]  /*c820*/  UIMAD.WIDE.U32 UR4, UR8, UR10, URZ ;  /* 0x0000000a080472a5 */ /* 0x000fc8000f8e003f */
[----:B------:R-:W-:-:S04]  /*c830*/  @UP0 USHF.R.U32.HI UR7, URZ, UR11, UR5 ;  /* 0x0000000b3f070299 */ /* 0x000fc80008011605 */
[----:B------:R-:W-:-:S12]  /*c840*/  UIMAD UR4, UR7, UR9, URZ ;  /* 0x00000009070472a4 */ /* 0x000fd8000f8e023f */
.L_x_1905:
[----:B------:R-:W-:Y:S01]  /*c850*/  ULOP3.LUT UR5, URZ, UR7, URZ, 0x33, !UPT ;  /* 0x000000073f057292 */ /* 0x000fe2000f8e333f */
[----:B------:R-:W-:Y:S01]  /*c860*/  BSSY B6, `(.L_x_1906) ;  /* 0x0000286000067945 */ /* 0x000fe20003800000 */
[----:B------:R-:W-:Y:S01]  /*c870*/  ULDC.64 UR10, c[0x0][0x3f8] ;  /* 0x0000fe00000a7ab9 */ /* 0x000fe20000000a00 */
[----:B------:R-:W-:Y:S01]  /*c880*/  ULDC UR7, c[0x0][0xdac] ;  /* 0x00036b0000077ab9 */ /* 0x000fe20000000800 */
[----:B------:R-:W-:Y:S02]  /*c890*/  UISETP.NE.U32.AND UP0, UPT, UR10, URZ, UPT ;  /* 0x0000003f0a00728c */ /* 0x000fe4000bf05070 */
[----:B------:R-:W-:Y:S02]  /*c8a0*/  UIADD3 UR5, UR5, UR7, URZ ;  /* 0x0000000705057290 */ /* 0x000fe4000fffe03f */
[----:B------:R-:W-:Y:S02]  /*c8b0*/  UISETP.NE.AND.EX UP0, UPT, UR11, URZ, UPT, UP0 ;  /* 0x0000003f0b00728c */ /* 0x000fe4000bf05300 */
[----:B------:R-:W-:Y:S01]  /*c8c0*/  USHF.L.U32 UR41, UR5, 0x7, URZ ;  /* 0x0000000705297899 */ /* 0x000fe2000800063f */
[----:B------:R-:W-:Y:S01]  /*c8d0*/  ULDC UR7, c[0x0][0x404] ;  /* 0x0001010000077ab9 */ /* 0x000fe20000000800 */
[----:B------:R-:W-:Y:S01]  /*c8e0*/  ULDC UR10, c[0x0][0x288] ;  /* 0x0000a200000a7ab9 */ /* 0x000fe20000000800 */
[----:B------:R-:W-:-:S02]  /*c8f0*/  USEL UR7, UR7, 0x1, UP0 ;  /* 0x0000000107077887 */ /* 0x000fc40008000000 */
[----:B------:R-:W-:Y:S01]  /*c900*/  UIADD3 UR5, UR41, 0xff, -UR10 ;  /* 0x000000ff29057890 */ /* 0x000fe2000fffe80a */
[----:B------:R-:W-:Y:S02]  /*c910*/  ULDC UR9, c[0x0][0xdb8] ;  /* 0x00036e0000097ab9 */ /* 0x000fe40000000800 */
[----:B------:R-:W-:Y:S01]  /*c920*/  ULDC UR10, c[0x0][0x2e0] ;  /* 0x0000b800000a7ab9 */ /* 0x000fe20000000800 */
[----:B------:R-:W-:Y:S02]  /*c930*/  UISETP.NE.AND UP1, UPT, UR9, 0x1, UPT ;  /* 0x000000010900788c */ /* 0x000fe4000bf25270 */
[----:B------:R-:W-:Y:S02]  /*c940*/  UIMAD UR11, UR7, UR10, 0x7f ;  /* 0x0000007f070b74a4 */ /* 0x000fe4000f8e020a */
[----:B------:R-:W-:Y:S02]  /*c950*/  UIMAD UR5, UR7, UR10, UR5 ;  /* 0x0000000a070572a4 */ /* 0x000fe4000f8e0205 */
[----:B------:R-:W-:-:S02]  /*c960*/  USHF.R.S32.HI UR10, URZ, 0x1f, UR11 ;  /* 0x0000001f3f0a7899 */ /* 0x000fc4000801140b */
[----:B------:R-:W-:Y:S02]  /*c970*/  USHF.R.S32.HI UR7, URZ, 0x1f, UR5 ;  /* 0x0000001f3f077899 */ /* 0x000fe40008011405 */
[----:B------:R-:W-:Y:S02]  /*c980*/  ULEA.HI UR10, UR10, UR11, URZ, 0x7 ;  /* 0x0000000b0a0a7291 */ /* 0x000fe4000f8f383f */
[----:B------:R-:W-:Y:S02]  /*c990*/  ULEA.HI UR7, UR7, UR5, URZ, 0x7 ;  /* 0x0000000507077291 */ /* 0x000fe4000f8f383f */
[----:B------:R-:W-:Y:S02]  /*c9a0*/  USHF.R.S32.HI UR10, URZ, 0x7, UR10 ;  /* 0x000000073f0a7899 */ /* 0x000fe4000801140a */
[----:B------:R-:W-:Y:S02]  /*c9b0*/  USHF.R.S32.HI UR7, URZ, 0x7, UR7 ;  /* 0x000000073f077899 */ /* 0x000fe40008011407 */
[----:B------:R-:W-:-:S02]  /*c9c0*/  UIADD3 UR4, UR8, -UR4, URZ ;  /* 0x8000000408047290 */ /* 0x000fc4000fffe03f */
[----:B------:R-:W-:Y:S01]  /*c9d0*/  UISETP.LT.AND UP0, UPT, UR10, UR7, UPT ;  /* 0x000000070a00728c */ /* 0x000fe2000bf01270 */
[----:B------:R-:W-:-:S03]  /*c9e0*/  ULDC UR8, c[0x0][0xdc4] ;  /* 0x0003710000087ab9 */ /* 0x000fc60000000800 */
[----:B------:R-:W-:Y:S02]  /*c9f0*/  USEL UR39, UR10, UR7, UP0 ;  /* 0x000000070a277287 */ /* 0x000fe40008000000 */
[----:B------:R-:W-:-:S03]  /*ca00*/  UIMAD UR6, UR6, UR8, UR4 ;  /* 0x00000008060672a4 */ /* 0x000fc6000f8e0204 */
[----:B------:R-:W-:Y:S01]  /*ca10*/  @UP1 ULDC UR4, c[0x0][0xdbc] ;  /* 0x00036f0000041ab9 */ /* 0x000fe20000000800 */
[----:B------:R-:W-:Y:S01]  /*ca20*/  ISETP.LT.AND P0, PT, RZ, UR39, PT ;  /* 0x00000027ff007c0c */ /* 0x000fe2000bf01270 */
[----:B------:R-:W-:Y:S01]  /*ca30*/  UIMAD.WIDE.U32 UR4, UR6, UR4, URZ ;  /* 0x00000004060472a5 */ /* 0x000fe2000f8e003f */
[----:B------:R-:W-:Y:S01]  /*ca40*/  @UP1 ULDC UR8, c[0x0][0xdc0] ;  /* 0x0003700000081ab9 */ /* 0x000fe20000000800 */
[----:B------:R-:W-:Y:S02]  /*ca50*/  UMOV UR43, UR6 ;  /* 0x00000006002b7c82 */ /* 0x000fe40008000000 */
[----:B------:R-:W-:-:S04]  /*ca60*/  @UP1 USHF.R.U32.HI UR43, URZ, UR8, UR5 ;  /* 0x000000083f2b1299 */ /* 0x000fc80008011605 */
[----:B------:R-:W-:-:S04]  /*ca70*/  UIADD3 UR42, -UR43, URZ, URZ ;  /* 0x0000003f2b2a7290 */ /* 0x000fc8000fffe13f */
[----:B------:R-:W-:Y:S01]  /*ca80*/  UIMAD UR42, UR9, UR42, UR6 ;  /* 0x0000002a092a72a4 */ /* 0x000fe2000f8e0206 */
[----:B------:R-:W-:Y:S11]  /*ca90*/  @P0 BRA `(.L_x_1907) ;  /* 0x0000000000440947 */ /* 0x000ff60003800000 */
[----:B------:R-:W-:Y:S01]  /*caa0*/  ISETP.NE.AND P0, PT, R19, RZ, PT ;  /* 0x000000ff1300720c */ /* 0x000fe20003f05270 */
[----:B------:R-:W-:-:S12]  /*cab0*/  IMAD.MOV.U32 R13, RZ, RZ, R18 ;  /* 0x000000ffff0d7224 */ /* 0x000fd800078e0012 */
        /* <DEDUP_REMOVED lines=15> */
.L_x_1907:
        /* <DEDUP_REMOVED lines=11> */
[----:B------:R-:W-:Y:S01]  /*cc60*/  MOV R4, UR6 ;  /* 0x0000000600047c02 */ /* 0x000fe20008000f00 */
[----:B------:R-:W-:Y:S01]  /*cc70*/  IMAD.U32 R5, RZ, RZ, UR7 ;  /* 0x00000007ff057e24 */ /* 0x000fe2000f8e00ff */
[----:B------:R-:W1:Y:S01]  /*cc80*/  LDC.64 R2, c[0x4][R2] ;  /* 0x0100000002027b82 */ /* 0x000e620000000a00 */
        /* <DEDUP_REMOVED lines=9> */
.L_x_1909:
        /* <DEDUP_REMOVED lines=9> */
[----:B------:R-:W-:Y:S01]  /*cdb0*/  MOV R4, UR6 ;  /* 0x0000000600047c02 */ /* 0x000fe20008000f00 */
[----:B------:R-:W-:Y:S01]  /*cdc0*/  IMAD.U32 R5, RZ, RZ, UR7 ;  /* 0x00000007ff057e24 */ /* 0x000fe2000f8e00ff */
[----:B------:R-:W-:Y:S01]  /*cdd0*/  MOV R7, UR9 ;  /* 0x0000000900077c02 */ /* 0x000fe20008000f00 */
[----:B------:R-:W-:Y:S01]  /*cde0*/  IMAD.U32 R6, RZ, RZ, UR8 ;  /* 0x00000008ff067e24 */ /* 0x000fe2000f8e00ff */
[----:B------:R-:W-:Y:S01]  /*cdf0*/  MOV R8, 0x70 ;  /* 0x0000007000087802 */ /* 0x000fe20000000f00 */
[----:B------:R-:W-:-:S02]  /*ce00*/  IMAD.U32 R10, RZ, RZ, UR4 ;  /* 0x00000004ff0a7e24 */ /* 0x000fc4000f8e00ff */
[----:B------:R-:W-:Y:S02]  /*ce10*/  IMAD.U32 R11, RZ, RZ, UR5 ;  /* 0x00000005ff0b7e24 */ /* 0x000fe4000f8e00ff */
[----:B------:R-:W-:Y:S02]  /*ce20*/  IMAD.MOV.U32 R12, RZ, RZ, 0x1 ;  /* 0x00000001ff0c7424 */ /* 0x000fe400078e00ff */
[----:B-1----:R-:W-:-:S07]  /*ce30*/  IMAD.MOV.U32 R13, RZ, RZ, RZ ;  /* 0x000000ffff0d7224 */ /* 0x002fce00078e00ff */
[----:B------:R-:W-:-:S07]  /*ce40*/  LEPC R20, `(.L_x_1911) ;  /* 0x000000001014794e */ /* 0x000fce0000000000 */
[----:B--2---:R-:W-:Y:S05]  /*ce50*/  CALL.ABS.NOINC R2 ;  /* 0x0000000002007343 */ /* 0x004fea0003c00000 */
.L_x_1911:
        /* <DEDUP_REMOVED lines=16> */
.L_x_1910:
[----:B------:R-:W-:Y:S01]  /*cf60*/  ULDC.64 UR4, c[0x0][0x9f8] ;  /* 0x00027e0000047ab9 */ /* 0x000fe20000000a00 */
[----:B------:R-:W-:Y:S01]  /*cf70*/  MOV R5, UR43 ;  /* 0x0000002b00057c02 */ /* 0x000fe20008000f00 */
[----:B------:R-:W-:Y:S01]  /*cf80*/  IMAD.U32 R0, RZ, RZ, UR43 ;  /* 0x0000002bff007e24 */ /* 0x000fe2000f8e00ff */
[----:B------:R-:W-:Y:S01]  /*cf90*/  ISETP.NE.U32.AND P0, PT, RZ, UR4, PT ;  /* 0x00000004ff007c0c */ /* 0x000fe2000bf05070 */
[----:B------:R-:W-:Y:S01]  /*cfa0*/  ULDC.64 UR6, c[0x0][0x208] ;  /* 0x0000820000067ab9 */ /* 0x000fe20000000a00 */
[----:B------:R-:W1:Y:S02]  /*cfb0*/  LDC R4, c[0x0][0x428] ;  /* 0x00010a00ff047b82 */ /* 0x000e640000000800 */
[----:B------:R-:W-:-:S13]  /*cfc0*/  ISETP.NE.AND.EX P0, PT, RZ, UR5, PT, P0 ;  /* 0x00000005ff007c0c */ /* 0x000fda000bf05300 */
[----:B------:R-:W2:Y:S02]  /*cfd0*/  @P0 LDC.64 R2, c[0x0][0x9f8] ;  /* 0x00027e00ff020b82 */ /* 0x000ea40000000a00 */
[----:B--2---:R-:W-:-:S05]  /*cfe0*/  @P0 IMAD.WIDE R2, R5, 0x4, R2 ;  /* 0x0000000405020825 */ /* 0x004fca00078e0202 */
[----:B------:R2:W3:Y:S01]  /*cff0*/  @P0 LDG.E R0, desc[UR6][R2.64] ;  /* 0x0000000602000981 */ /* 0x0004e2000c1e1900 */
[----:B-1----:R-:W-:Y:S01]  /*d000*/  ISETP.NE.AND P0, PT, R4, 0x1, PT ;  /* 0x000000010400780c */ /* 0x002fe20003f05270 */
[----:B------:R-:W-:Y:S01]  /*d010*/  IMAD.U32 R4, RZ, RZ, UR42 ;  /* 0x0000002aff047e24 */ /* 0x000fe2000f8e00ff */
[----:B------:R-:W-:Y:S01]  /*d020*/  ISETP.NE.AND P1, PT, R19, RZ, PT ;  /* 0x000000ff1300720c */ /* 0x000fe20003f25270 */
[----:B------:R-:W-:Y:S01]  /*d030*/  UMOV UR40, URZ ;  /* 0x0000003f00287c82 */ /* 0x000fe20008000000 */
[----:B------:R-:W-:Y:S01]  /*d040*/  UMOV UR8, 0x40 ;  /* 0x0000004000087882 */ /* 0x000fe20000000000 */
[----:B------:R-:W-:Y:S01]  /*d050*/  UMOV UR9, UR41 ;  /* 0x0000002900097c82 */ /* 0x000fe20008000000 */
[----:B------:R-:W-:Y:S01]  /*d060*/  UMOV UR10, UR42 ;  /* 0x0000002a000a7c82 */ /* 0x000fe20008000000 */
[----:B------:R-:W-:Y:S01]  /*d070*/  UMOV UR11, UR43 ;  /* 0x0000002b000b7c82 */ /* 0x000fe20008000000 */
[----:B------:R-:W-:Y:S01]  /*d080*/  UMOV UR12, 0x80 ;  /* 0x00000080000c7882 */ /* 0x000fe20000000000 */
[----:B--2---:R-:W1:Y:S01]  /*d090*/  LDC.64 R2, c[0x0][0x3f8] ;  /* 0x0000fe00ff027b82 */ /* 0x004e620000000a00 */
[----:B------:R-:W-:Y:S01]  /*d0a0*/  UMOV UR13, UR41 ;  /* 0x00000029000d7c82 */ /* 0x000fe20008000000 */
[----:B------:R-:W-:Y:S01]  /*d0b0*/  UMOV UR14, UR42 ;  /* 0x0000002a000e7c82 */ /* 0x000fe20008000000 */
[----:B------:R-:W-:Y:S01]  /*d0c0*/  UMOV UR15, UR43 ;  /* 0x0000002b000f7c82 */ /* 0x000fe20008000000 */
[----:B------:R-:W-:-:S02]  /*d0d0*/  UMOV UR6, 0xffffffff ;  /* 0xffffffff00067882 */ /* 0x000fc40000000000 */
[----:B------:R-:W-:Y:S02]  /*d0e0*/  VOTEU.ALL UP1, P1 ;  /* 0x00000000003f7886 */ /* 0x000fe40000820000 */
[----:B------:R-:W2:Y:S03]  /*d0f0*/  @P0 LDC R5, c[0x0][0x42c] ;  /* 0x00010b00ff050b82 */ /* 0x000ea60000000800 */
[----:B------:R-:W-:-:S04]  /*d100*/  @!UP1 UIADD3 UR4, UP0, UR44, 0x270, URZ ;  /* 0x000002702c049890 */ /* 0x000fc8000ff1e03f */
[----:B------:R-:W-:Y:S01]  /*d110*/  @!UP1 UIADD3.X UR5, URZ, UR45, URZ, UP0, !UPT ;  /* 0x0000002d3f059290 */ /* 0x000fe200087fe43f */
[----:B------:R-:W4:Y:S08]  /*d120*/  @P0 LDC R6, c[0x0][0x430] ;  /* 0x00010c00ff060b82 */ /* 0x000f300000000800 */
[----:B------:R1:W-:Y:S01]  /*d130*/  @!UP1 UTMAPF.L2.4D [UR40], [UR4] ;  /* 0x00000028040095b8 */ /* 0x0003e20008018000 */
[----:B--2---:R-:W-:Y:S01]  /*d140*/  @P0 IMAD.HI.U32 R5, R5, UR42, RZ ;  /* 0x0000002a05050c27 */ /* 0x004fe2000f8e00ff */
[----:B------:R2:W-:Y:S04]  /*d150*/  @!UP1 UTMAPF.L2.4D [UR8], [UR4] ;  /* 0x00000008040095b8 */ /* 0x0005e80008018000 */
[----:B----4-:R-:W-:Y:S01]  /*d160*/  @P0 SHF.R.U32.HI R4, RZ, R6, R5 ;  /* 0x00000006ff040219 */ /* 0x010fe20000011605 */
[----:B------:R2:W-:Y:S01]  /*d170*/  @!UP1 UTMAPF.L2.4D [UR12], [UR4] ;  /* 0x0000000c040095b8 */ /* 0x0005e20008018000 */
[----:B-1----:R-:W-:-:S02]  /*d180*/  ISETP.NE.U32.AND P0, PT, R2, RZ, PT ;  /* 0x000000ff0200720c */ /* 0x002fc40003f05070 */
[----:B------:R-:W-:Y:S02]  /*d190*/  MOV R5, UR39 ;  /* 0x0000002700057c02 */ /* 0x000fe40008000f00 */
[----:B------:R-:W-:-:S03]  /*d1a0*/  ISETP.NE.AND.EX P0, PT, R3, RZ, PT, P0 ;  /* 0x000000ff0300720c */ /* 0x000fc60003f05300 */
[----:B------:R-:W-:Y:S01]  /*d1b0*/  VIADD R5, R5, 0xffffffff ;  /* 0xffffffff05057836 */ /* 0x000fe20000000000 */
[----:B---3--:R-:W-:Y:S01]  /*d1c0*/  SEL R6, R0, RZ, !P0 ;  /* 0x000000ff00067207 */ /* 0x008fe20004000000 */
[----:B--2---:R-:W-:Y:S08]  /*d1d0*/  BRA.DIV UR6, `(.L_x_1912) ;  /* 0x0000002606747947 */ /* 0x004ff0000b800000 */
.L_x_1963:
[----:B------:R-:W-:Y:S01]  /*d1e0*/  UMOV UR4, 0xffffffff ;  /* 0xffffffff00047882 */ /* 0x000fe20000000000 */
[----:B------:R-:W-:Y:S02]  /*d1f0*/  SHF.R.S32.HI R12, RZ, 0x1f, R0 ;  /* 0x0000001fff0c7819 */ /* 0x000fe40000011400 */
[----:B------:R-:W-:Y:S05]  /*d200*/  BRA.DIV UR4, `(.L_x_1913) ;  /* 0x0000002604947947 */ /* 0x000fea000b800000 */
[----:B------:R-:W-:-:S13]  /*d210*/  ELECT P6, URZ, PT ;  /* 0x00000000003f782f */ /* 0x000fda00038c0000 */
.L_x_1966:
[----:B------:R-:W-:Y:S05]  /*d220*/  @!P6 BRA `(.L_x_1914) ;  /* 0x0000000000f4e947 */ /* 0x000fea0003800000 */
[----:B------:R-:W-:Y:S01]  /*d230*/  IMAD.MOV.U32 R6, RZ, RZ, R0 ;  /* 0x000000ffff067224 */ /* 0x000fe200078e0000 */
[----:B------:R-:W-:Y:S06]  /*d240*/  @!P0 BRA `(.L_x_1915) ;  /* 0x00000000004c8947 */ /* 0x000fec0003800000 */
[----:B------:R-:W1:Y:S01]  /*d250*/  LDC R11, c[0x0][0x41c] ;  /* 0x00010700ff0b7b82 */ /* 0x000e620000000800 */
[----:B------:R-:W-:Y:S01]  /*d260*/  MOV R10, R5 ;  /* 0x00000005000a7202 */ /* 0x000fe20000000f00 */
[----:B------:R-:W-:Y:S01]  /*d270*/  ULDC.64 UR4, c[0x0][0x408] ;  /* 0x0001020000047ab9 */ /* 0x000fe20000000a00 */
[----:B------:R-:W-:Y:S01]  /*d280*/  ULDC.64 UR6, c[0x0][0x208] ;  /* 0x0000820000067ab9 */ /* 0x000fe20000000a00 */
        /* <DEDUP_REMOVED lines=13> */
[----:B------:R-:W-:-:S05]  /*d360*/  IADD3 R10, -R10, RZ, RZ ;  /* 0x000000ff0a0a7210 */ /* 0x000fca0007ffe1ff */
[----:B------:R-:W-:-:S07]  /*d370*/  IMAD R5, R11, R10, R5 ;  /* 0x0000000a0b057224 */ /* 0x000fce00078e0205 */
.L_x_1915:
[----:B------:R-:W2:Y:S01]  /*d380*/  S2R R7, SR_TID.X ;  /* 0x0000000000077919 */ /* 0x000ea20000002100 */
[----:B-1----:R-:W-:Y:S02]  /*d390*/  LEA R8, R16, UR38, 0x3 ;  /* 0x0000002610087c11 */ /* 0x002fe4000f8e18ff */
[----:B--2---:R-:W-:Y:S02]  /*d3a0*/  LOP3.LUT R9, R7, 0x7f, RZ, 0xc0, !PT ;  /* 0x0000007f07097812 */ /* 0x004fe400078ec0ff */
[----:B------:R-:W-:Y:S02]  /*d3b0*/  SHF.L.U32 R7, R17, 0x1f, RZ ;  /* 0x0000001f11077819 */ /* 0x000fe400000006ff */
[----:B------:R-:W-:Y:S02]  /*d3c0*/  ISETP.NE.AND P3, PT, R9, RZ, PT ;  /* 0x000000ff0900720c */ /* 0x000fe40003f65270 */
[----:B------:R-:W1:Y:S02]  /*d3d0*/  SYNCS.PHASECHK.TRANS64.TRYWAIT P2, [R8+URZ+0x34840], R7 ;  /* 0x03484007080075a7 */ /* 0x000e64000804017f */
[----:B-1----:R-:W-:Y:S09]  /*d3e0*/  @!P2 BRA `(.L_x_1916) ;  /* 0x00000024003ca947 */ /* 0x002ff20003800000 */
.L_x_1967:
[----:B------:R-:W-:Y:S05]  /*d3f0*/  @P3 BRA `(.L_x_1917) ;  /* 0x0000000000143947 */ /* 0x000fea0003800000 */
[----:B------:R-:W-:Y:S01]  /*d400*/  ISETP.NE.AND P2, PT, R19, RZ, PT ;  /* 0x000000ff1300720c */ /* 0x000fe20003f45270 */
[----:B-1----:R-:W-:-:S04]  /*d410*/  IMAD.MOV.U32 R7, RZ, RZ, 0xc000 ;  /* 0x0000c000ff077424 */ /* 0x002fc800078e00ff */
[----:B------:R2:W-:Y:S08]  /*d420*/  SYNCS.ARRIVE.TRANS64 RZ, [R8+URZ+0x34830], R7 ;  /* 0x0348300708ff79a7 */ /* 0x0005f0000800003f */
[----:B------:R-:W-:Y:S05]  /*d430*/  @!P2 BRA `(.L_x_1917) ;  /* 0x000000000004a947 */ /* 0x000fea0003800000 */
[----:B------:R-:W-:Y:S01]  /*d440*/  BPT.TRAP 0x1 ;  /* 0x000000040000795c */ /* 0x000fe20000300000 */
.L_x_1917:
        /* <DEDUP_REMOVED lines=13> */
[----:B------:R-:W-:Y:S02]  /*d520*/  USHF.L.U32 UR11, UR11, 0x7, URZ ;  /* 0x000000070b0b7899 */ /* 0x000fe4000800063f */
[----:B------:R-:W-:Y:S02]  /*d530*/  UIADD3 UR14, UR8, 0x1c400, URZ ;  /* 0x0001c400080e7890 */ /* 0x000fe4000fffe03f */
[----:B------:R-:W-:Y:S02]  /*d540*/  UIADD3 UR15, UR8, 0x20400, URZ ;  /* 0x00020400080f7890 */ /* 0x000fe4000fffe03f */
[----:B------:R-:W-:-:S03]  /*d550*/  UIADD3 UR17, UR8, 0x24400, URZ ;  /* 0x0002440008117890 */ /* 0x000fc6000fffe03f */
[----:B------:R-:W-:Y:S01]  /*d560*/  UMOV UR8, UR14 ;  /* 0x0000000e00087c82 */ /* 0x000fe20008000000 */
[----:B------:R-:W-:Y:S01]  /*d570*/  UMOV UR14, 0x80 ;  /* 0x00000080000e7882 */ /* 0x000fe20000000000 */
[----:B------:R3:W-:Y:S02]  /*d580*/  UTMALDG.4D [UR8], [UR4], desc[UR6] ;  /* 0x00000608040075b4 */ /* 0x0007e40008019000 */
[----:B---3--:R-:W-:Y:S01]  /*d590*/  UMOV UR8, UR15 ;  /* 0x0000000f00087c82 */ /* 0x008fe20008000000 */
[----:B------:R-:W-:Y:S02]  /*d5a0*/  UMOV UR10, UR16 ;  /* 0x00000010000a7c82 */ /* 0x000fe40008000000 */
[----:B------:R3:W-:Y:S02]  /*d5b0*/  UTMALDG.4D [UR8], [UR4], desc[UR6] ;  /* 0x00000608040075b4 */ /* 0x0007e40008019000 */
[----:B---3--:R-:W-:Y:S01]  /*d5c0*/  UMOV UR8, UR17 ;  /* 0x0000001100087c82 */ /* 0x008fe20008000000 */
[----:B------:R-:W-:-:S02]  /*d5d0*/  UMOV UR10, UR14 ;  /* 0x0000000e000a7c82 */ /* 0x000fc40008000000 */
[----:B------:R3:W-:Y:S02]  /*d5e0*/  UTMALDG.4D [UR8], [UR4], desc[UR6] ;  /* 0x00000608040075b4 */ /* 0x0007e40008019000 */
[----:B---3--:R-:W-:Y:S01]  /*d5f0*/  NOP ;  /* 0x0000000000007918 */ /* 0x008fe20000000000 */
.L_x_1914:
        /* <DEDUP_REMOVED lines=9> */
[----:B-12---:R-:W-:Y:S01]  /*d690*/  @P2 IMAD.MOV.U32 R7, RZ, RZ, 0xc000 ;  /* 0x0000c000ff072424 */ /* 0x006fe200078e00ff */
        /* <DEDUP_REMOVED lines=13> */
[----:B-1----:R-:W-:Y:S01]  /*d770*/  MOV R7, UR14 ;  /* 0x0000000e00077c02 */ /* 0x002fe20008000f00 */
[----:B------:R-:W-:Y:S01]  /*d780*/  UMOV UR29, UR43 ;  /* 0x0000002b001d7c82 */ /* 0x000fe20008000000 */
[----:B------:R-:W-:Y:S01]  /*d790*/  UMOV UR26, 0x40 ;  /* 0x00000040001a7882 */ /* 0x000fe20000000000 */
[----:B------:R-:W-:Y:S01]  /*d7a0*/  UMOV UR25, UR9 ;  /* 0x0000000900197c82 */ /* 0x000fe20008000000 */
[----:B------:R-:W-:Y:S01]  /*d7b0*/  SHF.L.U32 R7, R7, 0x1f, RZ ;  /* 0x0000001f07077819 */ /* 0x000fe200000006ff */
[----:B------:R-:W-:Y:S01]  /*d7c0*/  UMOV UR19, UR41 ;  /* 0x0000002900137c82 */ /* 0x000fe20008000000 */
        /* <DEDUP_REMOVED lines=9> */
.L_x_1968:
[----:B------:R-:W-:-:S06]  /*d860*/  UISETP.GE.AND UP0, UPT, UR39, 0x2, UPT ;  /* 0x000000022700788c */ /* 0x000fcc000bf06270 */
[----:B------:R-:W-:-:S13]  /*d870*/  PLOP3.LUT P2, PT, PT, PT, UP0, 0x80, 0x0 ;  /* 0x000000000000781c */ /* 0x000fda0003f4f008 */
[----:B------:R-:W-:Y:S05]  /*d880*/  @!P2 BRA `(.L_x_1919) ;  /* 0x000000140020a947 */ /* 0x000fea0003800000 */
[----:B------:R-:W-:Y:S02]  /*d890*/  ULOP3.LUT UR4, UR39, 0x1, URZ, 0xc0, !UPT ;  /* 0x0000000127047892 */ /* 0x000fe4000f8ec03f */
[----:B------:R-:W-:Y:S02]  /*d8a0*/  UIADD3 UR46, UR39, -0x2, URZ ;  /* 0xfffffffe272e7890 */ /* 0x000fe4000fffe03f */
[----:B------:R-:W-:Y:S01]  /*d8b0*/  UISETP.NE.U32.AND UP0, UPT, UR4, 0x1, UPT ;  /* 0x000000010400788c */ /* 0x000fe2000bf05070 */
[----:B------:R-:W-:-:S03]  /*d8c0*/  ULDC.64 UR36, c[0x0][0x408] ;  /* 0x0001020000247ab9 */ /* 0x000fc60000000a00 */
[----:B-1----:R-:W-:Y:S02]  /*d8d0*/  IMAD.U32 R7, RZ, RZ, UR46 ;  /* 0x0000002eff077e24 */ /* 0x002fe4000f8e00ff */
[----:B------:R-:W-:-:S13]  /*d8e0*/  PLOP3.LUT P2, PT, PT, PT, UP0, 0x80, 0x0 ;  /* 0x000000000000781c */ /* 0x000fda0003f4f008 */
[----:B------:R-:W-:Y:S05]  /*d8f0*/  @!P2 BRA `(.L_x_1920) ;  /* 0x0000000400b8a947 */ /* 0x000fea0003800000 */
[----:B------:R-:W-:Y:S01]  /*d900*/  VIADD R7, R16, 0x1 ;  /* 0x0000000110077836 */ /* 0x000fe20000000000 */
[----:B------:R-:W-:Y:S04]  /*d910*/  BSSY B0, `(.L_x_1921) ;  /* 0x0000068000007945 */ /* 0x000fe80003800000 */
[----:B------:R-:W-:-:S04]  /*d920*/  ISETP.NE.AND P2, PT, R7, 0x2, PT ;  /* 0x000000020700780c */ /* 0x000fc80003f45270 */
[----:B------:R-:W-:Y:S02]  /*d930*/  SEL R10, RZ, 0x1, P2 ;  /* 0x00000001ff0a7807 */ /* 0x000fe40001000000 */
[----:B------:R-:W-:Y:S02]  /*d940*/  SEL R7, R7, RZ, P2 ;  /* 0x000000ff07077207 */ /* 0x000fe40001000000 */
[----:B------:R-:W-:Y:S01]  /*d950*/  LOP3.LUT R10, R17, R10, RZ, 0x3c, !PT ;  /* 0x0000000a110a7212 */ /* 0x000fe200078e3cff */
[----:B------:R-:W-:Y:S06]  /*d960*/  @!P6 BRA `(.L_x_1922) ;  /* 0x000000040088e947 */ /* 0x000fec0003800000 */
[----:B------:R-:W-:Y:S01]  /*d970*/  MOV R9, R6 ;  /* 0x0000000600097202 */ /* 0x000fe20000000f00 */
[----:B------:R-:W-:Y:S01]  /*d980*/  IMAD.U32 R8, RZ, RZ, UR46 ;  /* 0x0000002eff087e24 */ /* 0x000fe2000f8e00ff */
[----:B------:R-:W-:Y:S06]  /*d990*/  @!P0 BRA `(.L_x_1923) ;  /* 0x0000000000548947 */ /* 0x000fec0003800000 */
[----:B------:R-:W-:Y:S01]  /*d9a0*/  ULDC UR7, c[0x0][0x41c] ;  /* 0x0001070000077ab9 */ /* 0x000fe20000000800 */
[----:B------:R-:W-:Y:S01]  /*d9b0*/  UMOV UR6, UR46 ;  /* 0x0000002e00067c82 */ /* 0x000fe20008000000 */
[----:B------:R-:W-:Y:S01]  /*d9c0*/  UISETP.NE.AND UP0, UPT, UR7, 0x1, UPT ;  /* 0x000000010700788c */ /* 0x000fe2000bf05270 */
[----:B------:R-:W-:-:S10]  /*d9d0*/  ULDC.64 UR10, c[0x0][0x208] ;  /* 0x00008200000a7ab9 */ /* 0x000fd40000000a00 */
[----:B------:R-:W-:Y:S02]  /*d9e0*/  @UP0 ULDC.64 UR8, c[0x0][0x420] ;  /* 0x0001080000080ab9 */ /* 0x000fe40000000a00 */
[----:B------:R-:W-:-:S04]  /*d9f0*/  UIMAD.WIDE.U32 UR4, UR46, UR8, URZ ;  /* 0x000000082e0472a5 */ /* 0x000fc8000f8e003f */
[----:B------:R-:W-:-:S03]  /*da00*/  @UP0 USHF.R.U32.HI UR6, URZ, UR9, UR5 ;  /* 0x000000093f060299 */ /* 0x000fc60008011605 */
[----:B------:R-:W-:Y:S01]  /*da10*/  ULDC.64 UR8, c[0x0][0x408] ;  /* 0x0001020000087ab9 */ /* 0x000fe20000000a00 */
[----:B------:R-:W-:Y:S01]  /*da20*/  USHF.R.S32.HI UR4, URZ, 0x1f, UR6 ;  /* 0x0000001f3f047899 */ /* 0x000fe20008011406 */
[----:B------:R-:W-:Y:S02]  /*da30*/  IMAD R11, R12, UR8, RZ ;  /* 0x000000080c0b7c24 */ /* 0x000fe4000f8e02ff */
[----:B------:R-:W-:Y:S02]  /*da40*/  IMAD.U32 R8, RZ, RZ, UR6 ;  /* 0x00000006ff087e24 */ /* 0x000fe4000f8e00ff */
[----:B------:R-:W-:Y:S01]  /*da50*/  IMAD R11, R0, UR9, R11 ;  /* 0x00000009000b7c24 */ /* 0x000fe2000f8e020b */
[----:B------:R-:W-:-:S03]  /*da60*/  MOV R9, UR4 ;  /* 0x0000000400097c02 */ /* 0x000fc60008000f00 */
[----:B------:R-:W-:-:S04]  /*da70*/  IMAD.WIDE.U32 R8, R0, UR8, R8 ;  /* 0x0000000800087c25 */ /* 0x000fc8000f8e0008 */
[----:B------:R-:W-:Y:S01]  /*da80*/  IMAD.IADD R9, R11, 0x1, R9 ;  /* 0x000000010b097824 */ /* 0x000fe200078e0209 */
[----:B------:R-:W-:-:S04]  /*da90*/  LEA R2, P2, R8, R2, 0x2 ;  /* 0x0000000208027211 */ /* 0x000fc800078410ff */
[----:B------:R-:W-:-:S05]  /*daa0*/  LEA.HI.X R3, R8, R3, R9, 0x2, P2 ;  /* 0x0000000308037211 */ /* 0x000fca00010f1409 */
[----:B------:R1:W5:Y:S01]  /*dab0*/  LDG.E R9, desc[UR10][R2.64] ;  /* 0x0000000a02097981 */ /* 0x000362000c1e1900 */
[----:B------:R-:W-:-:S04]  /*dac0*/  UIADD3 UR4, -UR6, URZ, URZ ;  /* 0x0000003f06047290 */ /* 0x000fc8000fffe13f */
[----:B------:R-:W-:-:S06]  /*dad0*/  UIMAD UR4, UR7, UR4, UR46 ;  /* 0x00000004070472a4 */ /* 0x000fcc000f8e022e */
[----:B-1----:R-:W-:-:S07]  /*dae0*/  IMAD.U32 R8, RZ, RZ, UR4 ;  /* 0x00000004ff087e24 */ /* 0x002fce000f8e00ff */
.L_x_1923:
[----:B------:R-:W1:Y:S01]  /*daf0*/  S2R R2, SR_TID.X ;  /* 0x0000000000027919 */ /* 0x000e620000002100 */
[----:B------:R-:W-:Y:S02]  /*db00*/  LEA R3, R7, UR38, 0x3 ;  /* 0x0000002607037c11 */ /* 0x000fe4000f8e18ff */
[----:B-1----:R-:W-:Y:S02]  /*db10*/  LOP3.LUT R11, R2, 0x7f, RZ, 0xc0, !PT ;  /* 0x0000007f020b7812 */ /* 0x002fe400078ec0ff */
[----:B------:R-:W-:Y:S02]  /*db20*/  SHF.L.U32 R2, R10, 0x1f, RZ ;  /* 0x0000001f0a027819 */ /* 0x000fe400000006ff */
[----:B------:R-:W-:Y:S02]  /*db30*/  ISETP.NE.AND P2, PT, R11, RZ, PT ;  /* 0x000000ff0b00720c */ /* 0x000fe40003f45270 */
[----:B------:R-:W1:Y:S02]  /*db40*/  SYNCS.PHASECHK.TRANS64.TRYWAIT P3, [R3+URZ+0x34840], R2 ;  /* 0x03484002030075a7 */ /* 0x000e64000806017f */
[----:B-1----:R-:W-:Y:S09]  /*db50*/  @!P3 BRA `(.L_x_1924) ;  /* 0x0000001c008cb947 */ /* 0x002ff20003800000 */
.L_x_1969:
[----:B------:R-:W-:Y:S05]  /*db60*/  @P2 BRA `(.L_x_1925) ;  /* 0x0000000000142947 */ /* 0x000fea0003800000 */
[----:B------:R-:W-:Y:S02]  /*db70*/  ISETP.NE.AND P3, PT, R19, RZ, PT ;  /* 0x000000ff1300720c */ /* 0x000fe40003f65270 */
[----:B-1----:R-:W-:-:S04]  /*db80*/  MOV R2, 0xc000 ;  /* 0x0000c00000027802 */ /* 0x002fc80000000f00 */
[----:B------:R2:W-:Y:S07]  /*db90*/  SYNCS.ARRIVE.TRANS64 RZ, [R3+URZ+0x34830], R2 ;  /* 0x0348300203ff79a7 */ /* 0x0005ee000800003f */
[----:B------:R-:W-:Y:S05]  /*dba0*/  @!P3 BRA `(.L_x_1925) ;  /* 0x000000000004b947 */ /* 0x000fea0003800000 */
[----:B------:R-:W-:Y:S01]  /*dbb0*/  BPT.TRAP 0x1 ;  /* 0x000000040000795c */ /* 0x000fe20000300000 */
.L_x_1925:
        /* <DEDUP_REMOVED lines=14> */
[----:B-12---:R-:W-:Y:S01]  /*dca0*/  SHF.L.U32 R3, R17, 0x1f, RZ ;  /* 0x0000001f11037819 */ /* 0x006fe200000006ff */
[----:B------:R-:W-:Y:S01]  /*dcb0*/  UIADD3 UR9, UR9, 0x34830, URZ ;  /* 0x0003483009097890 */ /* 0x000fe2000fffe03f */
[----:B------:R-:W-:Y:S01]  /*dcc0*/  LEA R2, R16, UR19, 0x3 ;  /* 0x0000001310027c11 */ /* 0x000fe2000f8e18ff */
[----:B------:R-:W-:-:S02]  /*dcd0*/  USHF.L.U32 UR11, UR11, 0x7, URZ ;  /* 0x000000070b0b7899 */ /* 0x000fc4000800063f */
        /* <DEDUP_REMOVED lines=13> */
.L_x_1970:
[----:B------:R-:W-:Y:S05]  /*ddb0*/  @P2 BRA `(.L_x_1927) ;  /* 0x0000000000182947 */ /* 0x000fea0003800000 */
[----:B------:R-:W-:Y:S01]  /*ddc0*/  ISETP.NE.AND P2, PT, R19, RZ, PT ;  /* 0x000000ff1300720c */ /* 0x000fe20003f45270 */
[----:B-1----:R-:W-:Y:S01]  /*ddd0*/  IMAD.MOV.U32 R3, RZ, RZ, 0x8000 ;  /* 0x00008000ff037424 */ /* 0x002fe200078e00ff */
[----:B------:R-:W-:-:S04]  /*dde0*/  LEA R2, R16, UR38, 0x3 ;  /* 0x0000002610027c11 */ /* 0x000fc8000f8e18ff */
[----:B------:R2:W-:Y:S07]  /*ddf0*/  SYNCS.ARRIVE.TRANS64 RZ, [R2+URZ+0x34850], R3 ;  /* 0x0348500302ff79a7 */ /* 0x0005ee000800003f */
[----:B------:R-:W-:Y:S05]  /*de00*/  @!P2 BRA `(.L_x_1927) ;  /* 0x000000000004a947 */ /* 0x000fea0003800000 */
[----:B------:R-:W-:Y:S01]  /*de10*/  BPT.TRAP 0x1 ;  /* 0x000000040000795c */ /* 0x000fe20000300000 */
.L_x_1927:
        /* <DEDUP_REMOVED lines=10> */
[----:B------:R-:W-:-:S03]  /*dec0*/  MOV R5, R8 ;  /* 0x0000000800057202 */ /* 0x000fc60000000f00 */
[----:B------:R-:W-:Y:S02]  /*ded0*/  ULEA UR6, UR9, UR38, 0xf ;  /* 0x0000002609067291 */ /* 0x000fe4000f8e783f */
[----:B------:R-:W-:Y:S02]  /*dee0*/  ULEA UR9, UR9, UR38, 0x3 ;  /* 0x0000002609097291 */ /* 0x000fe4000f8e183f */
[----:B------:R-:W-:Y:S02]  /*def0*/  USHF.L.U32 UR11, UR11, 0x7, URZ ;  /* 0x000000070b0b7899 */ /* 0x000fe4000800063f */
[----:B------:R-:W-:Y:S02]  /*df00*/  UIADD3 UR8, UR6, 0x400, URZ ;  /* 0x0000040006087890 */ /* 0x000fe4000fffe03f */
[----:B------:R-:W-:Y:S02]  /*df10*/  UIADD3 UR9, UR9, 0x34850, URZ ;  /* 0x0003485009097890 */ /* 0x000fe4000fffe03f */
[----:B------:R-:W-:-:S03]  /*df20*/  UIADD3 UR14, UR6, 0x4400, URZ ;  /* 0x00004400060e7890 */ /* 0x000fc6000fffe03f */
[----:B------:R-:W-:-:S04]  /*df30*/  UMOV UR6, 0x0 ;  /* 0x0000000000067882 */ /* 0x000fc80000000000 */
[----:B------:R3:W-:Y:S02]  /*df40*/  UTMALDG.4D [UR8], [UR4], desc[UR6] ;  /* 0x00000608040075b4 */ /* 0x0007e40008019000 */
[----:B---3--:R-:W-:Y:S01]  /*df50*/  UMOV UR8, UR14 ;  /* 0x0000000e00087c82 */ /* 0x008fe20008000000 */
[----:B------:R-:W-:Y:S02]  /*df60*/  UMOV UR10, UR15 ;  /* 0x0000000f000a7c82 */ /* 0x000fe40008000000 */
[----:B------:R3:W-:Y:S02]  /*df70*/  UTMALDG.4D [UR8], [UR4], desc[UR6] ;  /* 0x00000608040075b4 */ /* 0x0007e40008019000 */
[----:B---3--:R-:W-:Y:S01]  /*df80*/  NOP ;  /* 0x0000000000007918 */ /* 0x008fe20000000000 */
.L_x_1922:
[----:B------:R-:W-:Y:S05]  /*df90*/  BSYNC B0 ;  /* 0x0000000000007941 */ /* 0x000fea0003800000 */
.L_x_1921:
[----:B------:R-:W-:Y:S01]  /*dfa0*/  UIADD3 UR4, UR39, -0x3, URZ ;  /* 0xfffffffd27047890 */ /* 0x000fe2000fffe03f */
[----:B------:R-:W-:Y:S02]  /*dfb0*/  IMAD.MOV.U32 R16, RZ, RZ, R7 ;  /* 0x000000ffff107224 */ /* 0x000fe400078e0007 */
[----:B------:R-:W-:-:S03]  /*dfc0*/  IMAD.MOV.U32 R17, RZ, RZ, R10 ;  /* 0x000000ffff117224 */ /* 0x000fc600078e000a */
[----:B------:R-:W-:-:S07]  /*dfd0*/  MOV R7, UR4 ;  /* 0x0000000400077c02 */ /* 0x000fce0008000f00 */
.L_x_1920:
[----:B------:R-:W-:Y:S01]  /*dfe0*/  ISETP.NE.AND P2, PT, RZ, UR46, PT ;  /* 0x0000002eff007c0c */ /* 0x000fe2000bf45270 */
[----:B------:R-:W-:-:S12]  /*dff0*/  BSSY B0, `(.L_x_1919) ;  /* 0x00000d1000007945 */ /* 0x000fd80003800000 */
[----:B------:R-:W-:Y:S05]  /*e000*/  @!P2 BRA `(.L_x_1928) ;  /* 0x0000000c003ca947 */ /* 0x000fea0003800000 */
[----:B------:R-:W-:-:S07]  /*e010*/  IMAD.MOV.U32 R8, RZ, RZ, R6 ;  /* 0x000000ffff087224 */ /* 0x000fce00078e0006 */
.L_x_1943:
[----:B------:R-:W-:Y:S01]  /*e020*/  VIADD R10, R16, 0x1 ;  /* 0x00000001100a7836 */ /* 0x000fe20000000000 */
[----:B------:R-:W-:Y:S05]  /*e030*/  YIELD ;  /* 0x0000000000007946 */ /* 0x000fea0003800000 */
[----:B------:R-:W-:Y:S01]  /*e040*/  ISETP.NE.AND P2, PT, R10, 0x2, PT ;  /* 0x000000020a00780c */ /* 0x000fe20003f45270 */
[----:B------:R-:W-:Y:S03]  /*e050*/  BSSY B1, `(.L_x_1929) ;  /* 0x0000062000017945 */ /* 0x000fe60003800000 */
[----:B-12---:R-:W-:-:S02]  /*e060*/  SEL R2, RZ, 0x1, P2 ;  /* 0x00000001ff027807 */ /* 0x006fc40001000000 */
[----:B------:R-:W-:Y:S02]  /*e070*/  SEL R10, R10, RZ, P2 ;  /* 0x000000ff0a0a7207 */ /* 0x000fe40001000000 */
[----:B------:R-:W-:Y:S01]  /*e080*/  LOP3.LUT R11, R17, R2, RZ, 0x3c, !PT ;  /* 0x00000002110b7212 */ /* 0x000fe200078e3cff */
[----:B------:R-:W-:Y:S06]  /*e090*/  @!P6 BRA `(.L_x_1930) ;  /* 0x000000040074e947 */ /* 0x000fec0003800000 */
[----:B------:R-:W-:Y:S01]  /*e0a0*/  MOV R13, R7 ;  /* 0x00000007000d7202 */ /* 0x000fe20000000f00 */
[----:B------:R-:W-:Y:S06]  /*e0b0*/  @!P0 BRA `(.L_x_1931) ;  /* 0x0000000000488947 */ /* 0x000fec0003800000 */
[----:B------:R-:W1:Y:S01]  /*e0c0*/  LDC R13, c[0x0][0x41c] ;  /* 0x00010700ff0d7b82 */ /* 0x000e620000000800 */
[----:B------:R-:W-:Y:S01]  /*e0d0*/  IMAD R14, R12, UR36, RZ ;  /* 0x000000240c0e7c24 */ /* 0x000fe2000f8e02ff */
[----:B------:R-:W-:-:S03]  /*e0e0*/  ULDC.64 UR4, c[0x0][0x208] ;  /* 0x0000820000047ab9 */ /* 0x000fc60000000a00 */
        /* <DEDUP_REMOVED lines=10> */
[----:B------:R-:W-:-:S05]  /*e190*/  IMAD.WIDE.U32 R2, R0, UR36, R2 ;  /* 0x0000002400027c25 */ /* 0x000fca000f8e0002 */
[----:B------:R-:W-:Y:S02]  /*e1a0*/  IADD3 R14, R14, R3, RZ ;  /* 0x000000030e0e7210 */ /* 0x000fe40007ffe0ff */
[----:B-1----:R-:W-:-:S04]  /*e1b0*/  LEA R8, P2, R2, R8, 0x2 ;  /* 0x0000000802087211 */ /* 0x002fc800078410ff */
[----:B------:R-:W-:-:S05]  /*e1c0*/  LEA.HI.X R9, R2, R9, R14, 0x2, P2 ;  /* 0x0000000902097211 */ /* 0x000fca00010f140e */
[----:B------:R1:W5:Y:S04]  /*e1d0*/  LDG.E R8, desc[UR4][R8.64] ;  /* 0x0000000408087981 */ /* 0x000368000c1e1900 */
.L_x_1931:
[----:B------:R-:W1:Y:S01]  /*e1e0*/  S2R R2, SR_TID.X ;  /* 0x0000000000027919 */ /* 0x000e620000002100 */
[----:B------:R-:W-:Y:S02]  /*e1f0*/  LEA R3, R10, UR38, 0x3 ;  /* 0x000000260a037c11 */ /* 0x000fe4000f8e18ff */
[----:B-1----:R-:W-:Y:S02]  /*e200*/  LOP3.LUT R9, R2, 0x7f, RZ, 0xc0, !PT ;  /* 0x0000007f02097812 */ /* 0x002fe400078ec0ff */
[----:B------:R-:W-:Y:S02]  /*e210*/  SHF.L.U32 R2, R11, 0x1f, RZ ;  /* 0x0000001f0b027819 */ /* 0x000fe400000006ff */
[----:B------:R-:W-:Y:S02]  /*e220*/  ISETP.NE.AND P2, PT, R9, RZ, PT ;  /* 0x000000ff0900720c */ /* 0x000fe40003f45270 */
[----:B------:R-:W1:Y:S02]  /*e230*/  SYNCS.PHASECHK.TRANS64.TRYWAIT P3, [R3+URZ+0x34840], R2 ;  /* 0x03484002030075a7 */ /* 0x000e64000806017f */
[----:B-1----:R-:W-:Y:S09]  /*e240*/  @!P3 BRA `(.L_x_1932) ;  /* 0x0000001400f8b947 */ /* 0x002ff20003800000 */
.L_x_1971:
[----:B------:R-:W-:Y:S05]  /*e250*/  @P2 BRA `(.L_x_1933) ;  /* 0x0000000000142947 */ /* 0x000fea0003800000 */
[----:B------:R-:W-:Y:S01]  /*e260*/  ISETP.NE.AND P3, PT, R19, RZ, PT ;  /* 0x000000ff1300720c */ /* 0x000fe20003f65270 */
[----:B-1----:R-:W-:-:S04]  /*e270*/  IMAD.MOV.U32 R2, RZ, RZ, 0xc000 ;  /* 0x0000c000ff027424 */ /* 0x002fc800078e00ff */
[----:B------:R2:W-:Y:S08]  /*e280*/  SYNCS.ARRIVE.TRANS64 RZ, [R3+URZ+0x34830], R2 ;  /* 0x0348300203ff79a7 */ /* 0x0005f0000800003f */
[----:B------:R-:W-:Y:S05]  /*e290*/  @!P3 BRA `(.L_x_1933) ;  /* 0x000000000004b947 */ /* 0x000fea0003800000 */
[----:B------:R-:W-:Y:S01]  /*e2a0*/  BPT.TRAP 0x1 ;  /* 0x000000040000795c */ /* 0x000fe20000300000 */
.L_x_1933:
        /* <DEDUP_REMOVED lines=16> */
[----:B-12---:R-:W-:Y:S01]  /*e3b0*/  LEA R2, R16, UR19, 0x3 ;  /* 0x0000001310027c11 */ /* 0x006fe2000f8e18ff */
        /* <DEDUP_REMOVED lines=14> */
.L_x_1972:
[----:B------:R-:W-:Y:S05]  /*e4a0*/  @P2 BRA `(.L_x_1935) ;  /* 0x0000000000142947 */ /* 0x000fea0003800000 */
[----:B------:R-:W-:Y:S01]  /*e4b0*/  ISETP.NE.AND P2, PT, R19, RZ, PT ;  /* 0x000000ff1300720c */ /* 0x000fe20003f45270 */
[----:B------:R-:W-:-:S04]  /*e4c0*/  IMAD.MOV.U32 R3, RZ, RZ, 0x8000 ;  /* 0x00008000ff037424 */ /* 0x000fc800078e00ff */
[----:B------:R2:W-:Y:S08]  /*e4d0*/  SYNCS.ARRIVE.TRANS64 RZ, [R2+URZ+0x50], R3 ;  /* 0x0000500302ff79a7 */ /* 0x0005f0000800003f */
[----:B------:R-:W-:Y:S05]  /*e4e0*/  @!P2 BRA `(.L_x_1935) ;  /* 0x000000000004a947 */ /* 0x000fea0003800000 */
[----:B------:R-:W-:Y:S01]  /*e4f0*/  BPT.TRAP 0x1 ;  /* 0x000000040000795c */ /* 0x000fe20000300000 */
.L_x_1935:
        /* <DEDUP_REMOVED lines=10> */
[----:B------:R-:W-:Y:S01]  /*e5a0*/  MOV R5, R13 ;  /* 0x0000000d00057202 */ /* 0x000fe20000000f00 */
[----:B------:R-:W-:-:S02]  /*e5b0*/  IMAD.MOV.U32 R6, RZ, RZ, R8 ;  /* 0x000000ffff067224 */ /* 0x000fc400078e0008 */
        /* <DEDUP_REMOVED lines=11> */
.L_x_1930:
[----:B------:R-:W-:Y:S05]  /*e670*/  BSYNC B1 ;  /* 0x0000000000017941 */ /* 0x000fea0003800000 */
.L_x_1929:
[----:B------:R-:W-:Y:S01]  /*e680*/  VIADD R16, R10, 0x1 ;  /* 0x000000010a107836 */ /* 0x000fe20000000000 */
[----:B------:R-:W-:Y:S04]  /*e690*/  BSSY B1, `(.L_x_1936) ;  /* 0x0000063000017945 */ /* 0x000fe80003800000 */
[----:B------:R-:W-:-:S04]  /*e6a0*/  ISETP.NE.AND P2, PT, R16, 0x2, PT ;  /* 0x000000021000780c */ /* 0x000fc80003f45270 */
[----:B-12---:R-:W-:Y:S02]  /*e6b0*/  SEL R2, RZ, 0x1, P2 ;  /* 0x00000001ff027807 */ /* 0x006fe40001000000 */
[----:B------:R-:W-:Y:S02]  /*e6c0*/  SEL R16, R16, RZ, P2 ;  /* 0x000000ff10107207 */ /* 0x000fe40001000000 */
[----:B------:R-:W-:Y:S01]  /*e6d0*/  LOP3.LUT R17, R11, R2, RZ, 0x3c, !PT ;  /* 0x000000020b117212 */ /* 0x000fe200078e3cff */
[----:B------:R-:W-:Y:S06]  /*e6e0*/  @!P6 BRA `(.L_x_1937) ;  /* 0x000000040074e947 */ /* 0x000fec0003800000 */
[----:B------:R-:W-:Y:S01]  /*e6f0*/  IADD3 R13, R7, -0x1, RZ ;  /* 0xffffffff070d7810 */ /* 0x000fe20007ffe0ff */
[----:B------:R-:W-:Y:S06]  /*e700*/  @!P0 BRA `(.L_x_1938) ;  /* 0x0000000000488947 */ /* 0x000fec0003800000 */
        /* <DEDUP_REMOVED lines=13> */
[----:B------:R-:W-:-:S05]  /*e7e0*/  IMAD.WIDE.U32 R2, R0, UR36, R2 ;  /* 0x0000002400027c25 */ /* 0x000fca000f8e0002 */
[----:B------:R-:W-:Y:S02]  /*e7f0*/  IADD3 R14, R14, R3, RZ ;  /* 0x000000030e0e7210 */ /* 0x000fe40007ffe0ff */
[----:B-1----:R-:W-:-:S04]  /*e800*/  LEA R8, P2, R2, R8, 0x2 ;  /* 0x0000000802087211 */ /* 0x002fc800078410ff */
[----:B------:R-:W-:-:S05]  /*e810*/  LEA.HI.X R9, R2, R9, R14, 0x2, P2 ;  /* 0x0000000902097211 */ /* 0x000fca00010f140e */
[----:B------:R1:W5:Y:S04]  /*e820*/  LDG.E R8, desc[UR4][R8.64] ;  /* 0x0000000408087981 */ /* 0x000368000c1e1900 */
.L_x_1938:
[----:B------:R-:W1:Y:S01]  /*e830*/  S2R R2, SR_TID.X ;  /* 0x0000000000027919 */ /* 0x000e620000002100 */
[----:B------:R-:W-:Y:S02]  /*e840*/  SHF.L.U32 R3, R17, 0x1f, RZ ;  /* 0x0000001f11037819 */ /* 0x000fe400000006ff */
[----:B-1----:R-:W-:Y:S02]  /*e850*/  LOP3.LUT R9, R2, 0x7f, RZ, 0xc0, !PT ;  /* 0x0000007f02097812 */ /* 0x002fe400078ec0ff */
[----:B------:R-:W-:Y:S02]  /*e860*/  LEA R2, R16, UR38, 0x3 ;  /* 0x0000002610027c11 */ /* 0x000fe4000f8e18ff */
[----:B------:R-:W-:Y:S02]  /*e870*/  ISETP.NE.AND P2, PT, R9, RZ, PT ;  /* 0x000000ff0900720c */ /* 0x000fe40003f45270 */
[----:B------:R-:W1:Y:S02]  /*e880*/  SYNCS.PHASECHK.TRANS64.TRYWAIT P3, [R2+URZ+0x34840], R3 ;  /* 0x03484003020075a7 */ /* 0x000e64000806017f */
[----:B-1----:R-:W-:Y:S09]  /*e890*/  @!P3 BRA `(.L_x_1939) ;  /* 0x00000010008cb947 */ /* 0x002ff20003800000 */
.L_x_1973:
[----:B------:R-:W-:Y:S05]  /*e8a0*/  @P2 BRA `(.L_x_1940) ;  /* 0x0000000000142947 */ /* 0x000fea0003800000 */
[----:B------:R-:W-:Y:S01]  /*e8b0*/  ISETP.NE.AND P3, PT, R19, RZ, PT ;  /* 0x000000ff1300720c */ /* 0x000fe20003f65270 */
[----:B-1----:R-:W-:-:S04]  /*e8c0*/  IMAD.MOV.U32 R3, RZ, RZ, 0xc000 ;  /* 0x0000c000ff037424 */ /* 0x002fc800078e00ff */
[----:B------:R2:W-:Y:S08]  /*e8d0*/  SYNCS.ARRIVE.TRANS64 RZ, [R2+URZ+0x34830], R3 ;  /* 0x0348300302ff79a7 */ /* 0x0005f0000800003f */
[----:B------:R-:W-:Y:S05]  /*e8e0*/  @!P3 BRA `(.L_x_1940) ;  /* 0x000000000004b947 */ /* 0x000fea0003800000 */
[----:B------:R-:W-:Y:S01]  /*e8f0*/  BPT.TRAP 0x1 ;  /* 0x000000040000795c */ /* 0x000fe20000300000 */
.L_x_1940:
        /* <DEDUP_REMOVED lines=14> */
[----:B-12---:R-:W-:Y:S01]  /*e9e0*/  LEA R2, R10, UR19, 0x3 ;  /* 0x000000130a027c11 */ /* 0x006fe2000f8e18ff */
[----:B------:R-:W-:-:S02]  /*e9f0*/  ULEA UR9, UR9, UR19, 0x3 ;  /* 0x0000001309097291 */ /* 0x000fc4000f8e183f */
[----:B------:R-:W-:Y:S02]  /*ea00*/  USHF.L.U32 UR11, UR11, 0x7, URZ ;  /* 0x000000070b0b7899 */ /* 0x000fe4000800063f */
        /* <DEDUP_REMOVED lines=14> */
.L_x_1974:
[----:B------:R-:W-:Y:S05]  /*eaf0*/  @P2 BRA `(.L_x_1942) ;  /* 0x0000000000142947 */ /* 0x000fea0003800000 */
[----:B------:R-:W-:Y:S01]  /*eb00*/  ISETP.NE.AND P2, PT, R19, RZ, PT ;  /* 0x000000ff1300720c */ /* 0x000fe20003f45270 */
[----:B------:R-:W-:-:S04]  /*eb10*/  IMAD.MOV.U32 R3, RZ, RZ, 0x8000 ;  /* 0x00008000ff037424 */ /* 0x000fc800078e00ff */
[----:B------:R2:W-:Y:S08]  /*eb20*/  SYNCS.ARRIVE.TRANS64 RZ, [R2+URZ+0x50], R3 ;  /* 0x0000500302ff79a7 */ /* 0x0005f0000800003f */
[----:B------:R-:W-:Y:S05]  /*eb30*/  @!P2 BRA `(.L_x_1942) ;  /* 0x000000000004a947 */ /* 0x000fea0003800000 */
[----:B------:R-:W-:Y:S01]  /*eb40*/  BPT.TRAP 0x1 ;  /* 0x000000040000795c */ /* 0x000fe20000300000 */
.L_x_1942:
        /* <DEDUP_REMOVED lines=23> */
.L_x_1937:
[----:B------:R-:W-:Y:S05]  /*ecc0*/  BSYNC B1 ;  /* 0x0000000000017941 */ /* 0x000fea0003800000 */
.L_x_1936:
[C---:B------:R-:W-:Y:S01]  /*ecd0*/  ISETP.GT.AND P2, PT, R7.reuse, 0x1, PT ;  /* 0x000000010700780c */ /* 0x040fe20003f44270 */
[----:B------:R-:W-:-:S12]  /*ece0*/  VIADD R7, R7, 0xfffffffe ;  /* 0xfffffffe07077836 */ /* 0x000fd80000000000 */
[----:B------:R-:W-:Y:S05]  /*ecf0*/  @P2 BRA `(.L_x_1943) ;  /* 0xfffffff000c82947 */ /* 0x000fea000383ffff */
.L_x_1928:
[----:B------:R-:W-:Y:S05]  /*ed00*/  BSYNC B0 ;  /* 0x0000000000007941 */ /* 0x000fea0003800000 */
.L_x_1919:
[----:B------:R-:W-:Y:S04]  /*ed10*/  BSSY B0, `(.L_x_1944) ;  /* 0x000000f000007945 */ /* 0x000fe80003800000 */
[----:B------:R-:W-:Y:S05]  /*ed20*/  @P1 BRA `(.L_x_1945) ;  /* 0x0000000000341947 */ /* 0x000fea0003800000 */
[----:B-1----:R-:W1:Y:S01]  /*ed30*/  S2R R7, SR_LANEID ;  /* 0x0000000000077919 */ /* 0x002e620000000000 */
[----:B------:R-:W-:Y:S01]  /*ed40*/  VOTEU.ANY UR4, UPT, PT ;  /* 0x0000000000047886 */ /* 0x000fe200038e0100 */
[----:B--2---:R-:W2:Y:S01]  /*ed50*/  LDC.64 R2, c[0x0][0xdf0] ;  /* 0x00037c00ff027b82 */ /* 0x004ea20000000a00 */
        /* <DEDUP_REMOVED lines=10> */
.L_x_1945:
[----:B------:R-:W-:Y:S05]  /*ee00*/  BSYNC B0 ;  /* 0x0000000000007941 */ /* 0x000fea0003800000 */
.L_x_1944:
[----:B------:R-:W-:Y:S04]  /*ee10*/  BSSY B0, `(.L_x_1946) ;  /* 0x0000024000007945 */ /* 0x000fe80003800000 */
[----:B------:R-:W-:Y:S05]  /*ee20*/  @!P6 BRA `(.L_x_1947) ;  /* 0x000000000088e947 */ /* 0x000fea0003800000 */
[----:B------:R-:W3:Y:S01]  /*ee30*/  S2R R0, SR_TID.X ;  /* 0x0000000000007919 */ /* 0x000ee20000002100 */
[----:B-12---:R-:W-:Y:S02]  /*ee40*/  LEA R3, R16, UR38, 0x3 ;  /* 0x0000002610037c11 */ /* 0x006fe4000f8e18ff */
[----:B---3--:R-:W-:Y:S02]  /*ee50*/  LOP3.LUT R2, R0, 0x7f, RZ, 0xc0, !PT ;  /* 0x0000007f00027812 */ /* 0x008fe400078ec0ff */
[----:B------:R-:W-:Y:S02]  /*ee60*/  SHF.L.U32 R0, R17, 0x1f, RZ ;  /* 0x0000001f11007819 */ /* 0x000fe400000006ff */
[----:B------:R-:W-:Y:S02]  /*ee70*/  ISETP.NE.AND P1, PT, R2, RZ, PT ;  /* 0x000000ff0200720c */ /* 0x000fe40003f25270 */
[----:B------:R-:W1:Y:S02]  /*ee80*/  SYNCS.PHASECHK.TRANS64.TRYWAIT P0, [R3+URZ+0x34860], R0 ;  /* 0x03486000030075a7 */ /* 0x000e64000800017f */
[----:B-1----:R-:W-:Y:S09]  /*ee90*/  @!P0 BRA `(.L_x_1948) ;  /* 0x0000000c00348947 */ /* 0x002ff20003800000 */
.L_x_1975:
[----:B------:R-:W-:Y:S05]  /*eea0*/  @P1 BRA `(.L_x_1949) ;  /* 0x0000000000141947 */ /* 0x000fea0003800000 */
[----:B------:R-:W-:Y:S02]  /*eeb0*/  ISETP.NE.AND P0, PT, R19, RZ, PT ;  /* 0x000000ff1300720c */ /* 0x000fe40003f05270 */
[----:B-1----:R-:W-:-:S04]  /*eec0*/  MOV R0, 0x8000 ;  /* 0x0000800000007802 */ /* 0x002fc80000000f00 */
[----:B------:R2:W-:Y:S07]  /*eed0*/  SYNCS.ARRIVE.TRANS64 RZ, [R3+URZ+0x34850], R0 ;  /* 0x0348500003ff79a7 */ /* 0x0005ee000800003f */
[----:B------:R-:W-:Y:S05]  /*eee0*/  @!P0 BRA `(.L_x_1949) ;  /* 0x0000000000048947 */ /* 0x000fea0003800000 */
[----:B------:R-:W-:Y:S01]  /*eef0*/  BPT.TRAP 0x1 ;  /* 0x000000040000795c */ /* 0x000fe20000300000 */
.L_x_1949:
        /* <DEDUP_REMOVED lines=21> */
.L_x_1947:
[----:B------:R-:W-:Y:S05]  /*f050*/  BSYNC B0 ;  /* 0x0000000000007941 */ /* 0x000fea0003800000 */
.L_x_1946:
[----:B------:R-:W-:Y:S02]  /*f060*/  VIADD R16, R16, 0x1 ;  /* 0x0000000110107836 */ /* 0x000fe40000000000 */
[----:B------:R-:W-:-:S03]  /*f070*/  IMAD.MOV.U32 R13, RZ, RZ, R18 ;  /* 0x000000ffff0d7224 */ /* 0x000fc600078e0012 */
[----:B------:R-:W-:-:S04]  /*f080*/  ISETP.NE.AND P0, PT, R16, 0x2, PT ;  /* 0x000000021000780c */ /* 0x000fc80003f05270 */
[----:B-12---:R-:W-:Y:S02]  /*f090*/  SEL R0, RZ, 0x1, P0 ;  /* 0x00000001ff007807 */ /* 0x006fe40000000000 */
[----:B------:R-:W-:Y:S02]  /*f0a0*/  SEL R16, R16, RZ, P0 ;  /* 0x000000ff10107207 */ /* 0x000fe40000000000 */
[----:B------:R-:W-:-:S07]  /*f0b0*/  LOP3.LUT R17, R17, R0, RZ, 0x3c, !PT ;  /* 0x0000000011117212 */ /* 0x000fce00078e3cff */
.L_x_1908:
[----:B------:R-:W-:Y:S05]  /*f0c0*/  BSYNC B6 ;  /* 0x0000000000067941 */ /* 0x000fea0003800000 */
.L_x_1906:
[----:B------:R-:W-:-:S03]  /*f0d0*/  UMOV UR4, 0xffffffff ;  /* 0xffffffff00047882 */ /* 0x000fc60000000000 */
[----:B------:R-:W-:Y:S05]  /*f0e0*/  BRA.DIV UR4, `(.L_x_1950) ;  /* 0x0000000a04b47947 */ /* 0x000fea000b800000 */
[----:B------:R1:W2:Y:S02]  /*f0f0*/  SHFL.IDX PT, R14, R13, RZ, 0x1f ;  /* 0x00001fff0d0e7589 */ /* 0x0002a400000e0000 */
.L_x_1978:
[----:B------:R-:W-:Y:S01]  /*f100*/  ISETP.NE.AND P0, PT, R19, RZ, PT ;  /* 0x000000ff1300720c */ /* 0x000fe20003f05270 */
[----:B------:R-:W-:Y:S05]  /*f110*/  WARPSYNC.ALL ;  /* 0x0000000000007948 */ /* 0x000fea0003800000 */
[----:B------:R-:W-:Y:S01]  /*f120*/  BAR.SYNC.DEFER_BLOCKING 0x4, 0x120 ;  /* 0x0104800000007b1d */ /* 0x000fe20000010000 */
[----:B--2---:R-:W-:-:S05]  /*f130*/  MOV R18, R14 ;  /* 0x0000000e00127202 */ /* 0x004fca0000000f00 */
[----:B------:R-:W-:Y:S01]  /*f140*/  ULDC UR4, c[0x0][0xda8] ;  /* 0x00036a0000047ab9 */ /* 0x000fe20000000800 */
[----:B------:R-:W-:Y:S01]  /*f150*/  @!P0 MOV R0, 0x400 ;  /* 0x0000040000008802 */ /* 0x000fe20000000f00 */
[----:B------:R-:W2:Y:S03]  /*f160*/  @!P0 S2R R3, SR_CgaCtaId ;  /* 0x0000000000038919 */ /* 0x000ea60000008800 */
[----:B--2---:R-:W-:-:S05]  /*f170*/  @!P0 LEA R0, R3, R0, 0x18 ;  /* 0x0000000003008211 */ /* 0x004fca00078ec0ff */
[----:B------:R2:W-:Y:S01]  /*f180*/  @!P0 STS [R0+0x348d0], R13 ;  /* 0x0348d00d00008388 */ /* 0x0005e20000000800 */
[----:B------:R-:W-:Y:S06]  /*f190*/  BAR.ARV 0x5, 0x120 ;  /* 0x0144800000007b1d */ /* 0x000fec0000002000 */
[----:B------:R-:W-:-:S13]  /*f1a0*/  ISETP.GE.AND P0, PT, R18, UR4, PT ;  /* 0x0000000412007c0c */ /* 0x000fda000bf06270 */
[----:B--2---:R-:W-:Y:S05]  /*f1b0*/  @!P0 BRA `(.L_x_1951) ;  /* 0xffffffd400348947 */ /* 0x004fea000383ffff */
.L_x_1903:
        /* <DEDUP_REMOVED lines=11> */
.L_x_1979:
        /* <DEDUP_REMOVED lines=16> */
.L_x_1955:
[----:B------:R-:W-:Y:S01]  /*f370*/  IADD3 R3, R7, 0x34840, RZ ;  /* 0x0003484007037810 */ /* 0x000fe20007ffe0ff */
[----:B------:R-:W-:Y:S01]  /*f380*/  VIADD R0, R16, 0x1 ;  /* 0x0000000110007836 */ /* 0x000fe20000000000 */
[----:B------:R-:W-:-:S03]  /*f390*/  SHF.L.U32 R4, R17, 0x1f, RZ ;  /* 0x0000001f11047819 */ /* 0x000fc600000006ff */
[----:B------:R-:W-:Y:S01]  /*f3a0*/  IMAD R5, R16, 0x8, R3 ;  /* 0x0000000810057824 */ /* 0x000fe200078e0203 */
[----:B------:R-:W-:-:S03]  /*f3b0*/  ISETP.NE.AND P1, PT, R0, 0x2, PT ;  /* 0x000000020000780c */ /* 0x000fc60003f25270 */
[----:B------:R-:W2:Y:S01]  /*f3c0*/  SYNCS.PHASECHK.TRANS64.TRYWAIT P0, [R5+URZ], R4 ;  /* 0x00000004050075a7 */ /* 0x000ea2000800017f */
[----:B------:R-:W-:-:S04]  /*f3d0*/  SEL R2, RZ, 0x1, P1 ;  /* 0x00000001ff027807 */ /* 0x000fc80000800000 */
[----:B------:R-:W-:Y:S02]  /*f3e0*/  LOP3.LUT R17, R17, R2, RZ, 0x3c, !PT ;  /* 0x0000000211117212 */ /* 0x000fe400078e3cff */
[----:B------:R-:W-:Y:S02]  /*f3f0*/  SEL R2, R0, RZ, P1 ;  /* 0x000000ff00027207 */ /* 0x000fe40000800000 */
[----:B------:R-:W-:Y:S02]  /*f400*/  SHF.L.U32 R0, R17, 0x1f, RZ ;  /* 0x0000001f11007819 */ /* 0x000fe400000006ff */
[----:B------:R-:W-:Y:S01]  /*f410*/  LEA R3, R2, R3, 0x3 ;  /* 0x0000000302037211 */ /* 0x000fe200078e18ff */
[----:B--2---:R-:W-:Y:S06]  /*f420*/  @!P0 BRA `(.L_x_1956) ;  /* 0x00000008001c8947 */ /* 0x004fec0003800000 */
.L_x_1980:
[----:B------:R-:W3:Y:S02]  /*f430*/  SYNCS.PHASECHK.TRANS64.TRYWAIT P0, [R3+URZ], R0 ;  /* 0x00000000030075a7 */ /* 0x000ee4000800017f */
[----:B---3--:R-:W-:Y:S05]  /*f440*/  @!P0 BRA `(.L_x_1957) ;  /* 0x0000000800288947 */ /* 0x008fea0003800000 */
.L_x_1981:
[----:B------:R-:W-:Y:S05]  /*f450*/  @!P2 BRA `(.L_x_1958) ;  /* 0x000000000004a947 */ /* 0x000fea0003800000 */
[----:B------:R-:W-:Y:S01]  /*f460*/  BPT.TRAP 0x1 ;  /* 0x000000040000795c */ /* 0x000fe20000300000 */
.L_x_1958:
[----:B---3--:R-:W-:-:S05]  /*f470*/  VIADD R3, R7, 0x34860 ;  /* 0x0003486007037836 */ /* 0x008fca0000000000 */
[----:B--2---:R-:W-:-:S04]  /*f480*/  LEA R5, R16, R3, 0x3 ;  /* 0x0000000310057211 */ /* 0x004fc800078e18ff */
[----:B------:R-:W2:Y:S02]  /*f490*/  SYNCS.PHASECHK.TRANS64.TRYWAIT P0, [R5+URZ], R4 ;  /* 0x00000004050075a7 */ /* 0x000ea4000800017f */
[----:B--2---:R-:W-:Y:S05]  /*f4a0*/  @!P0 BRA `(.L_x_1959) ;  /* 0x0000000800248947 */ /* 0x004fea0003800000 */
.L_x_1982:
[----:B------:R-:W-:-:S07]  /*f4b0*/  IMAD R3, R2, 0x8, R3 ;  /* 0x0000000802037824 */ /* 0x000fce00078e0203 */
.L_x_1960:
[----:B---3--:R3:W4:Y:S02]  /*f4c0*/  SYNCS.PHASECHK.TRANS64.TRYWAIT P0, [R3+URZ], R0 ;  /* 0x00000000030075a7 */ /* 0x008724000800017f */
[----:B----4-:R-:W-:Y:S05]  /*f4d0*/  @!P0 NANOSLEEP.SYNCS 0x989680 ;  /* 0x009896800000895d */ /* 0x010fea0003900000 */
[----:B------:R-:W4:Y:S02]  /*f4e0*/  @!P0 SYNCS.PHASECHK.TRANS64 P0, [R3+URZ], R0 ;  /* 0x00000000030085a7 */ /* 0x000f24000800007f */
[----:B----4-:R-:W-:Y:S05]  /*f4f0*/  @!P0 BRA `(.L_x_1960) ;  /* 0xfffffffc00f08947 */ /* 0x010fea000383ffff */
.L_x_1954:
[----:B------:R-:W-:Y:S05]  /*f500*/  BSYNC B0 ;  /* 0x0000000000007941 */ /* 0x000fea0003800000 */
.L_x_1953:
[----:B------:R-:W-:Y:S05]  /*f510*/  EXIT ;  /* 0x000000000000794d */ /* 0x000fea0003800000 */
.L_x_1860:
[----:B-1----:R-:W-:-:S04]  /*f520*/  MOV R3, UR38 ;  /* 0x0000002600037c02 */ /* 0x002fc80008000f00 */
[----:B------:R1:W2:Y:S03]  /*f530*/  SYNCS.PHASECHK.TRANS64.TRYWAIT P1, [R3+URZ+0x34800], R0 ;  /* 0x03480000030075a7 */ /* 0x0002a6000802017f */
[----:B--2---:R-:W-:Y:S05]  /*f540*/  @!P1 NANOSLEEP.SYNCS 0x989680 ;  /* 0x009896800000995d */ /* 0x004fea0003900000 */
[----:B------:R-:W2:Y:S02]  /*f550*/  @!P1 SYNCS.PHASECHK.TRANS64 P1, [R3+URZ+0x34800], R0 ;  /* 0x03480000030095a7 */ /* 0x000ea4000802007f */
[----:B--2---:R-:W-:Y:S05]  /*f560*/  @!P1 BRA `(.L_x_1860) ;  /* 0xfffffffc00ec9947 */ /* 0x004fea000383ffff */
[----:B------:R-:W-:Y:S05]  /*f570*/  BRA `(.L_x_1961) ;  /* 0xffffff2000447947 */ /* 0x000fea000383ffff */
.L_x_1864:
[----:B--2---:R2:W3:Y:S02]  /*f580*/  SYNCS.PHASECHK.TRANS64.TRYWAIT P2, [R0+URZ+0x34830], R3 ;  /* 0x03483003000075a7 */ /* 0x0044e4000804017f */
[----:B---3--:R-:W-:Y:S05]  /*f590*/  @!P2 NANOSLEEP.SYNCS 0x989680 ;  /* 0x009896800000a95d */ /* 0x008fea0003900000 */
[----:B------:R-:W3:Y:S02]  /*f5a0*/  @!P2 SYNCS.PHASECHK.TRANS64 P2, [R0+URZ+0x34830], R3 ;  /* 0x034830030000a5a7 */ /* 0x000ee4000804007f */
[----:B---3--:R-:W-:Y:S05]  /*f5b0*/  @!P2 BRA `(.L_x_1864) ;  /* 0xfffffffc00f0a947 */ /* 0x008fea000383ffff */
[----:B------:R-:W-:Y:S05]  /*f5c0*/  BRA `(.L_x_1863) ;  /* 0xffffff20006c7947 */ /* 0x000fea000383ffff */
.L_x_1869:
[----:B--2---:R-:W-:-:S04]  /*f5d0*/  IMAD.U32 R12, RZ, RZ, UR37 ;  /* 0x00000025ff0c7e24 */ /* 0x004fc8000f8e00ff */
[----:B------:R2:W3:Y:S03]  /*f5e0*/  SYNCS.PHASECHK.TRANS64.TRYWAIT P2, [R12+URZ+0x34830], R5 ;  /* 0x034830050c0075a7 */ /* 0x0004e6000804017f */
[----:B---3--:R-:W-:Y:S05]  /*f5f0*/  @!P2 NANOSLEEP.SYNCS 0x989680 ;  /* 0x009896800000a95d */ /* 0x008fea0003900000 */
[----:B------:R-:W3:Y:S02]  /*f600*/  @!P2 SYNCS.PHASECHK.TRANS64 P2, [R12+URZ+0x34830], R5 ;  /* 0x034830050c00a5a7 */ /* 0x000ee4000804007f */
[----:B---3--:R-:W-:Y:S05]  /*f610*/  @!P2 BRA `(.L_x_1869) ;  /* 0xfffffffc00eca947 */ /* 0x008fea000383ffff */
[----:B------:R-:W-:Y:S05]  /*f620*/  BRA `(.L_x_1868) ;  /* 0xffffff5000f87947 */ /* 0x000fea000383ffff */
.L_x_1873:
[----:B-12---:R-:W-:-:S04]  /*f630*/  MOV R5, UR6 ;  /* 0x0000000600057c02 */ /* 0x006fc80008000f00 */
[----:B------:R1:W2:Y:S03]  /*f640*/  SYNCS.PHASECHK.TRANS64.TRYWAIT P2, [R5+URZ+0x34850], R0 ;  /* 0x03485000050075a7 */ /* 0x0002a6000804017f */
[----:B--2---:R-:W-:Y:S05]  /*f650*/  @!P2 NANOSLEEP.SYNCS 0x989680 ;  /* 0x009896800000a95d */ /* 0x004fea0003900000 */
[----:B------:R-:W2:Y:S02]  /*f660*/  @!P2 SYNCS.PHASECHK.TRANS64 P2, [R5+URZ+0x34850], R0 ;  /* 0x034850000500a5a7 */ /* 0x000ea4000804007f */
[----:B--2---:R-:W-:Y:S05]  /*f670*/  @!P2 BRA `(.L_x_1873) ;  /* 0xfffffffc00eca947 */ /* 0x004fea000383ffff */
[----:B------:R-:W-:Y:S05]  /*f680*/  BRA `(.L_x_1872) ;  /* 0xffffff5c00207947 */ /* 0x000fea000383ffff */
.L_x_1879:
[----:B--2---:R-:W-:-:S04]  /*f690*/  IMAD.U32 R12, RZ, RZ, UR6 ;  /* 0x00000006ff0c7e24 */ /* 0x004fc8000f8e00ff */
[----:B------:R2:W3:Y:S03]  /*f6a0*/  SYNCS.PHASECHK.TRANS64.TRYWAIT P2, [R12+URZ+0x34830], R5 ;  /* 0x034830050c0075a7 */ /* 0x0004e6000804017f */
[----:B---3--:R-:W-:Y:S05]  /*f6b0*/  @!P2 NANOSLEEP.SYNCS 0x989680 ;  /* 0x009896800000a95d */ /* 0x008fea0003900000 */
[----:B------:R-:W3:Y:S02]  /*f6c0*/  @!P2 SYNCS.PHASECHK.TRANS64 P2, [R12+URZ+0x34830], R5 ;  /* 0x034830050c00a5a7 */ /* 0x000ee4000804007f */
[----:B---3--:R-:W-:Y:S05]  /*f6d0*/  @!P2 BRA `(.L_x_1879) ;  /* 0xfffffffc00eca947 */ /* 0x008fea000383ffff */
[----:B------:R-:W-:Y:S05]  /*f6e0*/  BRA `(.L_x_1878) ;  /* 0xffffff8400647947 */ /* 0x000fea000383ffff */
.L_x_1883:
[----:B-12---:R-:W-:-:S04]  /*f6f0*/  MOV R5, UR6 ;  /* 0x0000000600057c02 */ /* 0x006fc80008000f00 */
[----:B------:R1:W2:Y:S03]  /*f700*/  SYNCS.PHASECHK.TRANS64.TRYWAIT P2, [R5+URZ+0x34850], R0 ;  /* 0x03485000050075a7 */ /* 0x0002a6000804017f */
[----:B--2---:R-:W-:Y:S05]  /*f710*/  @!P2 NANOSLEEP.SYNCS 0x989680 ;  /* 0x009896800000a95d */ /* 0x004fea0003900000 */
[----:B------:R-:W2:Y:S02]  /*f720*/  @!P2 SYNCS.PHASECHK.TRANS64 P2, [R5+URZ+0x34850], R0 ;  /* 0x034850000500a5a7 */ /* 0x000ea4000804007f */
[----:B--2---:R-:W-:Y:S05]  /*f730*/  @!P2 BRA `(.L_x_1883) ;  /* 0xfffffffc00eca947 */ /* 0x004fea000383ffff */
[----:B------:R-:W-:Y:S05]  /*f740*/  BRA `(.L_x_1882) ;  /* 0xffffff8c008c7947 */ /* 0x000fea000383ffff */
.L_x_1888:
[----:B--2---:R-:W-:-:S04]  /*f750*/  IMAD.U32 R7, RZ, RZ, UR5 ;  /* 0x00000005ff077e24 */ /* 0x004fc8000f8e00ff */
[----:B------:R2:W3:Y:S03]  /*f760*/  SYNCS.PHASECHK.TRANS64.TRYWAIT P0, [R7+URZ+0x34850], R0 ;  /* 0x03485000070075a7 */ /* 0x0004e6000800017f */
[----:B---3--:R-:W-:Y:S05]  /*f770*/  @!P0 NANOSLEEP.SYNCS 0x989680 ;  /* 0x009896800000895d */ /* 0x008fea0003900000 */
[----:B------:R-:W3:Y:S02]  /*f780*/  @!P0 SYNCS.PHASECHK.TRANS64 P0, [R7+URZ+0x34850], R0 ;  /* 0x03485000070085a7 */ /* 0x000ee4000800007f */
[----:B---3--:R-:W-:Y:S05]  /*f790*/  @!P0 BRA `(.L_x_1888) ;  /* 0xfffffffc00ec8947 */ /* 0x008fea000383ffff */
[----:B------:R-:W-:Y:S05]  /*f7a0*/  BRA `(.L_x_1887) ;  /* 0xffffffb000647947 */ /* 0x000fea000383ffff */
.L_x_1912:
[----:B------:R-:W1:Y:S01]  /*f7b0*/  S2R R7, SR_TID.X ;  /* 0x0000000000077919 */ /* 0x000e620000002100 */
[----:B------:R-:W-:Y:S01]  /*f7c0*/  IMAD.MOV.U32 R12, RZ, RZ, RZ ;  /* 0x000000ffff0c7224 */ /* 0x000fe200078e00ff */
[----:B------:R-:W-:Y:S01]  /*f7d0*/  MOV R11, 0x1f ;  /* 0x0000001f000b7802 */ /* 0x000fe20000000f00 */
[----:B------:R-:W-:Y:S01]  /*f7e0*/  IMAD.MOV.U32 R15, RZ, RZ, -0x1 ;  /* 0xffffffffff0f7424 */ /* 0x000fe200078e00ff */
[----:B-1----:R-:W-:-:S04]  /*f7f0*/  SHF.R.U32.HI R7, RZ, 0x5, R7 ;  /* 0x00000005ff077819 */ /* 0x002fc80000011607 */
[----:B------:R-:W-:-:S04]  /*f800*/  LOP3.LUT R7, R7, 0x3, RZ, 0xc0, !PT ;  /* 0x0000000307077812 */ /* 0x000fc800078ec0ff */
[----:B------:R-:W-:-:S07]  /*f810*/  MOV R13, R7 ;  /* 0x00000007000d7202 */ /* 0x000fce0000000f00 */
[----:B------:R-:W-:Y:S05]  /*f820*/  WARPSYNC.COLLECTIVE R15, `(.L_x_1962) ;  /* 0x000000000f087348 */ /* 0x000fea0003c00000 */
[----:B------:R1:W2:Y:S02]  /*f830*/  SHFL.IDX P6, R14, R13, R12, R11 ;  /* 0x0000000c0d0e7389 */ /* 0x0002a400000c000b */
[----:B-12---:R-:W-:Y:S01]  /*f840*/  ENDCOLLECTIVE ;  /* 0x000000000000791b */ /* 0x006fe20003800000 */
.L_x_1962:
[----:B------:R-:W-:Y:S05]  /*f850*/  BRA `(.L_x_1963) ;  /* 0xffffffd800607947 */ /* 0x000fea000383ffff */
.L_x_1913:
[----:B------:R-:W-:Y:S01]  /*f860*/  BSSY B0, `(.L_x_1964) ;  /* 0x0000006000007945 */ /* 0x000fe20003800000 */
[----:B------:R-:W-:-:S07]  /*f870*/  MOV R15, 0xffffffff ;  /* 0xffffffff000f7802 */ /* 0x000fce0000000f00 */
[----:B------:R-:W-:Y:S05]  /*f880*/  WARPSYNC.COLLECTIVE R15, `(.L_x_1965) ;  /* 0x000000000f0c7348 */ /* 0x000fea0003c00000 */
[----:B------:R-:W-:Y:S02]  /*f890*/  ELECT P6, UR62, PT ;  /* 0x00000000003e782f */ /* 0x000fe400038c0000 */
[----:B------:R-:W-:Y:S01]  /*f8a0*/  MOV R14, UR62 ;  /* 0x0000003e000e7c02 */ /* 0x000fe20008000f00 */
[----:B------:R-:W-:Y:S10]  /*f8b0*/  ENDCOLLECTIVE ;  /* 0x000000000000791b */ /* 0x000ff40003800000 */
.L_x_1965:
[----:B------:R-:W-:Y:S05]  /*f8c0*/  BSYNC B0 ;  /* 0x0000000000007941 */ /* 0x000fea0003800000 */
.L_x_1964:
[----:B------:R-:W-:Y:S05]  /*f8d0*/  BRA `(.L_x_1966) ;  /* 0xffffffd800507947 */ /* 0x000fea000383ffff */
.L_x_1916:
[----:B-1----:R1:W2:Y:S02]  /*f8e0*/  SYNCS.PHASECHK.TRANS64.TRYWAIT P2, [R8+URZ+0x34840], R7 ;  /* 0x03484007080075a7 */ /* 0x0022a4000804017f */
[----:B--2---:R-:W-:Y:S05]  /*f8f0*/  @!P2 NANOSLEEP.SYNCS 0x989680 ;  /* 0x009896800000a95d */ /* 0x004fea0003900000 */
[----:B------:R-:W2:Y:S02]  /*f900*/  @!P2 SYNCS.PHASECHK.TRANS64 P2, [R8+URZ+0x34840], R7 ;  /* 0x034840070800a5a7 */ /* 0x000ea4000804007f */
[----:B--2---:R-:W-:Y:S05]  /*f910*/  @!P2 BRA `(.L_x_1916) ;  /* 0xfffffffc00f0a947 */ /* 0x004fea000383ffff */
[----:B------:R-:W-:Y:S05]  /*f920*/  BRA `(.L_x_1967) ;  /* 0xffffffd800b07947 */ /* 0x000fea000383ffff */
.L_x_1918:
[----:B-1----:R-:W-:-:S04]  /*f930*/  IMAD.U32 R8, RZ, RZ, UR38 ;  /* 0x00000026ff087e24 */ /* 0x002fc8000f8e00ff */
[----:B------:R1:W2:Y:S03]  /*f940*/  SYNCS.PHASECHK.TRANS64.TRYWAIT P2, [R8+URZ+0x34820], R7 ;  /* 0x03482007080075a7 */ /* 0x0002a6000804017f */
[----:B--2---:R-:W-:Y:S05]  /*f950*/  @!P2 NANOSLEEP.SYNCS 0x989680 ;  /* 0x009896800000a95d */ /* 0x004fea0003900000 */
[----:B------:R-:W2:Y:S02]  /*f960*/  @!P2 SYNCS.PHASECHK.TRANS64 P2, [R8+URZ+0x34820], R7 ;  /* 0x034820070800a5a7 */ /* 0x000ea4000804007f */
[----:B--2---:R-:W-:Y:S05]  /*f970*/  @!P2 BRA `(.L_x_1918) ;  /* 0xfffffffc00eca947 */ /* 0x004fea000383ffff */
[----:B------:R-:W-:Y:S05]  /*f980*/  BRA `(.L_x_1968) ;  /* 0xffffffdc00b47947 */ /* 0x000fea000383ffff */
.L_x_1924:
[----:B-1----:R1:W2:Y:S02]  /*f990*/  SYNCS.PHASECHK.TRANS64.TRYWAIT P3, [R3+URZ+0x34840], R2 ;  /* 0x03484002030075a7 */ /* 0x0022a4000806017f */
[----:B--2---:R-:W-:Y:S05]  /*f9a0*/  @!P3 NANOSLEEP.SYNCS 0x989680 ;  /* 0x009896800000b95d */ /* 0x004fea0003900000 */
[----:B------:R-:W2:Y:S02]  /*f9b0*/  @!P3 SYNCS.PHASECHK.TRANS64 P3, [R3+URZ+0x34840], R2 ;  /* 0x034840020300b5a7 */ /* 0x000ea4000806007f */
[----:B--2---:R-:W-:Y:S05]  /*f9c0*/  @!P3 BRA `(.L_x_1924) ;  /* 0xfffffffc00f0b947 */ /* 0x004fea000383ffff */
[----:B------:R-:W-:Y:S05]  /*f9d0*/  BRA `(.L_x_1969) ;  /* 0xffffffe000607947 */ /* 0x000fea000383ffff */
.L_x_1926:
[----:B-1----:R1:W2:Y:S02]  /*f9e0*/  SYNCS.PHASECHK.TRANS64.TRYWAIT P3, [R2+URZ+0x60], R3 ;  /* 0x00006003020075a7 */ /* 0x0022a4000806017f */
[----:B--2---:R-:W-:Y:S05]  /*f9f0*/  @!P3 NANOSLEEP.SYNCS 0x989680 ;  /* 0x009896800000b95d */ /* 0x004fea0003900000 */
[----:B------:R-:W2:Y:S02]  /*fa00*/  @!P3 SYNCS.PHASECHK.TRANS64 P3, [R2+URZ+0x60], R3 ;  /* 0x000060030200b5a7 */ /* 0x000ea4000806007f */
[----:B--2---:R-:W-:Y:S05]  /*fa10*/  @!P3 BRA `(.L_x_1926) ;  /* 0xfffffffc00f0b947 */ /* 0x004fea000383ffff */
[----:B------:R-:W-:Y:S05]  /*fa20*/  BRA `(.L_x_1970) ;  /* 0xffffffe000e07947 */ /* 0x000fea000383ffff */
.L_x_1932:
[----:B-1----:R1:W2:Y:S02]  /*fa30*/  SYNCS.PHASECHK.TRANS64.TRYWAIT P3, [R3+URZ+0x34840], R2 ;  /* 0x03484002030075a7 */ /* 0x0022a4000806017f */
[----:B--2---:R-:W-:Y:S05]  /*fa40*/  @!P3 NANOSLEEP.SYNCS 0x989680 ;  /* 0x009896800000b95d */ /* 0x004fea0003900000 */
[----:B------:R-:W2:Y:S02]  /*fa50*/  @!P3 SYNCS.PHASECHK.TRANS64 P3, [R3+URZ+0x34840], R2 ;  /* 0x034840020300b5a7 */ /* 0x000ea4000806007f */
[----:B--2---:R-:W-:Y:S05]  /*fa60*/  @!P3 BRA `(.L_x_1932) ;  /* 0xfffffffc00f0b947 */ /* 0x004fea000383ffff */
[----:B------:R-:W-:Y:S05]  /*fa70*/  BRA `(.L_x_1971) ;  /* 0xffffffe400f47947 */ /* 0x000fea000383ffff */
.L_x_1934:
[----:B-1----:R1:W2:Y:S02]  /*fa80*/  SYNCS.PHASECHK.TRANS64.TRYWAIT P3, [R2+URZ+0x60], R17 ;  /* 0x00006011020075a7 */ /* 0x0022a4000806017f */
[----:B--2---:R-:W-:Y:S05]  /*fa90*/  @!P3 NANOSLEEP.SYNCS 0x989680 ;  /* 0x009896800000b95d */ /* 0x004fea0003900000 */
[----:B------:R-:W2:Y:S02]  /*faa0*/  @!P3 SYNCS.PHASECHK.TRANS64 P3, [R2+URZ+0x60], R17 ;  /* 0x000060110200b5a7 */ /* 0x000ea4000806007f */
[----:B--2---:R-:W-:Y:S05]  /*fab0*/  @!P3 BRA `(.L_x_1934) ;  /* 0xfffffffc00f0b947 */ /* 0x004fea000383ffff */
[----:B------:R-:W-:Y:S05]  /*fac0*/  BRA `(.L_x_1972) ;  /* 0xffffffe800747947 */ /* 0x000fea000383ffff */
.L_x_1939:
[----:B-1----:R1:W2:Y:S02]  /*fad0*/  SYNCS.PHASECHK.TRANS64.TRYWAIT P3, [R2+URZ+0x34840], R3 ;  /* 0x03484003020075a7 */ /* 0x0022a4000806017f */
[----:B--2---:R-:W-:Y:S05]  /*fae0*/  @!P3 NANOSLEEP.SYNCS 0x989680 ;  /* 0x009896800000b95d */ /* 0x004fea0003900000 */
[----:B------:R-:W2:Y:S02]  /*faf0*/  @!P3 SYNCS.PHASECHK.TRANS64 P3, [R2+URZ+0x34840], R3 ;  /* 0x034840030200b5a7 */ /* 0x000ea4000806007f */
[----:B--2---:R-:W-:Y:S05]  /*fb00*/  @!P3 BRA `(.L_x_1939) ;  /* 0xfffffffc00f0b947 */ /* 0x004fea000383ffff */
[----:B------:R-:W-:Y:S05]  /*fb10*/  BRA `(.L_x_1973) ;  /* 0xffffffec00607947 */ /* 0x000fea000383ffff */
.L_x_1941:
[----:B-1----:R1:W2:Y:S02]  /*fb20*/  SYNCS.PHASECHK.TRANS64.TRYWAIT P3, [R2+URZ+0x60], R11 ;  /* 0x0000600b020075a7 */ /* 0x0022a4000806017f */
[----:B--2---:R-:W-:Y:S05]  /*fb30*/  @!P3 NANOSLEEP.SYNCS 0x989680 ;  /* 0x009896800000b95d */ /* 0x004fea0003900000 */
[----:B------:R-:W2:Y:S02]  /*fb40*/  @!P3 SYNCS.PHASECHK.TRANS64 P3, [R2+URZ+0x60], R11 ;  /* 0x0000600b0200b5a7 */ /* 0x000ea4000806007f */
[----:B--2---:R-:W-:Y:S05]  /*fb50*/  @!P3 BRA `(.L_x_1941) ;  /* 0xfffffffc00f0b947 */ /* 0x004fea000383ffff */
[----:B------:R-:W-:Y:S05]  /*fb60*/  BRA `(.L_x_1974) ;  /* 0xffffffec00e07947 */ /* 0x000fea000383ffff */
.L_x_1948:
[----:B-1----:R1:W2:Y:S02]  /*fb70*/  SYNCS.PHASECHK.TRANS64.TRYWAIT P0, [R3+URZ+0x34860], R0 ;  /* 0x03486000030075a7 */ /* 0x0022a4000800017f */
[----:B--2---:R-:W-:Y:S05]  /*fb80*/  @!P0 NANOSLEEP.SYNCS 0x989680 ;  /* 0x009896800000895d */ /* 0x004fea0003900000 */
[----:B------:R-:W2:Y:S02]  /*fb90*/  @!P0 SYNCS.PHASECHK.TRANS64 P0, [R3+URZ+0x34860], R0 ;  /* 0x03486000030085a7 */ /* 0x000ea4000800007f */
[----:B--2---:R-:W-:Y:S05]  /*fba0*/  @!P0 BRA `(.L_x_1948) ;  /* 0xfffffffc00f08947 */ /* 0x004fea000383ffff */
[----:B------:R-:W-:Y:S05]  /*fbb0*/  BRA `(.L_x_1975) ;  /* 0xfffffff000b87947 */ /* 0x000fea000383ffff */
.L_x_1950:
[----:B------:R-:W-:Y:S01]  /*fbc0*/  BSSY B0, `(.L_x_1976) ;  /* 0x0000007000007945 */ /* 0x000fe20003800000 */
[----:B------:R-:W-:Y:S01]  /*fbd0*/  MOV R12, RZ ;  /* 0x000000ff000c7202 */ /* 0x000fe20000000f00 */
[----:B------:R-:W-:Y:S01]  /*fbe0*/  IMAD.MOV.U32 R11, RZ, RZ, 0x1f ;  /* 0x0000001fff0b7424 */ /* 0x000fe200078e00ff */
[----:B------:R-:W-:-:S07]  /*fbf0*/  MOV R15, 0xffffffff ;  /* 0xffffffff000f7802 */ /* 0x000fce0000000f00 */
[----:B------:R-:W-:Y:S05]  /*fc00*/  WARPSYNC.COLLECTIVE R15, `(.L_x_1977) ;  /* 0x000000000f087348 */ /* 0x000fea0003c00000 */
[----:B------:R1:W2:Y:S02]  /*fc10*/  SHFL.IDX P6, R14, R13, R12, R11 ;  /* 0x0000000c0d0e7389 */ /* 0x0002a400000c000b */
[----:B-12---:R-:W-:Y:S01]  /*fc20*/  ENDCOLLECTIVE ;  /* 0x000000000000791b */ /* 0x006fe20003800000 */
.L_x_1977:
[----:B------:R-:W-:Y:S05]  /*fc30*/  BSYNC B0 ;  /* 0x0000000000007941 */ /* 0x000fea0003800000 */
.L_x_1976:
[----:B------:R-:W-:Y:S05]  /*fc40*/  BRA `(.L_x_1978) ;  /* 0xfffffff4002c7947 */ /* 0x000fea000383ffff */
.L_x_1952:
[----:B--2---:R2:W3:Y:S02]  /*fc50*/  SYNCS.PHASECHK.TRANS64.TRYWAIT P0, [R7+URZ+0x34820], R0 ;  /* 0x03482000070075a7 */ /* 0x0044e4000800017f */
[----:B---3--:R-:W-:Y:S05]  /*fc60*/  @!P0 NANOSLEEP.SYNCS 0x989680 ;  /* 0x009896800000895d */ /* 0x008fea0003900000 */
[----:B------:R-:W3:Y:S02]  /*fc70*/  @!P0 SYNCS.PHASECHK.TRANS64 P0, [R7+URZ+0x34820], R0 ;  /* 0x03482000070085a7 */ /* 0x000ee4000800007f */
[----:B---3--:R-:W-:Y:S05]  /*fc80*/  @!P0 BRA `(.L_x_1952) ;  /* 0xfffffffc00f08947 */ /* 0x008fea000383ffff */
[----:B------:R-:W-:Y:S05]  /*fc90*/  BRA `(.L_x_1979) ;  /* 0xfffffff400747947 */ /* 0x000fea000383ffff */
.L_x_1956:
[----:B--2---:R2:W3:Y:S02]  /*fca0*/  SYNCS.PHASECHK.TRANS64.TRYWAIT P0, [R5+URZ], R4 ;  /* 0x00000004050075a7 */ /* 0x0044e4000800017f */
[----:B---3--:R-:W-:Y:S05]  /*fcb0*/  @!P0 NANOSLEEP.SYNCS 0x989680 ;  /* 0x009896800000895d */ /* 0x008fea0003900000 */
[----:B------:R-:W3:Y:S02]  /*fcc0*/  @!P0 SYNCS.PHASECHK.TRANS64 P0, [R5+URZ], R4 ;  /* 0x00000004050085a7 */ /* 0x000ee4000800007f */
[----:B---3--:R-:W-:Y:S05]  /*fcd0*/  @!P0 BRA `(.L_x_1956) ;  /* 0xfffffffc00f08947 */ /* 0x008fea000383ffff */
[----:B------:R-:W-:Y:S05]  /*fce0*/  BRA `(.L_x_1980) ;  /* 0xfffffff400d07947 */ /* 0x000fea000383ffff */
.L_x_1957:
[----:B---3--:R3:W4:Y:S02]  /*fcf0*/  SYNCS.PHASECHK.TRANS64.TRYWAIT P0, [R3+URZ], R0 ;  /* 0x00000000030075a7 */ /* 0x008724000800017f */
[----:B----4-:R-:W-:Y:S05]  /*fd00*/  @!P0 NANOSLEEP.SYNCS 0x989680 ;  /* 0x009896800000895d */ /* 0x010fea0003900000 */
[----:B------:R-:W4:Y:S02]  /*fd10*/  @!P0 SYNCS.PHASECHK.TRANS64 P0, [R3+URZ], R0 ;  /* 0x00000000030085a7 */ /* 0x000f24000800007f */
[----:B----4-:R-:W-:Y:S05]  /*fd20*/  @!P0 BRA `(.L_x_1957) ;  /* 0xfffffffc00f08947 */ /* 0x010fea000383ffff */
[----:B------:R-:W-:Y:S05]  /*fd30*/  BRA `(.L_x_1981) ;  /* 0xfffffff400c47947 */ /* 0x000fea000383ffff */
.L_x_1959:
[----:B--2---:R2:W3:Y:S02]  /*fd40*/  SYNCS.PHASECHK.TRANS64.TRYWAIT P0, [R5+URZ], R4 ;  /* 0x00000004050075a7 */ /* 0x0044e4000800017f */
[----:B---3--:R-:W-:Y:S05]  /*fd50*/  @!P0 NANOSLEEP.SYNCS 0x989680 ;  /* 0x009896800000895d */ /* 0x008fea0003900000 */
[----:B------:R-:W3:Y:S02]  /*fd60*/  @!P0 SYNCS.PHASECHK.TRANS64 P0, [R5+URZ], R4 ;  /* 0x00000004050085a7 */ /* 0x000ee4000800007f */
[----:B---3--:R-:W-:Y:S05]  /*fd70*/  @!P0 BRA `(.L_x_1959) ;  /* 0xfffffffc00f08947 */ /* 0x008fea000383ffff */
[----:B------:R-:W-:Y:S05]  /*fd80*/  BRA `(.L_x_1982) ;  /* 0xfffffff400c87947 */ /* 0x000fea000383ffff */
.L_x_1983:
        /* <DEDUP_REMOVED lines=15> */
.L_x_2663:


//--------------------- .text._ZN7cutlass13device_kernelIN5flash11enable_sm90INS1_16FlashAttnFwdSm90INS1_25CollectiveMainloopFwdSm90ILi2EN4cute5tupleIJNS5_1CILi1EEES8_S8_EEENS6_IJNS7_ILi128EEESA_NS7_ILi192EEEEEELi128ENS_10bfloat16_tEfNS_4arch4Sm90ELb1ELb0ELb1ELb1ELb0ELb0ELb0ELb1ELb1ELb0ELb0ELb0EEENS1_21CollectiveEpilogueFwdINS6_IJSA_SA_SA_EEES9_SD_SF_Li256ELb1ELb0ELb0ELb0EEENS1_36VarlenDynamicPersistentTileSchedulerILi128ELi128ELi256ELi32ELb0ELb0ELb1ELb1ELb1ELb1EEEEEEEEEvNT_6ParamsE --------------------------
	.section	.text._ZN7cutlass13device_kernelIN5flash11enable_sm90INS1_16FlashAttnFwdSm90INS1_25CollectiveMainloopFwdSm90ILi2EN4cute5tupleIJNS5_1CILi1EEES8_S8_EEENS6_IJNS7_ILi128EEESA_NS7_ILi192EEEEEELi128ENS_10bfloat16_tEfNS_4arch4Sm90ELb1ELb0ELb1ELb1ELb0ELb0ELb0ELb1ELb1ELb0ELb0ELb0EEENS1_21CollectiveEpilogueFwdINS6_IJSA_SA_SA_EEES9_SD_SF_Li256ELb1ELb0ELb0ELb0EEENS1_36VarlenDynamicPersistentTileSchedulerILi128ELi128ELi256ELi32ELb0ELb0ELb1ELb1ELb1ELb1EEEEEEEEEvNT_6ParamsE,"ax",@progbits
	.align	128
.text._ZN7cutlass13device_kernelIN5flash11enable_sm90INS1_16FlashAttnFwdSm90INS1_25CollectiveMainloopFwdSm90ILi2EN4cute5tupleIJNS5_1CILi1EEES8_S8_EEENS6_IJNS7_ILi128EEESA_NS7_ILi192EEEEEELi128ENS_10bfloat16_tEfNS_4arch4Sm90ELb1ELb0ELb1ELb1ELb0ELb0ELb0ELb1ELb1ELb0ELb0ELb0EEENS1_21CollectiveEpilogueFwdINS6_IJSA_SA_SA_EEES9_SD_SF_Li256ELb1ELb0ELb0ELb0EEENS1_36VarlenDynamicPersistentTileSchedulerILi128ELi128ELi256ELi32ELb0ELb0ELb1ELb1ELb1ELb1EEEEEEEEEvNT_6ParamsE:
        .type           _ZN7cutlass13device_kernelIN5flash11enable_sm90INS1_16FlashAttnFwdSm90INS1_25CollectiveMainloopFwdSm90ILi2EN4cute5tupleIJNS5_1CILi1EEES8_S8_EEENS6_IJNS7_ILi128EEESA_NS7_ILi192EEEEEELi128ENS_10bfloat16_tEfNS_4arch4Sm90ELb1ELb0ELb1ELb1ELb0ELb0ELb0ELb1ELb1ELb0ELb0ELb0EEENS1_21CollectiveEpilogueFwdINS6_IJSA_SA_SA_EEES9_SD_SF_Li256ELb1ELb0ELb0ELb0EEENS1_36VarlenDynamicPersistentTileSchedulerILi128ELi128ELi256ELi32ELb0ELb0ELb1ELb1ELb1ELb1EEEEEEEEEvNT_6ParamsE,@function
        .size           _ZN7cutlass13device_kernelIN5flash11enable_sm90INS1_16FlashAttnFwdSm90INS1_25CollectiveMainloopFwdSm90ILi2EN4cute5tupleIJNS5_1CILi1EEES8_S8_EEENS6_IJNS7_ILi128EEESA_NS7_ILi192EEEEEELi128ENS_10bfloat16_tEfNS_4arch4Sm90ELb1ELb0ELb1ELb1ELb0ELb0ELb0ELb1ELb1ELb0ELb0ELb0EEENS1_21CollectiveEpilogueFwdINS6_IJSA_SA_SA_EEES9_SD_SF_Li256ELb1ELb0ELb0ELb0EEENS1_36VarlenDynamicPersistentTileSchedulerILi128ELi128ELi256ELi32ELb0ELb0ELb1ELb1ELb1ELb1EEEEEEEEEvNT_6ParamsE,(.L_x_2664 - _ZN7cutlass13device_kernelIN5flash11enable_sm90INS1_16FlashAttnFwdSm90INS1_25CollectiveMainloopFwdSm90ILi2EN4cute5tupleIJNS5_1CILi1EEES8_S8_EEENS6_IJNS7_ILi128EEESA_NS7_ILi192EEEEEELi128ENS_10bfloat16_tEfNS_4arch4Sm90ELb1ELb0ELb1ELb1ELb0ELb0ELb0ELb1ELb1ELb0ELb0ELb0EEENS1_21CollectiveEpilogueFwdINS6_IJSA_SA_SA_EEES9_SD_SF_Li256ELb1ELb0ELb0ELb0EEENS1_36VarlenDynamicPersistentTileSchedulerILi128ELi128ELi256ELi32ELb0ELb0ELb1ELb1ELb1ELb1EEEEEEEEEvNT_6ParamsE)
        .other          _ZN7cutlass13device_kernelIN5flash11enable_sm90INS1_16FlashAttnFwdSm90INS1_25CollectiveMainloopFwdSm90ILi2EN4cute5tupleIJNS5_1CILi1EEES8_S8_EEENS6_IJNS7_ILi128EEESA_NS7_ILi192EEEEEELi128ENS_10bfloat16_tEfNS_4arch4Sm90ELb1ELb0ELb1ELb1ELb0ELb0ELb0ELb1ELb1ELb0ELb0ELb0EEENS1_21CollectiveEpilogueFwdINS6_IJSA_SA_SA_EEES9_SD_SF_Li256ELb1ELb0ELb0ELb0EEENS1_36VarlenDynamicPersistentTileSchedulerILi128ELi128ELi256ELi32ELb0ELb0ELb1ELb1ELb1ELb1EEEEEEEEEvNT_6ParamsE,@"STO_CUDA_ENTRY STV_DEFAULT"
_ZN7cutlass13device_kernelIN5flash11enable_sm90INS1_16FlashAttnFwdSm90INS1_25CollectiveMainloopFwdSm90ILi2EN4cute5tupleIJNS5_1CILi1EEES8_S8_EEENS6_IJNS7_ILi128EEESA_NS7_ILi192EEEEEELi128ENS_10bfloat16_tEfNS_4arch4Sm90ELb1ELb0ELb1ELb1ELb0ELb0ELb0ELb1ELb1ELb0ELb0ELb0EEENS1_21CollectiveEpilogueFwdINS6_IJSA_SA_SA_EEES9_SD_SF_Li256ELb1ELb0ELb0ELb0EEENS1_36VarlenDynamicPersistentTileSchedulerILi128ELi128ELi256ELi32ELb0ELb0ELb1ELb1ELb1ELb1EEEEEEEEEvNT_6ParamsE:
        /* <DEDUP_REMOVED lines=21> */
.L_x_1985:
[----:B------:R-:W-:Y:S05]  /*0150*/  BSYNC B0 ;  /* 0x0000000000007941 */ /* 0x000fea0003800000 */
.L_x_1984:
        /* <DEDUP_REMOVED lines=41> */
.L_x_1986:
        /* <DEDUP_REMOVED lines=22> */
.L_x_1987:
        /* <DEDUP_REMOVED lines=18> */
.L_x_1988:
        /* <DEDUP_REMOVED lines=22> */
.L_x_1989:
        /* <DEDUP_REMOVED lines=22> */
.L_x_1990:
        /* <DEDUP_REMOVED lines=8> */
.L_x_1992:
        /* <DEDUP_REMOVED lines=16> */
[----:B------:R-:W-:Y:S01]  /*0ab0*/  UMOV UR37, URZ ;  /* 0x0000003f00257c82 */ /* 0x000fe20008000000 */
[----:B------:R-:W-:Y:S01]  /*0ac0*/  R2UR UR5, R46 ;  /* 0x000000002e0572ca */ /* 0x000fe200000e0000 */
[----:B------:R-:W0:Y:S01]  /*0ad0*/  S2R R0, SR_TID.X ;  /* 0x0000000000007919 */ /* 0x000e220000002100 */
[----:B------:R-:W-:Y:S01]  /*0ae0*/  UMOV UR36, URZ ;  /* 0x0000003f00247c82 */ /* 0x000fe20008000000 */
        /* <DEDUP_REMOVED lines=17> */
[----:B------:R-:W-:-:S05]  /*0c00*/  LOP3.LUT R17, R6, 0x7ffffffc, RZ, 0xc0, !PT ;  /* 0x7ffffffc06117812 */ /* 0x000fca00078ec0ff */
[----:B------:R-:W-:Y:S01]  /*0c10*/  IMAD.IADD R17, R188, 0x1, -R17 ;  /* 0x00000001bc117824 */ /* 0x000fe200078e0a11 */
[----:B--2---:R-:W-:Y:S02]  /*0c20*/  R2UR UR4, R2 ;  /* 0x00000000020472ca */ /* 0x004fe400000e0000 */
[----:B------:R-:W-:-:S04]  /*0c30*/  SHF.R.S32.HI R2, RZ, 0x1f, R6 ;  /* 0x0000001fff027819 */ /* 0x000fc80000011406 */
[----:B------:R-:W-:-:S04]  /*0c40*/  LEA.HI R2, R2, R5, RZ, 0x3 ;  /* 0x0000000502027211 */ /* 0x000fc800078f18ff */
[----:B------:R-:W-:Y:S02]  /*0c50*/  LOP3.LUT R8, R2, 0xfffffff8, RZ, 0xc0, !PT ;  /* 0xfffffff802087812 */ /* 0x000fe400078ec0ff */
[CC--:B------:R-:W-:Y:S01]  /*0c60*/  LEA.HI R2, R3.reuse, R192.reuse, RZ, 0x4 ;  /* 0x000000c003027211 */ /* 0x0c0fe200078f20ff */
[----:B------:R-:W-:Y:S01]  /*0c70*/  ULOP3.LUT UR4, UR4, 0x1, URZ, 0xfc, !UPT ;  /* 0x0000000104047892 */ /* 0x000fe2000f8efc3f */
[----:B------:R-:W-:Y:S01]  /*0c80*/  LEA.HI R3, R3, R192, RZ, 0x3 ;  /* 0x000000c003037211 */ /* 0x000fe200078f18ff */
[----:B------:R-:W-:Y:S01]  /*0c90*/  IMAD.IADD R8, R5, 0x1, -R8 ;  /* 0x0000000105087824 */ /* 0x000fe200078e0a08 */
[----:B------:R-:W-:Y:S02]  /*0ca0*/  SHF.R.S32.HI R7, RZ, 0x4, R2 ;  /* 0x00000004ff077819 */ /* 0x000fe40000011402 */
[C---:B------:R-:W-:Y:S01]  /*0cb0*/  LOP3.LUT R5, R2.reuse, 0x3fffff0, RZ, 0xc0, !PT ;  /* 0x03fffff002057812 */ /* 0x040fe200078ec0ff */
[----:B------:R-:W-:Y:S01]  /*0cc0*/  IMAD R9, R9, 0x10, R8 ;  /* 0x0000001009097824 */ /* 0x000fe200078e0208 */
[----:B------:R-:W-:Y:S01]  /*0cd0*/  LEA.HI R2, R2, R7, RZ, 0x1 ;  /* 0x0000000702027211 */ /* 0x000fe200078f08ff */
[----:B------:R-:W-:Y:S01]  /*0ce0*/  IMAD.U32 R191, RZ, RZ, UR4 ;  /* 0x00000004ffbf7e24 */ /* 0x000fe2000f8e00ff */
[----:B------:R-:W-:Y:S01]  /*0cf0*/  UMOV UR4, URZ ;  /* 0x0000003f00047c82 */ /* 0x000fe20008000000 */
[----:B------:R-:W-:Y:S01]  /*0d00*/  IMAD.IADD R5, R192, 0x1, -R5 ;  /* 0x00000001c0057824 */ /* 0x000fe200078e0a05 */
[----:B------:R-:W-:Y:S01]  /*0d10*/  LOP3.LUT R2, R2, 0x1ffffffe, RZ, 0xc0, !PT ;  /* 0x1ffffffe02027812 */ /* 0x000fe200078ec0ff */
[----:B------:R-:W-:Y:S01]  /*0d20*/  IMAD R22, R0, 0x40, R9 ;  /* 0x0000004000167824 */ /* 0x000fe200078e0209 */
[----:B------:R-:W-:Y:S01]  /*0d30*/  SHF.R.S32.HI R18, RZ, 0x3, R3 ;  /* 0x00000003ff127819 */ /* 0x000fe20000011403 */
[----:B------:R-:W-:Y:S01]  /*0d40*/  IMAD.U32 R187, RZ, RZ, UR4 ;  /* 0x00000004ffbb7e24 */ /* 0x000fe2000f8e00ff */
[----:B------:R-:W-:Y:S01]  /*0d50*/  LEA R5, R5, R4, 0x6 ;  /* 0x0000000405057211 */ /* 0x000fe200078e30ff */
[----:B------:R-:W-:-:S04]  /*0d60*/  IMAD.IADD R2, R7, 0x1, -R2 ;  /* 0x0000000107027824 */ /* 0x000fc800078e0a02 */
[----:B------:R-:W-:Y:S01]  /*0d70*/  IMAD R190, R2, 0x8, R5 ;  /* 0x0000000802be7824 */ /* 0x000fe200078e0205 */
[----:B------:R-:W-:-:S05]  /*0d80*/  LOP3.LUT R5, R3, 0x1ffffff8, RZ, 0xc0, !PT ;  /* 0x1ffffff803057812 */ /* 0x000fca00078ec0ff */
[----:B------:R-:W-:-:S05]  /*0d90*/  IMAD.IADD R5, R192, 0x1, -R5 ;  /* 0x00000001c0057824 */ /* 0x000fca00078e0a05 */
[----:B------:R-:W-:-:S07]  /*0da0*/  SHF.L.U32 R16, R5, 0x3, RZ ;  /* 0x0000000305107819 */ /* 0x000fce00000006ff */
.L_x_2046:
[----:B0-----:R-:W0:Y:S01]  /*0db0*/  LDC.64 R2, c[0x0][0xc60] ;  /* 0x00031800ff027b82 */ /* 0x001e220000000a00 */
        /* <DEDUP_REMOVED lines=13> */
[----:B------:R-:W-:Y:S01]  /*0e90*/  IMAD.U32 R23, RZ, RZ, UR4 ;  /* 0x00000004ff177e24 */ /* 0x000fe2000f8e00ff */
[----:B------:R-:W-:-:S04]  /*0ea0*/  @UP0 ULEA UR6, UP2, UR4, UR6, 0x2 ;  /* 0x0000000604060291 */ /* 0x000fc8000f84103f */
[----:B------:R-:W-:Y:S02]  /*0eb0*/  @UP0 ULEA.HI.X UR7, UR4, UR7, UR12, 0x2, UP2 ;  /* 0x0000000704070291 */ /* 0x000fe400090f140c */
[----:B------:R-:W-:Y:S01]  /*0ec0*/  IMAD.U32 R185, RZ, RZ, UR12 ;  /* 0x0000000cffb97e24 */ /* 0x000fe2000f8e00ff */
[----:B------:R-:W-:Y:S01]  /*0ed0*/  @UP1 ULEA UR8, UP0, UR4, UR8, 0x2 ;  /* 0x0000000804081291 */ /* 0x000fe2000f80103f */
[----:B------:R-:W-:-:S03]  /*0ee0*/  IMAD.U32 R2, RZ, RZ, UR6 ;  /* 0x00000006ff027e24 */ /* 0x000fc6000f8e00ff */
[----:B------:R-:W-:Y:S01]  /*0ef0*/  @UP1 ULEA.HI.X UR9, UR4, UR9, UR12, 0x2, UP0 ;  /* 0x0000000904091291 */ /* 0x000fe200080f140c */
[----:B------:R-:W-:Y:S01]  /*0f00*/  IMAD.U32 R3, RZ, RZ, UR7 ;  /* 0x00000007ff037e24 */ /* 0x000fe2000f8e00ff */
[----:B------:R-:W-:Y:S01]  /*0f10*/  ULDC.64 UR6, c[0x0][0x3f8] ;  /* 0x0000fe0000067ab9 */ /* 0x000fe20000000a00 */
[----:B---3-5:R-:W-:Y:S01]  /*0f20*/  IMAD.U32 R4, RZ, RZ, UR8 ;  /* 0x00000008ff047e24 */ /* 0x028fe2000f8e00ff */
[----:B------:R-:W-:Y:S02]  /*0f30*/  ULDC UR4, c[0x0][0x404] ;  /* 0x0001010000047ab9 */ /* 0x000fe40000000800 */
[----:B------:R-:W-:Y:S01]  /*0f40*/  MOV R5, UR9 ;  /* 0x0000000900057c02 */ /* 0x000fe20008000f00 */
[----:B------:R-:W2:Y:S01]  /*0f50*/  @P0 LDG.E R2, desc[UR10][R2.64] ;  /* 0x0000000a02020981 */ /* 0x000ea2000c1e1900 */
[----:B------:R-:W-:Y:S01]  /*0f60*/  UISETP.NE.U32.AND UP0, UPT, UR6, URZ, UPT ;  /* 0x0000003f0600728c */ /* 0x000fe2000bf05070 */
[----:B------:R-:W-:Y:S02]  /*0f70*/  ULDC.64 UR8, c[0x0][0xa20] ;  /* 0x0002880000087ab9 */ /* 0x000fe40000000a00 */
[----:B------:R-:W3:Y:S01]  /*0f80*/  @P2 LDG.E R4, desc[UR10][R4.64] ;  /* 0x0000000a04042981 */ /* 0x000ee2000c1e1900 */
[----:B------:R-:W-:Y:S01]  /*0f90*/  UISETP.NE.AND.EX UP0, UPT, UR7, URZ, UPT, UP0 ;  /* 0x0000003f0700728c */ /* 0x000fe2000bf05300 */
[----:B------:R-:W-:Y:S01]  /*0fa0*/  ISETP.NE.U32.AND P1, PT, RZ, UR8, PT ;  /* 0x00000008ff007c0c */ /* 0x000fe2000bf25070 */
[----:B------:R-:W-:Y:S01]  /*0fb0*/  ULDC UR6, c[0x0][0x2e0] ;  /* 0x0000b80000067ab9 */ /* 0x000fe20000000800 */
[----:B------:R-:W-:Y:S01]  /*0fc0*/  UMOV UR60, URZ ;  /* 0x0000003f003c7c82 */ /* 0x000fe20008000000 */
[----:B------:R-:W-:Y:S01]  /*0fd0*/  USEL UR4, UR4, 0x1, UP0 ;  /* 0x0000000104047887 */ /* 0x000fe20008000000 */
[----:B------:R-:W-:Y:S01]  /*0fe0*/  ISETP.NE.AND.EX P1, PT, RZ, UR9, PT, P1 ;  /* 0x00000009ff007c0c */ /* 0x000fe2000bf25310 */
[----:B------:R-:W-:Y:S01]  /*0ff0*/  ULDC UR39, c[0x0][0x288] ;  /* 0x0000a20000277ab9 */ /* 0x000fe20000000800 */
[----:B------:R-:W-:Y:S01]  /*1000*/  IMAD.U32 R184, RZ, RZ, UR5 ;  /* 0x00000005ffb87e24 */ /* 0x000fe2000f8e00ff */
[----:B------:R-:W-:Y:S01]  /*1010*/  UIMAD UR6, UR4, UR6, URZ ;  /* 0x00000006040672a4 */ /* 0x000fe2000f8e023f */
[----:B--2---:R-:W-:-:S02]  /*1020*/  @P0 R2UR UR60, R2 ;  /* 0x00000000023c02ca */ /* 0x004fc400000e0000 */
[----:B---3--:R-:W-:Y:S01]  /*1030*/  @P2 R2UR UR39, R4 ;  /* 0x00000000042722ca */ /* 0x008fe200000e0000 */
[----:B-1--4-:R-:W-:-:S14]  /*1040*/  @P2 BRA `(.L_x_1993) ;  /* 0x00000000003c2947 */ /* 0x012fdc0003800000 */
[----:B------:R-:W-:Y:S02]  /*1050*/  ULDC.64 UR4, c[0x0][0xa00] ;  /* 0x0002800000047ab9 */ /* 0x000fe40000000a00 */
[----:B------:R-:W-:-:S04]  /*1060*/  ISETP.NE.U32.AND P0, PT, RZ, UR4, PT ;  /* 0x00000004ff007c0c */ /* 0x000fc8000bf05070 */
[----:B------:R-:W-:-:S13]  /*1070*/  ISETP.NE.AND.EX P0, PT, RZ, UR5, PT, P0 ;  /* 0x00000005ff007c0c */ /* 0x000fda000bf05300 */
[----:B------:R-:W-:Y:S05]  /*1080*/  @!P0 BRA `(.L_x_1993) ;  /* 0x00000000002c8947 */ /* 0x000fea0003800000 */
[----:B------:R-:W-:Y:S01]  /*1090*/  R2UR UR7, R23 ;  /* 0x00000000170772ca */ /* 0x000fe200000e0000 */
[----:B------:R-:W-:Y:S01]  /*10a0*/  ULDC.64 UR4, c[0x0][0xa00] ;  /* 0x0002800000047ab9 */ /* 0x000fe20000000a00 */
[----:B------:R-:W-:-:S11]  /*10b0*/  ULDC.64 UR10, c[0x0][0x208] ;  /* 0x00008200000a7ab9 */ /* 0x000fd60000000a00 */
[----:B------:R-:W-:-:S06]  /*10c0*/  UIMAD.WIDE UR4, UR7, 0x4, UR4 ;  /* 0x00000004070478a5 */ /* 0x000fcc000f8e0204 */
[----:B------:R-:W-:Y:S02]  /*10d0*/  IMAD.U32 R2, RZ, RZ, UR4 ;  /* 0x00000004ff027e24 */ /* 0x000fe4000f8e00ff */
[----:B------:R-:W-:-:S05]  /*10e0*/  IMAD.U32 R3, RZ, RZ, UR5 ;  /* 0x00000005ff037e24 */ /* 0x000fca000f8e00ff */
[----:B------:R-:W2:Y:S04]  /*10f0*/  LDG.E R4, desc[UR10][R2.64] ;  /* 0x0000000a02047981 */ /* 0x000ea8000c1e1900 */
[----:B------:R-:W3:Y:S01]  /*1100*/  LDG.E R0, desc[UR10][R2.64+0x4] ;  /* 0x0000040a02007981 */ /* 0x000ee2000c1e1900 */
[----:B--2---:R-:W-:Y:S02]  /*1110*/  R2UR UR39, R4 ;  /* 0x00000000042772ca */ /* 0x004fe400000e0000 */
[----:B---3--:R-:W-:-:S13]  /*1120*/  R2UR UR4, R0 ;  /* 0x00000000000472ca */ /* 0x008fda00000e0000 */
[----:B------:R-:W-:-:S12]  /*1130*/  UIADD3 UR39, -UR39, UR4, URZ ;  /* 0x0000000427277290 */ /* 0x000fd8000fffe13f */
.L_x_1993:
[----:B------:R-:W-:Y:S01]  /*1140*/  IMAD.U32 R186, RZ, RZ, UR61 ;  /* 0x0000003dffba7e24 */ /* 0x000fe2000f8e00ff */
[----:B------:R-:W-:Y:S06]  /*1150*/  @!P1 BRA `(.L_x_1994) ;  /* 0x0000000000289947 */ /* 0x000fec0003800000 */
[----:B------:R-:W-:Y:S01]  /*1160*/  R2UR UR5, R23 ;  /* 0x00000000170572ca */ /* 0x000fe200000e0000 */
[----:B------:R-:W-:Y:S01]  /*1170*/  ULDC.64 UR6, c[0x0][0x208] ;  /* 0x0000820000067ab9 */ /* 0x000fe20000000a00 */
[----:B------:R-:W-:-:S11]  /*1180*/  R2UR UR10, R185 ;  /* 0x00000000b90a72ca */ /* 0x000fd600000e0000 */
[----:B------:R-:W-:-:S04]  /*1190*/  ULEA UR4, UP0, UR5, UR8, 0x2 ;  /* 0x0000000805047291 */ /* 0x000fc8000f80103f */
[----:B------:R-:W-:Y:S02]  /*11a0*/  ULEA.HI.X UR5, UR5, UR9, UR10, 0x2, UP0 ;  /* 0x0000000905057291 */ /* 0x000fe400080f140a */
[----:B------:R-:W-:-:S04]  /*11b0*/  IMAD.U32 R2, RZ, RZ, UR4 ;  /* 0x00000004ff027e24 */ /* 0x000fc8000f8e00ff */
[----:B------:R-:W-:-:S05]  /*11c0*/  IMAD.U32 R3, RZ, RZ, UR5 ;  /* 0x00000005ff037e24 */ /* 0x000fca000f8e00ff */
[----:B------:R-:W2:Y:S02]  /*11d0*/  LDG.E R2, desc[UR6][R2.64] ;  /* 0x0000000602027981 */ /* 0x000ea4000c1e1900 */
[----:B--2---:R-:W-:Y:S01]  /*11e0*/  R2UR UR6, R2 ;  /* 0x00000000020672ca */ /* 0x004fe200000e0000 */
[----:B------:R-:W-:-:S14]  /*11f0*/  BRA `(.L_x_1995) ;  /* 0x00000000003c7947 */ /* 0x000fdc0003800000 */
.L_x_1994:
        /* <DEDUP_REMOVED lines=8> */
[----:B------:R-:W-:Y:S01]  /*1280*/  IMAD.U32 R2, RZ, RZ, UR4 ;  /* 0x00000004ff027e24 */ /* 0x000fe2000f8e00ff */
[----:B------:R-:W-:-:S05]  /*1290*/  MOV R3, UR5 ;  /* 0x0000000500037c02 */ /* 0x000fca0008000f00 */
[----:B------:R-:W2:Y:S04]  /*12a0*/  LDG.E R4, desc[UR6][R2.64] ;  /* 0x0000000602047981 */ /* 0x000ea8000c1e1900 */
[----:B------:R-:W3:Y:S01]  /*12b0*/  LDG.E R0, desc[UR6][R2.64+0x4] ;  /* 0x0000040602007981 */ /* 0x000ee2000c1e1900 */
[----:B--2---:R-:W-:Y:S02]  /*12c0*/  R2UR UR6, R4 ;  /* 0x00000000040672ca */ /* 0x004fe400000e0000 */
[----:B---3--:R-:W-:-:S13]  /*12d0*/  R2UR UR4, R0 ;  /* 0x00000000000472ca */ /* 0x008fda00000e0000 */
[----:B------:R-:W-:-:S12]  /*12e0*/  UIADD3 UR6, -UR6, UR4, URZ ;  /* 0x0000000406067290 */ /* 0x000fd8000fffe13f */
.L_x_1995:
[----:B------:R-:W-:Y:S01]  /*12f0*/  UIADD3 UR60, -UR60, UR6, URZ ;  /* 0x000000063c3c7290 */ /* 0x000fe2000fffe13f */
[----:B------:R-:W-:Y:S01]  /*1300*/  PLOP3.LUT P0, PT, PT, PT, PT, 0x80, 0x0 ;  /* 0x000000000000781c */ /* 0x000fe20003f0f070 */
[----:B------:R-:W-:Y:S01]  /*1310*/  ULEA UR5, UR61, 0xff, 0x7 ;  /* 0x000000ff3d057891 */ /* 0x000fe2000f8e383f */
[----:B------:R-:W-:Y:S01]  /*1320*/  IMAD.MOV.U32 R0, RZ, RZ, RZ ;  /* 0x000000ffff007224 */ /* 0x000fe200078e00ff */
[----:B------:R-:W-:Y:S01]  /*1330*/  UIADD3 UR4, UR60, 0x7f, URZ ;  /* 0x0000007f3c047890 */ /* 0x000fe2000fffe03f */
[----:B------:R-:W-:Y:S01]  /*1340*/  IMAD.MOV.U32 R2, RZ, RZ, RZ ;  /* 0x000000ffff027224 */ /* 0x000fe200078e00ff */
[----:B------:R-:W-:Y:S01]  /*1350*/  UIADD3 UR6, UR60, UR5, -UR39 ;  /* 0x000000053c067290 */ /* 0x000fe2000fffe827 */
        /* <DEDUP_REMOVED lines=12> */
[----:B------:R-:W-:-:S02]  /*1420*/  CS2R R74, SRZ ;  /* 0x00000000004a7805 */ /* 0x000fc4000001ff00 */
[----:B------:R-:W-:Y:S02]  /*1430*/  CS2R R72, SRZ ;  /* 0x0000000000487805 */ /* 0x000fe4000001ff00 */
[----:B------:R-:W-:Y:S01]  /*1440*/  CS2R R70, SRZ ;  /* 0x0000000000467805 */ /* 0x000fe2000001ff00 */
[----:B------:R-:W-:Y:S01]  /*1450*/  UISETP.LT.AND UP0, UPT, UR5, UR7, UPT ;  /* 0x000000070500728c */ /* 0x000fe2000bf01270 */
[----:B------:R-:W-:Y:S02]  /*1460*/  CS2R R68, SRZ ;  /* 0x0000000000447805 */ /* 0x000fe4000001ff00 */
[----:B------:R-:W-:Y:S02]  /*1470*/  CS2R R66, SRZ ;  /* 0x0000000000427805 */ /* 0x000fe4000001ff00 */
[----:B------:R-:W-:Y:S01]  /*1480*/  CS2R R64, SRZ ;  /* 0x0000000000407805 */ /* 0x000fe2000001ff00 */
[----:B------:R-:W-:Y:S01]  /*1490*/  USEL UR8, UR5, UR7, UP0 ;  /* 0x0000000705087287 */ /* 0x000fe20008000000 */
[----:B------:R-:W-:-:S02]  /*14a0*/  CS2R R62, SRZ ;  /* 0x00000000003e7805 */ /* 0x000fc4000001ff00 */
[----:B------:R-:W-:Y:S02]  /*14b0*/  CS2R R60, SRZ ;  /* 0x00000000003c7805 */ /* 0x000fe4000001ff00 */
[----:B------:R-:W-:Y:S01]  /*14c0*/  CS2R R58, SRZ ;  /* 0x00000000003a7805 */ /* 0x000fe2000001ff00 */
[----:B------:R-:W-:Y:S01]  /*14d0*/  UISETP.GE.AND UP0, UPT, UR8, 0x1, UPT ;  /* 0x000000010800788c */ /* 0x000fe2000bf06270 */
[----:B------:R-:W-:Y:S01]  /*14e0*/  CS2R R56, SRZ ;  /* 0x0000000000387805 */ /* 0x000fe2000001ff00 */
[----:B------:R-:W-:Y:S01]  /*14f0*/  IMAD.U32 R90, RZ, RZ, UR8 ;  /* 0x00000008ff5a7e24 */ /* 0x000fe2000f8e00ff */
[----:B------:R-:W-:Y:S02]  /*1500*/  CS2R R54, SRZ ;  /* 0x0000000000367805 */ /* 0x000fe4000001ff00 */
[----:B------:R-:W-:Y:S02]  /*1510*/  CS2R R52, SRZ ;  /* 0x0000000000347805 */ /* 0x000fe4000001ff00 */
[----:B------:R-:W-:-:S02]  /*1520*/  CS2R R50, SRZ ;  /* 0x0000000000327805 */ /* 0x000fc4000001ff00 */
[----:B------:R-:W-:Y:S02]  /*1530*/  PLOP3.LUT P1, PT, PT, PT, UP0, 0x80, 0x0 ;  /* 0x000000000000781c */ /* 0x000fe40003f2f008 */
        /* <DEDUP_REMOVED lines=10> */
[----:B------:R-:W-:Y:S01]  /*15e0*/  IMAD.MOV.U32 R8, RZ, RZ, RZ ;  /* 0x000000ffff087224 */ /* 0x000fe200078e00ff */
[----:B------:R-:W-:Y:S01]  /*15f0*/  MOV R14, RZ ;  /* 0x000000ff000e7202 */ /* 0x000fe20000000f00 */
[----:B------:R-:W-:-:S02]  /*1600*/  IMAD.MOV.U32 R91, RZ, RZ, RZ ;  /* 0x000000ffff5b7224 */ /* 0x000fc400078e00ff */
[----:B------:R-:W-:Y:S02]  /*1610*/  IMAD.MOV.U32 R12, RZ, RZ, RZ ;  /* 0x000000ffff0c7224 */ /* 0x000fe400078e00ff */
        /* <DEDUP_REMOVED lines=26> */
[----:B------:R-:W-:Y:S01]  /*17c0*/  MOV R8, 0x70 ;  /* 0x0000007000087802 */ /* 0x000fe20000000f00 */
[----:B------:R-:W-:Y:S02]  /*17d0*/  IMAD.U32 R6, RZ, RZ, UR4 ;  /* 0x00000004ff067e24 */ /* 0x000fe4000f8e00ff */
[----:B------:R-:W-:-:S02]  /*17e0*/  IMAD.U32 R7, RZ, RZ, UR5 ;  /* 0x00000005ff077e24 */ /* 0x000fc4000f8e00ff */
[----:B------:R-:W-:Y:S02]  /*17f0*/  IMAD.U32 R11, RZ, RZ, UR7 ;  /* 0x00000007ff0b7e24 */ /* 0x000fe4000f8e00ff */
[----:B------:R-:W-:Y:S02]  /*1800*/  IMAD.MOV.U32 R12, RZ, RZ, 0x1 ;  /* 0x00000001ff0c7424 */ /* 0x000fe400078e00ff */
[----:B0-----:R-:W-:-:S07]  /*1810*/  IMAD.MOV.U32 R13, RZ, RZ, RZ ;  /* 0x000000ffff0d7224 */ /* 0x001fce00078e00ff */
[----:B------:R-:W-:-:S07]  /*1820*/  LEPC R20, `(.L_x_1997) ;  /* 0x000000001014794e */ /* 0x000fce0000000000 */
[----:B-1----:R-:W-:Y:S05]  /*1830*/  CALL.ABS.NOINC R2 ;  /* 0x0000000002007343 */ /* 0x002fea0003c00000 */
.L_x_1997:
        /* <DEDUP_REMOVED lines=9> */
[----:B------:R-:W0:Y:S02]  /*18d0*/  SYNCS.PHASECHK.TRANS64.TRYWAIT P1, [UR38+0x34800], R0 ;  /* 0x03480000ff0075a7 */ /* 0x000e240008020166 */
[----:B0-----:R-:W-:Y:S05]  /*18e0*/  @!P1 BRA `(.L_x_1998) ;  /* 0x00000110001c9947 */ /* 0x001fea0003800000 */
.L_x_2134:
[----:B------:R-:W-:Y:S05]  /*18f0*/  @!P0 BRA `(.L_x_1999) ;  /* 0x0000000000048947 */ /* 0x000fea0003800000 */
[----:B------:R-:W-:Y:S01]  /*1900*/  BPT.TRAP 0x1 ;  /* 0x000000040000795c */ /* 0x000fe20000300000 */
.L_x_1999:
[----:B0-----:R-:W-:Y:S02]  /*1910*/  IMAD.U32 R0, RZ, RZ, UR36 ;  /* 0x00000024ff007e24 */ /* 0x001fe4000f8e00ff */
[----:B------:R-:W-:-:S03]  /*1920*/  IMAD.U32 R3, RZ, RZ, UR37 ;  /* 0x00000025ff037e24 */ /* 0x000fc6000f8e00ff */
[----:B------:R-:W-:Y:S02]  /*1930*/  LEA R0, R0, UR38, 0x3 ;  /* 0x0000002600007c11 */ /* 0x000fe4000f8e18ff */
[----:B------:R-:W-:-:S04]  /*1940*/  SHF.L.U32 R3, R3, 0x1f, RZ ;  /* 0x0000001f03037819 */ /* 0x000fc800000006ff */
[----:B------:R0:W1:Y:S01]  /*1950*/  SYNCS.PHASECHK.TRANS64.TRYWAIT P2, [R0+URZ+0x34830], R3 ;  /* 0x03483003000075a7 */ /* 0x000062000804017f */
[----:B------:R-:W-:Y:S05]  /*1960*/  @!P0 BRA `(.L_x_2000) ;  /* 0x0000000000048947 */ /* 0x000fea0003800000 */
[----:B------:R-:W-:Y:S01]  /*1970*/  BPT.TRAP 0x1 ;  /* 0x000000040000795c */ /* 0x000fe20000300000 */
.L_x_2000:
[----:B------:R-:W2:Y:S01]  /*1980*/  S2R R2, SR_TID.X ;  /* 0x0000000000027919 */ /* 0x000ea20000002100 */
[----:B------:R-:W-:Y:S01]  /*1990*/  IMAD.MOV.U32 R151, RZ, RZ, RZ ;  /* 0x000000ffff977224 */ /* 0x000fe200078e00ff */
[----:B--2---:R-:W-:Y:S01]  /*19a0*/  LOP3.LUT P1, RZ, R2, 0x7f, RZ, 0xc0, !PT ;  /* 0x0000007f02ff7812 */ /* 0x004fe2000782c0ff */
[----:B-1----:R-:W-:-:S12]  /*19b0*/  @P2 BRA `(.L_x_2001) ;  /* 0x0000000000082947 */ /* 0x002fd80003800000 */
[----:B------:R-:W1:Y:S02]  /*19c0*/  SYNCS.PHASECHK.TRANS64.TRYWAIT P2, [R0+URZ+0x34830], R3 ;  /* 0x03483003000075a7 */ /* 0x000e64000804017f */
[----:B-1----:R-:W-:Y:S05]  /*19d0*/  @!P2 BRA `(.L_x_2002) ;  /* 0x0000010c00f8a947 */ /* 0x002fea0003800000 */
.L_x_2001:
        /* <DEDUP_REMOVED lines=10> */
[----:B01----:R-:W-:Y:S01]  /*1a80*/  @!P1 VIADD R0, R0, 0x34840 ;  /* 0x0003484000009836 */ /* 0x003fe20000000000 */
        /* <DEDUP_REMOVED lines=9> */
[--C-:B------:R-:W-:Y:S01]  /*1b20*/  IMAD.MOV.U32 R148, RZ, RZ, R151.reuse ;  /* 0x000000ffff947224 */ /* 0x100fe200078e0097 */
        /* <DEDUP_REMOVED lines=14> */
[----:B------:R-:W-:Y:S01]  /*1c10*/  UIADD3 UR52, UR4, 0x6, URZ ;  /* 0x0000000604347890 */ /* 0x000fe2000fffe03f */
[----:B------:R-:W-:Y:S01]  /*1c20*/  R2UR UR7, R90 ;  /* 0x000000005a0772ca */ /* 0x000fe200000e0000 */
[----:B------:R-:W-:Y:S01]  /*1c30*/  UIADD3 UR54, UR5, 0x6, URZ ;  /* 0x0000000605367890 */ /* 0x000fe2000fffe03f */
[-C--:B------:R-:W-:Y:S01]  /*1c40*/  MOV R146, R151.reuse ;  /* 0x0000009700927202 */ /* 0x080fe20000000f00 */
        /* <DEDUP_REMOVED lines=68> */
[----:B------:R-:W-:Y:S01]  /*2090*/  IMAD.MOV.U32 R89, RZ, RZ, R151 ;  /* 0x000000ffff597224 */ /* 0x000fe200078e0097 */
[----:B------:R-:W-:Y:S02]  /*20a0*/  WARPGROUP.DEPBAR.LE gsb0, 0x0 ;  /* 0x00008000000079c5 */ /* 0x000fe40000010000 */
[----:B------:R-:W-:-:S06]  /*20b0*/  WARPGROUP.ARRIVE ;  /* 0x00000000000079c5 */ /* 0x000fcc0000000000 */
[----:B------:R-:W-:Y:S01]  /*20c0*/  HGMMA.64x128x16.F32.BF16 R24, gdesc[UR12], R24, gsb0 ;  /* 0x01e000000c1879f0 */ /* 0x000fe20008001818 */
[----:B------:R-:W-:Y:S02]  /*20d0*/  UIADD3 UR12, UR4, 0x404, URZ ;  /* 0x00000404040c7890 */ /* 0x000fe4000fffe03f */
[----:B------:R-:W-:Y:S01]  /*20e0*/  UIADD3 UR14, UR5, 0x404, URZ ;  /* 0x00000404050e7890 */ /* 0x000fe2000fffe03f */
[----:B------:R-:W-:Y:S01]  /*20f0*/  UMOV UR13, 0x40000040 ;  /* 0x40000040000d7882 */ /* 0x000fe20000000000 */
[----:B------:R-:W-:Y:S01]  /*2100*/  UMOV UR15, 0x40000040 ;  /* 0x40000040000f7882 */ /* 0x000fe20000000000 */
[----:B------:R-:W-:Y:S02]  /*2110*/  UMOV UR4, 0xffffff80 ;  /* 0xffffff8000047882 */ /* 0x000fe40000000000 */
[----:B------:R-:W-:-:S04]  /*2120*/  UIMAD UR4, UR7, UR4, 0x80 ;  /* 0x00000080070474a4 */ /* 0x000fc8000f8e0204 */
[----:B------:R-:W-:-:S04]  /*2130*/  UIADD3 UR4, UR60, UR4, URZ ;  /* 0x000000043c047290 */ /* 0x000fc8000fffe03f */
[----:B------:R-:W-:Y:S02]  /*2140*/  UIADD3 UR5, -UR39, 0x1, UR4 ;  /* 0x0000000127057890 */ /* 0x000fe4000fffe104 */
[----:B------:R-:W-:Y:S01]  /*2150*/  IMAD.U32 R12, RZ, RZ, UR4 ;  /* 0x00000004ff0c7e24 */ /* 0x000fe2000f8e00ff */
[----:B------:R-:W-:-:S03]  /*2160*/  ULDC UR4, c[0x0][0x988] ;  /* 0x0002620000047ab9 */ /* 0x000fc60000000800 */
[----:B------:R-:W-:Y:S01]  /*2170*/  IMAD.U32 R90, RZ, RZ, UR5 ;  /* 0x00000005ff5a7e24 */ /* 0x000fe2000f8e00ff */
[----:B------:R-:W-:-:S03]  /*2180*/  UIADD3 UR5, UR60, -UR39, URZ ;  /* 0x800000273c057290 */ /* 0x000fc6000fffe03f */
[----:B------:R-:W-:Y:S01]  /*2190*/  IMAD R90, R17, -0x2, R90 ;  /* 0xfffffffe115a7824 */ /* 0x000fe200078e025a */
[----:B------:R-:W-:Y:S01]  /*21a0*/  ULEA UR5, UR61, UR5, 0x7 ;  /* 0x000000053d057291 */ /* 0x000fe2000f8e383f */
        /* <DEDUP_REMOVED lines=35> */
[----:B------:R-:W-:Y:S02]  /*23e0*/  IMAD.U32 R45, RZ, RZ, UR61 ;  /* 0x0000003dff2d7e24 */ /* 0x000fe4000f8e00ff */
[----:B------:R-:W-:Y:S01]  /*23f0*/  FMUL.FTZ R30, R30, UR6 ;  /* 0x000000061e1e7c20 */ /* 0x000fe20008410000 */
[----:B------:R-:W-:Y:S01]  /*2400*/  FMUL.FTZ R31, R31, UR6 ;  /* 0x000000061f1f7c20 */ /* 0x000fe20008410000 */
[----:B------:R-:W0:Y:S01]  /*2410*/  MUFU.TANH R26, R26 ;  /* 0x0000001a001a7308 */ /* 0x000e220000002400 */
[----:B------:R-:W-:-:S02]  /*2420*/  IMAD R45, R45, 0x80, R22 ;  /* 0x000000802d2d7824 */ /* 0x000fc400078e0216 */
[----:B------:R-:W-:Y:S01]  /*2430*/  FMUL.FTZ R21, R41, UR6 ;  /* 0x0000000629157c20 */ /* 0x000fe20008410000 */
[----:B------:R-:W-:Y:S02]  /*2440*/  IMAD R41, R17, -0x2, R12 ;  /* 0xfffffffe11297824 */ /* 0x000fe400078e020c */
[----:B------:R-:W-:Y:S01]  /*2450*/  FMUL.FTZ R34, R34, UR6 ;  /* 0x0000000622227c20 */ /* 0x000fe20008410000 */
[----:B------:R-:W-:Y:S01]  /*2460*/  FMUL.FTZ R11, R32, UR6 ;  /* 0x00000006200b7c20 */ /* 0x000fe20008410000 */
[----:B------:R-:W-:Y:S01]  /*2470*/  IADD3 R12, R90, 0x8, R45 ;  /* 0x000000085a0c7810 */ /* 0x000fe20007ffe02d */
[----:B------:R-:W-:Y:S01]  /*2480*/  FMUL.FTZ R32, R49, UR6 ;  /* 0x0000000631207c20 */ /* 0x000fe20008410000 */
[----:B------:R-:W1:Y:S01]  /*2490*/  MUFU.TANH R27, R27 ;  /* 0x0000001b001b7308 */ /* 0x000e620000002400 */
[----:B------:R-:W-:Y:S01]  /*24a0*/  FMUL.FTZ R35, R35, UR6 ;  /* 0x0000000623237c20 */ /* 0x000fe20008410000 */
[----:B------:R-:W-:Y:S01]  /*24b0*/  VIMNMX R49, R41, R12, PT ;  /* 0x0000000c29317248 */ /* 0x000fe20003fe0100 */
[----:B------:R-:W-:Y:S01]  /*24c0*/  FMUL.FTZ R38, R38, UR6 ;  /* 0x0000000626267c20 */ /* 0x000fe20008410000 */
[----:B------:R-:W-:Y:S01]  /*24d0*/  FMUL.FTZ R13, R33, UR6 ;  /* 0x00000006210d7c20 */ /* 0x000fe20008410000 */
[----:B------:R-:W-:Y:S01]  /*24e0*/  FMUL.FTZ R33, R53, UR6 ;  /* 0x0000000635217c20 */ /* 0x000fe20008410000 */
[----:B------:R-:W-:Y:S01]  /*24f0*/  ISETP.GT.AND P2, PT, R49, RZ, PT ;  /* 0x000000ff3100720c */ /* 0x000fe20003f44270 */
[----:B------:R-:W-:Y:S01]  /*2500*/  FMUL.FTZ R39, R39, UR6 ;  /* 0x0000000627277c20 */ /* 0x000fe20008410000 */
[----:B------:R-:W2:Y:S01]  /*2510*/  MUFU.TANH R30, R30 ;  /* 0x0000001e001e7308 */ /* 0x000ea20000002400 */
[C---:B------:R-:W-:Y:S01]  /*2520*/  ISETP.GT.AND P3, PT, R49.reuse, 0x1, PT ;  /* 0x000000013100780c */ /* 0x040fe20003f64270 */
[----:B------:R-:W-:Y:S01]  /*2530*/  FMUL.FTZ R42, R42, UR6 ;  /* 0x000000062a2a7c20 */ /* 0x000fe20008410000 */
[----:B------:R-:W-:Y:S01]  /*2540*/  ISETP.GT.AND P4, PT, R49, 0x8, PT ;  /* 0x000000083100780c */ /* 0x000fe20003f84270 */
[----:B------:R-:W-:Y:S01]  /*2550*/  FMUL.FTZ R43, R43, UR6 ;  /* 0x000000062b2b7c20 */ /* 0x000fe20008410000 */
[----:B0-----:R-:W-:Y:S01]  /*2560*/  FSEL R92, R26, -INF , P2 ;  /* 0xff8000001a5c7808 */ /* 0x001fe20001000000 */
[----:B------:R-:W-:Y:S01]  /*2570*/  FMUL.FTZ R46, R46, UR6 ;  /* 0x000000062e2e7c20 */ /* 0x000fe20008410000 */
[----:B------:R-:W-:Y:S01]  /*2580*/  ISETP.GT.AND P2, PT, R49, 0x9, PT ;  /* 0x000000093100780c */ /* 0x000fe20003f44270 */
[----:B------:R-:W0:Y:S01]  /*2590*/  MUFU.TANH R31, R31 ;  /* 0x0000001f001f7308 */ /* 0x000e220000002400 */
        /* <DEDUP_REMOVED lines=62> */
[----:B------:R-:W-:Y:S01]  /*2980*/  VIADDMNMX R41, R45, R90, R41, PT ;  /* 0x0000005a2d297246 */ /* 0x000fe20003800129 */
[----:B------:R-:W2:Y:S01]  /*2990*/  MUFU.TANH R47, R47 ;  /* 0x0000002f002f7308 */ /* 0x000ea20000002400 */
[----:B0-----:R-:W-:Y:S01]  /*29a0*/  FSEL R118, R43, -INF , P2 ;  /* 0xff8000002b767808 */ /* 0x001fe20001000000 */
[----:B------:R-:W-:Y:S01]  /*29b0*/  FMUL.FTZ R61, R61, UR6 ;  /* 0x000000063d3d7c20 */ /* 0x000fe20008410000 */
[----:B------:R-:W-:Y:S01]  /*29c0*/  ISETP.GT.AND P2, PT, R49, 0x29, PT ;  /* 0x000000293100780c */ /* 0x000fe20003f44270 */
[----:B------:R-:W-:Y:S01]  /*29d0*/  FMUL.FTZ R64, R64, UR6 ;  /* 0x0000000640407c20 */ /* 0x000fe20008410000 */
[----:B------:R-:W-:Y:S01]  /*29e0*/  FMNMX.FTZ R27, R118, R27, !PT ;  /* 0x0000001b761b7209 */ /* 0x000fe20007810000 */
[----:B------:R-:W-:Y:S01]  /*29f0*/  FMUL.FTZ R65, R65, UR6 ;  /* 0x0000000641417c20 */ /* 0x000fe20008410000 */
[----:B------:R-:W-:Y:S01]  /*2a00*/  ISETP.GT.AND P4, PT, R41, 0x8, PT ;  /* 0x000000082900780c */ /* 0x000fe20003f84270 */
[----:B------:R-:W-:Y:S01]  /*2a10*/  MUFU.TANH R50, R50 ;  /* 0x0000003200327308 */ /* 0x000fe20000002400 */
[----:B-1----:R-:W-:Y:S01]  /*2a20*/  FSEL R88, R46, -INF , P3 ;  /* 0xff8000002e587808 */ /* 0x002fe20001800000 */
[----:B------:R-:W-:Y:S01]  /*2a30*/  FMUL.FTZ R68, R68, UR6 ;  /* 0x0000000644447c20 */ /* 0x000fe20008410000 */
[----:B------:R-:W-:Y:S01]  /*2a40*/  ISETP.GT.AND P3, PT, R49, 0x30, PT ;  /* 0x000000303100780c */ /* 0x000fe20003f64270 */
        /* <DEDUP_REMOVED lines=11> */
[----:B------:R1:W-:Y:S01]  /*2b00*/  @!P1 SYNCS.ARRIVE.TRANS64.RED.A1T0 RZ, [R0+URZ], RZ ;  /* 0x000000ff00ff99a7 */ /* 0x0003e2000810043f */
[----:B------:R-:W3:Y:S08]  /*2b10*/  MUFU.TANH R5, R54 ;  /* 0x0000003600057308 */ /* 0x000ef00000002400 */
[----:B------:R-:W4:Y:S08]  /*2b20*/  MUFU.TANH R44, R55 ;  /* 0x00000037002c7308 */ /* 0x000f300000002400 */
[----:B------:R2:W-:Y:S08]  /*2b30*/  MUFU.TANH R12, R66 ;  /* 0x00000042000c7308 */ /* 0x0005f00000002400 */
[----:B------:R5:W1:Y:S01]  /*2b40*/  MUFU.TANH R40, R58 ;  /* 0x0000003a00287308 */ /* 0x000a620000002400 */
[----:B--2---:R-:W-:-:S02]  /*2b50*/  FSEL R66, R47, -INF , P2 ;  /* 0xff8000002f427808 */ /* 0x004fc40001000000 */
[----:B------:R-:W-:Y:S02]  /*2b60*/  ISETP.GT.AND P2, PT, R49, 0x31, PT ;  /* 0x000000313100780c */ /* 0x000fe40003f44270 */
[----:B------:R-:W-:Y:S02]  /*2b70*/  FMNMX.FTZ R27, R66, R27, !PT ;  /* 0x0000001b421b7209 */ /* 0x000fe40007810000 */
[----:B0-----:R-:W-:Y:S01]  /*2b80*/  FSEL R54, R51, -INF , P2 ;  /* 0xff80000033367808 */ /* 0x001fe20001000000 */
[----:B------:R-:W0:Y:S01]  /*2b90*/  MUFU.TANH R59, R59 ;  /* 0x0000003b003b7308 */ /* 0x000e220000002400 */
[----:B-----5:R-:W-:Y:S02]  /*2ba0*/  FSEL R58, R50, -INF , P3 ;  /* 0xff800000323a7808 */ /* 0x020fe40001800000 */
[----:B------:R-:W-:Y:S02]  /*2bb0*/  ISETP.GT.AND P3, PT, R49, 0x38, PT ;  /* 0x000000383100780c */ /* 0x000fe40003f64270 */
[----:B------:R-:W-:-:S02]  /*2bc0*/  FMNMX.FTZ R27, R58, R27, !PT ;  /* 0x0000001b3a1b7209 */ /* 0x000fc40007810000 */
[----:B------:R-:W-:Y:S01]  /*2bd0*/  ISETP.GT.AND P2, PT, R49, 0x39, PT ;  /* 0x000000393100780c */ /* 0x000fe20003f44270 */
[----:B------:R-:W2:Y:S01]  /*2be0*/  MUFU.TANH R62, R62 ;  /* 0x0000003e003e7308 */ /* 0x000ea20000002400 */
[----:B---3--:R-:W-:Y:S01]  /*2bf0*/  FSEL R50, R5, -INF , P3 ;  /* 0xff80000005327808 */ /* 0x008fe20001800000 */
[----:B------:R-:W-:Y:S01]  /*2c00*/  FMUL.FTZ R5, R60, UR6 ;  /* 0x000000063c057c20 */ /* 0x000fe20008410000 */
[----:B------:R-:W-:Y:S01]  /*2c10*/  FMNMX.FTZ R27, R54, R27, !PT ;  /* 0x0000001b361b7209 */ /* 0x000fe20007810000 */
[----:B------:R-:W-:Y:S01]  /*2c20*/  USHF.R.S32.HI UR6, URZ, 0x1f, UR5 ;  /* 0x0000001f3f067899 */ /* 0x000fe20008011405 */
[C---:B------:R-:W-:Y:S02]  /*2c30*/  ISETP.GT.AND P3, PT, R49.reuse, 0x40, PT ;  /* 0x000000403100780c */ /* 0x040fe40003f64270 */
[----:B----4-:R-:W-:Y:S01]  /*2c40*/  FSEL R44, R44, -INF , P2 ;  /* 0xff8000002c2c7808 */ /* 0x010fe20001000000 */
[----:B------:R-:W3:Y:S01]  /*2c50*/  MUFU.TANH R63, R63 ;  /* 0x0000003f003f7308 */ /* 0x000ee20000002400 */
[----:B------:R-:W-:Y:S01]  /*2c60*/  FMNMX.FTZ R27, R50, R27, !PT ;  /* 0x0000001b321b7209 */ /* 0x000fe20007810000 */
[----:B------:R-:W-:Y:S01]  /*2c70*/  ULEA.HI UR6, UR6, UR5, URZ, 0x7 ;  /* 0x0000000506067291 */ /* 0x000fe2000f8f383f */
[----:B------:R-:W-:-:S02]  /*2c80*/  ISETP.GT.AND P2, PT, R49, 0x41, PT ;  /* 0x000000413100780c */ /* 0x000fc40003f44270 */
[----:B-1----:R-:W-:Y:S01]  /*2c90*/  FSEL R40, R40, -INF , P3 ;  /* 0xff80000028287808 */ /* 0x002fe20001800000 */
[----:B------:R-:W-:Y:S01]  /*2ca0*/  USHF.R.S32.HI UR6, URZ, 0x7, UR6 ;  /* 0x000000073f067899 */ /* 0x000fe20008011406 */
[----:B------:R-:W-:Y:S01]  /*2cb0*/  FMNMX.FTZ R27, R44, R27, !PT ;  /* 0x0000001b2c1b7209 */ /* 0x000fe20007810000 */
[----:B------:R-:W1:Y:S01]  /*2cc0*/  MUFU.TANH R67, R67 ;  /* 0x0000004300437308 */ /* 0x000e620000002400 */
[----:B------:R-:W-:Y:S01]  /*2cd0*/  ISETP.GT.AND P3, PT, R49, 0x48, PT ;  /* 0x000000483100780c */ /* 0x000fe20003f64270 */
[----:B------:R-:W-:Y:S01]  /*2ce0*/  UISETP.LT.AND UP0, UPT, URZ, UR6, UPT ;  /* 0x000000063f00728c */ /* 0x000fe2000bf01270 */
[----:B0-----:R-:W-:Y:S02]  /*2cf0*/  FSEL R30, R59, -INF , P2 ;  /* 0xff8000003b1e7808 */ /* 0x001fe40001000000 */
[----:B------:R-:W-:Y:S01]  /*2d00*/  FMNMX.FTZ R27, R40, R27, !PT ;  /* 0x0000001b281b7209 */ /* 0x000fe20007810000 */
[----:B------:R-:W-:Y:S01]  /*2d10*/  USEL UR10, URZ, UR6, !UP0 ;  /* 0x000000063f0a7287 */ /* 0x000fe2000c000000 */
[----:B------:R-:W-:Y:S01]  /*2d20*/  ISETP.GT.AND P2, PT, R49, 0x49, PT ;  /* 0x000000493100780c */ /* 0x000fe20003f44270 */
[----:B------:R-:W0:Y:S01]  /*2d30*/  MUFU.TANH R48, R70 ;  /* 0x0000004600307308 */ /* 0x000e220000002400 */
[----:B--2---:R-:W-:-:S02]  /*2d40*/  FSEL R26, R62, -INF , P3 ;  /* 0xff8000003e1a7808 */ /* 0x004fc40001800000 */
[----:B------:R-:W-:Y:S02]  /*2d50*/  FMNMX.FTZ R27, R30, R27, !PT ;  /* 0x0000001b1e1b7209 */ /* 0x000fe40007810000 */
[----:B------:R-:W-:Y:S02]  /*2d60*/  ISETP.GT.AND P3, PT, R49, 0x50, PT ;  /* 0x000000503100780c */ /* 0x000fe40003f64270 */
[----:B---3--:R-:W-:Y:S01]  /*2d70*/  FSEL R34, R63, -INF , P2 ;  /* 0xff8000003f227808 */ /* 0x008fe20001000000 */
[----:B------:R-:W2:Y:S01]  /*2d80*/  MUFU.TANH R52, R71 ;  /* 0x0000004700347308 */ /* 0x000ea20000002400 */
[----:B------:R-:W-:Y:S02]  /*2d90*/  FMNMX.FTZ R27, R26, R27, !PT ;  /* 0x0000001b1a1b7209 */ /* 0x000fe40007810000 */
[----:B------:R-:W-:Y:S02]  /*2da0*/  ISETP.GT.AND P2, PT, R49, 0x51, PT ;  /* 0x000000513100780c */ /* 0x000fe40003f44270 */
[----:B------:R-:W-:-:S02]  /*2db0*/  FSEL R38, R12, -INF , P3 ;  /* 0xff8000000c267808 */ /* 0x000fc40001800000 */
[----:B------:R-:W-:Y:S01]  /*2dc0*/  FMNMX.FTZ R27, R34, R27, !PT ;  /* 0x0000001b221b7209 */ /* 0x000fe20007810000 */
[----:B------:R-:W3:Y:S01]  /*2dd0*/  MUFU.TANH R56, R74 ;  /* 0x0000004a00387308 */ /* 0x000ee20000002400 */
[----:B------:R-:W-:Y:S02]  /*2de0*/  ISETP.GT.AND P3, PT, R49, 0x58, PT ;  /* 0x000000583100780c */ /* 0x000fe40003f64270 */
[----:B-1----:R-:W-:Y:S02]  /*2df0*/  FSEL R42, R67, -INF , P2 ;  /* 0xff800000432a7808 */ /* 0x002fe40001000000 */
[----:B------:R-:W-:Y:S02]  /*2e00*/  FMNMX.FTZ R27, R38, R27, !PT ;  /* 0x0000001b261b7209 */ /* 0x000fe40007810000 */
[----:B------:R-:W-:Y:S01]  /*2e10*/  ISETP.GT.AND P2, PT, R49, 0x59, PT ;  /* 0x000000593100780c */ /* 0x000fe20003f44270 */
[----:B------:R-:W1:Y:S01]  /*2e20*/  MUFU.TANH R75, R75 ;  /* 0x0000004b004b7308 */ /* 0x000e620000002400 */
[----:B0-----:R-:W-:-:S02]  /*2e30*/  FSEL R48, R48, -INF , P3 ;  /* 0xff80000030307808 */ /* 0x001fc40001800000 */
[----:B------:R-:W-:Y:S02]  /*2e40*/  FMNMX.FTZ R27, R42, R27, !PT ;  /* 0x0000001b2a1b7209 */ /* 0x000fe40007810000 */
[C---:B------:R-:W-:Y:S02]  /*2e50*/  ISETP.GT.AND P3, PT, R49.reuse, 0x60, PT ;  /* 0x000000603100780c */ /* 0x040fe40003f64270 */
[----:B--2---:R-:W-:Y:S01]  /*2e60*/  FSEL R52, R52, -INF , P2 ;  /* 0xff80000034347808 */ /* 0x004fe20001000000 */
[----:B------:R-:W0:Y:S01]  /*2e70*/  MUFU.TANH R70, R78 ;  /* 0x0000004e00467308 */ /* 0x000e220000002400 */
[----:B------:R-:W-:Y:S02]  /*2e80*/  FMNMX.FTZ R27, R48, R27, !PT ;  /* 0x0000001b301b7209 */ /* 0x000fe40007810000 */
[----:B------:R-:W-:Y:S02]  /*2e90*/  ISETP.GT.AND P2, PT, R49, 0x61, PT ;  /* 0x000000613100780c */ /* 0x000fe40003f44270 */
[----:B---3--:R-:W-:-:S02]  /*2ea0*/  FSEL R56, R56, -INF , P3 ;  /* 0xff80000038387808 */ /* 0x008fc40001800000 */
[----:B------:R-:W-:Y:S01]  /*2eb0*/  FMNMX.FTZ R27, R52, R27, !PT ;  /* 0x0000001b341b7209 */ /* 0x000fe20007810000 */
[----:B------:R-:W2:Y:S01]  /*2ec0*/  MUFU.TANH R74, R79 ;  /* 0x0000004f004a7308 */ /* 0x000ea20000002400 */
        /* <DEDUP_REMOVED lines=8> */
[----:B------:R-:W-:Y:S01]  /*2f50*/  FMNMX.FTZ R27, R70, R27, !PT ;  /* 0x0000001b461b7209 */ /* 0x000fe20007810000 */
[----:B------:R-:W0:Y:S01]  /*2f60*/  MUFU.TANH R78, R83 ;  /* 0x00000053004e7308 */ /* 0x000e220000002400 */
[----:B--2---:R-:W-:Y:S02]  /*2f70*/  FSEL R74, R74, -INF , P2 ;  /* 0xff8000004a4a7808 */ /* 0x004fe40001000000 */
[----:B------:R-:W-:Y:S02]  /*2f80*/  ISETP.GT.AND P2, PT, R49, 0x71, PT ;  /* 0x000000713100780c */ /* 0x000fe40003f44270 */
[----:B------:R-:W-:-:S03]  /*2f90*/  FMNMX.FTZ R31, R74, R27, !PT ;  /* 0x0000001b4a1f7209 */ /* 0x000fc60007810000 */
[----:B------:R-:W2:Y:S01]  /*2fa0*/  MUFU.TANH R86, R86 ;  /* 0x0000005600567308 */ /* 0x000ea20000002400 */
[----:B-1----:R-:W-:Y:S02]  /*2fb0*/  FSEL R60, R82, -INF , P3 ;  /* 0xff800000523c7808 */ /* 0x002fe40001800000 */
[----:B------:R-:W-:Y:S02]  /*2fc0*/  ISETP.GT.AND P3, PT, R49, 0x78, PT ;  /* 0x000000783100780c */ /* 0x000fe40003f64270 */
[----:B------:R-:W-:-:S03]  /*2fd0*/  FMNMX.FTZ R31, R60, R31, !PT ;  /* 0x0000001f3c1f7209 */ /* 0x000fc60007810000 */
[----:B------:R-:W1:Y:S01]  /*2fe0*/  MUFU.TANH R87, R87 ;  /* 0x0000005700577308 */ /* 0x000e620000002400 */
[----:B0-----:R-:W-:Y:S02]  /*2ff0*/  FSEL R78, R78, -INF , P2 ;  /* 0xff8000004e4e7808 */ /* 0x001fe40001000000 */
[----:B------:R-:W-:Y:S02]  /*3000*/  ISETP.GT.AND P2, PT, R49, 0x79, PT ;  /* 0x000000793100780c */ /* 0x000fe40003f44270 */
[----:B------:R-:W-:-:S03]  /*3010*/  FMNMX.FTZ R31, R78, R31, !PT ;  /* 0x0000001f4e1f7209 */ /* 0x000fc60007810000 */
[----:B------:R-:W-:Y:S01]  /*3020*/  MUFU.TANH R27, R5 ;  /* 0x00000005001b7308 */ /* 0x000fe20000002400 */
[----:B--2---:R-:W-:Y:S02]  /*3030*/  FSEL R82, R86, -INF , P3 ;  /* 0xff80000056527808 */ /* 0x004fe40001800000 */
[----:B------:R-:W-:Y:S02]  /*3040*/  ISETP.GT.AND P3, PT, R41, 0x1, PT ;  /* 0x000000012900780c */ /* 0x000fe40003f64270 */
[----:B------:R-:W-:-:S03]  /*3050*/  FMNMX.FTZ R31, R82, R31, !PT ;  /* 0x0000001f521f7209 */ /* 0x000fc60007810000 */
[----:B------:R-:W-:Y:S01]  /*3060*/  MUFU.TANH R2, R2 ;  /* 0x0000000200027308 */ /* 0x000fe20000002400 */
[----:B-1----:R-:W-:-:S04]  /*3070*/  FSEL R86, R87, -INF , P2 ;  /* 0xff80000057567808 */ /* 0x002fc80001000000 */
[----:B------:R-:W-:-:S03]  /*3080*/  FMNMX.FTZ R31, R86, R31, !PT ;  /* 0x0000001f561f7209 */ /* 0x000fc60007810000 */
[----:B------:R-:W0:Y:S02]  /*3090*/  MUFU.TANH R3, R3 ;  /* 0x0000000300037308 */ /* 0x000e240000002400 */
[----:B------:R-:W1:Y:S06]  /*30a0*/  SHFL.BFLY PT, R12, R31, 0x2, 0x1f ;  /* 0x0c401f001f0c7f89 */ /* 0x000e6c00000e0000 */
[----:B------:R-:W2:Y:S08]  /*30b0*/  MUFU.TANH R4, R4 ;  /* 0x0000000400047308 */ /* 0x000eb00000002400 */
[----:B------:R-:W3:Y:S01]  /*30c0*/  MUFU.TANH R10, R10 ;  /* 0x0000000a000a7308 */ /* 0x000ee20000002400 */
[----:B0-----:R-:W-:-:S02]  /*30d0*/  FSEL R3, R3, -INF , P3 ;  /* 0xff80000003037808 */ /* 0x001fc40001800000 */
[----:B------:R-:W-:-:S05]  /*30e0*/  ISETP.GT.AND P3, PT, R41, 0x10, PT ;  /* 0x000000102900780c */ /* 0x000fca0003f64270 */
[----:B------:R-:W0:Y:S01]  /*30f0*/  MUFU.TANH R11, R11 ;  /* 0x0000000b000b7308 */ /* 0x000e220000002400 */
[----:B-1----:R-:W-:-:S05]  /*3100*/  FMNMX.FTZ R5, R31, R12, !PT ;  /* 0x0000000c1f057209 */ /* 0x002fca0007810000 */
[----:B------:R-:W1:Y:S02]  /*3110*/  SHFL.BFLY PT, R12, R5, 0x1, 0x1f ;  /* 0x0c201f00050c7f89 */ /* 0x000e6400000e0000 */
[----:B------:R-:W4:Y:S08]  /*3120*/  MUFU.TANH R13, R13 ;  /* 0x0000000d000d7308 */ /* 0x000f300000002400 */
[----:B------:R-:W5:Y:S08]  /*3130*/  MUFU.TANH R14, R14 ;  /* 0x0000000e000e7308 */ /* 0x000f700000002400 */
[----:B------:R-:W5:Y:S01]  /*3140*/  MUFU.TANH R15, R15 ;  /* 0x0000000f000f7308 */ /* 0x000f620000002400 */
[----:B-1----:R-:W-:-:S07]  /*3150*/  FMNMX.FTZ R12, R5, R12, !PT ;  /* 0x0000000c050c7209 */ /* 0x002fce0007810000 */
[----:B------:R-:W1:Y:S01]  /*3160*/  MUFU.TANH R20, R20 ;  /* 0x0000001400147308 */ /* 0x000e620000002400 */
[----:B------:R-:W-:Y:S01]  /*3170*/  MOV R5, UR4 ;  /* 0x0000000400057c02 */ /* 0x000fe20008000f00 */
[----:B------:R-:W-:Y:S01]  /*3180*/  UIADD3 UR4, UR7, -0x2, URZ ;  /* 0xfffffffe07047890 */ /* 0x000fe2000fffe03f */
[----:B------:R-:W-:-:S03]  /*3190*/  FSETP.NEU.FTZ.AND P2, PT, R12, -INF , PT ;  /* 0xff8000000c00780b */ /* 0x000fc60003f5d000 */
[----:B------:R-:W-:Y:S01]  /*31a0*/  FMUL.FTZ R31, R12, R5 ;  /* 0x000000050c1f7220 */ /* 0x000fe20000410000 */
[----:B------:R-:W-:Y:S01]  /*31b0*/  UISETP.GE.AND UP0, UPT, UR4, UR10, UPT ;  /* 0x0000000a0400728c */ /* 0x000fe2000bf06270 */
[----:B------:R-:W1:Y:S03]  /*31c0*/  MUFU.TANH R21, R21 ;  /* 0x0000001500157308 */ /* 0x000e660000002400 */
[----:B------:R-:W-:Y:S02]  /*31d0*/  FSEL R35, R31, RZ, P2 ;  /* 0x000000ff1f237208 */ /* 0x000fe40001000000 */
[----:B------:R-:W-:-:S03]  /*31e0*/  ISETP.GT.AND P2, PT, R41, RZ, PT ;  /* 0x000000ff2900720c */ /* 0x000fc60003f44270 */
[-CC-:B------:R-:W-:Y:S01]  /*31f0*/  FFMA.FTZ R181, R92, R5.reuse, -R35.reuse ;  /* 0x000000055cb57223 */ /* 0x180fe20000010823 */
[----:B------:R-:W-:Y:S01]  /*3200*/  FSEL R90, R2, -INF , P2 ;  /* 0xff800000025a7808 */ /* 0x000fe20001000000 */
[-CC-:B------:R-:W-:Y:S01]  /*3210*/  FFMA.FTZ R183, R94, R5.reuse, -R35.reuse ;  /* 0x000000055eb77223 */ /* 0x180fe20000010823 */
[C---:B------:R-:W-:Y:S01]  /*3220*/  ISETP.GT.AND P2, PT, R41.reuse, 0x9, PT ;  /* 0x000000092900780c */ /* 0x040fe20003f44270 */
[-CC-:B------:R-:W-:Y:S01]  /*3230*/  FFMA.FTZ R2, R96, R5.reuse, -R35.reuse ;  /* 0x0000000560027223 */ /* 0x180fe20000010823 */
[----:B--2---:R-:W-:Y:S01]  /*3240*/  FSEL R92, R4, -INF , P4 ;  /* 0xff800000045c7808 */ /* 0x004fe20002000000 */
[--C-:B------:R-:W-:Y:S01]  /*3250*/  FFMA.FTZ R177, R98, R5, -R35.reuse ;  /* 0x0000000562b17223 */ /* 0x100fe20000010823 */
[----:B------:R-:W-:Y:S01]  /*3260*/  FMNMX.FTZ R31, R90, R3, !PT ;  /* 0x000000035a1f7209 */ /* 0x000fe20007810000 */
[----:B------:R-:W2:Y:S01]  /*3270*/  MUFU.TANH R24, R24 ;  /* 0x0000001800187308 */ /* 0x000ea20000002400 */
[----:B---3--:R-:W-:Y:S01]  /*3280*/  FSEL R94, R10, -INF , P2 ;  /* 0xff8000000a5e7808 */ /* 0x008fe20001000000 */
[--C-:B------:R-:W-:Y:S01]  /*3290*/  FFMA.FTZ R4, R102, R5, -R35.reuse ;  /* 0x0000000566047223 */ /* 0x100fe20000010823 */
[----:B------:R-:W-:Y:S01]  /*32a0*/  FMNMX.FTZ R31, R92, R31, !PT ;  /* 0x0000001f5c1f7209 */ /* 0x000fe20007810000 */
[-CC-:B------:R-:W-:Y:S01]  /*32b0*/  FFMA.FTZ R179, R106, R5.reuse, -R35.reuse ;  /* 0x000000056ab37223 */ /* 0x180fe20000010823 */
[----:B------:R-:W-:Y:S01]  /*32c0*/  ISETP.GT.AND P2, PT, R41, 0x11, PT ;  /* 0x000000112900780c */ /* 0x000fe20003f44270 */
[--C-:B------:R-:W-:Y:S01]  /*32d0*/  FFMA.FTZ R173, R114, R5, -R35.reuse ;  /* 0x0000000572ad7223 */ /* 0x100fe20000010823 */
[----:B0-----:R-:W-:Y:S01]  /*32e0*/  FSEL R96, R11, -INF , P3 ;  /* 0xff8000000b607808 */ /* 0x001fe20001800000 */
[----:B------:R-:W0:Y:S01]  /*32f0*/  MUFU.TANH R25, R25 ;  /* 0x0000001900197308 */ /* 0x000e220000002400 */
[----:B------:R-:W-:Y:S01]  /*3300*/  FMNMX.FTZ R31, R94, R31, !PT ;  /* 0x0000001f5e1f7209 */ /* 0x000fe20007810000 */
[-CC-:B------:R-:W-:Y:S01]  /*3310*/  FFMA.FTZ R175, R88, R5.reuse, -R35.reuse ;  /* 0x0000000558af7223 */ /* 0x180fe20000010823 */
[----:B------:R-:W-:Y:S01]  /*3320*/  ISETP.GT.AND P3, PT, R41, 0x18, PT ;  /* 0x000000182900780c */ /* 0x000fe20003f64270 */
[-CC-:B------:R-:W-:Y:S01]  /*3330*/  FFMA.FTZ R169, R58, R5.reuse, -R35.reuse ;  /* 0x000000053aa97223 */ /* 0x180fe20000010823 */
[----:B----4-:R-:W-:Y:S01]  /*3340*/  FSEL R98, R13, -INF , P2 ;  /* 0xff8000000d627808 */ /* 0x010fe20001000000 */
[--C-:B------:R-:W-:Y:S01]  /*3350*/  FFMA.FTZ R171, R50, R5, -R35.reuse ;  /* 0x0000000532ab7223 */ /* 0x100fe20000010823 */
[----:B------:R-:W-:Y:S01]  /*3360*/  FMNMX.FTZ R31, R96, R31, !PT ;  /* 0x0000001f601f7209 */ /* 0x000fe20007810000 */
[----:B------:R-:W3:Y:S01]  /*3370*/  MUFU.TANH R28, R28 ;  /* 0x0000001c001c7308 */ /* 0x000ee20000002400 */
[----:B------:R-:W-:Y:S01]  /*3380*/  ISETP.GT.AND P2, PT, R41, 0x19, PT ;  /* 0x000000192900780c */ /* 0x000fe20003f44270 */
[-CC-:B------:R-:W-:Y:S01]  /*3390*/  FFMA.FTZ R165, R40, R5.reuse, -R35.reuse ;  /* 0x0000000528a57223 */ /* 0x180fe20000010823 */
[----:B-----5:R-:W-:Y:S01]  /*33a0*/  FSEL R100, R14, -INF , P3 ;  /* 0xff8000000e647808 */ /* 0x020fe20001800000 */
[--C-:B------:R-:W-:Y:S01]  /*33b0*/  FFMA.FTZ R14, R110, R5, -R35.reuse ;  /* 0x000000056e0e7223 */ /* 0x100fe20000010823 */
[----:B------:R-:W-:Y:S01]  /*33c0*/  FMNMX.FTZ R31, R98, R31, !PT ;  /* 0x0000001f621f7209 */ /* 0x000fe20007810000 */
[-CC-:B------:R-:W-:Y:S01]  /*33d0*/  FFMA.FTZ R46, R53, R5.reuse, -R35.reuse ;  /* 0x00000005352e7223 */ /* 0x180fe20000010823 */
[----:B------:R-:W-:Y:S01]  /*33e0*/  ISETP.GT.AND P3, PT, R41, 0x20, PT ;  /* 0x000000202900780c */ /* 0x000fe20003f64270 */
[----:B------:R-:W4:Y:S01]  /*33f0*/  MUFU.TANH R32, R32 ;  /* 0x0000002000207308 */ /* 0x000f220000002400 */
[----:B------:R-:W-:Y:S01]  /*3400*/  FSEL R102, R15, -INF , P2 ;  /* 0xff8000000f667808 */ /* 0x000fe20001000000 */
[--C-:B------:R-:W-:Y:S01]  /*3410*/  FFMA.FTZ R161, R38, R5, -R35.reuse ;  /* 0x0000000526a17223 */ /* 0x100fe20000010823 */
[----:B------:R-:W-:Y:S01]  /*3420*/  FMNMX.FTZ R31, R100, R31, !PT ;  /* 0x0000001f641f7209 */ /* 0x000fe20007810000 */
[-CC-:B------:R-:W-:Y:S01]  /*3430*/  FFMA.FTZ R167, R26, R5.reuse, -R35.reuse ;  /* 0x000000051aa77223 */ /* 0x180fe20000010823 */
[C---:B------:R-:W-:Y:S01]  /*3440*/  ISETP.GT.AND P2, PT, R41.reuse, 0x21, PT ;  /* 0x000000212900780c */ /* 0x040fe20003f44270 */
[--C-:B------:R-:W-:Y:S01]  /*3450*/  FFMA.FTZ R26, R34, R5, -R35.reuse ;  /* 0x00000005221a7223 */ /* 0x100fe20000010823 */
[----:B-1----:R-:W-:Y:S01]  /*3460*/  FSEL R104, R20, -INF , P3 ;  /* 0xff80000014687808 */ /* 0x002fe20001800000 */
[----:B------:R-:W1:Y:S01]  /*3470*/  MUFU.TANH R29, R29 ;  /* 0x0000001d001d7308 */ /* 0x000e620000002400 */
[----:B------:R-:W-:Y:S01]  /*3480*/  FMNMX.FTZ R31, R102, R31, !PT ;  /* 0x0000001f661f7209 */ /* 0x000fe20007810000 */
[-CC-:B------:R-:W-:Y:S01]  /*3490*/  FFMA.FTZ R20, R118, R5.reuse, -R35.reuse ;  /* 0x0000000576147223 */ /* 0x180fe20000010823 */
[----:B------:R-:W-:Y:S01]  /*34a0*/  ISETP.GT.AND P3, PT, R41, 0x28, PT ;  /* 0x000000282900780c */ /* 0x000fe20003f64270 */
[-CC-:B------:R-:W-:Y:S01]  /*34b0*/  FFMA.FTZ R34, R42, R5.reuse, -R35.reuse ;  /* 0x000000052a227223 */ /* 0x180fe20000010823 */
[----:B------:R-:W-:Y:S01]  /*34c0*/  FSEL R106, R21, -INF , P2 ;  /* 0xff800000156a7808 */ /* 0x000fe20001000000 */
[--C-:B------:R-:W-:Y:S01]  /*34d0*/  FFMA.FTZ R30, R30, R5, -R35.reuse ;  /* 0x000000051e1e7223 */ /* 0x100fe20000010823 */
[----:B------:R-:W-:Y:S01]  /*34e0*/  FMNMX.FTZ R31, R104, R31, !PT ;  /* 0x0000001f681f7209 */ /* 0x000fe20007810000 */
[----:B------:R-:W5:Y:S01]  /*34f0*/  MUFU.TANH R33, R33 ;  /* 0x0000002100217308 */ /* 0x000f620000002400 */
[C---:B------:R-:W-:Y:S01]  /*3500*/  ISETP.GT.AND P2, PT, R41.reuse, 0x29, PT ;  /* 0x000000292900780c */ /* 0x040fe20003f44270 */
[-CC-:B------:R-:W-:Y:S01]  /*3510*/  FFMA.FTZ R163, R48, R5.reuse, -R35.reuse ;  /* 0x0000000530a37223 */ /* 0x180fe20000010823 */
[----:B--2---:R-:W-:Y:S01]  /*3520*/  FSEL R108, R24, -INF , P3 ;  /* 0xff800000186c7808 */ /* 0x004fe20001800000 */
[--C-:B------:R-:W-:Y:S01]  /*3530*/  FFMA.FTZ R24, R66, R5, -R35.reuse ;  /* 0x0000000542187223 */ /* 0x100fe20000010823 */
[----:B------:R-:W-:Y:S01]  /*3540*/  FMNMX.FTZ R31, R106, R31, !PT ;  /* 0x0000001f6a1f7209 */ /* 0x000fe20007810000 */
[-CC-:B------:R-:W-:Y:S01]  /*3550*/  FFMA.FTZ R52, R52, R5.reuse, -R35.reuse ;  /* 0x0000000534347223 */ /* 0x180fe20000010823 */
[----:B------:R-:W-:Y:S01]  /*3560*/  ISETP.GT.AND P3, PT, R41, 0x30, PT ;  /* 0x000000302900780c */ /* 0x000fe20003f64270 */
[----:B------:R-:W2:Y:S01]  /*3570*/  MUFU.TANH R36, R36 ;  /* 0x0000002400247308 */ /* 0x000ea20000002400 */
[----:B0-----:R-:W-:Y:S01]  /*3580*/  FSEL R110, R25, -INF , P2 ;  /* 0xff800000196e7808 */ /* 0x001fe20001000000 */
[--C-:B------:R-:W-:Y:S01]  /*3590*/  FFMA.FTZ R56, R56, R5, -R35.reuse ;  /* 0x0000000538387223 */ /* 0x100fe20000010823 */
[----:B------:R-:W-:Y:S01]  /*35a0*/  FMNMX.FTZ R31, R108, R31, !PT ;  /* 0x0000001f6c1f7209 */ /* 0x000fe20007810000 */
[-CC-:B------:R-:W-:Y:S01]  /*35b0*/  FFMA.FTZ R62, R62, R5.reuse, -R35.reuse ;  /* 0x000000053e3e7223 */ /* 0x180fe20000010823 */
[C---:B------:R-:W-:Y:S01]  /*35c0*/  ISETP.GT.AND P2, PT, R41.reuse, 0x31, PT ;  /* 0x000000312900780c */ /* 0x040fe20003f44270 */
[--C-:B------:R-:W-:Y:S01]  /*35d0*/  FFMA.FTZ R70, R70, R5, -R35.reuse ;  /* 0x0000000546467223 */ /* 0x100fe20000010823 */
[----:B---3--:R-:W-:Y:S01]  /*35e0*/  FSEL R112, R28, -INF , P3 ;  /* 0xff8000001c707808 */ /* 0x008fe20001800000 */
[----:B------:R-:W0:Y:S01]  /*35f0*/  MUFU.TANH R37, R37 ;  /* 0x0000002500257308 */ /* 0x000e220000002400 */
[----:B------:R-:W-:Y:S01]  /*3600*/  FMNMX.FTZ R31, R110, R31, !PT ;  /* 0x0000001f6e1f7209 */ /* 0x000fe20007810000 */
[-CC-:B------:R-:W-:Y:S01]  /*3610*/  FFMA.FTZ R28, R54, R5.reuse, -R35.reuse ;  /* 0x00000005361c7223 */ /* 0x180fe20000010823 */
[C---:B------:R-:W-:Y:S01]  /*3620*/  ISETP.GT.AND P3, PT, R41.reuse, 0x38, PT ;  /* 0x000000382900780c */ /* 0x040fe20003f64270 */
[-CC-:B------:R-:W-:Y:S01]  /*3630*/  FFMA.FTZ R74, R74, R5.reuse, -R35.reuse ;  /* 0x000000054a4a7223 */ /* 0x180fe20000010823 */
[----:B----4-:R-:W-:Y:S01]  /*3640*/  FSEL R114, R32, -INF , P2 ;  /* 0xff80000020727808 */ /* 0x010fe20001000000 */
[--C-:B------:R-:W-:Y:S01]  /*3650*/  FFMA.FTZ R32, R44, R5, -R35.reuse ;  /* 0x000000052c207223 */ /* 0x100fe20000010823 */
[----:B------:R-:W-:Y:S01]  /*3660*/  FMNMX.FTZ R31, R112, R31, !PT ;  /* 0x0000001f701f7209 */ /* 0x000fe20007810000 */
[----:B------:R-:W3:Y:S01]  /*3670*/  MUFU.TANH R61, R61 ;  /* 0x0000003d003d7308 */ /* 0x000ee20000002400 */
[----:B------:R-:W-:Y:S01]  /*3680*/  ISETP.GT.AND P2, PT, R41, 0x39, PT ;  /* 0x000000392900780c */ /* 0x000fe20003f44270 */
[-CC-:B------:R-:W-:Y:S01]  /*3690*/  FFMA.FTZ R60, R60, R5.reuse, -R35.reuse ;  /* 0x000000053c3c7223 */ /* 0x180fe20000010823 */
[----:B-1----:R-:W-:Y:S01]  /*36a0*/  FSEL R116, R29, -INF , P3 ;  /* 0xff8000001d747808 */ /* 0x002fe20001800000 */
[--C-:B------:R-:W-:Y:S01]  /*36b0*/  FFMA.FTZ R78, R78, R5, -R35.reuse ;  /* 0x000000054e4e7223 */ /* 0x100fe20000010823 */
[----:B------:R-:W-:Y:S01]  /*36c0*/  FMNMX.FTZ R31, R114, R31, !PT ;  /* 0x0000001f721f7209 */ /* 0x000fe20007810000 */
[-CC-:B------:R-:W-:Y:S01]  /*36d0*/  FFMA.FTZ R82, R82, R5.reuse, -R35.reuse ;  /* 0x0000000552527223 */ /* 0x180fe20000010823 */
[----:B------:R-:W-:Y:S01]  /*36e0*/  ISETP.GT.AND P3, PT, R41, 0x40, PT ;  /* 0x000000402900780c */ /* 0x000fe20003f64270 */
[----:B------:R-:W1:Y:S01]  /*36f0*/  MUFU.TANH R64, R64 ;  /* 0x0000004000407308 */ /* 0x000e620000002400 */
[----:B-----5:R-:W-:Y:S01]  /*3700*/  FSEL R118, R33, -INF , P2 ;  /* 0xff80000021767808 */ /* 0x020fe20001000000 */
[----:B------:R-:W-:Y:S01]  /*3710*/  FFMA.FTZ R35, R86, R5, -R35 ;  /* 0x0000000556237223 */ /* 0x000fe20000010823 */
[----:B------:R-:W-:-:S02]  /*3720*/  FMNMX.FTZ R31, R116, R31, !PT ;  /* 0x0000001f741f7209 */ /* 0x000fc40007810000 */
[C---:B------:R-:W-:Y:S02]  /*3730*/  ISETP.GT.AND P2, PT, R41.reuse, 0x41, PT ;  /* 0x000000412900780c */ /* 0x040fe40003f44270 */
[----:B--2---:R-:W-:Y:S01]  /*3740*/  FSEL R36, R36, -INF , P3 ;  /* 0xff80000024247808 */ /* 0x004fe20001800000 */
[----:B------:R-:W2:Y:S01]  /*3750*/  MUFU.TANH R65, R65 ;  /* 0x0000004100417308 */ /* 0x000ea20000002400 */
[----:B------:R-:W-:Y:S02]  /*3760*/  FMNMX.FTZ R31, R118, R31, !PT ;  /* 0x0000001f761f7209 */ /* 0x000fe40007810000 */
[----:B------:R-:W-:Y:S02]  /*3770*/  ISETP.GT.AND P3, PT, R41, 0x48, PT ;  /* 0x000000482900780c */ /* 0x000fe40003f64270 */
[----:B0-----:R-:W-:Y:S02]  /*3780*/  FSEL R88, R37, -INF , P2 ;  /* 0xff80000025587808 */ /* 0x001fe40001000000 */
[----:B------:R-:W-:Y:S01]  /*3790*/  FMNMX.FTZ R31, R36, R31, !PT ;  /* 0x0000001f241f7209 */ /* 0x000fe20007810000 */
[----:B------:R-:W0:Y:S01]  /*37a0*/  MUFU.TANH R68, R68 ;  /* 0x0000004400447308 */ /* 0x000e220000002400 */
[----:B------:R-:W-:-:S02]  /*37b0*/  ISETP.GT.AND P2, PT, R41, 0x49, PT ;  /* 0x000000492900780c */ /* 0x000fc40003f44270 */
[----:B------:R-:W-:Y:S02]  /*37c0*/  FSEL R120, R27, -INF , P3 ;  /* 0xff8000001b787808 */ /* 0x000fe40001800000 */
[----:B------:R-:W-:Y:S02]  /*37d0*/  FMNMX.FTZ R31, R88, R31, !PT ;  /* 0x0000001f581f7209 */ /* 0x000fe40007810000 */
[----:B------:R-:W-:Y:S01]  /*37e0*/  ISETP.GT.AND P3, PT, R41, 0x50, PT ;  /* 0x000000502900780c */ /* 0x000fe20003f64270 */
[----:B------:R-:W4:Y:S01]  /*37f0*/  MUFU.TANH R69, R69 ;  /* 0x0000004500457308 */ /* 0x000f220000002400 */
[----:B---3--:R-:W-:Y:S02]  /*3800*/  FSEL R66, R61, -INF , P2 ;  /* 0xff8000003d427808 */ /* 0x008fe40001000000 */
[----:B------:R-:W-:Y:S02]  /*3810*/  FMNMX.FTZ R31, R120, R31, !PT ;  /* 0x0000001f781f7209 */ /* 0x000fe40007810000 */
[----:B------:R-:W-:-:S02]  /*3820*/  ISETP.GT.AND P2, PT, R41, 0x51, PT ;  /* 0x000000512900780c */ /* 0x000fc40003f44270 */
[----:B-1----:R-:W-:Y:S01]  /*3830*/  FSEL R64, R64, -INF , P3 ;  /* 0xff80000040407808 */ /* 0x002fe20001800000 */
[----:B------:R-:W1:Y:S01]  /*3840*/  MUFU.TANH R72, R72 ;  /* 0x0000004800487308 */ /* 0x000e620000002400 */
[----:B------:R-:W-:Y:S02]  /*3850*/  FMNMX.FTZ R31, R66, R31, !PT ;  /* 0x0000001f421f7209 */ /* 0x000fe40007810000 */
[----:B------:R-:W-:Y:S02]  /*3860*/  ISETP.GT.AND P3, PT, R41, 0x58, PT ;  /* 0x000000582900780c */ /* 0x000fe40003f64270 */
[----:B--2---:R-:W-:Y:S02]  /*3870*/  FSEL R58, R65, -INF , P2 ;  /* 0xff800000413a7808 */ /* 0x004fe40001000000 */
[----:B------:R-:W-:Y:S01]  /*3880*/  FMNMX.FTZ R31, R64, R31, !PT ;  /* 0x0000001f401f7209 */ /* 0x000fe20007810000 */
[----:B------:R-:W2:Y:S01]  /*3890*/  MUFU.TANH R73, R73 ;  /* 0x0000004900497308 */ /* 0x000ea20000002400 */
[----:B------:R-:W-:-:S02]  /*38a0*/  ISETP.GT.AND P2, PT, R41, 0x59, PT ;  /* 0x000000592900780c */ /* 0x000fc40003f44270 */
[----:B0-----:R-:W-:Y:S02]  /*38b0*/  FSEL R68, R68, -INF , P3 ;  /* 0xff80000044447808 */ /* 0x001fe40001800000 */
[----:B------:R-:W-:Y:S02]  /*38c0*/  FMNMX.FTZ R31, R58, R31, !PT ;  /* 0x0000001f3a1f7209 */ /* 0x000fe40007810000 */
[----:B------:R-:W-:Y:S01]  /*38d0*/  ISETP.GT.AND P3, PT, R41, 0x60, PT ;  /* 0x000000602900780c */ /* 0x000fe20003f64270 */
[----:B------:R-:W0:Y:S01]  /*38e0*/  MUFU.TANH R76, R76 ;  /* 0x0000004c004c7308 */ /* 0x000e220000002400 */
[----:B----4-:R-:W-:Y:S02]  /*38f0*/  FSEL R54, R69, -INF , P2 ;  /* 0xff80000045367808 */ /* 0x010fe40001000000 */
        /* <DEDUP_REMOVED lines=14> */
[----:B-1----:R-:W-:Y:S02]  /*39e0*/  FSEL R44, R77, -INF , P2 ;  /* 0xff8000004d2c7808 */ /* 0x002fe40001000000 */
[----:B------:R-:W-:Y:S02]  /*39f0*/  FMNMX.FTZ R31, R76, R31, !PT ;  /* 0x0000001f4c1f7209 */ /* 0x000fe40007810000 */
[----:B------:R-:W-:-:S02]  /*3a00*/  ISETP.GT.AND P2, PT, R41, 0x71, PT ;  /* 0x000000712900780c */ /* 0x000fc40003f44270 */
[----:B------:R-:W-:Y:S01]  /*3a10*/  FMNMX.FTZ R31, R44, R31, !PT ;  /* 0x0000001f2c1f7209 */ /* 0x000fe20007810000 */
[----:B------:R-:W1:Y:S01]  /*3a20*/  MUFU.TANH R84, R84 ;  /* 0x0000005400547308 */ /* 0x000e620000002400 */
[----:B--2---:R-:W-:Y:S02]  /*3a30*/  FSEL R80, R80, -INF , P3 ;  /* 0xff80000050507808 */ /* 0x004fe40001800000 */
[----:B------:R-:W-:Y:S02]  /*3a40*/  ISETP.GT.AND P3, PT, R41, 0x78, PT ;  /* 0x000000782900780c */ /* 0x000fe40003f64270 */
[----:B------:R-:W-:-:S03]  /*3a50*/  FMNMX.FTZ R31, R80, R31, !PT ;  /* 0x0000001f501f7209 */ /* 0x000fc60007810000 */
[----:B------:R-:W2:Y:S01]  /*3a60*/  MUFU.TANH R85, R85 ;  /* 0x0000005500557308 */ /* 0x000ea20000002400 */
[----:B0-----:R-:W-:Y:S02]  /*3a70*/  FSEL R40, R81, -INF , P2 ;  /* 0xff80000051287808 */ /* 0x001fe40001000000 */
[----:B------:R-:W-:Y:S02]  /*3a80*/  ISETP.GT.AND P2, PT, R41, 0x79, PT ;  /* 0x000000792900780c */ /* 0x000fe40003f44270 */
[----:B------:R-:W-:-:S03]  /*3a90*/  FMNMX.FTZ R31, R40, R31, !PT ;  /* 0x0000001f281f7209 */ /* 0x000fc60007810000 */
[----:B------:R-:W-:Y:S01]  /*3aa0*/  MUFU.EX2 R181, R181 ;  /* 0x000000b500b57308 */ /* 0x000fe20000000800 */
[----:B-1----:R-:W-:-:S04]  /*3ab0*/  FSEL R84, R84, -INF , P3 ;  /* 0xff80000054547808 */ /* 0x002fc80001800000 */
[----:B------:R-:W-:-:S03]  /*3ac0*/  FMNMX.FTZ R31, R84, R31, !PT ;  /* 0x0000001f541f7209 */ /* 0x000fc60007810000 */
[----:B------:R-:W0:Y:S01]  /*3ad0*/  MUFU.EX2 R46, R46 ;  /* 0x0000002e002e7308 */ /* 0x000e220000000800 */
[----:B--2---:R-:W-:-:S04]  /*3ae0*/  FSEL R122, R85, -INF , P2 ;  /* 0xff800000557a7808 */ /* 0x004fc80001000000 */
[----:B------:R-:W-:-:S03]  /*3af0*/  FMNMX.FTZ R31, R122, R31, !PT ;  /* 0x0000001f7a1f7209 */ /* 0x000fc60007810000 */
[----:B------:R-:W1:Y:S02]  /*3b00*/  MUFU.EX2 R183, R183 ;  /* 0x000000b700b77308 */ /* 0x000e640000000800 */
[----:B------:R-:W2:Y:S06]  /*3b10*/  SHFL.BFLY PT, R10, R31, 0x2, 0x1f ;  /* 0x0c401f001f0a7f89 */ /* 0x000eac00000e0000 */
[----:B------:R-:W3:Y:S01]  /*3b20*/  MUFU.EX2 R2, R2 ;  /* 0x0000000200027308 */ /* 0x000ee20000000800 */
[----:B0-----:R-:W-:Y:S01]  /*3b30*/  FADD.FTZ R38, R181, R46 ;  /* 0x0000002eb5267221 */ /* 0x001fe20000010000 */
[----:B------:R-:W-:-:S06]  /*3b40*/  F2FP.BF16.F32.PACK_AB R181, R46, R181 ;  /* 0x000000b52eb5723e */ /* 0x000fcc00000010ff */
[----:B------:R-:W0:Y:S08]  /*3b50*/  MUFU.EX2 R177, R177 ;  /* 0x000000b100b17308 */ /* 0x000e300000000800 */
[----:B------:R-:W4:Y:S01]  /*3b60*/  MUFU.EX2 R4, R4 ;  /* 0x0000000400047308 */ /* 0x000f220000000800 */
[----:B--2---:R-:W-:-:S05]  /*3b70*/  FMNMX.FTZ R11, R31, R10, !PT ;  /* 0x0000000a1f0b7209 */ /* 0x004fca0007810000 */
[----:B------:R-:W2:Y:S02]  /*3b80*/  SHFL.BFLY PT, R10, R11, 0x1, 0x1f ;  /* 0x0c201f000b0a7f89 */ /* 0x000ea400000e0000 */
[----:B------:R-:W5:Y:S08]  /*3b90*/  MUFU.EX2 R179, R179 ;  /* 0x000000b300b37308 */ /* 0x000f700000000800 */
[----:B------:R-:W-:Y:S08]  /*3ba0*/  MUFU.EX2 R14, R14 ;  /* 0x0000000e000e7308 */ /* 0x000ff00000000800 */
[----:B------:R-:W-:Y:S01]  /*3bb0*/  MUFU.EX2 R173, R173 ;  /* 0x000000ad00ad7308 */ /* 0x000fe20000000800 */
[----:B--2---:R-:W-:-:S07]  /*3bc0*/  FMNMX.FTZ R10, R11, R10, !PT ;  /* 0x0000000a0b0a7209 */ /* 0x004fce0007810000 */
        /* <DEDUP_REMOVED lines=28> */
[----:B0-----:R-:W-:Y:S01]  /*3d90*/  FADD.FTZ R3, R177, R38 ;  /* 0x00000026b1037221 */ /* 0x001fe20000010000 */
[-CC-:B------:R-:W-:Y:S01]  /*3da0*/  FFMA.FTZ R88, R88, R5.reuse, -R11.reuse ;  /* 0x0000000558587223 */ /* 0x180fe2000001080b */
[-CC-:B------:R-:W-:Y:S01]  /*3db0*/  FFMA.FTZ R120, R120, R5.reuse, -R11.reuse ;  /* 0x0000000578787223 */ /* 0x180fe2000001080b */
[-C--:B------:R-:W-:Y:S01]  /*3dc0*/  FFMA.FTZ R66, R66, R5.reuse, -R11 ;  /* 0x0000000542427223 */ /* 0x080fe2000001080b */
[----:B----4-:R-:W-:Y:S01]  /*3dd0*/  FADD.FTZ R38, R4, R3 ;  /* 0x0000000304267221 */ /* 0x010fe20000010000 */
[-CC-:B------:R-:W-:Y:S01]  /*3de0*/  FFMA.FTZ R64, R64, R5.reuse, -R11.reuse ;  /* 0x0000000540407223 */ /* 0x180fe2000001080b */
[-C--:B------:R-:W-:Y:S01]  /*3df0*/  FFMA.FTZ R58, R58, R5.reuse, -R11 ;  /* 0x000000053a3a7223 */ /* 0x080fe2000001080b */
[----:B------:R-:W0:Y:S01]  /*3e00*/  MUFU.EX2 R15, R94 ;  /* 0x0000005e000f7308 */ /* 0x000e220000000800 */
[----:B-----5:R-:W-:Y:S01]  /*3e10*/  FADD.FTZ R37, R179, R38 ;  /* 0x00000026b3257221 */ /* 0x020fe20000010000 */
[----:B--2---:R-:W-:Y:S01]  /*3e20*/  FADD.FTZ R3, R90, R13 ;  /* 0x0000000d5a037221 */ /* 0x004fe20000010000 */
[-CC-:B------:R-:W-:Y:S01]  /*3e30*/  FFMA.FTZ R68, R68, R5.reuse, -R11.reuse ;  /* 0x0000000544447223 */ /* 0x180fe2000001080b */
[-C--:B------:R-:W-:Y:S01]  /*3e40*/  FFMA.FTZ R54, R54, R5.reuse, -R11 ;  /* 0x0000000536367223 */ /* 0x080fe2000001080b */
[----:B------:R-:W-:Y:S01]  /*3e50*/  FADD.FTZ R42, R14, R37 ;  /* 0x000000250e2a7221 */ /* 0x000fe20000010000 */
[----:B------:R-:W-:Y:S01]  /*3e60*/  FFMA.FTZ R72, R72, R5, -R11 ;  /* 0x0000000548487223 */ /* 0x000fe2000001080b */
[----:B------:R-:W-:Y:S01]  /*3e70*/  F2FP.BF16.F32.PACK_AB R183, R2, R183 ;  /* 0x000000b702b7723e */ /* 0x000fe200000010ff */
[----:B------:R-:W2:Y:S01]  /*3e80*/  MUFU.EX2 R96, R96 ;  /* 0x0000006000607308 */ /* 0x000ea20000000800 */
        /* <DEDUP_REMOVED lines=8> */
[----:B0-----:R-:W-:Y:S01]  /*3f10*/  FADD.FTZ R3, R15, R38 ;  /* 0x000000260f037221 */ /* 0x001fe20000010000 */
[----:B------:R-:W-:Y:S01]  /*3f20*/  FADD.FTZ R39, R175, R42 ;  /* 0x0000002aaf277221 */ /* 0x000fe20000010000 */
[-CC-:B------:R-:W-:Y:S01]  /*3f30*/  FFMA.FTZ R40, R40, R5.reuse, -R11.reuse ;  /* 0x0000000528287223 */ /* 0x180fe2000001080b */
[-CC-:B------:R-:W-:Y:S01]  /*3f40*/  FFMA.FTZ R84, R84, R5.reuse, -R11.reuse ;  /* 0x0000000554547223 */ /* 0x180fe2000001080b */
[----:B------:R-:W-:Y:S01]  /*3f50*/  FFMA.FTZ R122, R122, R5, -R11 ;  /* 0x000000057a7a7223 */ /* 0x000fe2000001080b */
[----:B------:R-:W-:Y:S01]  /*3f60*/  F2FP.BF16.F32.PACK_AB R180, R13, R90 ;  /* 0x0000005a0db4723e */ /* 0x000fe200000010ff */
[----:B------:R-:W-:Y:S01]  /*3f70*/  IMAD.MOV.U32 R94, RZ, RZ, R151 ;  /* 0x000000ffff5e7224 */ /* 0x000fe200078e0097 */
[----:B------:R-:W0:Y:S01]  /*3f80*/  MUFU.EX2 R24, R24 ;  /* 0x0000001800187308 */ /* 0x000e220000000800 */
[----:B--2---:R-:W-:Y:S01]  /*3f90*/  FADD.FTZ R38, R96, R3 ;  /* 0x0000000360267221 */ /* 0x004fe20000010000 */
[----:B------:R-:W-:Y:S01]  /*3fa0*/  F2FP.BF16.F32.PACK_AB R182, R15, R92 ;  /* 0x0000005c0fb6723e */ /* 0x000fe200000010ff */
[----:B------:R-:W-:Y:S01]  /*3fb0*/  IMAD.MOV.U32 R92, RZ, RZ, R151 ;  /* 0x000000ffff5c7224 */ /* 0x000fe200078e0097 */
[----:B------:R-:W-:-:S02]  /*3fc0*/  F2FP.BF16.F32.PACK_AB R177, R4, R177 ;  /* 0x000000b104b1723e */ /* 0x000fc400000010ff */
[----:B------:R-:W-:Y:S02]  /*3fd0*/  F2FP.BF16.F32.PACK_AB R179, R14, R179 ;  /* 0x000000b30eb3723e */ /* 0x000fe400000010ff */
[----:B------:R-:W2:Y:S01]  /*3fe0*/  MUFU.EX2 R100, R100 ;  /* 0x0000006400647308 */ /* 0x000ea20000000800 */
[C---:B-1----:R-:W-:Y:S01]  /*3ff0*/  FADD.FTZ R3, R21.reuse, R38 ;  /* 0x0000002615037221 */ /* 0x042fe20000010000 */
[----:B------:R-:W-:Y:S01]  /*4000*/  F2FP.BF16.F32.PACK_AB R176, R21, R96 ;  /* 0x0000006015b0723e */ /* 0x000fe200000010ff */
[----:B------:R-:W-:Y:S01]  /*4010*/  IMAD.MOV.U32 R96, RZ, RZ, R151 ;  /* 0x000000ffff607224 */ /* 0x000fe200078e0097 */
[----:B------:R-:W-:Y:S02]  /*4020*/  F2FP.BF16.F32.PACK_AB R173, R20, R173 ;  /* 0x000000ad14ad723e */ /* 0x000fe400000010ff */
[----:B------:R-:W-:Y:S02]  /*4030*/  MOV R98, R151 ;  /* 0x0000009700627202 */ /* 0x000fe40000000f00 */
[----:B------:R-:W1:Y:S01]  /*4040*/  MUFU.EX2 R169, R169 ;  /* 0x000000a900a97308 */ /* 0x000e620000000800 */
[C---:B0-----:R-:W-:Y:S01]  /*4050*/  FADD.FTZ R42, R24.reuse, R39 ;  /* 0x00000027182a7221 */ /* 0x041fe20000010000 */
[----:B------:R-:W-:-:S02]  /*4060*/  F2FP.BF16.F32.PACK_AB R175, R24, R175 ;  /* 0x000000af18af723e */ /* 0x000fc400000010ff */
[----:B------:R-:W-:-:S04]  /*4070*/  MOV R90, R151 ;  /* 0x00000097005a7202 */ /* 0x000fc80000000f00 */
[----:B------:R0:W3:Y:S01]  /*4080*/  MUFU.EX2 R25, R102 ;  /* 0x0000006600197308 */ /* 0x0000e20000000800 */
[----:B--2---:R-:W-:-:S07]  /*4090*/  FADD.FTZ R38, R100, R3 ;  /* 0x0000000364267221 */ /* 0x004fce0000010000 */
[----:B------:R-:W2:Y:S01]  /*40a0*/  MUFU.EX2 R28, R28 ;  /* 0x0000001c001c7308 */ /* 0x000ea20000000800 */
[----:B-1----:R-:W-:Y:S01]  /*40b0*/  FADD.FTZ R41, R169, R42 ;  /* 0x0000002aa9297221 */ /* 0x002fe20000010000 */
[----:B0-----:R-:W-:-:S06]  /*40c0*/  IMAD.MOV.U32 R102, RZ, RZ, R151 ;  /* 0x000000ffff667224 */ /* 0x001fcc00078e0097 */
[----:B------:R-:W0:Y:S01]  /*40d0*/  MUFU.EX2 R104, R104 ;  /* 0x0000006800687308 */ /* 0x000e220000000800 */
[C---:B---3--:R-:W-:Y:S01]  /*40e0*/  FADD.FTZ R3, R25.reuse, R38 ;  /* 0x0000002619037221 */ /* 0x048fe20000010000 */
[----:B------:R-:W-:Y:S01]  /*40f0*/  F2FP.BF16.F32.PACK_AB R178, R25, R100 ;  /* 0x0000006419b2723e */ /* 0x000fe200000010ff */
[----:B------:R-:W-:-:S05]  /*4100*/  IMAD.MOV.U32 R100, RZ, RZ, R151 ;  /* 0x000000ffff647224 */ /* 0x000fca00078e0097 */
[----:B------:R-:W1:Y:S01]  /*4110*/  MUFU.EX2 R171, R171 ;  /* 0x000000ab00ab7308 */ /* 0x000e620000000800 */
[C---:B--2---:R-:W-:Y:S01]  /*4120*/  FADD.FTZ R42, R28.reuse, R41 ;  /* 0x000000291c2a7221 */ /* 0x044fe20000010000 */
[----:B------:R-:W-:-:S06]  /*4130*/  F2FP.BF16.F32.PACK_AB R169, R28, R169 ;  /* 0x000000a91ca9723e */ /* 0x000fcc00000010ff */
[----:B------:R2:W3:Y:S01]  /*4140*/  MUFU.EX2 R27, R106 ;  /* 0x0000006a001b7308 */ /* 0x0004e20000000800 */
[----:B0-----:R-:W-:-:S07]  /*4150*/  FADD.FTZ R38, R104, R3 ;  /* 0x0000000368267221 */ /* 0x001fce0000010000 */
[----:B------:R-:W0:Y:S01]  /*4160*/  MUFU.EX2 R32, R32 ;  /* 0x0000002000207308 */ /* 0x000e220000000800 */
[----:B-1----:R-:W-:Y:S01]  /*4170*/  FADD.FTZ R41, R171, R42 ;  /* 0x0000002aab297221 */ /* 0x002fe20000010000 */
[----:B--2---:R-:W-:-:S06]  /*4180*/  MOV R106, R151 ;  /* 0x00000097006a7202 */ /* 0x004fcc0000000f00 */
[----:B------:R-:W1:Y:S01]  /*4190*/  MUFU.EX2 R108, R108 ;  /* 0x0000006c006c7308 */ /* 0x000e620000000800 */
[C---:B---3--:R-:W-:Y:S01]  /*41a0*/  FADD.FTZ R3, R27.reuse, R38 ;  /* 0x000000261b037221 */ /* 0x048fe20000010000 */
[----:B------:R-:W-:Y:S01]  /*41b0*/  F2FP.BF16.F32.PACK_AB R172, R27, R104 ;  /* 0x000000681bac723e */ /* 0x000fe200000010ff */
[----:B------:R-:W-:-:S05]  /*41c0*/  IMAD.MOV.U32 R104, RZ, RZ, R151 ;  /* 0x000000ffff687224 */ /* 0x000fca00078e0097 */
[----:B------:R-:W2:Y:S01]  /*41d0*/  MUFU.EX2 R165, R165 ;  /* 0x000000a500a57308 */ /* 0x000ea20000000800 */
[C---:B0-----:R-:W-:Y:S01]  /*41e0*/  FADD.FTZ R38, R32.reuse, R41 ;  /* 0x0000002920267221 */ /* 0x041fe20000010000 */
[----:B------:R-:W-:-:S06]  /*41f0*/  F2FP.BF16.F32.PACK_AB R171, R32, R171 ;  /* 0x000000ab20ab723e */ /* 0x000fcc00000010ff */
[----:B------:R0:W3:Y:S01]  /*4200*/  MUFU.EX2 R29, R110 ;  /* 0x0000006e001d7308 */ /* 0x0000e20000000800 */
[----:B-1----:R-:W-:-:S07]  /*4210*/  FADD.FTZ R0, R108, R3 ;  /* 0x000000036c007221 */ /* 0x002fce0000010000 */
[----:B------:R-:W1:Y:S01]  /*4220*/  MUFU.EX2 R30, R30 ;  /* 0x0000001e001e7308 */ /* 0x000e620000000800 */
[----:B--2---:R-:W-:Y:S01]  /*4230*/  FADD.FTZ R43, R165, R38 ;  /* 0x00000026a52b7221 */ /* 0x004fe20000010000 */
[----:B0-----:R-:W-:-:S06]  /*4240*/  IMAD.MOV.U32 R110, RZ, RZ, R151 ;  /* 0x000000ffff6e7224 */ /* 0x001fcc00078e0097 */
[----:B------:R-:W0:Y:S01]  /*4250*/  MUFU.EX2 R112, R112 ;  /* 0x0000007000707308 */ /* 0x000e220000000800 */
[C---:B---3--:R-:W-:Y:S01]  /*4260*/  FADD.FTZ R3, R29.reuse, R0 ;  /* 0x000000001d037221 */ /* 0x048fe20000010000 */
[----:B------:R-:W-:Y:S01]  /*4270*/  F2FP.BF16.F32.PACK_AB R174, R29, R108 ;  /* 0x0000006c1dae723e */ /* 0x000fe200000010ff */
[----:B------:R-:W-:-:S05]  /*4280*/  IMAD.MOV.U32 R108, RZ, RZ, R151 ;  /* 0x000000ffff6c7224 */ /* 0x000fca00078e0097 */
[----:B------:R-:W2:Y:S01]  /*4290*/  MUFU.EX2 R167, R167 ;  /* 0x000000a700a77308 */ /* 0x000ea20000000800 */
[C---:B-1----:R-:W-:Y:S01]  /*42a0*/  FADD.FTZ R38, R30.reuse, R43 ;  /* 0x0000002b1e267221 */ /* 0x042fe20000010000 */
[----:B------:R-:W-:-:S06]  /*42b0*/  F2FP.BF16.F32.PACK_AB R165, R30, R165 ;  /* 0x000000a51ea5723e */ /* 0x000fcc00000010ff */
[----:B------:R1:W3:Y:S01]  /*42c0*/  MUFU.EX2 R31, R114 ;  /* 0x00000072001f7308 */ /* 0x0002e20000000800 */
[----:B0-----:R-:W-:-:S07]  /*42d0*/  FADD.FTZ R0, R112, R3 ;  /* 0x0000000370007221 */ /* 0x001fce0000010000 */
[----:B------:R-:W0:Y:S01]  /*42e0*/  MUFU.EX2 R26, R26 ;  /* 0x0000001a001a7308 */ /* 0x000e220000000800 */
[----:B--2---:R-:W-:Y:S01]  /*42f0*/  FADD.FTZ R43, R167, R38 ;  /* 0x00000026a72b7221 */ /* 0x004fe20000010000 */
[----:B-1----:R-:W-:-:S06]  /*4300*/  MOV R114, R151 ;  /* 0x0000009700727202 */ /* 0x002fcc0000000f00 */
        /* <DEDUP_REMOVED lines=19> */
[----:B------:R-:W-:Y:S01]  /*4440*/  MUFU.EX2 R155, R35 ;  /* 0x00000023009b7308 */ /* 0x000fe20000000800 */
[----:B0-----:R-:W-:-:S07]  /*4450*/  FADD.FTZ R0, R36, R3 ;  /* 0x0000000324007221 */ /* 0x001fce0000010000 */
[----:B------:R0:W1:Y:S01]  /*4460*/  MUFU.EX2 R35, R88 ;  /* 0x0000005800237308 */ /* 0x0000620000000800 */
[----:B--2---:R-:W-:-:S07]  /*4470*/  FADD.FTZ R43, R163, R38 ;  /* 0x00000026a32b7221 */ /* 0x004fce0000010000 */
[----:B------:R-:W2:Y:S01]  /*4480*/  MUFU.EX2 R52, R52 ;  /* 0x0000003400347308 */ /* 0x000ea20000000800 */
[----:B0-----:R-:W-:-:S07]  /*4490*/  IMAD.MOV.U32 R88, RZ, RZ, R151 ;  /* 0x000000ffff587224 */ /* 0x001fce00078e0097 */
[----:B------:R-:W0:Y:S01]  /*44a0*/  MUFU.EX2 R120, R120 ;  /* 0x0000007800787308 */ /* 0x000e220000000800 */
[C---:B-1----:R-:W-:Y:S01]  /*44b0*/  FADD.FTZ R3, R35.reuse, R0 ;  /* 0x0000000023037221 */ /* 0x042fe20000010000 */
[----:B------:R-:W-:-:S06]  /*44c0*/  F2FP.BF16.F32.PACK_AB R164, R35, R36 ;  /* 0x0000002423a4723e */ /* 0x000fcc00000010ff */
        /* <DEDUP_REMOVED lines=37> */
[----:B-1----:R-:W-:-:S04]  /*4720*/  FADD.FTZ R2, R82, R47 ;  /* 0x0000002f52027221 */ /* 0x002fc80000010000 */
[C---:B------:R-:W-:Y:S01]  /*4730*/  FADD.FTZ R3, R155.reuse, R2 ;  /* 0x000000029b037221 */ /* 0x040fe20000010000 */
[----:B------:R-:W-:Y:S01]  /*4740*/  F2FP.BF16.F32.PACK_AB R155, R155, R82 ;  /* 0x000000529b9b723e */ /* 0x000fe200000010ff */
[----:B------:R-:W-:Y:S01]  /*4750*/  IMAD.MOV.U32 R2, RZ, RZ, 0x3f800000 ;  /* 0x3f800000ff027424 */ /* 0x000fe200078e00ff */
        /* <DEDUP_REMOVED lines=10> */
[----:B------:R2:W3:Y:S01]  /*4800*/  MUFU.EX2 R13, R122 ;  /* 0x0000007a000d7308 */ /* 0x0004e20000000800 */
[C---:B0-----:R-:W-:Y:S01]  /*4810*/  FADD.FTZ R15, R45.reuse, R0 ;  /* 0x000000002d0f7221 */ /* 0x041fe20000010000 */
[----:B------:R-:W-:Y:S01]  /*4820*/  F2FP.BF16.F32.PACK_AB R152, R45, R80 ;  /* 0x000000502d98723e */ /* 0x000fe200000010ff */
[----:B------:R-:W-:Y:S02]  /*4830*/  IMAD.MOV.U32 R0, RZ, RZ, 0x3f800000 ;  /* 0x3f800000ff007424 */ /* 0x000fe400078e00ff */
[----:B-1----:R-:W-:Y:S01]  /*4840*/  FADD.FTZ R4, R84, R15 ;  /* 0x0000000f54047221 */ /* 0x002fe20000010000 */
[----:B--2---:R-:W-:-:S03]  /*4850*/  MOV R122, R151 ;  /* 0x00000097007a7202 */ /* 0x004fc60000000f00 */
[C---:B---3--:R-:W-:Y:S01]  /*4860*/  FADD.FTZ R4, R13.reuse, R4 ;  /* 0x000000040d047221 */ /* 0x048fe20000010000 */
[----:B------:R-:W-:Y:S01]  /*4870*/  F2FP.BF16.F32.PACK_AB R154, R13, R84 ;  /* 0x000000540d9a723e */ /* 0x000fe200000010ff */
[----:B------:R-:W-:Y:S06]  /*4880*/  @!P2 BRA `(.L_x_2003) ;  /* 0x000000340020a947 */ /* 0x000fec0003800000 */
[----:B------:R-:W-:Y:S01]  /*4890*/  IMAD.MOV.U32 R13, RZ, RZ, R12 ;  /* 0x000000ffff0d7224 */ /* 0x000fe200078e000c */
[----:B------:R-:W-:Y:S01]  /*48a0*/  CS2R R150, SRZ ;  /* 0x0000000000967805 */ /* 0x000fe2000001ff00 */
        /* <DEDUP_REMOVED lines=33> */
[----:B------:R-:W-:Y:S01]  /*4ac0*/  UMOV UR5, UR37 ;  /* 0x0000002500057c82 */ /* 0x000fe20008000000 */
[----:B------:R-:W-:Y:S01]  /*4ad0*/  UMOV UR6, UR36 ;  /* 0x0000002400067c82 */ /* 0x000fe20008000000 */
[----:B------:R-:W-:-:S05]  /*4ae0*/  ULDC UR7, c[0x0][0x9d8] ;  /* 0x0002760000077ab9 */ /* 0x000fca0000000800 */
.L_x_2012:
[----:B------:R-:W-:-:S04]  /*4af0*/  UIADD3 UR8, UR6, 0x1, URZ ;  /* 0x0000000106087890 */ /* 0x000fc8000fffe03f */
[----:B------:R-:W-:-:S04]  /*4b00*/  UISETP.NE.AND UP0, UPT, UR8, 0x2, UPT ;  /* 0x000000020800788c */ /* 0x000fc8000bf05270 */
[----:B------:R-:W-:Y:S02]  /*4b10*/  USEL UR37, URZ, 0x1, UP0 ;  /* 0x000000013f257887 */ /* 0x000fe40008000000 */
[----:B------:R-:W-:Y:S02]  /*4b20*/  USEL UR36, UR8, URZ, UP0 ;  /* 0x0000003f08247287 */ /* 0x000fe40008000000 */
[----:B------:R-:W-:Y:S01]  /*4b30*/  ULOP3.LUT UR37, UR5, UR37, URZ, 0x3c, !UPT ;  /* 0x0000002505257292 */ /* 0x000fe2000f8e3c3f */
[----:B------:R-:W-:Y:S11]  /*4b40*/  @!P0 BRA `(.L_x_2004) ;  /* 0x0000000000048947 */ /* 0x000ff60003800000 */
[----:B------:R-:W-:Y:S01]  /*4b50*/  BPT.TRAP 0x1 ;  /* 0x000000040000795c */ /* 0x000fe20000300000 */
.L_x_2004:
[----:B------:R-:W-:Y:S01]  /*4b60*/  ULEA UR8, UR36, UR38, 0x3 ;  /* 0x0000002624087291 */ /* 0x000fe2000f8e183f */
[----:B------:R-:W-:-:S05]  /*4b70*/  IMAD.U32 R5, RZ, RZ, UR37 ;  /* 0x00000025ff057e24 */ /* 0x000fca000f8e00ff */
[----:B------:R-:W-:-:S04]  /*4b80*/  SHF.L.U32 R5, R5, 0x1f, RZ ;  /* 0x0000001f05057819 */ /* 0x000fc800000006ff */
[----:B------:R0:W1:Y:S01]  /*4b90*/  SYNCS.PHASECHK.TRANS64.TRYWAIT P2, [UR8+0x34830], R5 ;  /* 0x03483005ff0075a7 */ /* 0x0000620008040148 */
[----:B------:R-:W-:Y:S05]  /*4ba0*/  @!P0 BRA `(.L_x_2005) ;  /* 0x0000000000048947 */ /* 0x000fea0003800000 */
[----:B------:R-:W-:Y:S01]  /*4bb0*/  BPT.TRAP 0x1 ;  /* 0x000000040000795c */ /* 0x000fe20000300000 */
.L_x_2005:
[----:B-1----:R-:W-:Y:S05]  /*4bc0*/  @P2 BRA `(.L_x_2006) ;  /* 0x0000000000082947 */ /* 0x002fea0003800000 */
[----:B------:R-:W1:Y:S02]  /*4bd0*/  SYNCS.PHASECHK.TRANS64.TRYWAIT P2, [UR8+0x34830], R5 ;  /* 0x03483005ff0075a7 */ /* 0x000e640008040148 */
[----:B-1----:R-:W-:Y:S05]  /*4be0*/  @!P2 BRA `(.L_x_2007) ;  /* 0x000000dc0088a947 */ /* 0x002fea0003800000 */
.L_x_2006:
        /* <DEDUP_REMOVED lines=141> */
.L_x_2008:
[----:B------:R-:W-:Y:S01]  /*54c0*/  ULEA UR9, UR6, UR38, 0x3 ;  /* 0x0000002606097291 */ /* 0x000fe2000f8e183f */
[----:B------:R-:W-:-:S05]  /*54d0*/  IMAD.U32 R0, RZ, RZ, UR5 ;  /* 0x00000005ff007e24 */ /* 0x000fca000f8e00ff */
[----:B------:R-:W-:-:S04]  /*54e0*/  SHF.L.U32 R0, R0, 0x1f, RZ ;  /* 0x0000001f00007819 */ /* 0x000fc800000006ff */
[----:B------:R2:W3:Y:S01]  /*54f0*/  SYNCS.PHASECHK.TRANS64.TRYWAIT P2, [UR9+0x34850], R0 ;  /* 0x03485000ff0075a7 */ /* 0x0004e20008040149 */
[----:B------:R-:W-:Y:S05]  /*5500*/  @!P0 BRA `(.L_x_2009) ;  /* 0x0000000000048947 */ /* 0x000fea0003800000 */
[----:B------:R-:W-:Y:S01]  /*5510*/  BPT.TRAP 0x1 ;  /* 0x000000040000795c */ /* 0x000fe20000300000 */
.L_x_2009:
[----:B---3--:R-:W-:Y:S05]  /*5520*/  @P2 BRA `(.L_x_2010) ;  /* 0x0000000000082947 */ /* 0x008fea0003800000 */
[----:B------:R-:W3:Y:S02]  /*5530*/  SYNCS.PHASECHK.TRANS64.TRYWAIT P2, [UR9+0x34850], R0 ;  /* 0x03485000ff0075a7 */ /* 0x000ee40008040149 */
[----:B---3--:R-:W-:Y:S05]  /*5540*/  @!P2 BRA `(.L_x_2011) ;  /* 0x000000d40048a947 */ /* 0x008fea0003800000 */
.L_x_2010:
[----:B------:R-:W-:Y:S01]  /*5550*/  UIADD3 UR5, UR38, 0x400, URZ ;  /* 0x0000040026057890 */ /* 0x000fe2000fffe03f */
[----:B------:R-:W-:Y:S01]  /*5560*/  WARPGROUP.ARRIVE ;  /* 0x00000000000079c5 */ /* 0x000fe20000000000 */
[----:B------:R-:W-:Y:S01]  /*5570*/  UMOV UR15, 0x40000040 ;  /* 0x40000040000f7882 */ /* 0x000fe20000000000 */
[----:B01----:R-:W-:Y:S01]  /*5580*/  FMUL.FTZ R5, R24, UR7 ;  /* 0x0000000718057c20 */ /* 0x003fe20008410000 */
[----:B------:R-:W-:Y:S01]  /*5590*/  USHF.R.U32.HI UR5, URZ, 0x4, UR5 ;  /* 0x000000043f057899 */ /* 0x000fe20008011605 */
[----:B------:R-:W-:Y:S01]  /*55a0*/  FMUL.FTZ R10, R25, UR7 ;  /* 0x00000007190a7c20 */ /* 0x000fe20008410000 */
[----:B------:R-:W-:Y:S01]  /*55b0*/  FMUL.FTZ R15, R34, UR7 ;  /* 0x00000007220f7c20 */ /* 0x000fe20008410000 */
[----:B------:R-:W-:Y:S01]  /*55c0*/  FMUL.FTZ R24, R39, UR7 ;  /* 0x0000000727187c20 */ /* 0x000fe20008410000 */
[----:B------:R-:W-:Y:S01]  /*55d0*/  ULOP3.LUT UR5, UR5, 0x3fff, URZ, 0xc0, !UPT ;  /* 0x00003fff05057892 */ /* 0x000fe2000f8ec03f */
[----:B------:R-:W-:Y:S01]  /*55e0*/  MUFU.TANH R5, R5 ;  /* 0x0000000500057308 */ /* 0x000fe20000002400 */
[----:B------:R-:W-:Y:S01]  /*55f0*/  FMUL.FTZ R20, R35, UR7 ;  /* 0x0000000723147c20 */ /* 0x000fe20008410000 */
[----:B------:R-:W-:Y:S01]  /*5600*/  FMUL.FTZ R35, R36, UR7 ;  /* 0x0000000724237c20 */ /* 0x000fe20008410000 */
[----:B------:R-:W-:Y:S01]  /*5610*/  ULOP3.LUT UR5, UR5, 0x4000000, URZ, 0xfc, !UPT ;  /* 0x0400000005057892 */ /* 0x000fe2000f8efc3f */
[----:B------:R-:W-:Y:S01]  /*5620*/  FMUL.FTZ R200, R37, UR7 ;  /* 0x0000000725c87c20 */ /* 0x000fe20008410000 */
[----:B------:R-:W-:Y:S01]  /*5630*/  FMUL.FTZ R36, R40, UR7 ;  /* 0x0000000728247c20 */ /* 0x000fe20008410000 */
[----:B------:R-:W-:Y:S01]  /*5640*/  FMUL.FTZ R198, R41, UR7 ;  /* 0x0000000729c67c20 */ /* 0x000fe20008410000 */
[----:B------:R-:W-:Y:S01]  /*5650*/  ULEA UR5, UR6, UR5, 0xb ;  /* 0x0000000506057291 */ /* 0x000fe2000f8e583f */
[----:B------:R-:W0:Y:S01]  /*5660*/  MUFU.TANH R10, R10 ;  /* 0x0000000a000a7308 */ /* 0x000e220000002400 */
[----:B------:R-:W-:Y:S01]  /*5670*/  FMUL.FTZ R44, R44, UR7 ;  /* 0x000000072c2c7c20 */ /* 0x000fe20008410000 */
[----:B------:R-:W-:Y:S01]  /*5680*/  UMOV UR6, 0xffffff80 ;  /* 0xffffff8000067882 */ /* 0x000fe20000000000 */
[----:B------:R-:W-:Y:S01]  /*5690*/  FMUL.FTZ R45, R45, UR7 ;  /* 0x000000072d2d7c20 */ /* 0x000fe20008410000 */
[----:B------:R-:W-:Y:S01]  /*56a0*/  UIMAD UR6, UR4, UR6, 0x1 ;  /* 0x00000001040674a4 */ /* 0x000fe2000f8e0206 */
[----:B------:R-:W-:Y:S01]  /*56b0*/  FMUL.FTZ R48, R48, UR7 ;  /* 0x0000000730307c20 */ /* 0x000fe20008410000 */
[----:B------:R-:W-:Y:S01]  /*56c0*/  UMOV UR14, UR5 ;  /* 0x00000005000e7c82 */ /* 0x000fe20008000000 */
[----:B------:R-:W-:Y:S01]  /*56d0*/  FMUL.FTZ R49, R49, UR7 ;  /* 0x0000000731317c20 */ /* 0x000fe20008410000 */
[----:B------:R-:W-:Y:S01]  /*56e0*/  HGMMA.64x128x16.F32.BF16 R88, R180, gdesc[UR12].tnspB, R88, gsb0 ;  /* 0x41e0000cb4587df0 */ /* 0x000fe20008001858 */
[----:B------:R-:W-:Y:S01]  /*56f0*/  UIADD3 UR14, UR5, 0x80, URZ ;  /* 0x00000080050e7890 */ /* 0x000fe2000fffe03f */
[----:B------:R-:W-:Y:S01]  /*5700*/  MUFU.TANH R35, R35 ;  /* 0x0000002300237308 */ /* 0x000fe20000002400 */
[----:B------:R-:W-:Y:S01]  /*5710*/  UMOV UR15, 0x40000040 ;  /* 0x40000040000f7882 */ /* 0x000fe20000000000 */
[----:B------:R-:W-:Y:S01]  /*5720*/  ULEA UR6, UR61, UR6, 0x7 ;  /* 0x000000063d067291 */ /* 0x000fe2000f8e383f */
[----:B------:R-:W-:Y:S01]  /*5730*/  FMUL.FTZ R52, R52, UR7 ;  /* 0x0000000734347c20 */ /* 0x000fe20008410000 */
[----:B------:R-:W-:Y:S01]  /*5740*/  FMUL.FTZ R53, R53, UR7 ;  /* 0x0000000735357c20 */ /* 0x000fe20008410000 */
[----:B------:R-:W-:Y:S01]  /*5750*/  FMUL.FTZ R56, R56, UR7 ;  /* 0x0000000738387c20 */ /* 0x000fe20008410000 */
[----:B------:R-:W-:Y:S01]  /*5760*/  UIADD3 UR6, -UR39, UR6, UR60 ;  /* 0x0000000627067290 */ /* 0x000fe2000fffe13c */
[----:B------:R-:W-:Y:S01]  /*5770*/  FMUL.FTZ R57, R57, UR7 ;  /* 0x0000000739397c20 */ /* 0x000fe20008410000 */
[----:B------:R-:W-:Y:S01]  /*5780*/  MUFU.TANH R200, R200 ;  /* 0x000000c800c87308 */ /* 0x000fe20000002400 */
[----:B------:R-:W-:Y:S01]  /*5790*/  FMUL.FTZ R60, R60, UR7 ;  /* 0x000000073c3c7c20 */ /* 0x000fe20008410000 */
[----:B------:R-:W-:Y:S01]  /*57a0*/  FMUL.FTZ R21, R38, UR7 ;  /* 0x0000000726157c20 */ /* 0x000fe20008410000 */
[----:B------:R-:W-:Y:S01]  /*57b0*/  FMUL.FTZ R61, R61, UR7 ;  /* 0x000000073d3d7c20 */ /* 0x000fe20008410000 */
[----:B------:R-:W-:Y:S01]  /*57c0*/  MOV R34, UR6 ;  /* 0x0000000600227c02 */ /* 0x000fe20008000f00 */
[----:B------:R-:W-:Y:S01]  /*57d0*/  FMUL.FTZ R64, R64, UR7 ;  /* 0x0000000740407c20 */ /* 0x000fe20008410000 */
[----:B------:R-:W-:Y:S01]  /*57e0*/  FMUL.FTZ R68, R68, UR7 ;  /* 0x0000000744447c20 */ /* 0x000fe20008410000 */
[----:B------:R-:W-:Y:S01]  /*57f0*/  FMUL.FTZ R2, R27, UR7 ;  /* 0x000000071b027c20 */ /* 0x000fe20008410000 */
[----:B------:R-:W-:Y:S01]  /*5800*/  MUFU.TANH R36, R36 ;  /* 0x0000002400247308 */ /* 0x000fe20000002400 */
[----:B------:R-:W-:-:S02]  /*5810*/  IMAD R39, R17, -0x2, R34 ;  /* 0xfffffffe11277824 */ /* 0x000fc400078e0222 */
[----:B------:R-:W-:Y:S01]  /*5820*/  FMUL.FTZ R65, R65, UR7 ;  /* 0x0000000741417c20 */ /* 0x000fe20008410000 */
[----:B------:R-:W-:Y:S01]  /*5830*/  FMUL.FTZ R25, R42, UR7 ;  /* 0x000000072a197c20 */ /* 0x000fe20008410000 */
[----:B------:R-:W-:Y:S01]  /*5840*/  FMUL.FTZ R27, R46, UR7 ;  /* 0x000000072e1b7c20 */ /* 0x000fe20008410000 */
[----:B------:R-:W-:Y:S02]  /*5850*/  IMAD.IADD R39, R22, 0x1, R39 ;  /* 0x0000000116277824 */ /* 0x000fe400078e0227 */
[----:B------:R-:W-:Y:S01]  /*5860*/  FMUL.FTZ R69, R69, UR7 ;  /* 0x0000000745457c20 */ /* 0x000fe20008410000 */
[----:B------:R-:W-:Y:S01]  /*5870*/  FMUL.FTZ R73, R73, UR7 ;  /* 0x0000000749497c20 */ /* 0x000fe20008410000 */
[----:B------:R-:W-:Y:S01]  /*5880*/  MUFU.TANH R198, R198 ;  /* 0x000000c600c67308 */ /* 0x000fe20000002400 */
[----:B------:R-:W-:Y:S01]  /*5890*/  FMUL.FTZ R76, R76, UR7 ;  /* 0x000000074c4c7c20 */ /* 0x000fe20008410000 */
[----:B------:R-:W-:Y:S01]  /*58a0*/  ISETP.GT.AND P2, PT, R39, RZ, PT ;  /* 0x000000ff2700720c */ /* 0x000fe20003f44270 */
[----:B------:R-:W-:Y:S01]  /*58b0*/  FMUL.FTZ R14, R31, UR7 ;  /* 0x000000071f0e7c20 */ /* 0x000fe20008410000 */
[----:B------:R-:W-:Y:S01]  /*58c0*/  ISETP.GT.AND P3, PT, R39, 0x1, PT ;  /* 0x000000012700780c */ /* 0x000fe20003f64270 */
[----:B------:R-:W-:Y:S01]  /*58d0*/  FMUL.FTZ R31, R54, UR7 ;  /* 0x00000007361f7c20 */ /* 0x000fe20008410000 */
[----:B------:R-:W-:Y:S01]  /*58e0*/  FMUL.FTZ R77, R77, UR7 ;  /* 0x000000074d4d7c20 */ /* 0x000fe20008410000 */
[----:B------:R-:W-:Y:S01]  /*58f0*/  FMUL.FTZ R80, R80, UR7 ;  /* 0x0000000750507c20 */ /* 0x000fe20008410000 */
[----:B0-----:R-:W-:Y:S01]  /*5900*/  FSEL R204, R10, -INF , P3 ;  /* 0xff8000000acc7808 */ /* 0x001fe20001800000 */
[----:B------:R-:W-:Y:S01]  /*5910*/  MUFU.TANH R44, R44 ;  /* 0x0000002c002c7308 */ /* 0x000fe20000002400 */
[----:B------:R-:W-:Y:S01]  /*5920*/  ISETP.GT.AND P3, PT, R39, 0x9, PT ;  /* 0x000000092700780c */ /* 0x000fe20003f64270 */
[----:B------:R-:W-:Y:S01]  /*5930*/  FMUL.FTZ R81, R81, UR7 ;  /* 0x0000000751517c20 */ /* 0x000fe20008410000 */
[----:B------:R-:W-:Y:S01]  /*5940*/  FMUL.FTZ R84, R84, UR7 ;  /* 0x0000000754547c20 */ /* 0x000fe20008410000 */
[----:B--2---:R-:W-:Y:S01]  /*5950*/  FMUL.FTZ R0, R26, UR7 ;  /* 0x000000071a007c20 */ /* 0x004fe20008410000 */
        /* <DEDUP_REMOVED lines=12> */
[----:B------:R-:W-:-:S02]  /*5a20*/  UISETP.GT.AND UP0, UPT, UR4, UR10, UPT ;  /* 0x0000000a0400728c */ /* 0x000fc4000bf04270 */
[----:B------:R-:W-:Y:S01]  /*5a30*/  UIADD3 UR4, UR4, -0x1, URZ ;  /* 0xffffffff04047890 */ /* 0x000fe2000fffe03f */
[----:B------:R-:W-:-:S04]  /*5a40*/  UMOV UR6, UR36 ;  /* 0x0000002400067c82 */ /* 0x000fc80008000000 */
        /* <DEDUP_REMOVED lines=8> */
[----:B0-----:R-:W-:-:S07]  /*5ad0*/  FMUL.FTZ R61, R82, UR7 ;  /* 0x00000007523d7c20 */ /* 0x001fce0008410000 */
[----:B------:R-:W-:Y:S08]  /*5ae0*/  MUFU.TANH R46, R68 ;  /* 0x00000044002e7308 */ /* 0x000ff00000002400 */
[----:B------:R-:W-:Y:S08]  /*5af0*/  MUFU.TANH R65, R65 ;  /* 0x0000004100417308 */ /* 0x000ff00000002400 */
[----:B------:R-:W-:Y:S01]  /*5b00*/  MUFU.TANH R69, R69 ;  /* 0x0000004500457308 */ /* 0x000fe20000002400 */
[----:B------:R-:W-:-:S02]  /*5b10*/  WARPGROUP.DEPBAR.LE gsb0, 0x0 ;  /* 0x00008000000079c5 */ /* 0x000fc40000010000 */
[----:B------:R-:W-:Y:S01]  /*5b20*/  WARPGROUP.ARRIVE ;  /* 0x00000000000079c5 */ /* 0x000fe20000000000 */
[----:B------:R-:W-:Y:S02]  /*5b30*/  FSEL R180, R5, -INF , P2 ;  /* 0xff80000005b47808 */ /* 0x000fe40001000000 */
[----:B------:R-:W-:Y:S02]  /*5b40*/  ISETP.GT.AND P2, PT, R39, 0x8, PT ;  /* 0x000000082700780c */ /* 0x000fe40003f44270 */
[----:B------:R-:W-:Y:S01]  /*5b50*/  MUFU.TANH R54, R76 ;  /* 0x0000004c00367308 */ /* 0x000fe20000002400 */
[----:B------:R-:W-:Y:S01]  /*5b60*/  FMNMX.FTZ R5, R180, R11, !PT ;  /* 0x0000000bb4057209 */ /* 0x000fe20007810000 */
[----:B------:R-:W-:Y:S01]  /*5b70*/  HGMMA.64x128x16.F32.BF16 R88, R176, gdesc[UR12].tnspB, R88, gsb0 ;  /* 0x41e0000cb0587df0 */ /* 0x000fe20008001858 */
[----:B------:R-:W-:Y:S01]  /*5b80*/  UIADD3 UR14, UR5, 0x100, URZ ;  /* 0x00000100050e7890 */ /* 0x000fe2000fffe03f */
[----:B------:R-:W-:Y:S01]  /*5b90*/  UMOV UR15, 0x40000040 ;  /* 0x40000040000f7882 */ /* 0x000fe20000000000 */
        /* <DEDUP_REMOVED lines=27> */
[----:B------:R-:W0:Y:S01]  /*5d50*/  MUFU.TANH R176, R176 ;  /* 0x000000b000b07308 */ /* 0x000e220000002400 */
[----:B------:R-:W-:Y:S01]  /*5d60*/  UMOV UR15, 0x40000040 ;  /* 0x40000040000f7882 */ /* 0x000fe20000000000 */
[----:B------:R-:W-:Y:S01]  /*5d70*/  FMUL.FTZ R33, R58, UR7 ;  /* 0x000000073a217c20 */ /* 0x000fe20008410000 */
[----:B------:R-:W-:Y:S01]  /*5d80*/  FMUL.FTZ R28, R47, UR7 ;  /* 0x000000072f1c7c20 */ /* 0x000fe20008410000 */
[----:B------:R-:W-:Y:S01]  /*5d90*/  FMUL.FTZ R47, R70, UR7 ;  /* 0x00000007462f7c20 */ /* 0x000fe20008410000 */
[----:B------:R-:W-:Y:S01]  /*5da0*/  FMUL.FTZ R32, R55, UR7 ;  /* 0x0000000737207c20 */ /* 0x000fe20008410000 */
[----:B------:R-:W-:-:S02]  /*5db0*/  FMUL.FTZ R55, R78, UR7 ;  /* 0x000000074e377c20 */ /* 0x000fc40008410000 */
[----:B------:R-:W1:Y:S08]  /*5dc0*/  MUFU.TANH R177, R177 ;  /* 0x000000b100b17308 */ /* 0x000e700000002400 */
[----:B------:R-:W2:Y:S01]  /*5dd0*/  MUFU.TANH R178, R178 ;  /* 0x000000b200b27308 */ /* 0x000ea20000002400 */
[----:B0-----:R-:W-:Y:S02]  /*5de0*/  FSEL R182, R176, -INF , P2 ;  /* 0xff800000b0b67808 */ /* 0x001fe40001000000 */
[----:B------:R-:W-:-:S02]  /*5df0*/  ISETP.GT.AND P2, PT, R39, 0x10, PT ;  /* 0x000000102700780c */ /* 0x000fc40003f44270 */
[----:B------:R-:W-:-:S03]  /*5e00*/  FMNMX.FTZ R5, R182, R5, !PT ;  /* 0x00000005b6057209 */ /* 0x000fc60007810000 */
[----:B------:R-:W0:Y:S01]  /*5e10*/  MUFU.TANH R179, R179 ;  /* 0x000000b300b37308 */ /* 0x000e220000002400 */
[----:B-1----:R-:W-:Y:S02]  /*5e20*/  FSEL R206, R177, -INF , P3 ;  /* 0xff800000b1ce7808 */ /* 0x002fe40001800000 */
[----:B------:R-:W-:Y:S02]  /*5e30*/  ISETP.GT.AND P3, PT, R39, 0x11, PT ;  /* 0x000000112700780c */ /* 0x000fe40003f64270 */
[----:B------:R-:W-:-:S03]  /*5e40*/  FMNMX.FTZ R5, R206, R5, !PT ;  /* 0x00000005ce057209 */ /* 0x000fc60007810000 */
[----:B------:R-:W-:Y:S01]  /*5e50*/  MUFU.TANH R58, R85 ;  /* 0x00000055003a7308 */ /* 0x000fe20000002400 */
[----:B--2---:R-:W-:Y:S02]  /*5e60*/  FSEL R176, R178, -INF , P2 ;  /* 0xff800000b2b07808 */ /* 0x004fe40001000000 */
[----:B------:R-:W-:Y:S02]  /*5e70*/  ISETP.GT.AND P2, PT, R39, 0x18, PT ;  /* 0x000000182700780c */ /* 0x000fe40003f44270 */
[----:B------:R-:W-:Y:S02]  /*5e80*/  FMNMX.FTZ R5, R176, R5, !PT ;  /* 0x00000005b0057209 */ /* 0x000fe40007810000 */
[----:B------:R-:W-:Y:S01]  /*5e90*/  FSEL R178, R35, -INF , P2 ;  /* 0xff80000023b27808 */ /* 0x000fe20001000000 */
[----:B------:R-:W-:Y:S01]  /*5ea0*/  MUFU.TANH R28, R28 ;  /* 0x0000001c001c7308 */ /* 0x000fe20000002400 */
[----:B0-----:R-:W-:Y:S02]  /*5eb0*/  FSEL R202, R179, -INF , P3 ;  /* 0xff800000b3ca7808 */ /* 0x001fe40001800000 */
[----:B------:R-:W-:-:S02]  /*5ec0*/  ISETP.GT.AND P3, PT, R39, 0x19, PT ;  /* 0x000000192700780c */ /* 0x000fc40003f64270 */
[----:B------:R-:W-:Y:S02]  /*5ed0*/  FMNMX.FTZ R5, R202, R5, !PT ;  /* 0x00000005ca057209 */ /* 0x000fe40007810000 */
[C---:B------:R-:W-:Y:S01]  /*5ee0*/  ISETP.GT.AND P2, PT, R39.reuse, 0x20, PT ;  /* 0x000000202700780c */ /* 0x040fe20003f44270 */
[----:B------:R-:W-:Y:S01]  /*5ef0*/  MUFU.TANH R29, R29 ;  /* 0x0000001d001d7308 */ /* 0x000fe20000002400 */
[----:B------:R-:W-:Y:S02]  /*5f00*/  FSEL R200, R200, -INF , P3 ;  /* 0xff800000c8c87808 */ /* 0x000fe40001800000 */
[----:B------:R-:W-:Y:S02]  /*5f10*/  FMNMX.FTZ R5, R178, R5, !PT ;  /* 0x00000005b2057209 */ /* 0x000fe40007810000 */
[----:B------:R-:W-:Y:S02]  /*5f20*/  ISETP.GT.AND P3, PT, R39, 0x21, PT ;  /* 0x000000212700780c */ /* 0x000fe40003f64270 */
[----:B------:R-:W-:Y:S01]  /*5f30*/  FMNMX.FTZ R5, R200, R5, !PT ;  /* 0x00000005c8057209 */ /* 0x000fe20007810000 */
[----:B------:R-:W-:Y:S01]  /*5f40*/  MUFU.TANH R32, R32 ;  /* 0x0000002000207308 */ /* 0x000fe20000002400 */
[----:B------:R-:W-:-:S02]  /*5f50*/  FSEL R198, R198, -INF , P3 ;  /* 0xff800000c6c67808 */ /* 0x000fc40001800000 */
[----:B------:R-:W-:-:S04]  /*5f60*/  ISETP.GT.AND P3, PT, R39, 0x29, PT ;  /* 0x000000292700780c */ /* 0x000fc80003f64270 */
[----:B------:R-:W-:Y:S01]  /*5f70*/  FSEL R196, R45, -INF , P3 ;  /* 0xff8000002dc47808 */ /* 0x000fe20001800000 */
[----:B------:R-:W-:Y:S01]  /*5f80*/  FMUL.FTZ R45, R66, UR7 ;  /* 0x00000007422d7c20 */ /* 0x000fe20008410000 */
[----:B------:R-:W-:Y:S01]  /*5f90*/  ISETP.GT.AND P3, PT, R39, 0x31, PT ;  /* 0x000000312700780c */ /* 0x000fe20003f64270 */
        /* <DEDUP_REMOVED lines=12> */
[----:B------:R-:W-:Y:S02]  /*6060*/  FSEL R172, R36, -INF , P2 ;  /* 0xff80000024ac7808 */ /* 0x000fe40001000000 */
[----:B------:R-:W-:Y:S02]  /*6070*/  ISETP.GT.AND P2, PT, R39, 0x28, PT ;  /* 0x000000282700780c */ /* 0x000fe40003f44270 */
[----:B------:R-:W-:Y:S01]  /*6080*/  FMNMX.FTZ R5, R172, R5, !PT ;  /* 0x00000005ac057209 */ /* 0x000fe20007810000 */
[----:B------:R-:W-:Y:S01]  /*6090*/  HGMMA.64x128x16.F32.BF16 R88, R168, gdesc[UR12].tnspB, R88, gsb0 ;  /* 0x41e0000ca8587df0 */ /* 0x000fe20008001858 */
[----:B------:R-:W-:Y:S01]  /*60a0*/  UIADD3 UR14, UR5, 0x200, URZ ;  /* 0x00000200050e7890 */ /* 0x000fe2000fffe03f */
[----:B------:R-:W-:Y:S01]  /*60b0*/  FSEL R174, R44, -INF , P2 ;  /* 0xff8000002cae7808 */ /* 0x000fe20001000000 */
[----:B------:R-:W-:Y:S01]  /*60c0*/  UMOV UR15, 0x40000040 ;  /* 0x40000040000f7882 */ /* 0x000fe20000000000 */
[----:B------:R-:W-:-:S02]  /*60d0*/  FMNMX.FTZ R5, R198, R5, !PT ;  /* 0x00000005c6057209 */ /* 0x000fc40007810000 */
[C---:B------:R-:W-:Y:S02]  /*60e0*/  ISETP.GT.AND P2, PT, R39.reuse, 0x30, PT ;  /* 0x000000302700780c */ /* 0x040fe40003f44270 */
[----:B------:R-:W-:Y:S01]  /*60f0*/  FMNMX.FTZ R35, R174, R5, !PT ;  /* 0x00000005ae237209 */ /* 0x000fe20007810000 */
[----:B------:R-:W-:Y:S01]  /*6100*/  FMUL.FTZ R5, R72, UR7 ;  /* 0x0000000748057c20 */ /* 0x000fe20008410000 */
[----:B------:R-:W-:Y:S02]  /*6110*/  FSEL R194, R48, -INF , P2 ;  /* 0xff80000030c27808 */ /* 0x000fe40001000000 */
[----:B------:R-:W-:Y:S02]  /*6120*/  FMNMX.FTZ R35, R196, R35, !PT ;  /* 0x00000023c4237209 */ /* 0x000fe40007810000 */
[----:B------:R-:W-:Y:S01]  /*6130*/  ISETP.GT.AND P2, PT, R39, 0x38, PT ;  /* 0x000000382700780c */ /* 0x000fe20003f44270 */
[----:B------:R-:W0:Y:S01]  /*6140*/  MUFU.TANH R5, R5 ;  /* 0x0000000500057308 */ /* 0x000e220000002400 */
[----:B------:R-:W-:Y:S01]  /*6150*/  FMNMX.FTZ R35, R194, R35, !PT ;  /* 0x00000023c2237209 */ /* 0x000fe20007810000 */
[----:B------:R-:W-:-:S02]  /*6160*/  WARPGROUP.DEPBAR.LE gsb0, 0x0 ;  /* 0x00008000000079c5 */ /* 0x000fc40000010000 */
[----:B------:R-:W-:Y:S01]  /*6170*/  WARPGROUP.ARRIVE ;  /* 0x00000000000079c5 */ /* 0x000fe20000000000 */
[----:B------:R-:W-:Y:S01]  /*6180*/  FSEL R170, R49, -INF , P3 ;  /* 0xff80000031aa7808 */ /* 0x000fe20001800000 */
[----:B------:R-:W-:Y:S01]  /*6190*/  FMUL.FTZ R49, R67, UR7 ;  /* 0x0000000743317c20 */ /* 0x000fe20008410000 */
[----:B------:R-:W-:Y:S01]  /*61a0*/  ISETP.GT.AND P3, PT, R39, 0x39, PT ;  /* 0x000000392700780c */ /* 0x000fe20003f64270 */
[----:B------:R-:W-:Y:S01]  /*61b0*/  FMUL.FTZ R67, R87, UR7 ;  /* 0x0000000757437c20 */ /* 0x000fe20008410000 */
[----:B------:R-:W-:Y:S01]  /*61c0*/  FSEL R168, R52, -INF , P2 ;  /* 0xff80000034a87808 */ /* 0x000fe20001000000 */
[----:B------:R-:W-:Y:S01]  /*61d0*/  HGMMA.64x128x16.F32.BF16 R88, R164, gdesc[UR12].tnspB, R88, gsb0 ;  /* 0x41e0000ca4587df0 */ /* 0x000fe20008001858 */
[----:B------:R-:W-:Y:S01]  /*61e0*/  FMNMX.FTZ R35, R170, R35, !PT ;  /* 0x00000023aa237209 */ /* 0x000fe20007810000 */
[----:B------:R-:W-:Y:S01]  /*61f0*/  UIADD3 UR14, UR5, 0x280, URZ ;  /* 0x00000280050e7890 */ /* 0x000fe2000fffe03f */
[----:B------:R-:W-:Y:S01]  /*6200*/  ISETP.GT.AND P2, PT, R39, 0x40, PT ;  /* 0x000000402700780c */ /* 0x000fe20003f44270 */
[----:B------:R-:W-:Y:S01]  /*6210*/  UMOV UR15, 0x40000040 ;  /* 0x40000040000f7882 */ /* 0x000fe20000000000 */
[----:B------:R-:W-:Y:S01]  /*6220*/  FSEL R72, R53, -INF , P3 ;  /* 0xff80000035487808 */ /* 0x000fe20001800000 */
[----:B------:R-:W1:Y:S01]  /*6230*/  MUFU.TANH R52, R73 ;  /* 0x0000004900347308 */ /* 0x000e620000002400 */
[----:B------:R-:W-:Y:S01]  /*6240*/  FMNMX.FTZ R35, R168, R35, !PT ;  /* 0x00000023a8237209 */ /* 0x000fe20007810000 */
[----:B------:R-:W-:Y:S01]  /*6250*/  FMUL.FTZ R53, R71, UR7 ;  /* 0x0000000747357c20 */ /* 0x000fe20008410000 */
[----:B------:R-:W-:-:S02]  /*6260*/  ISETP.GT.AND P3, PT, R39, 0x41, PT ;  /* 0x000000412700780c */ /* 0x000fc40003f64270 */
[----:B------:R-:W-:Y:S02]  /*6270*/  FSEL R68, R56, -INF , P2 ;  /* 0xff80000038447808 */ /* 0x000fe40001000000 */
[----:B------:R-:W-:Y:S01]  /*6280*/  FMNMX.FTZ R35, R72, R35, !PT ;  /* 0x0000002348237209 */ /* 0x000fe20007810000 */
[----:B------:R-:W2:Y:S01]  /*6290*/  MUFU.TANH R56, R77 ;  /* 0x0000004d00387308 */ /* 0x000ea20000002400 */
[----:B------:R-:W-:Y:S02]  /*62a0*/  ISETP.GT.AND P2, PT, R39, 0x48, PT ;  /* 0x000000482700780c */ /* 0x000fe40003f44270 */
[----:B------:R-:W-:Y:S01]  /*62b0*/  FSEL R36, R57, -INF , P3 ;  /* 0xff80000039247808 */ /* 0x000fe20001800000 */
[----:B------:R-:W-:Y:S01]  /*62c0*/  FMUL.FTZ R57, R75, UR7 ;  /* 0x000000074b397c20 */ /* 0x000fe20008410000 */
[----:B------:R-:W-:Y:S02]  /*62d0*/  FMNMX.FTZ R35, R68, R35, !PT ;  /* 0x0000002344237209 */ /* 0x000fe40007810000 */
[----:B------:R-:W-:Y:S01]  /*62e0*/  ISETP.GT.AND P3, PT, R39, 0x49, PT ;  /* 0x000000492700780c */ /* 0x000fe20003f64270 */
[----:B------:R-:W3:Y:S01]  /*62f0*/  MUFU.TANH R49, R49 ;  /* 0x0000003100317308 */ /* 0x000ee20000002400 */
[----:B------:R-:W-:-:S02]  /*6300*/  FSEL R38, R38, -INF , P2 ;  /* 0xff80000026267808 */ /* 0x000fc40001000000 */
[----:B------:R-:W-:Y:S02]  /*6310*/  FMNMX.FTZ R35, R36, R35, !PT ;  /* 0x0000002324237209 */ /* 0x000fe40007810000 */
[C---:B------:R-:W-:Y:S02]  /*6320*/  ISETP.GT.AND P2, PT, R39.reuse, 0x50, PT ;  /* 0x000000502700780c */ /* 0x040fe40003f44270 */
[----:B------:R-:W-:Y:S01]  /*6330*/  FSEL R40, R40, -INF , P3 ;  /* 0xff80000028287808 */ /* 0x000fe20001800000 */
[----:B------:R-:W4:Y:S01]  /*6340*/  MUFU.TANH R53, R53 ;  /* 0x0000003500357308 */ /* 0x000f220000002400 */
[----:B------:R-:W-:Y:S02]  /*6350*/  FMNMX.FTZ R35, R38, R35, !PT ;  /* 0x0000002326237209 */ /* 0x000fe40007810000 */
[----:B------:R-:W-:Y:S02]  /*6360*/  ISETP.GT.AND P3, PT, R39, 0x51, PT ;  /* 0x000000512700780c */ /* 0x000fe40003f64270 */
[----:B------:R-:W-:-:S02]  /*6370*/  FSEL R42, R42, -INF , P2 ;  /* 0xff8000002a2a7808 */ /* 0x000fc40001000000 */
[----:B------:R-:W-:Y:S01]  /*6380*/  FMNMX.FTZ R35, R40, R35, !PT ;  /* 0x0000002328237209 */ /* 0x000fe20007810000 */
[----:B------:R-:W5:Y:S01]  /*6390*/  MUFU.TANH R57, R57 ;  /* 0x0000003900397308 */ /* 0x000f620000002400 */
[----:B------:R-:W-:Y:S02]  /*63a0*/  ISETP.GT.AND P2, PT, R39, 0x58, PT ;  /* 0x000000582700780c */ /* 0x000fe40003f44270 */
[----:B------:R-:W-:Y:S01]  /*63b0*/  FSEL R44, R65, -INF , P3 ;  /* 0xff800000412c7808 */ /* 0x000fe20001800000 */
[----:B------:R-:W-:Y:S01]  /*63c0*/  FMUL.FTZ R65, R86, UR7 ;  /* 0x0000000756417c20 */ /* 0x000fe20008410000 */
[----:B------:R-:W-:Y:S02]  /*63d0*/  FMNMX.FTZ R35, R42, R35, !PT ;  /* 0x000000232a237209 */ /* 0x000fe40007810000 */
[----:B------:R-:W-:Y:S01]  /*63e0*/  ISETP.GT.AND P3, PT, R39, 0x59, PT ;  /* 0x000000592700780c */ /* 0x000fe20003f64270 */
[----:B------:R-:W-:Y:S01]  /*63f0*/  MUFU.TANH R67, R67 ;  /* 0x0000004300437308 */ /* 0x000fe20000002400 */
[----:B------:R-:W-:-:S02]  /*6400*/  FSEL R46, R46, -INF , P2 ;  /* 0xff8000002e2e7808 */ /* 0x000fc40001000000 */
[----:B------:R-:W-:Y:S02]  /*6410*/  FMNMX.FTZ R35, R44, R35, !PT ;  /* 0x000000232c237209 */ /* 0x000fe40007810000 */
[----:B------:R-:W-:Y:S02]  /*6420*/  ISETP.GT.AND P2, PT, R39, 0x60, PT ;  /* 0x000000602700780c */ /* 0x000fe40003f44270 */
[----:B------:R-:W-:Y:S01]  /*6430*/  FSEL R48, R69, -INF , P3 ;  /* 0xff80000045307808 */ /* 0x000fe20001800000 */
[C---:B------:R-:W-:Y:S01]  /*6440*/  VIADD R69, R39.reuse, 0x8 ;  /* 0x0000000827457836 */ /* 0x040fe20000000000 */
[----:B------:R-:W-:Y:S01]  /*6450*/  FMNMX.FTZ R35, R46, R35, !PT ;  /* 0x000000232e237209 */ /* 0x000fe20007810000 */
[----:B------:R-:W5:Y:S01]  /*6460*/  MUFU.TANH R65, R65 ;  /* 0x0000004100417308 */ /* 0x000f620000002400 */
[----:B------:R-:W-:Y:S02]  /*6470*/  ISETP.GT.AND P3, PT, R39, 0x61, PT ;  /* 0x000000612700780c */ /* 0x000fe40003f64270 */
[----:B0-----:R-:W-:-:S02]  /*6480*/  FSEL R50, R5, -INF , P2 ;  /* 0xff80000005327808 */ /* 0x001fc40001000000 */
[----:B------:R-:W-:Y:S01]  /*6490*/  FMNMX.FTZ R35, R48, R35, !PT ;  /* 0x0000002330237209 */ /* 0x000fe20007810000 */
[----:B------:R-:W0:Y:S01]  /*64a0*/  LDC R5, c[0x0][0x988] ;  /* 0x00026200ff057b82 */ /* 0x000e220000000800 */
[C---:B------:R-:W-:Y:S02]  /*64b0*/  ISETP.GT.AND P2, PT, R39.reuse, 0x68, PT ;  /* 0x000000682700780c */ /* 0x040fe40003f44270 */
[----:B-1----:R-:W-:Y:S02]  /*64c0*/  FSEL R52, R52, -INF , P3 ;  /* 0xff80000034347808 */ /* 0x002fe40001800000 */
[----:B------:R-:W-:Y:S02]  /*64d0*/  FMNMX.FTZ R35, R50, R35, !PT ;  /* 0x0000002332237209 */ /* 0x000fe40007810000 */
[----:B------:R-:W-:Y:S02]  /*64e0*/  ISETP.GT.AND P3, PT, R39, 0x69, PT ;  /* 0x000000692700780c */ /* 0x000fe40003f64270 */
[----:B------:R-:W-:-:S02]  /*64f0*/  FSEL R54, R54, -INF , P2 ;  /* 0xff80000036367808 */ /* 0x000fc40001000000 */
[----:B------:R-:W-:Y:S02]  /*6500*/  FMNMX.FTZ R35, R52, R35, !PT ;  /* 0x0000002334237209 */ /* 0x000fe40007810000 */
[C---:B------:R-:W-:Y:S02]  /*6510*/  ISETP.GT.AND P2, PT, R39.reuse, 0x70, PT ;  /* 0x000000702700780c */ /* 0x040fe40003f44270 */
[----:B--2---:R-:W-:Y:S02]  /*6520*/  FSEL R56, R56, -INF , P3 ;  /* 0xff80000038387808 */ /* 0x004fe40001800000 */
[----:B------:R-:W-:Y:S02]  /*6530*/  FMNMX.FTZ R35, R54, R35, !PT ;  /* 0x0000002336237209 */ /* 0x000fe40007810000 */
[----:B------:R-:W-:Y:S02]  /*6540*/  ISETP.GT.AND P3, PT, R39, 0x71, PT ;  /* 0x000000712700780c */ /* 0x000fe40003f64270 */
[----:B------:R-:W-:-:S02]  /*6550*/  FSEL R62, R80, -INF , P2 ;  /* 0xff800000503e7808 */ /* 0x000fc40001000000 */
[----:B------:R-:W-:Y:S02]  /*6560*/  FMNMX.FTZ R35, R56, R35, !PT ;  /* 0x0000002338237209 */ /* 0x000fe40007810000 */
[C---:B------:R-:W-:Y:S02]  /*6570*/  ISETP.GT.AND P2, PT, R39.reuse, 0x78, PT ;  /* 0x000000782700780c */ /* 0x040fe40003f44270 */
[----:B------:R-:W-:Y:S02]  /*6580*/  FSEL R60, R60, -INF , P3 ;  /* 0xff8000003c3c7808 */ /* 0x000fe40001800000 */
[----:B------:R-:W-:Y:S02]  /*6590*/  FMNMX.FTZ R35, R62, R35, !PT ;  /* 0x000000233e237209 */ /* 0x000fe40007810000 */
[----:B------:R-:W-:Y:S02]  /*65a0*/  ISETP.GT.AND P3, PT, R39, 0x79, PT ;  /* 0x000000792700780c */ /* 0x000fe40003f64270 */
[----:B------:R-:W-:-:S02]  /*65b0*/  FSEL R64, R64, -INF , P2 ;  /* 0xff80000040407808 */ /* 0x000fc40001000000 */
[----:B------:R-:W-:Y:S02]  /*65c0*/  FMNMX.FTZ R35, R60, R35, !PT ;  /* 0x000000233c237209 */ /* 0x000fe40007810000 */
[C---:B------:R-:W-:Y:S02]  /*65d0*/  ISETP.GT.AND P5, PT, R69.reuse, RZ, PT ;  /* 0x000000ff4500720c */ /* 0x040fe40003fa4270 */
[----:B------:R-:W-:Y:S02]  /*65e0*/  FSEL R58, R58, -INF , P3 ;  /* 0xff8000003a3a7808 */ /* 0x000fe40001800000 */
[----:B------:R-:W-:Y:S02]  /*65f0*/  FMNMX.FTZ R35, R64, R35, !PT ;  /* 0x0000002340237209 */ /* 0x000fe40007810000 */
[----:B------:R-:W-:Y:S02]  /*6600*/  ISETP.GT.AND P6, PT, R69, 0x1, PT ;  /* 0x000000014500780c */ /* 0x000fe40003fc4270 */
[----:B------:R-:W-:-:S02]  /*6610*/  FSEL R0, R0, -INF , P5 ;  /* 0xff80000000007808 */ /* 0x000fc40002800000 */
[----:B------:R-:W-:Y:S02]  /*6620*/  FMNMX.FTZ R35, R58, R35, !PT ;  /* 0x000000233a237209 */ /* 0x000fe40007810000 */
[C---:B------:R-:W-:Y:S02]  /*6630*/  ISETP.GT.AND P3, PT, R69.reuse, 0x8, PT ;  /* 0x000000084500780c */ /* 0x040fe40003f64270 */
[----:B------:R-:W-:Y:S01]  /*6640*/  FSEL R70, R2, -INF , P6 ;  /* 0xff80000002467808 */ /* 0x000fe20003000000 */
[----:B------:R-:W1:Y:S01]  /*6650*/  SHFL.BFLY PT, R10, R35, 0x2, 0x1f ;  /* 0x0c401f00230a7f89 */ /* 0x000e6200000e0000 */
        /* <DEDUP_REMOVED lines=10> */
[C---:B------:R-:W-:Y:S02]  /*6700*/  ISETP.GT.AND P3, PT, R69.reuse, 0x18, PT ;  /* 0x000000184500780c */ /* 0x040fe40003f64270 */
[----:B------:R-:W-:Y:S02]  /*6710*/  FSEL R20, R20, -INF , P6 ;  /* 0xff80000014147808 */ /* 0x000fe40003000000 */
[----:B------:R-:W-:Y:S02]  /*6720*/  FMNMX.FTZ R71, R74, R71, !PT ;  /* 0x000000474a477209 */ /* 0x000fe40007810000 */
[----:B------:R-:W-:Y:S01]  /*6730*/  ISETP.GT.AND P4, PT, R69, 0x19, PT ;  /* 0x000000194500780c */ /* 0x000fe20003f84270 */
[----:B------:R-:W-:Y:S02]  /*6740*/  WARPGROUP.DEPBAR.LE gsb0, 0x0 ;  /* 0x00008000000079c5 */ /* 0x000fe40000010000 */
[----:B------:R-:W-:Y:S01]  /*6750*/  WARPGROUP.ARRIVE ;  /* 0x00000000000079c5 */ /* 0x000fe20000000000 */
[----:B------:R-:W-:-:S02]  /*6760*/  FSEL R76, R21, -INF , P3 ;  /* 0xff800000154c7808 */ /* 0x000fc40001800000 */
[----:B------:R-:W-:Y:S02]  /*6770*/  FMNMX.FTZ R71, R20, R71, !PT ;  /* 0x0000004714477209 */ /* 0x000fe40007810000 */
[----:B------:R-:W-:Y:S01]  /*6780*/  ISETP.GT.AND P5, PT, R69, 0x20, PT ;  /* 0x000000204500780c */ /* 0x000fe20003fa4270 */
[----:B------:R-:W-:Y:S01]  /*6790*/  HGMMA.64x128x16.F32.BF16 R88, R160, gdesc[UR12].tnspB, R88, gsb0 ;  /* 0x41e0000ca0587df0 */ /* 0x000fe20008001858 */
[----:B------:R-:W-:Y:S01]  /*67a0*/  FSEL R24, R24, -INF , P4 ;  /* 0xff80000018187808 */ /* 0x000fe20002000000 */
[----:B------:R-:W-:Y:S01]  /*67b0*/  UIADD3 UR14, UR5, 0x300, URZ ;  /* 0x00000300050e7890 */ /* 0x000fe2000fffe03f */
[----:B------:R-:W-:Y:S01]  /*67c0*/  FMNMX.FTZ R71, R76, R71, !PT ;  /* 0x000000474c477209 */ /* 0x000fe20007810000 */
[----:B------:R-:W-:Y:S01]  /*67d0*/  UMOV UR15, 0x40000040 ;  /* 0x40000040000f7882 */ /* 0x000fe20000000000 */
[----:B-1----:R-:W-:Y:S02]  /*67e0*/  FMNMX.FTZ R37, R35, R10, !PT ;  /* 0x0000000a23257209 */ /* 0x002fe40007810000 */
[----:B------:R-:W-:-:S02]  /*67f0*/  ISETP.GT.AND P6, PT, R69, 0x21, PT ;  /* 0x000000214500780c */ /* 0x000fc40003fc4270 */
[----:B------:R-:W-:Y:S01]  /*6800*/  FSEL R78, R25, -INF , P5 ;  /* 0xff800000194e7808 */ /* 0x000fe20002800000 */
[----:B------:R-:W1:Y:S01]  /*6810*/  SHFL.BFLY PT, R10, R37, 0x1, 0x1f ;  /* 0x0c201f00250a7f89 */ /* 0x000e6200000e0000 */
[----:B------:R-:W-:Y:S02]  /*6820*/  FMNMX.FTZ R71, R24, R71, !PT ;  /* 0x0000004718477209 */ /* 0x000fe40007810000 */
[C---:B------:R-:W-:Y:S02]  /*6830*/  ISETP.GT.AND P3, PT, R69.reuse, 0x28, PT ;  /* 0x000000284500780c */ /* 0x040fe40003f64270 */
[----:B------:R-:W-:Y:S02]  /*6840*/  FSEL R26, R26, -INF , P6 ;  /* 0xff8000001a1a7808 */ /* 0x000fe40003000000 */
[----:B------:R-:W-:Y:S02]  /*6850*/  FMNMX.FTZ R71, R78, R71, !PT ;  /* 0x000000474e477209 */ /* 0x000fe40007810000 */
[----:B------:R-:W-:-:S02]  /*6860*/  ISETP.GT.AND P4, PT, R69, 0x29, PT ;  /* 0x000000294500780c */ /* 0x000fc40003f84270 */
[----:B------:R-:W-:Y:S02]  /*6870*/  FSEL R80, R27, -INF , P3 ;  /* 0xff8000001b507808 */ /* 0x000fe40001800000 */
        /* <DEDUP_REMOVED lines=13> */
[----:B-1----:R-:W-:Y:S02]  /*6950*/  FMNMX.FTZ R10, R37, R10, !PT ;  /* 0x0000000a250a7209 */ /* 0x002fe40007810000 */
[----:B------:R-:W-:Y:S02]  /*6960*/  ISETP.GT.AND P5, PT, R69, 0x40, PT ;  /* 0x000000404500780c */ /* 0x000fe40003fa4270 */
[----:B------:R-:W-:Y:S01]  /*6970*/  FSEL R164, R32, -INF , P4 ;  /* 0xff80000020a47808 */ /* 0x000fe20002000000 */
[----:B0-----:R-:W-:Y:S01]  /*6980*/  FMUL.FTZ R37, R10, R5 ;  /* 0x000000050a257220 */ /* 0x001fe20000410000 */
[----:B------:R-:W-:-:S02]  /*6990*/  FMNMX.FTZ R71, R86, R71, !PT ;  /* 0x0000004756477209 */ /* 0x000fc40007810000 */
[----:B------:R-:W-:Y:S02]  /*69a0*/  ISETP.GT.AND P6, PT, R69, 0x41, PT ;  /* 0x000000414500780c */ /* 0x000fe40003fc4270 */
[----:B------:R-:W-:Y:S02]  /*69b0*/  FSEL R32, R33, -INF , P5 ;  /* 0xff80000021207808 */ /* 0x000fe40002800000 */
[----:B------:R-:W-:Y:S02]  /*69c0*/  FMNMX.FTZ R71, R164, R71, !PT ;  /* 0x00000047a4477209 */ /* 0x000fe40007810000 */
[----:B------:R-:W-:Y:S02]  /*69d0*/  FSETP.NEU.FTZ.AND P2, PT, R10, -INF , PT ;  /* 0xff8000000a00780b */ /* 0x000fe40003f5d000 */
[----:B------:R-:W-:Y:S02]  /*69e0*/  ISETP.GT.AND P3, PT, R69, 0x48, PT ;  /* 0x000000484500780c */ /* 0x000fe40003f64270 */
[----:B------:R-:W-:-:S02]  /*69f0*/  FSEL R34, R34, -INF , P6 ;  /* 0xff80000022227808 */ /* 0x000fc40003000000 */
        /* <DEDUP_REMOVED lines=21> */
[----:B---3--:R-:W-:Y:S01]  /*6b50*/  FSEL R198, R49, -INF , P6 ;  /* 0xff80000031c67808 */ /* 0x008fe20003000000 */
        /* <DEDUP_REMOVED lines=11> */
[----:B----4-:R-:W-:Y:S01]  /*6c10*/  FSEL R168, R53, -INF , P4 ;  /* 0xff80000035a87808 */ /* 0x010fe20002000000 */
        /* <DEDUP_REMOVED lines=11> */
[----:B-----5:R-:W-:Y:S01]  /*6cd0*/  FSEL R72, R57, -INF , P6 ;  /* 0xff80000039487808 */ /* 0x020fe20003000000 */
        /* <DEDUP_REMOVED lines=16> */
[----:B------:R-:W-:Y:S01]  /*6de0*/  FFMA.FTZ R58, R58, R5, -R37 ;  /* 0x000000053a3a7223 */ /* 0x000fe20000010825 */
[----:B------:R-:W-:Y:S01]  /*6df0*/  FSEL R206, R61, -INF , P5 ;  /* 0xff8000003dce7808 */ /* 0x000fe20002800000 */
[----:B------:R-:W-:Y:S01]  /*6e00*/  MUFU.EX2 R35, R35 ;  /* 0x0000002300237308 */ /* 0x000fe20000000800 */
[----:B------:R-:W-:-:S02]  /*6e10*/  FMNMX.FTZ R71, R68, R71, !PT ;  /* 0x0000004744477209 */ /* 0x000fc40007810000 */
[----:B------:R-:W-:Y:S02]  /*6e20*/  ISETP.GT.AND P3, PT, R69, 0x78, PT ;  /* 0x000000784500780c */ /* 0x000fe40003f64270 */
[----:B------:R-:W-:Y:S01]  /*6e30*/  FSEL R208, R63, -INF , P6 ;  /* 0xff8000003fd07808 */ /* 0x000fe20003000000 */
[----:B------:R-:W-:Y:S02]  /*6e40*/  WARPGROUP.DEPBAR.LE gsb0, 0x0 ;  /* 0x00008000000079c5 */ /* 0x000fe40000010000 */
[----:B------:R-:W-:Y:S01]  /*6e50*/  WARPGROUP.ARRIVE ;  /* 0x00000000000079c5 */ /* 0x000fe20000000000 */
[----:B------:R-:W-:Y:S01]  /*6e60*/  FMNMX.FTZ R71, R206, R71, !PT ;  /* 0x00000047ce477209 */ /* 0x000fe20007810000 */
[-CC-:B------:R-:W-:Y:S01]  /*6e70*/  FFMA.FTZ R162, R46, R5.reuse, -R37.reuse ;  /* 0x000000052ea27223 */ /* 0x180fe20000010825 */
[----:B------:R-:W-:Y:S01]  /*6e80*/  ISETP.GT.AND P4, PT, R69, 0x79, PT ;  /* 0x000000794500780c */ /* 0x000fe20003f84270 */
[----:B------:R-:W-:Y:S01]  /*6e90*/  FFMA.FTZ R46, R62, R5, -R37 ;  /* 0x000000053e2e7223 */ /* 0x000fe20000010825 */
[----:B------:R-:W-:Y:S01]  /*6ea0*/  FSEL R160, R65, -INF , P3 ;  /* 0xff80000041a07808 */ /* 0x000fe20001800000 */
[----:B------:R-:W-:Y:S01]  /*6eb0*/  HGMMA.64x128x16.F32.BF16 R88, R156, gdesc[UR12].tnspB, R88, gsb0 ;  /* 0x41e0000c9c587df0 */ /* 0x000fe20008001858 */
[----:B------:R-:W-:Y:S01]  /*6ec0*/  FMNMX.FTZ R71, R208, R71, !PT ;  /* 0x00000047d0477209 */ /* 0x000fe20007810000 */
[----:B------:R-:W-:Y:S01]  /*6ed0*/  UIADD3 UR14, UR5, 0x380, URZ ;  /* 0x00000380050e7890 */ /* 0x000fe2000fffe03f */
[----:B------:R-:W-:Y:S01]  /*6ee0*/  FSEL R210, R67, -INF , P4 ;  /* 0xff80000043d27808 */ /* 0x000fe20002000000 */
[----:B------:R-:W-:Y:S01]  /*6ef0*/  UMOV UR15, 0x40000040 ;  /* 0x40000040000f7882 */ /* 0x000fe20000000000 */
[----:B------:R-:W-:Y:S01]  /*6f00*/  FMNMX.FTZ R71, R160, R71, !PT ;  /* 0x00000047a0477209 */ /* 0x000fe20007810000 */
[----:B------:R-:W-:Y:S01]  /*6f10*/  MUFU.EX2 R180, R180 ;  /* 0x000000b400b47308 */ /* 0x000fe20000000800 */
[----:B------:R-:W-:-:S02]  /*6f20*/  UMOV UR5, UR37 ;  /* 0x0000002500057c82 */ /* 0x000fc40008000000 */
[----:B------:R-:W-:-:S05]  /*6f30*/  FMNMX.FTZ R71, R210, R71, !PT ;  /* 0x00000047d2477209 */ /* 0x000fca0007810000 */
        /* <DEDUP_REMOVED lines=10> */
[----:B0-----:R-:W-:-:S02]  /*6fe0*/  FMNMX.FTZ R12, R2, R53, !PT ;  /* 0x00000035020c7209 */ /* 0x001fc40007810000 */
[----:B------:R-:W-:Y:S02]  /*6ff0*/  FSEL R2, R10, RZ, P2 ;  /* 0x000000ff0a027208 */ /* 0x000fe40001000000 */
[C---:B------:R-:W-:Y:S01]  /*7000*/  FSETP.NEU.FTZ.AND P2, PT, R12.reuse, -INF , PT ;  /* 0xff8000000c00780b */ /* 0x040fe20003f5d000 */
[-C--:B------:R-:W-:Y:S02]  /*7010*/  FMUL.FTZ R37, R12, R5.reuse ;  /* 0x000000050c257220 */ /* 0x080fe40000410000 */
[----:B------:R-:W-:Y:S01]  /*7020*/  MUFU.EX2 R25, R25 ;  /* 0x0000001900197308 */ /* 0x000fe20000000800 */
[----:B------:R-:W-:Y:S02]  /*7030*/  FADD.FTZ R2, -R2, R11 ;  /* 0x0000000b02027221 */ /* 0x000fe40000010100 */
[----:B------:R-:W-:Y:S02]  /*7040*/  FSEL R37, R37, RZ, P2 ;  /* 0x000000ff25257208 */ /* 0x000fe40001000000 */
[----:B------:R-:W-:-:S03]  /*7050*/  FMUL.FTZ R2, R2, R5 ;  /* 0x0000000502027220 */ /* 0x000fc60000410000 */
[----:B------:R-:W-:Y:S01]  /*7060*/  MUFU.EX2 R174, R174 ;  /* 0x000000ae00ae7308 */ /* 0x000fe20000000800 */
[-CC-:B------:R-:W-:Y:S01]  /*7070*/  FFMA.FTZ R181, R0, R5.reuse, -R37.reuse ;  /* 0x0000000500b57223 */ /* 0x180fe20000010825 */
[----:B------:R-:W-:Y:S01]  /*7080*/  FSEL R0, R12, RZ, P2 ;  /* 0x000000ff0c007208 */ /* 0x000fe20001000000 */
[-CC-:B------:R-:W-:Y:S01]  /*7090*/  FFMA.FTZ R50, R70, R5.reuse, -R37.reuse ;  /* 0x0000000546327223 */ /* 0x180fe20000010825 */
[-CC-:B------:R-:W-:Y:S01]  /*70a0*/  FFMA.FTZ R183, R66, R5.reuse, -R37.reuse ;  /* 0x0000000542b77223 */ /* 0x180fe20000010825 */
[-CC-:B------:R-:W-:Y:S01]  /*70b0*/  FFMA.FTZ R14, R14, R5.reuse, -R37.reuse ;  /* 0x000000050e0e7223 */ /* 0x180fe20000010825 */
[-C--:B------:R-:W-:Y:S01]  /*70c0*/  FFMA.FTZ R177, R74, R5.reuse, -R37 ;  /* 0x000000054ab17223 */ /* 0x080fe20000010825 */
[----:B------:R-:W-:Y:S01]  /*70d0*/  FADD.FTZ R0, -R0, R13 ;  /* 0x0000000d00007221 */ /* 0x000fe20000010100 */
[----:B------:R-:W0:Y:S01]  /*70e0*/  MUFU.EX2 R2, R2 ;  /* 0x0000000200027308 */ /* 0x000e220000000800 */
[-CC-:B------:R-:W-:Y:S01]  /*70f0*/  FFMA.FTZ R20, R20, R5.reuse, -R37.reuse ;  /* 0x0000000514147223 */ /* 0x180fe20000010825 */
[-CC-:B------:R-:W-:Y:S01]  /*7100*/  FFMA.FTZ R165, R32, R5.reuse, -R37.reuse ;  /* 0x0000000520a57223 */ /* 0x180fe20000010825 */
[-C--:B------:R-:W-:Y:S01]  /*7110*/  FMUL.FTZ R0, R0, R5.reuse ;  /* 0x0000000500007220 */ /* 0x080fe20000410000 */
[-CC-:B------:R-:W-:Y:S01]  /*7120*/  FFMA.FTZ R179, R76, R5.reuse, -R37.reuse ;  /* 0x000000054cb37223 */ /* 0x180fe20000010825 */
[----:B------:R-:W-:Y:S01]  /*7130*/  FFMA.FTZ R32, R34, R5, -R37 ;  /* 0x0000000522207223 */ /* 0x000fe20000010825 */
[----:B------:R-:W-:-:S02]  /*7140*/  IMAD.U32 R34, RZ, RZ, UR8 ;  /* 0x00000008ff227e24 */ /* 0x000fc4000f8e00ff */
        /* <DEDUP_REMOVED lines=10> */
[----:B0-----:R-:W-:Y:S01]  /*71f0*/  FFMA.FTZ R13, R2, R4, R35 ;  /* 0x00000004020d7223 */ /* 0x001fe20000010023 */
[-CC-:B------:R-:W-:Y:S01]  /*7200*/  FFMA.FTZ R54, R164, R5.reuse, -R37.reuse ;  /* 0x00000005a4367223 */ /* 0x180fe20000010825 */
[-CC-:B------:R-:W-:Y:S01]  /*7210*/  FFMA.FTZ R167, R166, R5.reuse, -R37.reuse ;  /* 0x00000005a6a77223 */ /* 0x180fe20000010825 */
[-C--:B------:R-:W-:Y:S01]  /*7220*/  FFMA.FTZ R161, R196, R5.reuse, -R37 ;  /* 0x00000005c4a17223 */ /* 0x080fe20000010825 */
[----:B------:R-:W-:Y:S01]  /*7230*/  FADD.FTZ R13, R180, R13 ;  /* 0x0000000db40d7221 */ /* 0x000fe20000010000 */
        /* <DEDUP_REMOVED lines=11> */
[----:B------:R-:W-:Y:S01]  /*72f0*/  FADD.FTZ R4, R176, R13 ;  /* 0x0000000db0047221 */ /* 0x000fe20000010000 */
[----:B-1----:R-:W-:Y:S01]  /*7300*/  FFMA.FTZ R3, R0, R3, R181 ;  /* 0x0000000300037223 */ /* 0x002fe200000100b5 */
[C---:B------:R-:W-:Y:S01]  /*7310*/  F2FP.BF16.F32.PACK_AB R176, R15.reuse, R176 ;  /* 0x000000b00fb0723e */ /* 0x040fe200000010ff */
[----:B------:R-:W-:Y:S01]  /*7320*/  FFMA.FTZ R208, R208, R5, -R37 ;  /* 0x00000005d0d07223 */ /* 0x000fe20000010825 */
[----:B------:R-:W-:Y:S01]  /*7330*/  FADD.FTZ R13, R15, R4 ;  /* 0x000000040f0d7221 */ /* 0x000fe20000010000 */
[----:B------:R-:W-:-:S02]  /*7340*/  PLOP3.LUT P2, PT, PT, PT, UP0, 0x80, 0x0 ;  /* 0x000000000000781c */ /* 0x000fc40003f4f008 */
[----:B------:R-:W1:Y:S01]  /*7350*/  MUFU.EX2 R14, R14 ;  /* 0x0000000e000e7308 */ /* 0x000e620000000800 */
[----:B------:R-:W-:Y:S01]  /*7360*/  FADD.FTZ R4, R178, R13 ;  /* 0x0000000db2047221 */ /* 0x000fe20000010000 */
[----:B------:R-:W-:Y:S02]  /*7370*/  F2FP.BF16.F32.PACK_AB R180, R180, R35 ;  /* 0x00000023b4b4723e */ /* 0x000fe400000010ff */
[----:B------:R-:W-:Y:S01]  /*7380*/  F2FP.BF16.F32.PACK_AB R182, R39, R182 ;  /* 0x000000b627b6723e */ /* 0x000fe200000010ff */
[----:B------:R-:W-:Y:S01]  /*7390*/  FADD.FTZ R13, R21, R4 ;  /* 0x00000004150d7221 */ /* 0x000fe20000010000 */
[----:B0-----:R-:W-:Y:S01]  /*73a0*/  FADD.FTZ R4, R50, R3 ;  /* 0x0000000332047221 */ /* 0x001fe20000010000 */
[----:B------:R-:W-:Y:S01]  /*73b0*/  @!P1 VIADD R3, R34, 0x34840 ;  /* 0x0003484022039836 */ /* 0x000fe20000000000 */
[----:B------:R-:W-:Y:S01]  /*73c0*/  MUFU.EX2 R177, R177 ;  /* 0x000000b100b17308 */ /* 0x000fe20000000800 */
[----:B------:R-:W-:Y:S01]  /*73d0*/  FADD.FTZ R56, R172, R13 ;  /* 0x0000000dac387221 */ /* 0x000fe20000010000 */
[----:B--2---:R-:W-:Y:S01]  /*73e0*/  FADD.FTZ R13, R183, R4 ;  /* 0x00000004b70d7221 */ /* 0x004fe20000010000 */
[----:B------:R-:W-:Y:S01]  /*73f0*/  FFMA.FTZ R34, R194, R5, -R37 ;  /* 0x00000005c2227223 */ /* 0x000fe20000010825 */
[----:B------:R-:W-:Y:S01]  /*7400*/  @!P1 PRMT R3, RZ, 0x654, R3 ;  /* 0x00000654ff039816 */ /* 0x000fe20000000003 */
[----:B------:R-:W-:-:S02]  /*7410*/  WARPGROUP.DEPBAR.LE gsb0, 0x0 ;  /* 0x00008000000079c5 */ /* 0x000fc40000010000 */
[----:B------:R-:W-:Y:S01]  /*7420*/  WARPGROUP.ARRIVE ;  /* 0x00000000000079c5 */ /* 0x000fe20000000000 */
[----:B------:R-:W0:Y:S01]  /*7430*/  MUFU.EX2 R27, R27 ;  /* 0x0000001b001b7308 */ /* 0x000e220000000800 */
[----:B------:R-:W-:Y:S01]  /*7440*/  FADD.FTZ R53, R25, R56 ;  /* 0x0000003819357221 */ /* 0x000fe20000010000 */
[----:B-1----:R-:W-:Y:S01]  /*7450*/  FADD.FTZ R4, R14, R13 ;  /* 0x0000000d0e047221 */ /* 0x002fe20000010000 */
[----:B------:R-:W-:Y:S02]  /*7460*/  F2FP.BF16.F32.PACK_AB R178, R21, R178 ;  /* 0x000000b215b2723e */ /* 0x000fe400000010ff */
[----:B------:R-:W-:Y:S01]  /*7470*/  HGMMA.64x128x16.F32.BF16 R88, R152, gdesc[UR12].tnspB, R88, gsb0 ;  /* 0x41e0000c98587df0 */ /* 0x000fe20008001858 */
[----:B------:R-:W-:Y:S01]  /*7480*/  FADD.FTZ R56, R174, R53 ;  /* 0x00000035ae387221 */ /* 0x000fe20000010000 */
[----:B------:R-:W-:Y:S01]  /*7490*/  IMAD.U32 R53, RZ, RZ, UR9 ;  /* 0x00000009ff357e24 */ /* 0x000fe2000f8e00ff */
[----:B------:R-:W-:Y:S01]  /*74a0*/  MUFU.EX2 R20, R20 ;  /* 0x0000001400147308 */ /* 0x000fe20000000800 */
[----:B------:R-:W-:-:S02]  /*74b0*/  F2FP.BF16.F32.PACK_AB R172, R25, R172 ;  /* 0x000000ac19ac723e */ /* 0x000fc400000010ff */
[----:B------:R-:W-:Y:S01]  /*74c0*/  @!P1 VIADD R53, R53, 0x34860 ;  /* 0x0003486035359836 */ /* 0x000fe20000000000 */
[----:B------:R-:W-:Y:S02]  /*74d0*/  F2FP.BF16.F32.PACK_AB R181, R50, R181 ;  /* 0x000000b532b5723e */ /* 0x000fe400000010ff */
[----:B------:R-:W-:Y:S02]  /*74e0*/  F2FP.BF16.F32.PACK_AB R183, R14, R183 ;  /* 0x000000b70eb7723e */ /* 0x000fe400000010ff */
[----:B------:R-:W1:Y:S01]  /*74f0*/  MUFU.EX2 R28, R28 ;  /* 0x0000001c001c7308 */ /* 0x000e620000000800 */
[C---:B0-----:R-:W-:Y:S01]  /*7500*/  FADD.FTZ R13, R27.reuse, R56 ;  /* 0x000000381b0d7221 */ /* 0x041fe20000010000 */
[----:B------:R-:W-:Y:S01]  /*7510*/  @!P1 PRMT R53, RZ, 0x654, R53 ;  /* 0x00000654ff359816 */ /* 0x000fe20000000035 */
[----:B------:R-:W-:Y:S01]  /*7520*/  FFMA.FTZ R56, R198, R5, -R37 ;  /* 0x00000005c6387223 */ /* 0x000fe20000010825 */
[----:B------:R-:W-:-:S04]  /*7530*/  F2FP.BF16.F32.PACK_AB R174, R27, R174 ;  /* 0x000000ae1bae723e */ /* 0x000fc800000010ff */
[----:B------:R-:W-:Y:S08]  /*7540*/  MUFU.EX2 R179, R179 ;  /* 0x000000b300b37308 */ /* 0x000ff00000000800 */
[----:B------:R-:W0:Y:S08]  /*7550*/  MUFU.EX2 R29, R29 ;  /* 0x0000001d001d7308 */ /* 0x000e300000000800 */
[----:B------:R-:W-:Y:S08]  /*7560*/  MUFU.EX2 R24, R24 ;  /* 0x0000001800187308 */ /* 0x000ff00000000800 */
[----:B------:R-:W2:Y:S08]  /*7570*/  MUFU.EX2 R170, R170 ;  /* 0x000000aa00aa7308 */ /* 0x000eb00000000800 */
[----:B------:R-:W-:Y:S08]  /*7580*/  MUFU.EX2 R173, R173 ;  /* 0x000000ad00ad7308 */ /* 0x000ff00000000800 */
[----:B------:R-:W3:Y:S08]  /*7590*/  MUFU.EX2 R31, R31 ;  /* 0x0000001f001f7308 */ /* 0x000ef00000000800 */
[----:B------:R-:W-:Y:S08]  /*75a0*/  MUFU.EX2 R26, R26 ;  /* 0x0000001a001a7308 */ /* 0x000ff00000000800 */
[----:B------:R-:W4:Y:S08]  /*75b0*/  MUFU.EX2 R33, R33 ;  /* 0x0000002100217308 */ /* 0x000f300000000800 */
[----:B------:R1:W-:Y:S08]  /*75c0*/  MUFU.EX2 R11, R58 ;  /* 0x0000003a000b7308 */ /* 0x0003f00000000800 */
[----:B------:R-:W-:Y:S01]  /*75d0*/  MUFU.EX2 R175, R175 ;  /* 0x000000af00af7308 */ /* 0x000fe20000000800 */
[----:B-1----:R-:W-:-:S04]  /*75e0*/  FADD.FTZ R58, R28, R13 ;  /* 0x0000000d1c3a7221 */ /* 0x002fc80000010000 */
[----:B0-----:R-:W-:-:S03]  /*75f0*/  FADD.FTZ R13, R29, R58 ;  /* 0x0000003a1d0d7221 */ /* 0x001fc60000010000 */
[----:B------:R-:W0:Y:S01]  /*7600*/  MUFU.EX2 R36, R36 ;  /* 0x0000002400247308 */ /* 0x000e220000000800 */
[----:B--2---:R-:W-:Y:S01]  /*7610*/  FADD.FTZ R58, R170, R13 ;  /* 0x0000000daa3a7221 */ /* 0x004fe20000010000 */
[----:B---3--:R-:W-:-:S03]  /*7620*/  F2FP.BF16.F32.PACK_AB R170, R31, R170 ;  /* 0x000000aa1faa723e */ /* 0x008fc600000010ff */
[----:B------:R-:W-:-:S03]  /*7630*/  FADD.FTZ R58, R31, R58 ;  /* 0x0000003a1f3a7221 */ /* 0x000fc60000010000 */
[----:B------:R-:W-:Y:S01]  /*7640*/  MUFU.EX2 R52, R52 ;  /* 0x0000003400347308 */ /* 0x000fe20000000800 */
[----:B----4-:R-:W-:-:S07]  /*7650*/  FADD.FTZ R13, R33, R58 ;  /* 0x0000003a210d7221 */ /* 0x010fce0000010000 */
[----:B------:R-:W1:Y:S01]  /*7660*/  MUFU.EX2 R38, R38 ;  /* 0x0000002600267308 */ /* 0x000e620000000800 */
[C---:B0-----:R-:W-:Y:S01]  /*7670*/  FADD.FTZ R13, R36.reuse, R13 ;  /* 0x0000000d240d7221 */ /* 0x041fe20000010000 */
[----:B------:R-:W-:-:S06]  /*7680*/  F2FP.BF16.F32.PACK_AB R164, R36, R33 ;  /* 0x0000002124a4723e */ /* 0x000fcc00000010ff */
[----:B------:R-:W-:Y:S08]  /*7690*/  MUFU.EX2 R169, R169 ;  /* 0x000000a900a97308 */ /* 0x000ff00000000800 */
[----:B------:R-:W0:Y:S01]  /*76a0*/  MUFU.EX2 R41, R41 ;  /* 0x0000002900297308 */ /* 0x000e220000000800 */
[----:B-1----:R-:W-:-:S07]  /*76b0*/  FADD.FTZ R58, R38, R13 ;  /* 0x0000000d263a7221 */ /* 0x002fce0000010000 */
[----:B------:R-:W-:Y:S01]  /*76c0*/  MUFU.EX2 R30, R30 ;  /* 0x0000001e001e7308 */ /* 0x000fe20000000800 */
[----:B------:R-:W-:Y:S02]  /*76d0*/  WARPGROUP.DEPBAR.LE gsb0, 0x0 ;  /* 0x00008000000079c5 */ /* 0x000fe40000010000 */
[----:B------:R1:W-:Y:S05]  /*76e0*/  @!P1 SYNCS.ARRIVE.TRANS64.RED.A1T0 RZ, [R3+URZ], RZ ;  /* 0x000000ff03ff99a7 */ /* 0x0003ea000810043f */
[----:B------:R-:W2:Y:S01]  /*76f0*/  MUFU.EX2 R40, R40 ;  /* 0x0000002800287308 */ /* 0x000ea20000000800 */
[C---:B0-----:R-:W-:Y:S01]  /*7700*/  FADD.FTZ R13, R41.reuse, R58 ;  /* 0x0000003a290d7221 */ /* 0x041fe20000010000 */
[----:B------:R-:W-:Y:S01]  /*7710*/  F2FP.BF16.F32.PACK_AB R166, R41, R38 ;  /* 0x0000002629a6723e */ /* 0x000fe200000010ff */
[----:B-1----:R-:W-:Y:S01]  /*7720*/  FADD.FTZ R3, R177, R4 ;  /* 0x00000004b1037221 */ /* 0x002fe20000010000 */
[----:B------:R0:W-:Y:S01]  /*7730*/  @!P1 SYNCS.ARRIVE.TRANS64.RED.A1T0 RZ, [R53+URZ], RZ ;  /* 0x000000ff35ff99a7 */ /* 0x0001e2000810043f */
[----:B------:R-:W-:-:S03]  /*7740*/  F2FP.BF16.F32.PACK_AB R177, R20, R177 ;  /* 0x000000b114b1723e */ /* 0x000fc600000010ff */
[----:B------:R-:W-:Y:S01]  /*7750*/  MUFU.EX2 R171, R171 ;  /* 0x000000ab00ab7308 */ /* 0x000fe20000000800 */
[----:B------:R-:W-:-:S04]  /*7760*/  FADD.FTZ R4, R20, R3 ;  /* 0x0000000314047221 */ /* 0x000fc80000010000 */
[----:B------:R-:W-:Y:S01]  /*7770*/  FADD.FTZ R3, R179, R4 ;  /* 0x00000004b3037221 */ /* 0x000fe20000010000 */
[C---:B------:R-:W-:Y:S02]  /*7780*/  F2FP.BF16.F32.PACK_AB R179, R24.reuse, R179 ;  /* 0x000000b318b3723e */ /* 0x040fe400000010ff */
[----:B------:R-:W0:Y:S01]  /*7790*/  MUFU.EX2 R43, R43 ;  /* 0x0000002b002b7308 */ /* 0x000e220000000800 */
[----:B------:R-:W-:Y:S01]  /*77a0*/  FADD.FTZ R4, R24, R3 ;  /* 0x0000000318047221 */ /* 0x000fe20000010000 */
[----:B--2---:R-:W-:-:S03]  /*77b0*/  FADD.FTZ R58, R40, R13 ;  /* 0x0000000d283a7221 */ /* 0x004fc60000010000 */
[----:B------:R-:W-:Y:S01]  /*77c0*/  FADD.FTZ R3, R173, R4 ;  /* 0x00000004ad037221 */ /* 0x000fe20000010000 */
[C---:B------:R-:W-:Y:S02]  /*77d0*/  F2FP.BF16.F32.PACK_AB R173, R26.reuse, R173 ;  /* 0x000000ad1aad723e */ /* 0x040fe400000010ff */
[----:B------:R-:W1:Y:S01]  /*77e0*/  MUFU.EX2 R54, R54 ;  /* 0x0000003600367308 */ /* 0x000e620000000800 */
[----:B------:R-:W-:-:S04]  /*77f0*/  FADD.FTZ R4, R26, R3 ;  /* 0x000000031a047221 */ /* 0x000fc80000010000 */
[----:B------:R-:W-:Y:S01]  /*7800*/  FADD.FTZ R3, R175, R4 ;  /* 0x00000004af037221 */ /* 0x000fe20000010000 */
[C---:B------:R-:W-:Y:S02]  /*7810*/  F2FP.BF16.F32.PACK_AB R175, R52.reuse, R175 ;  /* 0x000000af34af723e */ /* 0x040fe400000010ff */
[----:B------:R-:W2:Y:S01]  /*7820*/  MUFU.EX2 R162, R162 ;  /* 0x000000a200a27308 */ /* 0x000ea20000000800 */
[----:B------:R-:W-:Y:S01]  /*7830*/  FADD.FTZ R4, R52, R3 ;  /* 0x0000000334047221 */ /* 0x000fe20000010000 */
[----:B0-----:R-:W-:-:S03]  /*7840*/  FADD.FTZ R53, R43, R58 ;  /* 0x0000003a2b357221 */ /* 0x001fc60000010000 */
[----:B------:R-:W-:Y:S01]  /*7850*/  FADD.FTZ R3, R169, R4 ;  /* 0x00000004a9037221 */ /* 0x000fe20000010000 */
[C---:B------:R-:W-:Y:S02]  /*7860*/  F2FP.BF16.F32.PACK_AB R169, R30.reuse, R169 ;  /* 0x000000a91ea9723e */ /* 0x040fe400000010ff */
[----:B------:R-:W0:Y:S01]  /*7870*/  MUFU.EX2 R165, R165 ;  /* 0x000000a500a57308 */ /* 0x000e220000000800 */
[----:B------:R-:W-:Y:S01]  /*7880*/  FADD.FTZ R4, R30, R3 ;  /* 0x000000031e047221 */ /* 0x000fe20000010000 */
[-CC-:B------:R-:W-:Y:S01]  /*7890*/  FFMA.FTZ R3, R160, R5.reuse, -R37.reuse ;  /* 0x00000005a0037223 */ /* 0x180fe20000010825 */
[----:B------:R-:W-:Y:S01]  /*78a0*/  FFMA.FTZ R37, R210, R5, -R37 ;  /* 0x00000005d2257223 */ /* 0x000fe20000010825 */
[----:B------:R-:W-:Y:S01]  /*78b0*/  F2FP.BF16.F32.PACK_AB R160, R43, R40 ;  /* 0x000000282ba0723e */ /* 0x000fe200000010ff */
[----:B------:R-:W-:Y:S01]  /*78c0*/  FADD.FTZ R13, R171, R4 ;  /* 0x00000004ab0d7221 */ /* 0x000fe20000010000 */
[C---:B-1----:R-:W-:Y:S02]  /*78d0*/  F2FP.BF16.F32.PACK_AB R171, R54.reuse, R171 ;  /* 0x000000ab36ab723e */ /* 0x042fe400000010ff */
[----:B------:R-:W1:Y:S01]  /*78e0*/  MUFU.EX2 R45, R45 ;  /* 0x0000002d002d7308 */ /* 0x000e620000000800 */
[----:B------:R-:W-:Y:S01]  /*78f0*/  FADD.FTZ R4, R54, R13 ;  /* 0x0000000d36047221 */ /* 0x000fe20000010000 */
[----:B--2---:R-:W-:-:S06]  /*7900*/  FADD.FTZ R58, R162, R53 ;  /* 0x00000035a23a7221 */ /* 0x004fcc0000010000 */
        /* <DEDUP_REMOVED lines=12> */
[----:B------:R-:W-:Y:S01]  /*79d0*/  MUFU.EX2 R44, R44 ;  /* 0x0000002c002c7308 */ /* 0x000fe20000000800 */
[C---:B--2---:R-:W-:Y:S01]  /*79e0*/  FADD.FTZ R15, R47.reuse, R58 ;  /* 0x0000003a2f0f7221 */ /* 0x044fe20000010000 */
[----:B------:R-:W-:-:S06]  /*79f0*/  F2FP.BF16.F32.PACK_AB R156, R47, R42 ;  /* 0x0000002a2f9c723e */ /* 0x000fcc00000010ff */
[----:B------:R-:W1:Y:S01]  /*7a00*/  MUFU.EX2 R161, R161 ;  /* 0x000000a100a17308 */ /* 0x000e620000000800 */
[C---:B0-----:R-:W-:Y:S01]  /*7a10*/  FADD.FTZ R4, R34.reuse, R13 ;  /* 0x0000000d22047221 */ /* 0x041fe20000010000 */
[----:B------:R-:W-:-:S06]  /*7a20*/  F2FP.BF16.F32.PACK_AB R167, R34, R167 ;  /* 0x000000a722a7723e */ /* 0x000fcc00000010ff */
[----:B------:R-:W0:Y:S08]  /*7a30*/  MUFU.EX2 R49, R49 ;  /* 0x0000003100317308 */ /* 0x000e300000000800 */
[----:B------:R-:W2:Y:S01]  /*7a40*/  MUFU.EX2 R56, R56 ;  /* 0x0000003800387308 */ /* 0x000ea20000000800 */
[----:B-1----:R-:W-:-:S07]  /*7a50*/  FADD.FTZ R13, R161, R4 ;  /* 0x00000004a10d7221 */ /* 0x002fce0000010000 */
[----:B------:R-:W-:Y:S01]  /*7a60*/  MUFU.EX2 R46, R46 ;  /* 0x0000002e002e7308 */ /* 0x000fe20000000800 */
[----:B0-----:R-:W-:-:S07]  /*7a70*/  F2FP.BF16.F32.PACK_AB R158, R49, R44 ;  /* 0x0000002c319e723e */ /* 0x001fce00000010ff */
[----:B------:R-:W0:Y:S01]  /*7a80*/  MUFU.EX2 R163, R163 ;  /* 0x000000a300a37308 */ /* 0x000e220000000800 */
[C---:B--2---:R-:W-:Y:S01]  /*7a90*/  FADD.FTZ R4, R56.reuse, R13 ;  /* 0x0000000d38047221 */ /* 0x044fe20000010000 */
[----:B------:R-:W-:-:S06]  /*7aa0*/  F2FP.BF16.F32.PACK_AB R161, R56, R161 ;  /* 0x000000a138a1723e */ /* 0x000fcc00000010ff */
[----:B------:R-:W1:Y:S08]  /*7ab0*/  MUFU.EX2 R51, R51 ;  /* 0x0000003300337308 */ /* 0x000e700000000800 */
[----:B------:R2:W3:Y:S01]  /*7ac0*/  MUFU.EX2 R55, R168 ;  /* 0x000000a800377308 */ /* 0x0004e20000000800 */
[----:B0-----:R-:W-:-:S07]  /*7ad0*/  FADD.FTZ R4, R163, R4 ;  /* 0x00000004a3047221 */ /* 0x001fce0000010000 */
[----:B------:R-:W0:Y:S01]  /*7ae0*/  MUFU.EX2 R48, R48 ;  /* 0x0000003000307308 */ /* 0x000e220000000800 */
[----:B--2---:R-:W-:Y:S01]  /*7af0*/  F2FP.BF16.F32.PACK_AB R168, R29, R28 ;  /* 0x0000001c1da8723e */ /* 0x004fe200000010ff */
[----:B------:R-:W-:Y:S01]  /*7b00*/  FADD.FTZ R28, R44, R15 ;  /* 0x0000000f2c1c7221 */ /* 0x000fe20000010000 */
[----:B-1----:R-:W-:-:S03]  /*7b10*/  F2FP.BF16.F32.PACK_AB R152, R51, R46 ;  /* 0x0000002e3398723e */ /* 0x002fc600000010ff */
[----:B------:R-:W-:Y:S02]  /*7b20*/  FADD.FTZ R15, R49, R28 ;  /* 0x0000001c310f7221 */ /* 0x000fe40000010000 */
[----:B------:R-:W1:Y:S01]  /*7b30*/  MUFU.EX2 R157, R202 ;  /* 0x000000ca009d7308 */ /* 0x000e620000000800 */
[C---:B---3--:R-:W-:Y:S01]  /*7b40*/  FADD.FTZ R4, R55.reuse, R4 ;  /* 0x0000000437047221 */ /* 0x048fe20000010000 */
[----:B------:R-:W-:Y:S01]  /*7b50*/  FADD.FTZ R28, R46, R15 ;  /* 0x0000000f2e1c7221 */ /* 0x000fe20000010000 */
[----:B------:R-:W-:-:S03]  /*7b60*/  F2FP.BF16.F32.PACK_AB R163, R55, R163 ;  /* 0x000000a337a3723e */ /* 0x000fc600000010ff */
[----:B------:R-:W-:Y:S02]  /*7b70*/  FADD.FTZ R13, R51, R28 ;  /* 0x0000001c330d7221 */ /* 0x000fe40000010000 */
[----:B------:R-:W2:Y:S01]  /*7b80*/  MUFU.EX2 R72, R72 ;  /* 0x0000004800487308 */ /* 0x000ea20000000800 */
[----:B0-----:R-:W-:Y:S01]  /*7b90*/  F2FP.BF16.F32.PACK_AB R154, R11, R48 ;  /* 0x000000300b9a723e */ /* 0x001fe200000010ff */
[----:B------:R-:W-:-:S06]  /*7ba0*/  FADD.FTZ R28, R48, R13 ;  /* 0x0000000d301c7221 */ /* 0x000fcc0000010000 */
[----:B------:R-:W0:Y:S01]  /*7bb0*/  MUFU.EX2 R204, R204 ;  /* 0x000000cc00cc7308 */ /* 0x000e220000000800 */
[----:B-1----:R-:W-:Y:S01]  /*7bc0*/  FADD.FTZ R13, R157, R4 ;  /* 0x000000049d0d7221 */ /* 0x002fe20000010000 */
[----:B------:R-:W-:Y:S01]  /*7bd0*/  FADD.FTZ R4, R11, R28 ;  /* 0x0000001c0b047221 */ /* 0x000fe20000010000 */
[----:B------:R-:W-:-:S05]  /*7be0*/  IMAD.MOV.U32 R11, RZ, RZ, R10 ;  /* 0x000000ffff0b7224 */ /* 0x000fca00078e000a */
        /* <DEDUP_REMOVED lines=12> */
[----:B------:R-:W-:-:S03]  /*7cb0*/  F2FP.BF16.F32.PACK_AB R153, R153, R206 ;  /* 0x000000ce9999723e */ /* 0x000fc600000010ff */
[----:B-1----:R-:W-:-:S04]  /*7cc0*/  FADD.FTZ R13, R28, R13 ;  /* 0x0000000d1c0d7221 */ /* 0x002fc80000010000 */
[C---:B--2---:R-:W-:Y:S01]  /*7cd0*/  FADD.FTZ R3, R37.reuse, R13 ;  /* 0x0000000d25037221 */ /* 0x044fe20000010000 */
[----:B------:R-:W-:Y:S02]  /*7ce0*/  F2FP.BF16.F32.PACK_AB R155, R37, R28 ;  /* 0x0000001c259b723e */ /* 0x000fe400000010ff */
[----:B------:R-:W-:Y:S01]  /*7cf0*/  MOV R13, R12 ;  /* 0x0000000c000d7202 */ /* 0x000fe20000000f00 */
[----:B------:R-:W-:Y:S06]  /*7d00*/  @P2 BRA `(.L_x_2012) ;  /* 0xffffffcc00782947 */ /* 0x000fec000383ffff */
.L_x_2003:
[----:B------:R-:W-:-:S13]  /*7d10*/  ISETP.LE.AND P2, PT, RZ, UR4, PT ;  /* 0x00000004ff007c0c */ /* 0x000fda000bf43270 */
[----:B------:R-:W-:Y:S05]  /*7d20*/  @!P2 BRA `(.L_x_2013) ;  /* 0x00000028006ca947 */ /* 0x000fea0003800000 */
[----:B------:R-:W-:Y:S01]  /*7d30*/  IMAD.MOV.U32 R11, RZ, RZ, R12 ;  /* 0x000000ffff0b7224 */ /* 0x000fe200078e000c */
[----:B------:R-:W-:Y:S01]  /*7d40*/  UMOV UR5, UR37 ;  /* 0x0000002500057c82 */ /* 0x000fe20008000000 */
[----:B------:R-:W-:Y:S01]  /*7d50*/  IMAD.MOV.U32 R13, RZ, RZ, R10 ;  /* 0x000000ffff0d7224 */ /* 0x000fe200078e000a */
[----:B------:R-:W-:Y:S01]  /*7d60*/  UMOV UR6, UR36 ;  /* 0x0000002400067c82 */ /* 0x000fe20008000000 */
[----:B------:R-:W-:-:S05]  /*7d70*/  ULDC UR7, c[0x0][0x9d8] ;  /* 0x0002760000077ab9 */ /* 0x000fca0000000800 */
.L_x_2022:
[----:B------:R-:W-:-:S04]  /*7d80*/  UIADD3 UR9, UR6, 0x1, URZ ;  /* 0x0000000106097890 */ /* 0x000fc8000fffe03f */
[----:B------:R-:W-:-:S04]  /*7d90*/  UISETP.NE.AND UP0, UPT, UR9, 0x2, UPT ;  /* 0x000000020900788c */ /* 0x000fc8000bf05270 */
[----:B------:R-:W-:Y:S02]  /*7da0*/  USEL UR9, UR9, URZ, UP0 ;  /* 0x0000003f09097287 */ /* 0x000fe40008000000 */
[----:B------:R-:W-:-:S04]  /*7db0*/  USEL UR37, URZ, 0x1, UP0 ;  /* 0x000000013f257887 */ /* 0x000fc80008000000 */
[----:B------:R-:W-:Y:S01]  /*7dc0*/  ULOP3.LUT UR37, UR5, UR37, URZ, 0x3c, !UPT ;  /* 0x0000002505257292 */ /* 0x000fe2000f8e3c3f */
[----:B------:R-:W-:Y:S01]  /*7dd0*/  UMOV UR36, UR9 ;  /* 0x0000000900247c82 */ /* 0x000fe20008000000 */
[----:B------:R-:W-:Y:S10]  /*7de0*/  @!P0 BRA `(.L_x_2014) ;  /* 0x0000000000048947 */ /* 0x000ff40003800000 */
[----:B------:R-:W-:Y:S01]  /*7df0*/  BPT.TRAP 0x1 ;  /* 0x000000040000795c */ /* 0x000fe20000300000 */
.L_x_2014:
[----:B------:R-:W-:Y:S01]  /*7e00*/  ULEA UR8, UR36, UR38, 0x3 ;  /* 0x0000002624087291 */ /* 0x000fe2000f8e183f */
[----:B------:R-:W-:-:S05]  /*7e10*/  IMAD.U32 R5, RZ, RZ, UR37 ;  /* 0x00000025ff057e24 */ /* 0x000fca000f8e00ff */
[----:B------:R-:W-:-:S04]  /*7e20*/  SHF.L.U32 R5, R5, 0x1f, RZ ;  /* 0x0000001f05057819 */ /* 0x000fc800000006ff */
[----:B------:R0:W1:Y:S01]  /*7e30*/  SYNCS.PHASECHK.TRANS64.TRYWAIT P2, [UR8+0x34830], R5 ;  /* 0x03483005ff0075a7 */ /* 0x0000620008040148 */
[----:B------:R-:W-:Y:S05]  /*7e40*/  @!P0 BRA `(.L_x_2015) ;  /* 0x0000000000048947 */ /* 0x000fea0003800000 */
[----:B------:R-:W-:Y:S01]  /*7e50*/  BPT.TRAP 0x1 ;  /* 0x000000040000795c */ /* 0x000fe20000300000 */
.L_x_2015:
[----:B-1----:R-:W-:Y:S05]  /*7e60*/  @P2 BRA `(.L_x_2016) ;  /* 0x0000000000082947 */ /* 0x002fea0003800000 */
[----:B------:R-:W1:Y:S02]  /*7e70*/  SYNCS.PHASECHK.TRANS64.TRYWAIT P2, [UR8+0x34830], R5 ;  /* 0x03483005ff0075a7 */ /* 0x000e640008040148 */
[----:B-1----:R-:W-:Y:S05]  /*7e80*/  @!P2 BRA `(.L_x_2017) ;  /* 0x000000ac0010a947 */ /* 0x002fea0003800000 */
.L_x_2016:
        /* <DEDUP_REMOVED lines=141> */
.L_x_2018:
[----:B------:R-:W-:Y:S01]  /*8760*/  ULEA UR8, UR6, UR38, 0x3 ;  /* 0x0000002606087291 */ /* 0x000fe2000f8e183f */
[----:B------:R-:W-:-:S05]  /*8770*/  IMAD.U32 R0, RZ, RZ, UR5 ;  /* 0x00000005ff007e24 */ /* 0x000fca000f8e00ff */
[----:B------:R-:W-:-:S04]  /*8780*/  SHF.L.U32 R0, R0, 0x1f, RZ ;  /* 0x0000001f00007819 */ /* 0x000fc800000006ff */
[----:B------:R2:W3:Y:S01]  /*8790*/  SYNCS.PHASECHK.TRANS64.TRYWAIT P2, [UR8+0x34850], R0 ;  /* 0x03485000ff0075a7 */ /* 0x0004e20008040148 */
[----:B------:R-:W-:Y:S05]  /*87a0*/  @!P0 BRA `(.L_x_2019) ;  /* 0x0000000000048947 */ /* 0x000fea0003800000 */
[----:B------:R-:W-:Y:S01]  /*87b0*/  BPT.TRAP 0x1 ;  /* 0x000000040000795c */ /* 0x000fe20000300000 */
.L_x_2019:
[----:B---3--:R-:W-:Y:S05]  /*87c0*/  @P2 BRA `(.L_x_2020) ;  /* 0x0000000000082947 */ /* 0x008fea0003800000 */
[----:B------:R-:W3:Y:S02]  /*87d0*/  SYNCS.PHASECHK.TRANS64.TRYWAIT P2, [UR8+0x34850], R0 ;  /* 0x03485000ff0075a7 */ /* 0x000ee40008040148 */
[----:B---3--:R-:W-:Y:S05]  /*87e0*/  @!P2 BRA `(.L_x_2021) ;  /* 0x000000a000d0a947 */ /* 0x008fea0003800000 */
.L_x_2020:
[----:B------:R-:W-:Y:S01]  /*87f0*/  UIADD3 UR5, UR38, 0x400, URZ ;  /* 0x0000040026057890 */ /* 0x000fe2000fffe03f */
[----:B------:R-:W-:Y:S01]  /*8800*/  WARPGROUP.ARRIVE ;  /* 0x00000000000079c5 */ /* 0x000fe20000000000 */
[----:B------:R-:W-:Y:S01]  /*8810*/  UMOV UR15, 0x40000040 ;  /* 0x40000040000f7882 */ /* 0x000fe20000000000 */
[----:B0-2---:R-:W-:Y:S01]  /*8820*/  FMUL.FTZ R0, R24, UR7 ;  /* 0x0000000718007c20 */ /* 0x005fe20008410000 */
[----:B------:R-:W-:Y:S01]  /*8830*/  USHF.R.U32.HI UR5, URZ, 0x4, UR5 ;  /* 0x000000043f057899 */ /* 0x000fe20008011605 */
[----:B------:R-:W-:Y:S01]  /*8840*/  FMUL.FTZ R12, R25, UR7 ;  /* 0x00000007190c7c20 */ /* 0x000fe20008410000 */
[----:B------:R-:W-:Y:S01]  /*8850*/  FMUL.FTZ R24, R28, UR7 ;  /* 0x000000071c187c20 */ /* 0x000fe20008410000 */
[----:B------:R-:W-:Y:S01]  /*8860*/  FMUL.FTZ R32, R32, UR7 ;  /* 0x0000000720207c20 */ /* 0x000fe20008410000 */
[----:B------:R-:W-:Y:S01]  /*8870*/  ULOP3.LUT UR5, UR5, 0x3fff, URZ, 0xc0, !UPT ;  /* 0x00003fff05057892 */ /* 0x000fe2000f8ec03f */
[----:B------:R-:W1:Y:S01]  /*8880*/  MUFU.TANH R0, R0 ;  /* 0x0000000000007308 */ /* 0x000e620000002400 */
        /* <DEDUP_REMOVED lines=17> */
[----:B------:R-:W2:Y:S01]  /*89a0*/  MUFU.TANH R24, R24 ;  /* 0x0000001800187308 */ /* 0x000ea20000002400 */
[----:B------:R-:W-:Y:S01]  /*89b0*/  UMOV UR15, 0x40000040 ;  /* 0x40000040000f7882 */ /* 0x000fe20000000000 */
[----:B-1----:R-:W-:Y:S01]  /*89c0*/  FMNMX.FTZ R5, R0, R13, !PT ;  /* 0x0000000d00057209 */ /* 0x002fe20007810000 */
[----:B------:R-:W-:Y:S01]  /*89d0*/  FMUL.FTZ R20, R27, UR7 ;  /* 0x000000071b147c20 */ /* 0x000fe20008410000 */
[----:B------:R-:W-:Y:S01]  /*89e0*/  FMUL.FTZ R214, R60, UR7 ;  /* 0x000000073cd67c20 */ /* 0x000fe20008410000 */
[----:B------:R-:W-:Y:S01]  /*89f0*/  FMUL.FTZ R26, R30, UR7 ;  /* 0x000000071e1a7c20 */ /* 0x000fe20008410000 */
[----:B------:R-:W-:Y:S01]  /*8a00*/  FMUL.FTZ R216, R61, UR7 ;  /* 0x000000073dd87c20 */ /* 0x000fe20008410000 */
[----:B0-----:R-:W-:Y:S01]  /*8a10*/  FMNMX.FTZ R5, R12, R5, !PT ;  /* 0x000000050c057209 */ /* 0x001fe20007810000 */
        /* <DEDUP_REMOVED lines=41> */
[----:B------:R-:W-:Y:S01]  /*8cb0*/  ISETP.LT.AND P2, PT, RZ, UR4, PT ;  /* 0x00000004ff007c0c */ /* 0x000fe2000bf41270 */
[----:B------:R-:W-:-:S06]  /*8cc0*/  UIADD3 UR6, UR4, -0x1, URZ ;  /* 0xffffffff04067890 */ /* 0x000fcc000fffe03f */
[----:B------:R-:W-:Y:S01]  /*8cd0*/  MUFU.TANH R202, R202 ;  /* 0x000000ca00ca7308 */ /* 0x000fe20000002400 */
[----:B------:R-:W-:Y:S01]  /*8ce0*/  UMOV UR4, UR6 ;  /* 0x0000000600047c82 */ /* 0x000fe20008000000 */
[----:B------:R-:W-:-:S06]  /*8cf0*/  UMOV UR6, UR36 ;  /* 0x0000002400067c82 */ /* 0x000fcc0008000000 */
[----:B------:R-:W-:Y:S08]  /*8d00*/  MUFU.TANH R206, R206 ;  /* 0x000000ce00ce7308 */ /* 0x000ff00000002400 */
[----:B------:R-:W-:Y:S08]  /*8d10*/  MUFU.TANH R208, R208 ;  /* 0x000000d000d07308 */ /* 0x000ff00000002400 */
[----:B------:R-:W-:Y:S08]  /*8d20*/  MUFU.TANH R210, R210 ;  /* 0x000000d200d27308 */ /* 0x000ff00000002400 */
[----:B------:R-:W0:Y:S08]  /*8d30*/  MUFU.TANH R14, R14 ;  /* 0x0000000e000e7308 */ /* 0x000e300000002400 */
[----:B------:R-:W-:Y:S08]  /*8d40*/  MUFU.TANH R212, R212 ;  /* 0x000000d400d47308 */ /* 0x000ff00000002400 */
[----:B------:R-:W1:Y:S01]  /*8d50*/  MUFU.TANH R20, R20 ;  /* 0x0000001400147308 */ /* 0x000e620000002400 */
[----:B0-----:R-:W-:-:S07]  /*8d60*/  FMNMX.FTZ R25, R14, R11, !PT ;  /* 0x0000000b0e197209 */ /* 0x001fce0007810000 */
[----:B------:R-:W-:Y:S08]  /*8d70*/  MUFU.TANH R214, R214 ;  /* 0x000000d600d67308 */ /* 0x000ff00000002400 */
[----:B------:R-:W0:Y:S01]  /*8d80*/  MUFU.TANH R26, R26 ;  /* 0x0000001a001a7308 */ /* 0x000e220000002400 */
[----:B-1----:R-:W-:-:S07]  /*8d90*/  FMNMX.FTZ R25, R20, R25, !PT ;  /* 0x0000001914197209 */ /* 0x002fce0007810000 */
[----:B------:R-:W-:Y:S08]  /*8da0*/  MUFU.TANH R216, R216 ;  /* 0x000000d800d87308 */ /* 0x000ff00000002400 */
[----:B------:R-:W1:Y:S01]  /*8db0*/  MUFU.TANH R28, R28 ;  /* 0x0000001c001c7308 */ /* 0x000e620000002400 */
[----:B0-----:R-:W-:Y:S01]  /*8dc0*/  FMNMX.FTZ R25, R26, R25, !PT ;  /* 0x000000191a197209 */ /* 0x001fe20007810000 */
[----:B------:R-:W-:-:S02]  /*8dd0*/  WARPGROUP.DEPBAR.LE gsb0, 0x0 ;  /* 0x00008000000079c5 */ /* 0x000fc40000010000 */
[----:B------:R-:W-:Y:S01]  /*8de0*/  WARPGROUP.ARRIVE ;  /* 0x00000000000079c5 */ /* 0x000fe20000000000 */
[----:B------:R-:W-:Y:S01]  /*8df0*/  FMUL.FTZ R180, R29, UR7 ;  /* 0x000000071db47c20 */ /* 0x000fe20008410000 */
[----:B------:R-:W-:Y:S02]  /*8e00*/  FMUL.FTZ R182, R33, UR7 ;  /* 0x0000000721b67c20 */ /* 0x000fe40008410000 */
[----:B------:R-:W-:Y:S02]  /*8e10*/  MUFU.TANH R218, R218 ;  /* 0x000000da00da7308 */ /* 0x000fe40000002400 */
[----:B------:R-:W-:Y:S01]  /*8e20*/  HGMMA.64x128x16.F32.BF16 R88, R176, gdesc[UR12].tnspB, R88, gsb0 ;  /* 0x41e0000cb0587df0 */ /* 0x000fe20008001858 */
[----:B------:R-:W-:Y:S01]  /*8e30*/  UIADD3 UR14, UR5, 0x100, URZ ;  /* 0x00000100050e7890 */ /* 0x000fe2000fffe03f */
[----:B------:R-:W-:-:S04]  /*8e40*/  UMOV UR15, 0x40000040 ;  /* 0x40000040000f7882 */ /* 0x000fc80000000000 */
[----:B------:R-:W0:Y:S01]  /*8e50*/  MUFU.TANH R180, R180 ;  /* 0x000000b400b47308 */ /* 0x000e220000002400 */
[----:B-1----:R-:W-:-:S07]  /*8e60*/  FMNMX.FTZ R25, R28, R25, !PT ;  /* 0x000000191c197209 */ /* 0x002fce0007810000 */
[----:B------:R-:W1:Y:S08]  /*8e70*/  MUFU.TANH R182, R182 ;  /* 0x000000b600b67308 */ /* 0x000e700000002400 */
[----:B------:R-:W2:Y:S01]  /*8e80*/  MUFU.TANH R30, R30 ;  /* 0x0000001e001e7308 */ /* 0x000ea20000002400 */
[----:B0-----:R-:W-:-:S04]  /*8e90*/  FMNMX.FTZ R5, R180, R5, !PT ;  /* 0x00000005b4057209 */ /* 0x001fc80007810000 */
[----:B------:R-:W-:-:S03]  /*8ea0*/  FMNMX.FTZ R5, R32, R5, !PT ;  /* 0x0000000520057209 */ /* 0x000fc60007810000 */
[----:B------:R-:W0:Y:S01]  /*8eb0*/  MUFU.TANH R34, R34 ;  /* 0x0000002200227308 */ /* 0x000e220000002400 */
[----:B-1----:R-:W-:-:S04]  /*8ec0*/  FMNMX.FTZ R5, R182, R5, !PT ;  /* 0x00000005b6057209 */ /* 0x002fc80007810000 */
[----:B------:R-:W-:-:S03]  /*8ed0*/  FMNMX.FTZ R5, R194, R5, !PT ;  /* 0x00000005c2057209 */ /* 0x000fc60007810000 */
[----:B------:R-:W1:Y:S01]  /*8ee0*/  MUFU.TANH R36, R36 ;  /* 0x0000002400247308 */ /* 0x000e620000002400 */
[----:B------:R-:W-:Y:S02]  /*8ef0*/  FMNMX.FTZ R5, R196, R5, !PT ;  /* 0x00000005c4057209 */ /* 0x000fe40007810000 */
[----:B--2---:R-:W-:Y:S02]  /*8f00*/  FMNMX.FTZ R27, R30, R25, !PT ;  /* 0x000000191e1b7209 */ /* 0x004fe40007810000 */
[----:B------:R-:W-:-:S03]  /*8f10*/  FMNMX.FTZ R5, R198, R5, !PT ;  /* 0x00000005c6057209 */ /* 0x000fc60007810000 */
[----:B------:R-:W-:Y:S01]  /*8f20*/  MUFU.TANH R220, R220 ;  /* 0x000000dc00dc7308 */ /* 0x000fe20000002400 */
[----:B------:R-:W-:Y:S02]  /*8f30*/  FMNMX.FTZ R5, R200, R5, !PT ;  /* 0x00000005c8057209 */ /* 0x000fe40007810000 */
[----:B0-----:R-:W-:Y:S02]  /*8f40*/  FMNMX.FTZ R27, R34, R27, !PT ;  /* 0x0000001b221b7209 */ /* 0x001fe40007810000 */
[----:B------:R-:W-:-:S03]  /*8f50*/  FMNMX.FTZ R5, R204, R5, !PT ;  /* 0x00000005cc057209 */ /* 0x000fc60007810000 */
[----:B------:R-:W0:Y:S01]  /*8f60*/  MUFU.TANH R38, R38 ;  /* 0x0000002600267308 */ /* 0x000e220000002400 */
[----:B------:R-:W-:Y:S02]  /*8f70*/  FMNMX.FTZ R5, R202, R5, !PT ;  /* 0x00000005ca057209 */ /* 0x000fe40007810000 */
[----:B-1----:R-:W-:-:S05]  /*8f80*/  FMNMX.FTZ R27, R36, R27, !PT ;  /* 0x0000001b241b7209 */ /* 0x002fca0007810000 */
        /* <DEDUP_REMOVED lines=8> */
[----:B0-----:R-:W-:-:S07]  /*9010*/  FMNMX.FTZ R29, R42, R29, !PT ;  /* 0x0000001d2a1d7209 */ /* 0x001fce0007810000 */
[----:B------:R-:W-:Y:S08]  /*9020*/  MUFU.TANH R228, R228 ;  /* 0x000000e400e47308 */ /* 0x000ff00000002400 */
[----:B------:R-:W0:Y:S01]  /*9030*/  MUFU.TANH R46, R46 ;  /* 0x0000002e002e7308 */ /* 0x000e220000002400 */
[----:B-1----:R-:W-:-:S07]  /*9040*/  FMNMX.FTZ R29, R44, R29, !PT ;  /* 0x0000001d2c1d7209 */ /* 0x002fce0007810000 */
[----:B------:R-:W-:Y:S08]  /*9050*/  MUFU.TANH R230, R230 ;  /* 0x000000e600e67308 */ /* 0x000ff00000002400 */
[----:B------:R-:W-:Y:S01]  /*9060*/  MUFU.TANH R232, R232 ;  /* 0x000000e800e87308 */ /* 0x000fe20000002400 */
[----:B0-----:R-:W-:-:S07]  /*9070*/  FMNMX.FTZ R29, R46, R29, !PT ;  /* 0x0000001d2e1d7209 */ /* 0x001fce0007810000 */
        /* <DEDUP_REMOVED lines=11> */
[----:B------:R-:W0:Y:S08]  /*9130*/  MUFU.TANH R176, R176 ;  /* 0x000000b000b07308 */ /* 0x000e300000002400 */
[----:B------:R-:W1:Y:S08]  /*9140*/  MUFU.TANH R178, R178 ;  /* 0x000000b200b27308 */ /* 0x000e700000002400 */
[----:B------:R-:W2:Y:S01]  /*9150*/  MUFU.TANH R48, R48 ;  /* 0x0000003000307308 */ /* 0x000ea20000002400 */
[----:B0-----:R-:W-:-:S07]  /*9160*/  FMNMX.FTZ R5, R176, R5, !PT ;  /* 0x00000005b0057209 */ /* 0x001fce0007810000 */
[----:B------:R-:W0:Y:S01]  /*9170*/  MUFU.TANH R50, R50 ;  /* 0x0000003200327308 */ /* 0x000e220000002400 */
[----:B-1----:R-:W-:-:S04]  /*9180*/  FMNMX.FTZ R5, R178, R5, !PT ;  /* 0x00000005b2057209 */ /* 0x002fc80007810000 */
[----:B------:R-:W-:-:S03]  /*9190*/  FMNMX.FTZ R5, R206, R5, !PT ;  /* 0x00000005ce057209 */ /* 0x000fc60007810000 */
[----:B------:R-:W-:Y:S01]  /*91a0*/  MUFU.TANH R234, R234 ;  /* 0x000000ea00ea7308 */ /* 0x000fe20000002400 */
[----:B------:R-:W-:Y:S02]  /*91b0*/  FMNMX.FTZ R5, R208, R5, !PT ;  /* 0x00000005d0057209 */ /* 0x000fe40007810000 */
[----:B--2---:R-:W-:Y:S02]  /*91c0*/  FMNMX.FTZ R31, R48, R29, !PT ;  /* 0x0000001d301f7209 */ /* 0x004fe40007810000 */
[----:B------:R-:W-:-:S03]  /*91d0*/  FMNMX.FTZ R5, R210, R5, !PT ;  /* 0x00000005d2057209 */ /* 0x000fc60007810000 */
[----:B------:R-:W1:Y:S01]  /*91e0*/  MUFU.TANH R54, R54 ;  /* 0x0000003600367308 */ /* 0x000e620000002400 */
[----:B------:R-:W-:Y:S02]  /*91f0*/  FMNMX.FTZ R5, R212, R5, !PT ;  /* 0x00000005d4057209 */ /* 0x000fe40007810000 */
[----:B0-----:R-:W-:Y:S02]  /*9200*/  FMNMX.FTZ R31, R50, R31, !PT ;  /* 0x0000001f321f7209 */ /* 0x001fe40007810000 */
[----:B------:R-:W-:Y:S02]  /*9210*/  FMNMX.FTZ R5, R214, R5, !PT ;  /* 0x00000005d6057209 */ /* 0x000fe40007810000 */
[----:B------:R-:W-:Y:S01]  /*9220*/  FMNMX.FTZ R31, R52, R31, !PT ;  /* 0x0000001f341f7209 */ /* 0x000fe20007810000 */
[----:B------:R-:W0:Y:S01]  /*9230*/  MUFU.TANH R56, R56 ;  /* 0x0000003800387308 */ /* 0x000e220000002400 */
[----:B------:R-:W-:-:S04]  /*9240*/  FMNMX.FTZ R5, R216, R5, !PT ;  /* 0x00000005d8057209 */ /* 0x000fc80007810000 */
[----:B------:R-:W-:-:S03]  /*9250*/  FMNMX.FTZ R5, R218, R5, !PT ;  /* 0x00000005da057209 */ /* 0x000fc60007810000 */
[----:B------:R-:W2:Y:S01]  /*9260*/  MUFU.TANH R58, R58 ;  /* 0x0000003a003a7308 */ /* 0x000ea20000002400 */
[----:B-1----:R-:W-:-:S07]  /*9270*/  FMNMX.FTZ R31, R54, R31, !PT ;  /* 0x0000001f361f7209 */ /* 0x002fce0007810000 */
[----:B------:R-:W1:Y:S01]  /*9280*/  MUFU.TANH R60, R60 ;  /* 0x0000003c003c7308 */ /* 0x000e620000002400 */
[----:B0-----:R-:W-:-:S07]  /*9290*/  FMNMX.FTZ R33, R56, R31, !PT ;  /* 0x0000001f38217209 */ /* 0x001fce0007810000 */
[----:B------:R-:W0:Y:S01]  /*92a0*/  MUFU.TANH R62, R62 ;  /* 0x0000003e003e7308 */ /* 0x000e220000002400 */
[----:B--2---:R-:W-:-:S07]  /*92b0*/  FMNMX.FTZ R33, R58, R33, !PT ;  /* 0x000000213a217209 */ /* 0x004fce0007810000 */
[----:B------:R-:W2:Y:S01]  /*92c0*/  MUFU.TANH R64, R64 ;  /* 0x0000004000407308 */ /* 0x000ea20000002400 */
[----:B-1----:R-:W-:-:S07]  /*92d0*/  FMNMX.FTZ R33, R60, R33, !PT ;  /* 0x000000213c217209 */ /* 0x002fce0007810000 */
[----:B------:R-:W1:Y:S01]  /*92e0*/  MUFU.TANH R66, R66 ;  /* 0x0000004200427308 */ /* 0x000e620000002400 */
[----:B0-----:R-:W-:-:S07]  /*92f0*/  FMNMX.FTZ R33, R62, R33, !PT ;  /* 0x000000213e217209 */ /* 0x001fce0007810000 */
[----:B------:R-:W-:Y:S01]  /*9300*/  MUFU.TANH R72, R72 ;  /* 0x0000004800487308 */ /* 0x000fe20000002400 */
[----:B--2---:R-:W-:-:S07]  /*9310*/  FMNMX.FTZ R37, R64, R33, !PT ;  /* 0x0000002140257209 */ /* 0x004fce0007810000 */
[----:B------:R-:W-:Y:S01]  /*9320*/  MUFU.TANH R74, R74 ;  /* 0x0000004a004a7308 */ /* 0x000fe20000002400 */
[----:B-1----:R-:W-:-:S07]  /*9330*/  FMNMX.FTZ R37, R66, R37, !PT ;  /* 0x0000002542257209 */ /* 0x002fce0007810000 */
        /* <DEDUP_REMOVED lines=20> */
[----:B------:R-:W1:Y:S01]  /*9480*/  MUFU.TANH R86, R86 ;  /* 0x0000005600567308 */ /* 0x000e620000002400 */
[----:B------:R-:W-:Y:S02]  /*9490*/  FMNMX.FTZ R5, R222, R5, !PT ;  /* 0x00000005de057209 */ /* 0x000fe40007810000 */
[----:B--2---:R-:W-:Y:S02]  /*94a0*/  FMNMX.FTZ R37, R68, R37, !PT ;  /* 0x0000002544257209 */ /* 0x004fe40007810000 */
[----:B------:R-:W-:-:S04]  /*94b0*/  FMNMX.FTZ R5, R224, R5, !PT ;  /* 0x00000005e0057209 */ /* 0x000fc80007810000 */
[----:B------:R-:W-:Y:S02]  /*94c0*/  FMNMX.FTZ R5, R226, R5, !PT ;  /* 0x00000005e2057209 */ /* 0x000fe40007810000 */
[----:B0-----:R-:W-:Y:S02]  /*94d0*/  FMNMX.FTZ R37, R70, R37, !PT ;  /* 0x0000002546257209 */ /* 0x001fe40007810000 */
        /* <DEDUP_REMOVED lines=10> */
[----:B------:R-:W0:Y:S01]  /*9580*/  SHFL.BFLY PT, R2, R5, 0x2, 0x1f ;  /* 0x0c401f0005027f89 */ /* 0x000e2200000e0000 */
[----:B------:R-:W-:-:S04]  /*9590*/  FMNMX.FTZ R41, R82, R41, !PT ;  /* 0x0000002952297209 */ /* 0x000fc80007810000 */
[----:B-1----:R-:W-:Y:S02]  /*95a0*/  FMNMX.FTZ R41, R86, R41, !PT ;  /* 0x0000002956297209 */ /* 0x002fe40007810000 */
[----:B0-----:R-:W-:Y:S02]  /*95b0*/  FMNMX.FTZ R2, R5, R2, !PT ;  /* 0x0000000205027209 */ /* 0x001fe40007810000 */
[----:B------:R-:W0:Y:S03]  /*95c0*/  LDC R5, c[0x0][0x988] ;  /* 0x00026200ff057b82 */ /* 0x000e260000000800 */
        /* <DEDUP_REMOVED lines=9> */
[-C--:B------:R-:W-:Y:S01]  /*9660*/  FMUL.FTZ R2, R2, R5.reuse ;  /* 0x0000000502027220 */ /* 0x080fe20000410000 */
[----:B------:R0:W-:Y:S01]  /*9670*/  MUFU.EX2 R25, R194 ;  /* 0x000000c200197308 */ /* 0x0001e20000000800 */
[----:B------:R-:W-:Y:S02]  /*9680*/  WARPGROUP.DEPBAR.LE gsb0, 0x0 ;  /* 0x00008000000079c5 */ /* 0x000fe40000010000 */
[----:B------:R-:W-:Y:S01]  /*9690*/  WARPGROUP.ARRIVE ;  /* 0x00000000000079c5 */ /* 0x000fe20000000000 */
[----:B------:R-:W-:Y:S01]  /*96a0*/  FMUL.FTZ R168, R87, UR7 ;  /* 0x0000000757a87c20 */ /* 0x000fe20008410000 */
[-CC-:B------:R-:W-:Y:S01]  /*96b0*/  FFMA.FTZ R170, R12, R5.reuse, -R35.reuse ;  /* 0x000000050caa7223 */ /* 0x180fe20000010823 */
[-CC-:B------:R-:W-:Y:S01]  /*96c0*/  FFMA.FTZ R15, R24, R5.reuse, -R35.reuse ;  /* 0x00000005180f7223 */ /* 0x180fe20000010823 */
[-CC-:B------:R-:W-:Y:S01]  /*96d0*/  FFMA.FTZ R21, R32, R5.reuse, -R35.reuse ;  /* 0x0000000520157223 */ /* 0x180fe20000010823 */
[----:B------:R1:W-:Y:S01]  /*96e0*/  MUFU.EX2 R27, R198 ;  /* 0x000000c6001b7308 */ /* 0x0003e20000000800 */
[----:B------:R-:W-:Y:S01]  /*96f0*/  HGMMA.64x128x16.F32.BF16 R88, R164, gdesc[UR12].tnspB, R88, gsb0 ;  /* 0x41e0000ca4587df0 */ /* 0x000fe20008001858 */
[----:B------:R-:W-:Y:S01]  /*9700*/  UIADD3 UR14, UR5, 0x280, URZ ;  /* 0x00000280050e7890 */ /* 0x000fe2000fffe03f */
[-CC-:B0-----:R-:W-:Y:S01]  /*9710*/  FFMA.FTZ R194, R202, R5.reuse, -R35.reuse ;  /* 0x00000005cac27223 */ /* 0x181fe20000010823 */
[----:B------:R-:W-:Y:S01]  /*9720*/  UMOV UR15, 0x40000040 ;  /* 0x40000040000f7882 */ /* 0x000fe20000000000 */
[-CC-:B------:R-:W-:Y:S01]  /*9730*/  FFMA.FTZ R51, R84, R5.reuse, -R35.reuse ;  /* 0x0000000554337223 */ /* 0x180fe20000010823 */
[-CC-:B------:R-:W-:Y:S01]  /*9740*/  FFMA.FTZ R24, R180, R5.reuse, -R35.reuse ;  /* 0x00000005b4187223 */ /* 0x180fe20000010823 */
[-CC-:B------:R-:W-:Y:S01]  /*9750*/  FFMA.FTZ R32, R182, R5.reuse, -R35.reuse ;  /* 0x00000005b6207223 */ /* 0x180fe20000010823 */
[----:B------:R-:W0:Y:S01]  /*9760*/  MUFU.TANH R168, R168 ;  /* 0x000000a800a87308 */ /* 0x000e220000002400 */
        /* <DEDUP_REMOVED lines=12> */
[----:B0-----:R-:W-:Y:S01]  /*9830*/  FMNMX.FTZ R0, R168, R41, !PT ;  /* 0x00000029a8007209 */ /* 0x001fe20007810000 */
[-CC-:B------:R-:W-:Y:S01]  /*9840*/  FFMA.FTZ R41, R218, R5.reuse, -R35.reuse ;  /* 0x00000005da297223 */ /* 0x180fe20000010823 */
[----:B-1----:R-:W-:-:S03]  /*9850*/  FFMA.FTZ R204, R224, R5, -R35 ;  /* 0x00000005e0cc7223 */ /* 0x002fc60000010823 */
[----:B------:R-:W0:Y:S02]  /*9860*/  SHFL.BFLY PT, R47, R0, 0x2, 0x1f ;  /* 0x0c401f00002f7f89 */ /* 0x000e2400000e0000 */
[----:B------:R-:W-:Y:S01]  /*9870*/  MUFU.EX2 R2, R2 ;  /* 0x0000000200027308 */ /* 0x000fe20000000800 */
[----:B--2---:R-:W-:-:S07]  /*9880*/  FFMA.FTZ R206, R228, R5, -R35 ;  /* 0x00000005e4ce7223 */ /* 0x004fce0000010823 */
[----:B------:R-:W-:Y:S08]  /*9890*/  MUFU.EX2 R13, R13 ;  /* 0x0000000d000d7308 */ /* 0x000ff00000000800 */
[----:B------:R-:W1:Y:S01]  /*98a0*/  MUFU.EX2 R170, R170 ;  /* 0x000000aa00aa7308 */ /* 0x000e620000000800 */
[----:B0-----:R-:W-:Y:S01]  /*98b0*/  FMNMX.FTZ R53, R0, R47, !PT ;  /* 0x0000002f00357209 */ /* 0x001fe20007810000 */
[----:B------:R-:W-:-:S06]  /*98c0*/  FFMA.FTZ R47, R226, R5, -R35 ;  /* 0x00000005e22f7223 */ /* 0x000fcc0000010823 */
[----:B------:R-:W-:Y:S01]  /*98d0*/  MUFU.EX2 R15, R15 ;  /* 0x0000000f000f7308 */ /* 0x000fe20000000800 */
[----:B------:R-:W0:Y:S07]  /*98e0*/  SHFL.BFLY PT, R12, R53, 0x1, 0x1f ;  /* 0x0c201f00350c7f89 */ /* 0x000e2e00000e0000 */
[----:B------:R-:W2:Y:S01]  /*98f0*/  MUFU.EX2 R24, R24 ;  /* 0x0000001800187308 */ /* 0x000ea20000000800 */
[----:B-1----:R-:W-:-:S07]  /*9900*/  F2FP.BF16.F32.PACK_AB R180, R170, R13 ;  /* 0x0000000daab4723e */ /* 0x002fce00000010ff */
[----:B------:R-:W-:Y:S08]  /*9910*/  MUFU.EX2 R21, R21 ;  /* 0x0000001500157308 */ /* 0x000ff00000000800 */
[----:B------:R-:W-:Y:S01]  /*9920*/  MUFU.EX2 R32, R32 ;  /* 0x0000002000207308 */ /* 0x000fe20000000800 */
[----:B--2---:R-:W-:Y:S02]  /*9930*/  F2FP.BF16.F32.PACK_AB R182, R24, R15 ;  /* 0x0000000f18b6723e */ /* 0x004fe400000010ff */
[----:B0-----:R-:W-:-:S05]  /*9940*/  FMNMX.FTZ R12, R53, R12, !PT ;  /* 0x0000000c350c7209 */ /* 0x001fca0007810000 */
        /* <DEDUP_REMOVED lines=10> */
[----:B------:R-:W-:Y:S01]  /*99f0*/  FFMA.FTZ R30, R42, R5, -R11 ;  /* 0x000000052a1e7223 */ /* 0x000fe2000001080b */
[----:B------:R-:W-:-:S02]  /*9a00*/  IMAD.U32 R42, RZ, RZ, UR8 ;  /* 0x00000008ff2a7e24 */ /* 0x000fc4000f8e00ff */
[-CC-:B------:R-:W-:Y:S01]  /*9a10*/  FFMA.FTZ R26, R34, R5.reuse, -R11.reuse ;  /* 0x00000005221a7223 */ /* 0x180fe2000001080b */
[-CC-:B------:R-:W-:Y:S01]  /*9a20*/  FFMA.FTZ R179, R36, R5.reuse, -R11.reuse ;  /* 0x0000000524b37223 */ /* 0x180fe2000001080b */
[-CC-:B------:R-:W-:Y:S01]  /*9a30*/  FFMA.FTZ R175, R44, R5.reuse, -R11.reuse ;  /* 0x000000052caf7223 */ /* 0x180fe2000001080b */
[-CC-:B------:R-:W-:Y:S01]  /*9a40*/  FFMA.FTZ R28, R38, R5.reuse, -R11.reuse ;  /* 0x00000005261c7223 */ /* 0x180fe2000001080b */
[----:B------:R-:W-:Y:S01]  /*9a50*/  @!P1 IADD3 R42, R42, 0x34860, RZ ;  /* 0x000348602a2a9810 */ /* 0x000fe20007ffe0ff */
[----:B------:R-:W0:Y:S01]  /*9a60*/  MUFU.EX2 R181, R181 ;  /* 0x000000b500b57308 */ /* 0x000e220000000800 */
[-CC-:B------:R-:W-:Y:S01]  /*9a70*/  FFMA.FTZ R173, R40, R5.reuse, -R11.reuse ;  /* 0x0000000528ad7223 */ /* 0x180fe2000001080b */
[-CC-:B------:R-:W-:Y:S01]  /*9a80*/  FFMA.FTZ R34, R46, R5.reuse, -R11.reuse ;  /* 0x000000052e227223 */ /* 0x180fe2000001080b */
[----:B------:R-:W-:Y:S01]  /*9a90*/  @!P1 PRMT R44, RZ, 0x654, R42 ;  /* 0x00000654ff2c9816 */ /* 0x000fe2000000002a */
        /* <DEDUP_REMOVED lines=17> */
[-CC-:B------:R-:W-:Y:S01]  /*9bb0*/  FFMA.FTZ R82, R82, R5.reuse, -R11.reuse ;  /* 0x0000000552527223 */ /* 0x180fe2000001080b */
[----:B------:R-:W-:Y:S01]  /*9bc0*/  FFMA.FTZ R86, R86, R5, -R11 ;  /* 0x0000000556567223 */ /* 0x000fe2000001080b */
[----:B------:R-:W-:Y:S01]  /*9bd0*/  F2FP.BF16.F32.PACK_AB R174, R194, R29 ;  /* 0x0000001dc2ae723e */ /* 0x000fe200000010ff */
[----:B------:R-:W-:Y:S01]  /*9be0*/  MUFU.EX2 R20, R20 ;  /* 0x0000001400147308 */ /* 0x000fe20000000800 */
[C---:B-1----:R-:W-:Y:S01]  /*9bf0*/  FADD.FTZ R42, R14.reuse, R3 ;  /* 0x000000030e2a7221 */ /* 0x042fe20000010000 */
[----:B------:R-:W-:-:S06]  /*9c00*/  F2FP.BF16.F32.PACK_AB R181, R14, R181 ;  /* 0x000000b50eb5723e */ /* 0x000fcc00000010ff */
[----:B------:R-:W-:Y:S01]  /*9c10*/  MUFU.EX2 R177, R177 ;  /* 0x000000b100b17308 */ /* 0x000fe20000000800 */
[----:B------:R-:W-:Y:S02]  /*9c20*/  WARPGROUP.DEPBAR.LE gsb0, 0x0 ;  /* 0x00008000000079c5 */ /* 0x000fe40000010000 */
[----:B------:R-:W-:Y:S01]  /*9c30*/  WARPGROUP.ARRIVE ;  /* 0x00000000000079c5 */ /* 0x000fe20000000000 */
[-CC-:B------:R-:W-:Y:S01]  /*9c40*/  FFMA.FTZ R164, R196, R5.reuse, -R35.reuse ;  /* 0x00000005c4a47223 */ /* 0x180fe20000010823 */
[-CC-:B------:R-:W-:Y:S01]  /*9c50*/  FFMA.FTZ R166, R200, R5.reuse, -R35.reuse ;  /* 0x00000005c8a67223 */ /* 0x180fe20000010823 */
[-CC-:B------:R-:W-:Y:S01]  /*9c60*/  FFMA.FTZ R196, R178, R5.reuse, -R35.reuse ;  /* 0x00000005b2c47223 */ /* 0x180fe20000010823 */
[-C--:B------:R-:W-:Y:S01]  /*9c70*/  FFMA.FTZ R200, R172, R5.reuse, -R35 ;  /* 0x00000005acc87223 */ /* 0x080fe20000010823 */
[----:B------:R-:W-:Y:S01]  /*9c80*/  MUFU.EX2 R26, R26 ;  /* 0x0000001a001a7308 */ /* 0x000fe20000000800 */
[----:B------:R-:W-:Y:S01]  /*9c90*/  HGMMA.64x128x16.F32.BF16 R88, R160, gdesc[UR12].tnspB, R88, gsb0 ;  /* 0x41e0000ca0587df0 */ /* 0x000fe20008001858 */
[----:B------:R-:W-:Y:S01]  /*9ca0*/  UIADD3 UR14, UR5, 0x300, URZ ;  /* 0x00000300050e7890 */ /* 0x000fe2000fffe03f */
[-CC-:B------:R-:W-:Y:S01]  /*9cb0*/  FFMA.FTZ R165, R56, R5.reuse, -R11.reuse ;  /* 0x0000000538a57223 */ /* 0x180fe2000001080b */
[----:B------:R-:W-:Y:S01]  /*9cc0*/  UMOV UR15, 0x40000040 ;  /* 0x40000040000f7882 */ /* 0x000fe20000000000 */
[----:B------:R-:W-:-:S03]  /*9cd0*/  FFMA.FTZ R167, R60, R5, -R11 ;  /* 0x000000053ca77223 */ /* 0x000fc6000001080b */
[----:B------:R-:W-:Y:S08]  /*9ce0*/  MUFU.EX2 R179, R179 ;  /* 0x000000b300b37308 */ /* 0x000ff00000000800 */
[----:B------:R-:W0:Y:S08]  /*9cf0*/  MUFU.EX2 R164, R164 ;  /* 0x000000a400a47308 */ /* 0x000e300000000800 */
[----:B------:R-:W-:Y:S08]  /*9d00*/  MUFU.EX2 R28, R28 ;  /* 0x0000001c001c7308 */ /* 0x000ff00000000800 */
[----:B------:R-:W-:Y:S01]  /*9d10*/  MUFU.EX2 R173, R173 ;  /* 0x000000ad00ad7308 */ /* 0x000fe20000000800 */
[----:B0-----:R-:W-:-:S07]  /*9d20*/  F2FP.BF16.F32.PACK_AB R178, R164, R25 ;  /* 0x00000019a4b2723e */ /* 0x001fce00000010ff */
[----:B------:R-:W0:Y:S08]  /*9d30*/  MUFU.EX2 R166, R166 ;  /* 0x000000a600a67308 */ /* 0x000e300000000800 */
[----:B------:R-:W-:Y:S08]  /*9d40*/  MUFU.EX2 R30, R30 ;  /* 0x0000001e001e7308 */ /* 0x000ff00000000800 */
[----:B------:R-:W-:Y:S01]  /*9d50*/  MUFU.EX2 R175, R175 ;  /* 0x000000af00af7308 */ /* 0x000fe20000000800 */
[----:B0-----:R-:W-:-:S07]  /*9d60*/  F2FP.BF16.F32.PACK_AB R172, R166, R27 ;  /* 0x0000001ba6ac723e */ /* 0x001fce00000010ff */
[----:B------:R-:W-:Y:S08]  /*9d70*/  MUFU.EX2 R34, R34 ;  /* 0x0000002200227308 */ /* 0x000ff00000000800 */
[----:B------:R0:W-:Y:S08]  /*9d80*/  MUFU.EX2 R31, R176 ;  /* 0x000000b0001f7308 */ /* 0x0001f00000000800 */
[----:B------:R-:W-:Y:S01]  /*9d90*/  MUFU.EX2 R169, R169 ;  /* 0x000000a900a97308 */ /* 0x000fe20000000800 */
[----:B0-----:R-:W-:-:S07]  /*9da0*/  F2FP.BF16.F32.PACK_AB R176, R32, R21 ;  /* 0x0000001520b0723e */ /* 0x001fce00000010ff */
        /* <DEDUP_REMOVED lines=14> */
[----:B------:R-:W-:Y:S01]  /*9e90*/  UIADD3 UR14, UR5, 0x380, URZ ;  /* 0x00000380050e7890 */ /* 0x000fe2000fffe03f */
[----:B------:R-:W-:Y:S01]  /*9ea0*/  @!P1 LEA R35, R35, UR38, 0x3 ;  /* 0x0000002623239c11 */ /* 0x000fe2000f8e18ff */
[----:B------:R-:W-:Y:S01]  /*9eb0*/  UMOV UR15, 0x40000040 ;  /* 0x40000040000f7882 */ /* 0x000fe20000000000 */
[----:B------:R-:W-:-:S03]  /*9ec0*/  UMOV UR5, UR37 ;  /* 0x0000002500057c82 */ /* 0x000fc60008000000 */
[----:B------:R-:W-:Y:S01]  /*9ed0*/  MUFU.EX2 R160, R160 ;  /* 0x000000a000a07308 */ /* 0x000fe20000000800 */
[----:B------:R-:W-:-:S05]  /*9ee0*/  @!P1 VIADD R35, R35, 0x34840 ;  /* 0x0003484023239836 */ /* 0x000fca0000000000 */
[----:B------:R-:W-:Y:S02]  /*9ef0*/  @!P1 PRMT R35, RZ, 0x654, R35 ;  /* 0x00000654ff239816 */ /* 0x000fe40000000023 */
[----:B------:R-:W-:Y:S08]  /*9f00*/  MUFU.EX2 R39, R214 ;  /* 0x000000d600277308 */ /* 0x000ff00000000800 */
[----:B------:R-:W-:Y:S08]  /*9f10*/  MUFU.EX2 R167, R167 ;  /* 0x000000a700a77308 */ /* 0x000ff00000000800 */
[----:B------:R-:W-:Y:S08]  /*9f20*/  MUFU.EX2 R162, R162 ;  /* 0x000000a200a27308 */ /* 0x000ff00000000800 */
[----:B------:R-:W-:Y:S08]  /*9f30*/  MUFU.EX2 R41, R41 ;  /* 0x0000002900297308 */ /* 0x000ff00000000800 */
[----:B------:R-:W-:Y:S08]  /*9f40*/  MUFU.EX2 R64, R64 ;  /* 0x0000004000407308 */ /* 0x000ff00000000800 */
[----:B------:R-:W-:Y:S08]  /*9f50*/  MUFU.EX2 R200, R200 ;  /* 0x000000c800c87308 */ /* 0x000ff00000000800 */
[----:B------:R-:W0:Y:S08]  /*9f60*/  MUFU.EX2 R66, R66 ;  /* 0x0000004200427308 */ /* 0x000e300000000800 */
[----:B------:R-:W-:Y:S08]  /*9f70*/  MUFU.EX2 R43, R43 ;  /* 0x0000002b002b7308 */ /* 0x000ff00000000800 */
[----:B------:R-:W-:Y:S01]  /*9f80*/  MUFU.EX2 R68, R68 ;  /* 0x0000004400447308 */ /* 0x000fe20000000800 */
[----:B0-----:R-:W-:-:S07]  /*9f90*/  F2FP.BF16.F32.PACK_AB R161, R66, R64 ;  /* 0x0000004042a1723e */ /* 0x001fce00000010ff */
[----:B------:R-:W-:Y:S08]  /*9fa0*/  MUFU.EX2 R202, R202 ;  /* 0x000000ca00ca7308 */ /* 0x000ff00000000800 */
[----:B------:R-:W0:Y:S08]  /*9fb0*/  MUFU.EX2 R70, R70 ;  /* 0x0000004600467308 */ /* 0x000e300000000800 */
[----:B------:R-:W-:Y:S08]  /*9fc0*/  MUFU.EX2 R45, R45 ;  /* 0x0000002d002d7308 */ /* 0x000ff00000000800 */
[----:B------:R-:W-:Y:S01]  /*9fd0*/  MUFU.EX2 R72, R72 ;  /* 0x0000004800487308 */ /* 0x000fe20000000800 */
[----:B0-----:R-:W-:-:S07]  /*9fe0*/  F2FP.BF16.F32.PACK_AB R163, R70, R68 ;  /* 0x0000004446a3723e */ /* 0x001fce00000010ff */
[----:B------:R-:W0:Y:S08]  /*9ff0*/  MUFU.EX2 R204, R204 ;  /* 0x000000cc00cc7308 */ /* 0x000e300000000800 */
[----:B------:R-:W1:Y:S08]  /*a000*/  MUFU.EX2 R74, R74 ;  /* 0x0000004a004a7308 */ /* 0x000e700000000800 */
[----:B------:R-:W-:Y:S01]  /*a010*/  MUFU.EX2 R47, R47 ;  /* 0x0000002f002f7308 */ /* 0x000fe20000000800 */
[----:B------:R-:W-:-:S02]  /*a020*/  WARPGROUP.DEPBAR.LE gsb0, 0x0 ;  /* 0x00008000000079c5 */ /* 0x000fc40000010000 */
[----:B------:R-:W-:-:S05]  /*a030*/  WARPGROUP.ARRIVE ;  /* 0x00000000000079c5 */ /* 0x000fca0000000000 */
[----:B------:R-:W-:Y:S01]  /*a040*/  MUFU.EX2 R76, R76 ;  /* 0x0000004c004c7308 */ /* 0x000fe20000000800 */
[----:B0-----:R-:W-:Y:S02]  /*a050*/  F2FP.BF16.F32.PACK_AB R156, R204, R45 ;  /* 0x0000002dcc9c723e */ /* 0x001fe400000010ff */
[----:B-1----:R-:W-:Y:S01]  /*a060*/  F2FP.BF16.F32.PACK_AB R157, R74, R72 ;  /* 0x000000484a9d723e */ /* 0x002fe200000010ff */
[----:B------:R-:W-:Y:S04]  /*a070*/  HGMMA.64x128x16.F32.BF16 R88, R152, gdesc[UR12].tnspB, R88, gsb0 ;  /* 0x41e0000c98587df0 */ /* 0x000fe80008001858 */
[----:B------:R-:W0:Y:S08]  /*a080*/  MUFU.EX2 R206, R206 ;  /* 0x000000ce00ce7308 */ /* 0x000e300000000800 */
[----:B------:R-:W1:Y:S08]  /*a090*/  MUFU.EX2 R78, R78 ;  /* 0x0000004e004e7308 */ /* 0x000e700000000800 */
[----:B------:R-:W-:Y:S01]  /*a0a0*/  MUFU.EX2 R49, R49 ;  /* 0x0000003100317308 */ /* 0x000fe20000000800 */
[----:B0-----:R-:W-:-:S07]  /*a0b0*/  F2FP.BF16.F32.PACK_AB R158, R206, R47 ;  /* 0x0000002fce9e723e */ /* 0x001fce00000010ff */
[----:B------:R-:W-:Y:S01]  /*a0c0*/  MUFU.EX2 R80, R80 ;  /* 0x0000005000507308 */ /* 0x000fe20000000800 */
[----:B-1----:R-:W-:-:S07]  /*a0d0*/  F2FP.BF16.F32.PACK_AB R159, R78, R76 ;  /* 0x0000004c4e9f723e */ /* 0x002fce00000010ff */
[----:B------:R-:W0:Y:S08]  /*a0e0*/  MUFU.EX2 R208, R208 ;  /* 0x000000d000d07308 */ /* 0x000e300000000800 */
[----:B------:R-:W1:Y:S08]  /*a0f0*/  MUFU.EX2 R82, R82 ;  /* 0x0000005200527308 */ /* 0x000e700000000800 */
[----:B------:R-:W-:Y:S08]  /*a100*/  MUFU.EX2 R51, R51 ;  /* 0x0000003300337308 */ /* 0x000ff00000000800 */
[----:B------:R-:W-:Y:S08]  /*a110*/  MUFU.EX2 R86, R86 ;  /* 0x0000005600567308 */ /* 0x000ff00000000800 */
[----:B------:R-:W2:Y:S01]  /*a120*/  MUFU.EX2 R84, R84 ;  /* 0x0000005400547308 */ /* 0x000ea20000000800 */
[----:B------:R-:W-:-:S02]  /*a130*/  WARPGROUP.DEPBAR.LE gsb0, 0x0 ;  /* 0x00008000000079c5 */ /* 0x000fc40000010000 */
[----:B------:R3:W-:Y:S01]  /*a140*/  @!P1 SYNCS.ARRIVE.TRANS64.RED.A1T0 RZ, [R35+URZ], RZ ;  /* 0x000000ff23ff99a7 */ /* 0x0007e2000810043f */
[----:B0-----:R-:W-:Y:S02]  /*a150*/  F2FP.BF16.F32.PACK_AB R152, R208, R49 ;  /* 0x00000031d098723e */ /* 0x001fe400000010ff */
[----:B-1----:R-:W-:Y:S02]  /*a160*/  F2FP.BF16.F32.PACK_AB R153, R82, R80 ;  /* 0x000000505299723e */ /* 0x002fe400000010ff */
[----:B--2---:R-:W-:Y:S01]  /*a170*/  F2FP.BF16.F32.PACK_AB R154, R84, R51 ;  /* 0x00000033549a723e */ /* 0x004fe200000010ff */
[----:B---3--:R-:W-:Y:S01]  /*a180*/  FFMA.FTZ R35, R2, R4, R13 ;  /* 0x0000000402237223 */ /* 0x008fe2000001000d */
[----:B------:R0:W-:Y:S03]  /*a190*/  @!P1 SYNCS.ARRIVE.TRANS64.RED.A1T0 RZ, [R44+URZ], RZ ;  /* 0x000000ff2cff99a7 */ /* 0x0001e6000810043f */
[----:B------:R-:W-:Y:S01]  /*a1a0*/  FADD.FTZ R4, R170, R35 ;  /* 0x00000023aa047221 */ /* 0x000fe20000010000 */
[----:B------:R-:W-:Y:S01]  /*a1b0*/  FADD.FTZ R35, R183, R42 ;  /* 0x0000002ab7237221 */ /* 0x000fe20000010000 */
[----:B------:R-:W-:-:S02]  /*a1c0*/  F2FP.BF16.F32.PACK_AB R183, R20, R183 ;  /* 0x000000b714b7723e */ /* 0x000fc400000010ff */
[----:B------:R-:W-:Y:S01]  /*a1d0*/  FADD.FTZ R3, R15, R4 ;  /* 0x000000040f037221 */ /* 0x000fe20000010000 */
[----:B0-----:R-:W-:Y:S01]  /*a1e0*/  FADD.FTZ R44, R20, R35 ;  /* 0x00000023142c7221 */ /* 0x001fe20000010000 */
        /* <DEDUP_REMOVED lines=13> */
[----:B------:R-:W-:Y:S01]  /*a2c0*/  FADD.FTZ R44, R28, R35 ;  /* 0x000000231c2c7221 */ /* 0x000fe20000010000 */
[----:B------:R-:W0:Y:S01]  /*a2d0*/  MUFU.EX2 R11, R11 ;  /* 0x0000000b000b7308 */ /* 0x000e220000000800 */
        /* <DEDUP_REMOVED lines=9> */
[----:B------:R-:W-:Y:S02]  /*a370*/  F2FP.BF16.F32.PACK_AB R166, R162, R39 ;  /* 0x00000027a2a6723e */ /* 0x000fe400000010ff */
[----:B------:R-:W-:Y:S01]  /*a380*/  FADD.FTZ R3, R29, R42 ;  /* 0x0000002a1d037221 */ /* 0x000fe20000010000 */
[C---:B------:R-:W-:Y:S01]  /*a390*/  FADD.FTZ R44, R34.reuse, R35 ;  /* 0x00000023222c7221 */ /* 0x040fe20000010000 */
[----:B------:R-:W-:Y:S02]  /*a3a0*/  F2FP.BF16.F32.PACK_AB R175, R34, R175 ;  /* 0x000000af22af723e */ /* 0x000fe400000010ff */
[----:B------:R-:W-:Y:S01]  /*a3b0*/  FADD.FTZ R42, R194, R3 ;  /* 0x00000003c22a7221 */ /* 0x000fe20000010000 */
[----:B------:R-:W-:Y:S01]  /*a3c0*/  FADD.FTZ R13, R169, R44 ;  /* 0x0000002ca90d7221 */ /* 0x000fe20000010000 */
[----:B0-----:R-:W-:-:S02]  /*a3d0*/  F2FP.BF16.F32.PACK_AB R155, R11, R86 ;  /* 0x000000560b9b723e */ /* 0x001fc400000010ff */
        /* <DEDUP_REMOVED lines=45> */
[----:B------:R-:W-:Y:S02]  /*a6b0*/  IMAD.MOV.U32 R11, RZ, RZ, R12 ;  /* 0x000000ffff0b7224 */ /* 0x000fe400078e000c */
[----:B------:R-:W-:Y:S01]  /*a6c0*/  IMAD.MOV.U32 R13, RZ, RZ, R10 ;  /* 0x000000ffff0d7224 */ /* 0x000fe200078e000a */
[----:B------:R-:W-:Y:S06]  /*a6d0*/  @P2 BRA `(.L_x_2022) ;  /* 0xffffffd400a82947 */ /* 0x000fec000383ffff */
.L_x_2013:
        /* <DEDUP_REMOVED lines=67> */
.L_x_2023:
[----:B------:R-:W-:Y:S01]  /*ab10*/  ULEA UR5, UR36, UR38, 0x3 ;  /* 0x0000002624057291 */ /* 0x000fe2000f8e183f */
[----:B------:R-:W-:-:S05]  /*ab20*/  IMAD.U32 R0, RZ, RZ, UR37 ;  /* 0x00000025ff007e24 */ /* 0x000fca000f8e00ff */
[----:B------:R-:W-:-:S04]  /*ab30*/  SHF.L.U32 R0, R0, 0x1f, RZ ;  /* 0x0000001f00007819 */ /* 0x000fc800000006ff */
[----:B------:R0:W1:Y:S01]  /*ab40*/  SYNCS.PHASECHK.TRANS64.TRYWAIT P2, [UR5+0x34850], R0 ;  /* 0x03485000ff0075a7 */ /* 0x0000620008040145 */
[----:B------:R-:W-:Y:S05]  /*ab50*/  @!P0 BRA `(.L_x_2024) ;  /* 0x0000000000048947 */ /* 0x000fea0003800000 */
[----:B------:R-:W-:Y:S01]  /*ab60*/  BPT.TRAP 0x1 ;  /* 0x000000040000795c */ /* 0x000fe20000300000 */
.L_x_2024:
[----:B-1----:R-:W-:Y:S05]  /*ab70*/  @P2 BRA `(.L_x_2025) ;  /* 0x0000000000082947 */ /* 0x002fea0003800000 */
[----:B------:R-:W1:Y:S02]  /*ab80*/  SYNCS.PHASECHK.TRANS64.TRYWAIT P0, [UR5+0x34850], R0 ;  /* 0x03485000ff0075a7 */ /* 0x000e640008000145 */
[----:B-1----:R-:W-:Y:S05]  /*ab90*/  @!P0 BRA `(.L_x_2026) ;  /* 0x0000007c00fc8947 */ /* 0x002fea0003800000 */
.L_x_2025:
[----:B------:R-:W-:Y:S01]  /*aba0*/  UIADD3 UR38, UR38, 0x400, URZ ;  /* 0x0000040026267890 */ /* 0x000fe2000fffe03f */
[----:B------:R-:W-:Y:S01]  /*abb0*/  WARPGROUP.ARRIVE ;  /* 0x00000000000079c5 */ /* 0x000fe20000000000 */
[----:B------:R-:W-:Y:S01]  /*abc0*/  UMOV UR7, 0x40000040 ;  /* 0x4000004000077882 */ /* 0x000fe20000000000 */
[----:B01----:R-:W0:Y:S01]  /*abd0*/  SHFL.BFLY PT, R0, R3, 0x2, 0x1f ;  /* 0x0c401f0003007f89 */ /* 0x003e2200000e0000 */
[----:B------:R-:W-:Y:S01]  /*abe0*/  USHF.R.U32.HI UR38, URZ, 0x4, UR38 ;  /* 0x000000043f267899 */ /* 0x000fe20008011626 */
[----:B------:R-:W-:Y:S02]  /*abf0*/  R2UR UR8, R187 ;  /* 0x00000000bb0872ca */ /* 0x000fe400000e0000 */
[----:B------:R-:W1:Y:S01]  /*ac00*/  SHFL.BFLY PT, R7, R4, 0x2, 0x1f ;  /* 0x0c401f0004077f89 */ /* 0x000e6200000e0000 */
[----:B------:R-:W-:Y:S01]  /*ac10*/  ULOP3.LUT UR38, UR38, 0x3fff, URZ, 0xc0, !UPT ;  /* 0x00003fff26267892 */ /* 0x000fe2000f8ec03f */
[----:B------:R-:W-:-:S03]  /*ac20*/  MOV R13, UR5 ;  /* 0x00000005000d7c02 */ /* 0x000fc60008000f00 */
[----:B------:R-:W-:-:S04]  /*ac30*/  ULOP3.LUT UR4, UR38, 0x4000000, URZ, 0xfc, !UPT ;  /* 0x0400000026047892 */ /* 0x000fc8000f8efc3f */
[----:B------:R-:W-:Y:S02]  /*ac40*/  ULEA UR4, UR36, UR4, 0xb ;  /* 0x0000000424047291 */ /* 0x000fe4000f8e583f */
[----:B------:R-:W-:Y:S02]  /*ac50*/  UIADD3 UR36, UR36, 0x1, URZ ;  /* 0x0000000124247890 */ /* 0x000fe4000fffe03f */
[----:B------:R-:W-:Y:S02]  /*ac60*/  UIADD3 UR8, UR8, 0x1, URZ ;  /* 0x0000000108087890 */ /* 0x000fe4000fffe03f */
[----:B------:R-:W-:Y:S01]  /*ac70*/  UISETP.NE.AND UP0, UPT, UR36, 0x2, UPT ;  /* 0x000000022400788c */ /* 0x000fe2000bf05270 */
[----:B------:R-:W-:Y:S02]  /*ac80*/  UMOV UR6, UR4 ;  /* 0x0000000400067c82 */ /* 0x000fe40008000000 */
[----:B------:R-:W-:Y:S01]  /*ac90*/  HGMMA.64x128x16.F32.BF16 R24, R180, gdesc[UR4].tnspB, R24, gsb0 ;  /* 0x41e00004b4187df0 */ /* 0x000fe20008001818 */
[----:B------:R-:W-:Y:S01]  /*aca0*/  UIADD3 UR6, UR4, 0x80, URZ ;  /* 0x0000008004067890 */ /* 0x000fe2000fffe03f */
[----:B0-----:R-:W-:Y:S01]  /*acb0*/  FADD.FTZ R2, R0, R3 ;  /* 0x0000000300027221 */ /* 0x001fe20000010000 */
[----:B------:R-:W-:Y:S01]  /*acc0*/  UMOV UR7, 0x40000040 ;  /* 0x4000004000077882 */ /* 0x000fe20000000000 */
[----:B------:R-:W-:-:S02]  /*acd0*/  IMAD.MOV.U32 R3, RZ, RZ, RZ ;  /* 0x000000ffff037224 */ /* 0x000fc400078e00ff */
[----:B-1----:R-:W-:Y:S01]  /*ace0*/  FADD.FTZ R7, R7, R4 ;  /* 0x0000000407077221 */ /* 0x002fe20000010000 */
[----:B------:R-:W-:Y:S01]  /*acf0*/  IMAD.MOV.U32 R4, RZ, RZ, RZ ;  /* 0x000000ffff047224 */ /* 0x000fe200078e00ff */
[----:B------:R-:W0:Y:S01]  /*ad00*/  SHFL.BFLY PT, R9, R2, 0x1, 0x1f ;  /* 0x0c201f0002097f89 */ /* 0x000e2200000e0000 */
[----:B------:R-:W-:Y:S01]  /*ad10*/  IMAD.U32 R187, RZ, RZ, UR8 ;  /* 0x00000008ffbb7e24 */ /* 0x000fe2000f8e00ff */
[----:B------:R-:W-:Y:S02]  /*ad20*/  USEL UR36, UR36, URZ, UP0 ;  /* 0x0000003f24247287 */ /* 0x000fe40008000000 */
[----:B------:R-:W1:Y:S01]  /*ad30*/  SHFL.BFLY PT, R0, R7, 0x1, 0x1f ;  /* 0x0c201f0007007f89 */ /* 0x000e6200000e0000 */
[----:B0-----:R-:W-:Y:S01]  /*ad40*/  FADD.FTZ R9, R2, R9 ;  /* 0x0000000902097221 */ /* 0x001fe20000010000 */
[----:B------:R-:W-:Y:S02]  /*ad50*/  IMAD.MOV.U32 R2, RZ, RZ, -0x800000 ;  /* 0xff800000ff027424 */ /* 0x000fe400078e00ff */
[----:B-1----:R-:W-:-:S02]  /*ad60*/  FADD.FTZ R11, R7, R0 ;  /* 0x00000000070b7221 */ /* 0x002fc40000010000 */
[----:B------:R-:W-:Y:S01]  /*ad70*/  FSETP.NE.FTZ.AND P2, PT, R9, RZ, PT ;  /* 0x000000ff0900720b */ /* 0x000fe20003f55000 */
[----:B------:R-:W-:Y:S02]  /*ad80*/  IMAD.MOV.U32 R0, RZ, RZ, -0x800000 ;  /* 0xff800000ff007424 */ /* 0x000fe400078e00ff */
[----:B------:R-:W-:-:S10]  /*ad90*/  FSETP.NE.FTZ.AND P0, PT, R11, RZ, PT ;  /* 0x000000ff0b00720b */ /* 0x000fd40003f15000 */
[----:B------:R-:W0:Y:S01]  /*ada0*/  @P2 MUFU.LG2 R8, R9 ;  /* 0x0000000900082308 */ /* 0x000e220000000c00 */
[C---:B------:R-:W-:Y:S02]  /*adb0*/  @P2 FMUL.FTZ R14, R5.reuse, 0.69314718246459960938 ;  /* 0x3f317218050e2820 */ /* 0x040fe40000410000 */
[----:B------:R-:W-:-:S05]  /*adc0*/  @P0 FMUL.FTZ R7, R5, 0.69314718246459960938 ;  /* 0x3f31721805070820 */ /* 0x000fca0000410000 */
[----:B------:R-:W1:Y:S08]  /*add0*/  @P0 MUFU.LG2 R6, R11 ;  /* 0x0000000b00060308 */ /* 0x000e700000000c00 */
[----:B------:R-:W2:Y:S01]  /*ade0*/  @P0 MUFU.RCP R3, R11 ;  /* 0x0000000b00030308 */ /* 0x000ea20000001000 */
[----:B0-----:R-:W-:Y:S01]  /*adf0*/  @P2 FMUL.FTZ R5, R8, 0.69314718246459960938 ;  /* 0x3f31721808052820 */ /* 0x001fe20000410000 */
[----:B------:R-:W-:-:S03]  /*ae00*/  @!P1 VIADD R8, R13, 0x34860 ;  /* 0x000348600d089836 */ /* 0x000fc60000000000 */
[----:B------:R-:W-:Y:S02]  /*ae10*/  @P2 FFMA.FTZ R0, R14, R12, R5 ;  /* 0x0000000c0e002223 */ /* 0x000fe40000010005 */
[----:B------:R-:W-:Y:S01]  /*ae20*/  @!P1 PRMT R8, RZ, 0x654, R8 ;  /* 0x00000654ff089816 */ /* 0x000fe20000000008 */
[----:B------:R-:W0:Y:S01]  /*ae30*/  @P2 MUFU.RCP R4, R9 ;  /* 0x0000000900042308 */ /* 0x000e220000001000 */
[----:B-1----:R-:W-:-:S04]  /*ae40*/  @P0 FMUL.FTZ R6, R6, 0.69314718246459960938 ;  /* 0x3f31721806060820 */ /* 0x002fc80000410000 */
        /* <DEDUP_REMOVED lines=42> */
[-C--:B0-----:R-:W-:Y:S01]  /*b0f0*/  FMUL.FTZ R7, R31, R4.reuse ;  /* 0x000000041f077220 */ /* 0x081fe20000410000 */
[-C--:B------:R-:W-:Y:S01]  /*b100*/  FMUL.FTZ R95, R24, R3.reuse ;  /* 0x00000003185f7220 */ /* 0x080fe20000410000 */
[-C--:B------:R-:W-:Y:S01]  /*b110*/  FMUL.FTZ R14, R25, R3.reuse ;  /* 0x00000003190e7220 */ /* 0x080fe20000410000 */
[-C--:B------:R-:W-:Y:S01]  /*b120*/  FMUL.FTZ R91, R28, R3.reuse ;  /* 0x000000031c5b7220 */ /* 0x080fe20000410000 */
[-C--:B------:R-:W-:Y:S01]  /*b130*/  FMUL.FTZ R6, R29, R3.reuse ;  /* 0x000000031d067220 */ /* 0x080fe20000410000 */
        /* <DEDUP_REMOVED lines=57> */
.L_x_1996:
[----:B------:R-:W0:Y:S01]  /*b4d0*/  S2R R4, SR_CgaCtaId ;  /* 0x0000000000047919 */ /* 0x000e220000008800 */
[----:B------:R-:W-:Y:S01]  /*b4e0*/  MOV R3, 0x400 ;  /* 0x0000040000037802 */ /* 0x000fe20000000f00 */
[----:B------:R-:W-:Y:S01]  /*b4f0*/  BSSY B0, `(.L_x_2027) ;  /* 0x0000217000007945 */ /* 0x000fe20003800000 */
[----:B------:R-:W-:Y:S02]  /*b500*/  BAR.SYNC.DEFER_BLOCKING 0x5, 0x120 ;  /* 0x0144800000007b1d */ /* 0x000fe40000010000 */
[----:B0-----:R-:W-:-:S05]  /*b510*/  LEA R3, R4, R3, 0x18 ;  /* 0x0000000304037211 */ /* 0x001fca00078ec0ff */
[----:B------:R-:W0:Y:S02]  /*b520*/  LDS.128 R44, [R3+0x348d0] ;  /* 0x0348d000032c7984 */ /* 0x000e240000000c00 */
[----:B0-----:R-:W-:Y:S02]  /*b530*/  R2UR UR61, R45 ;  /* 0x000000002d3d72ca */ /* 0x001fe400000e0000 */
[----:B------:R-:W-:Y:S01]  /*b540*/  R2UR UR5, R46 ;  /* 0x000000002e0572ca */ /* 0x000fe200000e0000 */
[----:B------:R-:W-:Y:S06]  /*b550*/  BAR.ARV 0x4, 0x120 ;  /* 0x0104800000007b1d */ /* 0x000fec0000002000 */
[----:B------:R-:W-:Y:S08]  /*b560*/  @P0 BRA `(.L_x_2028) ;  /* 0x0000001400400947 */ /* 0x000ff00003800000 */
[----:B------:R-:W0:Y:S01]  /*b570*/  S2R R4, SR_SWINHI ;  /* 0x0000000000047919 */ /* 0x000e220000002f00 */
[----:B------:R-:W-:Y:S01]  /*b580*/  F2FP.BF16.F32.PACK_AB R7, R7, R8 ;  /* 0x000000080707723e */ /* 0x000fe200000010ff */
[----:B------:R-:W-:Y:S01]  /*b590*/  ULDC.64 UR8, c[0x0][0xbe0] ;  /* 0x0002f80000087ab9 */ /* 0x000fe20000000a00 */
[----:B------:R-:W-:Y:S01]  /*b5a0*/  F2FP.BF16.F32.PACK_AB R6, R6, R91 ;  /* 0x0000005b0606723e */ /* 0x000fe200000010ff */
[----:B------:R-:W-:Y:S01]  /*b5b0*/  UISETP.NE.U32.AND UP0, UPT, UR8, URZ, UPT ;  /* 0x0000003f0800728c */ /* 0x000fe2000bf05070 */
[----:B------:R-:W-:Y:S01]  /*b5c0*/  R2UR UR6, R185 ;  /* 0x00000000b90672ca */ /* 0x000fe200000e0000 */
[----:B------:R-:W-:Y:S01]  /*b5d0*/  ULDC.64 UR12, c[0x0][0x208] ;  /* 0x00008200000c7ab9 */ /* 0x000fe20000000a00 */
[----:B------:R-:W-:Y:S01]  /*b5e0*/  R2UR UR4, R23 ;  /* 0x00000000170472ca */ /* 0x000fe200000e0000 */
[----:B------:R-:W-:Y:S01]  /*b5f0*/  UISETP.NE.AND.EX UP0, UPT, UR9, URZ, UPT, UP0 ;  /* 0x0000003f0900728c */ /* 0x000fe2000bf05300 */
[----:B------:R-:W-:Y:S02]  /*b600*/  F2FP.BF16.F32.PACK_AB R64, R65, R64 ;  /* 0x000000404140723e */ /* 0x000fe400000010ff */
[----:B------:R-:W-:-:S02]  /*b610*/  F2FP.BF16.F32.PACK_AB R65, R67, R66 ;  /* 0x000000424341723e */ /* 0x000fc400000010ff */
[----:B------:R-:W-:Y:S02]  /*b620*/  F2FP.BF16.F32.PACK_AB R72, R73, R72 ;  /* 0x000000484948723e */ /* 0x000fe400000010ff */
[----:B------:R-:W-:Y:S02]  /*b630*/  F2FP.BF16.F32.PACK_AB R66, R69, R68 ;  /* 0x000000444542723e */ /* 0x000fe400000010ff */
[----:B------:R-:W-:Y:S02]  /*b640*/  F2FP.BF16.F32.PACK_AB R67, R71, R70 ;  /* 0x000000464743723e */ /* 0x000fe400000010ff */
[----:B------:R-:W-:Y:S01]  /*b650*/  F2FP.BF16.F32.PACK_AB R73, R75, R74 ;  /* 0x0000004a4b49723e */ /* 0x000fe200000010ff */
[----:B------:R-:W-:Y:S01]  /*b660*/  USHF.L.U64.HI UR11, UR4, 0x2, UR6 ;  /* 0x00000002040b7899 */ /* 0x000fe20008010206 */
[----:B------:R-:W-:Y:S01]  /*b670*/  F2FP.BF16.F32.PACK_AB R80, R81, R80 ;  /* 0x000000505150723e */ /* 0x000fe200000010ff */
[----:B------:R-:W-:Y:S01]  /*b680*/  USHF.L.U32 UR10, UR4, 0x2, URZ ;  /* 0x00000002040a7899 */ /* 0x000fe2000800063f */
[----:B------:R-:W-:Y:S01]  /*b690*/  F2FP.BF16.F32.PACK_AB R74, R77, R76 ;  /* 0x0000004c4d4a723e */ /* 0x000fe200000010ff */
[----:B------:R-:W-:Y:S01]  /*b6a0*/  ULDC.64 UR6, c[0x0][0xbd8] ;  /* 0x0002f60000067ab9 */ /* 0x000fe20000000a00 */
[----:B------:R-:W-:Y:S01]  /*b6b0*/  F2FP.BF16.F32.PACK_AB R75, R79, R78 ;  /* 0x0000004e4f4b723e */ /* 0x000fe200000010ff */
[----:B------:R-:W-:Y:S01]  /*b6c0*/  UISETP.NE.U32.AND UP1, UPT, UR6, URZ, UPT ;  /* 0x0000003f0600728c */ /* 0x000fe2000bf25070 */
[----:B------:R-:W-:Y:S01]  /*b6d0*/  F2FP.BF16.F32.PACK_AB R81, R83, R82 ;  /* 0x000000525351723e */ /* 0x000fe200000010ff */
[----:B------:R-:W-:Y:S01]  /*b6e0*/  UIADD3 UR4, UP2, UR10, UR6, URZ ;  /* 0x000000060a047290 */ /* 0x000fe2000ff5e03f */
[----:B------:R-:W-:Y:S01]  /*b6f0*/  F2FP.BF16.F32.PACK_AB R82, R85, R84 ;  /* 0x000000545552723e */ /* 0x000fe200000010ff */
[----:B------:R-:W-:Y:S01]  /*b700*/  UISETP.NE.AND.EX UP1, UPT, UR7, URZ, UPT, UP1 ;  /* 0x0000003f0700728c */ /* 0x000fe2000bf25310 */
[----:B------:R-:W-:Y:S01]  /*b710*/  F2FP.BF16.F32.PACK_AB R83, R87, R86 ;  /* 0x000000565753723e */ /* 0x000fe200000010ff */
[----:B------:R-:W-:Y:S01]  /*b720*/  @UP0 UIADD3 UR6, UP3, UR10, UR8, URZ ;  /* 0x000000080a060290 */ /* 0x000fe2000ff7e03f */
[----:B------:R-:W-:-:S02]  /*b730*/  MOV R20, R3 ;  /* 0x0000000300147202 */ /* 0x000fc40000000f00 */
[----:B0-----:R-:W-:Y:S01]  /*b740*/  MOV R21, R4 ;  /* 0x0000000400157202 */ /* 0x001fe20000000f00 */
[----:B------:R-:W-:Y:S02]  /*b750*/  UIADD3.X UR8, UR11, UR7, URZ, UP2, !UPT ;  /* 0x000000070b087290 */ /* 0x000fe400097fe43f */
[----:B------:R-:W-:Y:S01]  /*b760*/  @UP0 UIADD3.X UR7, UR11, UR9, URZ, UP3, !UPT ;  /* 0x000000090b070290 */ /* 0x000fe20009ffe43f */
[----:B------:R-:W-:-:S03]  /*b770*/  IMAD.WIDE R4, R190, 0x2, R20 ;  /* 0x00000002be047825 */ /* 0x000fc600078e0214 */
[C---:B------:R-:W-:Y:S02]  /*b780*/  IADD3 R45, P6, R4.reuse, 0x20, RZ ;  /* 0x00000020042d7810 */ /* 0x040fe40007fde0ff */
[C---:B------:R-:W-:Y:S02]  /*b790*/  LOP3.LUT R9, R4.reuse, 0x380, RZ, 0xc0, !PT ;  /* 0x0000038004097812 */ /* 0x040fe400078ec0ff */
[----:B------:R-:W-:Y:S01]  /*b7a0*/  IADD3 R99, P4, R4, 0x60, RZ ;  /* 0x0000006004637810 */ /* 0x000fe20007f9e0ff */
[--C-:B------:R-:W-:Y:S01]  /*b7b0*/  IMAD.X R29, RZ, RZ, R5.reuse, P6 ;  /* 0x000000ffff1d7224 */ /* 0x100fe200030e0605 */
[----:B------:R-:W-:Y:S02]  /*b7c0*/  LOP3.LUT R10, R45, 0x380, RZ, 0xc0, !PT ;  /* 0x000003802d0a7812 */ /* 0x000fe400078ec0ff */
[----:B------:R-:W-:Y:S01]  /*b7d0*/  SHF.R.U64 R9, R9, 0x3, RZ ;  /* 0x0000000309097819 */ /* 0x000fe200000012ff */
[----:B------:R-:W-:Y:S01]  /*b7e0*/  IMAD.X R11, RZ, RZ, R5, P4 ;  /* 0x000000ffff0b7224 */ /* 0x000fe200020e0605 */
[----:B------:R-:W-:-:S02]  /*b7f0*/  LOP3.LUT R44, R99, 0x380, RZ, 0xc0, !PT ;  /* 0x00000380632c7812 */ /* 0x000fc400078ec0ff */
[C---:B------:R-:W-:Y:S02]  /*b800*/  IADD3 R97, P5, R4.reuse, 0x40, RZ ;  /* 0x0000004004617810 */ /* 0x040fe40007fbe0ff */
[C---:B------:R-:W-:Y:S02]  /*b810*/  IADD3 R101, P3, R4.reuse, 0x4000, RZ ;  /* 0x0000400004657810 */ /* 0x040fe40007f7e0ff */
[C---:B------:R-:W-:Y:S01]  /*b820*/  IADD3 R103, P2, R4.reuse, 0x4020, RZ ;  /* 0x0000402004677810 */ /* 0x040fe20007f5e0ff */
[--C-:B------:R-:W-:Y:S01]  /*b830*/  IMAD.X R27, RZ, RZ, R5.reuse, P5 ;  /* 0x000000ffff1b7224 */ /* 0x100fe200028e0605 */
[C---:B------:R-:W-:Y:S01]  /*b840*/  IADD3 R105, P1, R4.reuse, 0x4040, RZ ;  /* 0x0000404004697810 */ /* 0x040fe20007f3e0ff */
[----:B------:R-:W-:Y:S01]  /*b850*/  IMAD.X R25, RZ, RZ, R5, P3 ;  /* 0x000000ffff197224 */ /* 0x000fe200018e0605 */
[----:B------:R-:W-:Y:S01]  /*b860*/  BAR.SYNC.DEFER_BLOCKING 0x1, 0x100 ;  /* 0x0044000000007b1d */ /* 0x000fe20000010000 */
[----:B------:R-:W-:Y:S02]  /*b870*/  IADD3 R107, P0, R4, 0x4060, RZ ;  /* 0x00004060046b7810 */ /* 0x000fe40007f1e0ff */
[----:B------:R-:W-:-:S02]  /*b880*/  SHF.R.U64 R10, R10, 0x3, RZ ;  /* 0x000000030a0a7819 */ /* 0x000fc400000012ff */
[----:B------:R-:W-:Y:S01]  /*b890*/  LOP3.LUT R4, R9, R4, RZ, 0x3c, !PT ;  /* 0x0000000409047212 */ /* 0x000fe200078e3cff */
[--C-:B------:R-:W-:Y:S01]  /*b8a0*/  IMAD.X R9, RZ, RZ, R5.reuse, P2 ;  /* 0x000000ffff097224 */ /* 0x100fe200010e0605 */
[----:B------:R-:W-:Y:S01]  /*b8b0*/  SHF.R.U64 R44, R44, 0x3, RZ ;  /* 0x000000032c2c7819 */ /* 0x000fe200000012ff */
[----:B------:R-:W-:Y:S01]  /*b8c0*/  IMAD.X R13, RZ, RZ, R5, P0 ;  /* 0x000000ffff0d7224 */ /* 0x000fe200000e0605 */
[----:B------:R-:W-:Y:S02]  /*b8d0*/  LOP3.LUT R28, R10, R45, RZ, 0x3c, !PT ;  /* 0x0000002d0a1c7212 */ /* 0x000fe400078e3cff */
[-C--:B------:R-:W-:Y:S02]  /*b8e0*/  IADD3.X R15, RZ, R5.reuse, RZ, P1, !PT ;  /* 0x00000005ff0f7210 */ /* 0x080fe40000ffe4ff */
[----:B------:R-:W-:Y:S02]  /*b8f0*/  MOV R45, R4 ;  /* 0x00000004002d7202 */ /* 0x000fe40000000f00 */
[----:B------:R-:W-:-:S02]  /*b900*/  LOP3.LUT R24, R97, 0x380, RZ, 0xc0, !PT ;  /* 0x0000038061187812 */ /* 0x000fc400078ec0ff */
[----:B------:R-:W-:Y:S02]  /*b910*/  F2FP.BF16.F32.PACK_AB R5, R12, R93 ;  /* 0x0000005d0c05723e */ /* 0x000fe400000010ff */
[----:B------:R-:W-:Y:S02]  /*b920*/  LOP3.LUT R10, R44, R99, RZ, 0x3c, !PT ;  /* 0x000000632c0a7212 */ /* 0x000fe400078e3cff */
[----:B------:R-:W-:Y:S02]  /*b930*/  LOP3.LUT R12, R103, 0x380, RZ, 0xc0, !PT ;  /* 0x00000380670c7812 */ /* 0x000fe400078ec0ff */
[----:B------:R-:W-:Y:S02]  /*b940*/  LOP3.LUT R44, R107, 0x380, RZ, 0xc0, !PT ;  /* 0x000003806b2c7812 */ /* 0x000fe400078ec0ff */
[----:B------:R-:W-:Y:S02]  /*b950*/  SHF.R.U64 R24, R24, 0x3, RZ ;  /* 0x0000000318187819 */ /* 0x000fe400000012ff */
[----:B------:R-:W-:-:S02]  /*b960*/  LOP3.LUT R46, R101, 0x380, RZ, 0xc0, !PT ;  /* 0x00000380652e7812 */ /* 0x000fc400078ec0ff */
[----:B------:R-:W-:Y:S02]  /*b970*/  F2FP.BF16.F32.PACK_AB R4, R14, R95 ;  /* 0x0000005f0e04723e */ /* 0x000fe400000010ff */
[----:B------:R-:W-:Y:S02]  /*b980*/  SHF.R.U64 R12, R12, 0x3, RZ ;  /* 0x000000030c0c7819 */ /* 0x000fe400000012ff */
[----:B------:R-:W-:Y:S01]  /*b990*/  LOP3.LUT R14, R105, 0x380, RZ, 0xc0, !PT ;  /* 0x00000380690e7812 */ /* 0x000fe200078ec0ff */
[----:B------:R0:W-:Y:S01]  /*b9a0*/  STSM.16.M88.4 [R45], R4 ;  /* 0x000000042d007844 */ /* 0x0001e20000000200 */
[----:B------:R-:W-:Y:S02]  /*b9b0*/  SHF.R.U64 R44, R44, 0x3, RZ ;  /* 0x000000032c2c7819 */ /* 0x000fe400000012ff */
[----:B------:R-:W-:Y:S02]  /*b9c0*/  LOP3.LUT R26, R24, R97, RZ, 0x3c, !PT ;  /* 0x00000061181a7212 */ /* 0x000fe400078e3cff */
[----:B------:R-:W-:-:S02]  /*b9d0*/  SHF.R.U64 R46, R46, 0x3, RZ ;  /* 0x000000032e2e7819 */ /* 0x000fc400000012ff */
[----:B------:R-:W-:Y:S02]  /*b9e0*/  LOP3.LUT R8, R12, R103, RZ, 0x3c, !PT ;  /* 0x000000670c087212 */ /* 0x000fe400078e3cff */
[----:B------:R-:W-:Y:S02]  /*b9f0*/  SHF.R.U64 R14, R14, 0x3, RZ ;  /* 0x000000030e0e7819 */ /* 0x000fe400000012ff */
[----:B------:R-:W-:Y:S02]  /*ba00*/  LOP3.LUT R12, R44, R107, RZ, 0x3c, !PT ;  /* 0x0000006b2c0c7212 */ /* 0x000fe400078e3cff */
[----:B------:R-:W-:Y:S02]  /*ba10*/  MOV R44, R28 ;  /* 0x0000001c002c7202 */ /* 0x000fe40000000f00 */
[----:B------:R-:W-:Y:S02]  /*ba20*/  MOV R29, R26 ;  /* 0x0000001a001d7202 */ /* 0x000fe40000000f00 */
[----:B------:R-:W-:-:S02]  /*ba30*/  LOP3.LUT R24, R46, R101, RZ, 0x3c, !PT ;  /* 0x000000652e187212 */ /* 0x000fc400078e3cff */
[----:B------:R-:W-:Y:S02]  /*ba40*/  MOV R28, R10 ;  /* 0x0000000a001c7202 */ /* 0x000fe40000000f00 */
[----:B------:R-:W-:Y:S02]  /*ba50*/  MOV R26, R8 ;  /* 0x00000008001a7202 */ /* 0x000fe40000000f00 */
[----:B------:R-:W-:Y:S02]  /*ba60*/  LOP3.LUT R14, R14, R105, RZ, 0x3c, !PT ;  /* 0x000000690e0e7212 */ /* 0x000fe400078e3cff */
[----:B------:R-:W-:Y:S02]  /*ba70*/  F2FP.BF16.F32.PACK_AB R8, R88, R89 ;  /* 0x000000595808723e */ /* 0x000fe400000010ff */
[----:B------:R-:W-:Y:S02]  /*ba80*/  F2FP.BF16.F32.PACK_AB R9, R35, R34 ;  /* 0x000000222309723e */ /* 0x000fe400000010ff */
[----:B------:R-:W-:-:S02]  /*ba90*/  F2FP.BF16.F32.PACK_AB R10, R37, R36 ;  /* 0x00000024250a723e */ /* 0x000fc400000010ff */
[----:B------:R-:W-:Y:S02]  /*baa0*/  F2FP.BF16.F32.PACK_AB R11, R39, R38 ;  /* 0x00000026270b723e */ /* 0x000fe400000010ff */
[----:B------:R-:W-:Y:S02]  /*bab0*/  MOV R27, R24 ;  /* 0x00000018001b7202 */ /* 0x000fe40000000f00 */
[----:B------:R-:W-:Y:S01]  /*bac0*/  MOV R25, R14 ;  /* 0x0000000e00197202 */ /* 0x000fe20000000f00 */
[----:B------:R1:W-:Y:S01]  /*bad0*/  STSM.16.M88.4 [R44], R8 ;  /* 0x000000082c007844 */ /* 0x0003e20000000200 */
[----:B------:R-:W-:Y:S02]  /*bae0*/  MOV R24, R12 ;  /* 0x0000000c00187202 */ /* 0x000fe40000000f00 */
[----:B0-----:R-:W-:Y:S02]  /*baf0*/  F2FP.BF16.F32.PACK_AB R4, R41, R40 ;  /* 0x000000282904723e */ /* 0x001fe400000010ff */
        /* <DEDUP_REMOVED lines=8> */
[----:B-1----:R-:W-:Y:S02]  /*bb80*/  F2FP.BF16.F32.PACK_AB R8, R57, R56 ;  /* 0x000000383908723e */ /* 0x002fe400000010ff */
[----:B------:R-:W-:Y:S01]  /*bb90*/  F2FP.BF16.F32.PACK_AB R9, R59, R58 ;  /* 0x0000003a3b09723e */ /* 0x000fe200000010ff */
[----:B------:R-:W-:Y:S01]  /*bba0*/  STSM.16.M88.4 [R28], R12 ;  /* 0x0000000c1c007844 */ /* 0x000fe20000000200 */
[----:B------:R-:W-:Y:S02]  /*bbb0*/  F2FP.BF16.F32.PACK_AB R10, R61, R60 ;  /* 0x0000003c3d0a723e */ /* 0x000fe400000010ff */
[----:B------:R-:W-:Y:S02]  /*bbc0*/  F2FP.BF16.F32.PACK_AB R11, R63, R62 ;  /* 0x0000003e3f0b723e */ /* 0x000fe400000010ff */
[----:B------:R-:W-:Y:S02]  /*bbd0*/  PLOP3.LUT P0, PT, PT, PT, UP1, 0x80, 0x0 ;  /* 0x000000000000781c */ /* 0x000fe40003f0f018 */
[----:B------:R-:W-:Y:S01]  /*bbe0*/  PLOP3.LUT P2, PT, PT, PT, UP0, 0x80, 0x0 ;  /* 0x000000000000781c */ /* 0x000fe20003f4f008 */
[----:B------:R1:W-:Y:S01]  /*bbf0*/  STSM.16.M88.4 [R27], R8 ;  /* 0x000000081b007844 */ /* 0x0003e20000000200 */
[----:B0-----:R-:W-:-:S02]  /*bc00*/  IMAD.U32 R4, RZ, RZ, UR4 ;  /* 0x00000004ff047e24 */ /* 0x001fc4000f8e00ff */
[----:B------:R-:W-:Y:S01]  /*bc10*/  IMAD.U32 R5, RZ, RZ, UR8 ;  /* 0x00000008ff057e24 */ /* 0x000fe2000f8e00ff */
[----:B------:R0:W-:Y:S04]  /*bc20*/  STSM.16.M88.4 [R26], R64 ;  /* 0x000000401a007844 */ /* 0x0001e80000000200 */
[----:B------:R0:W-:Y:S04]  /*bc30*/  STSM.16.M88.4 [R25], R72 ;  /* 0x0000004819007844 */ /* 0x0001e80000000200 */
[----:B------:R0:W-:Y:S01]  /*bc40*/  STSM.16.M88.4 [R24], R80 ;  /* 0x0000005018007844 */ /* 0x0001e20000000200 */
[----:B------:R-:W-:Y:S01]  /*bc50*/  BAR.SYNC.DEFER_BLOCKING 0x1, 0x100 ;  /* 0x0044000000007b1d */ /* 0x000fe20000010000 */
[----:B------:R-:W-:-:S02]  /*bc60*/  IMAD.U32 R6, RZ, RZ, UR6 ;  /* 0x00000006ff067e24 */ /* 0x000fc4000f8e00ff */
[----:B------:R-:W-:-:S03]  /*bc70*/  IMAD.U32 R7, RZ, RZ, UR7 ;  /* 0x00000007ff077e24 */ /* 0x000fc6000f8e00ff */
[----:B-1----:R-:W2:Y:S04]  /*bc80*/  @P0 LDG.E R8, desc[UR12][R4.64] ;  /* 0x0000000c04080981 */ /* 0x002ea8000c1e1900 */
[----:B------:R-:W3:Y:S01]  /*bc90*/  @P2 LDG.E R6, desc[UR12][R6.64] ;  /* 0x0000000c06062981 */ /* 0x000ee2000c1e1900 */
[----:B------:R-:W-:Y:S01]  /*bca0*/  IMAD R9, R18, 0x40, R16 ;  /* 0x0000004012097824 */ /* 0x000fe200078e0210 */
[----:B------:R-:W-:Y:S01]  /*bcb0*/  UMOV UR4, URZ ;  /* 0x0000003f00047c82 */ /* 0x000fe20008000000 */
[----:B------:R-:W-:Y:S02]  /*bcc0*/  ULDC UR10, c[0x0][0xa88] ;  /* 0x0002a200000a7ab9 */ /* 0x000fe40000000800 */
[----:B------:R-:W-:-:S03]  /*bcd0*/  IMAD.WIDE R20, R9, 0x2, R20 ;  /* 0x0000000209147825 */ /* 0x000fc600078e0214 */
[----:B------:R-:W-:Y:S02]  /*bce0*/  IADD3 R29, P1, R20, 0x1000, RZ ;  /* 0x00001000141d7810 */ /* 0x000fe40007f3e0ff */
[----:B--2---:R-:W-:Y:S02]  /*bcf0*/  @P0 R2UR UR4, R8 ;  /* 0x00000000080402ca */ /* 0x004fe400000e0000 */
[----:B---3--:R-:W-:Y:S01]  /*bd00*/  @P2 R2UR UR10, R6 ;  /* 0x00000000060a22ca */ /* 0x008fe200000e0000 */
[----:B0-----:R-:W-:-:S14]  /*bd10*/  @P2 BRA `(.L_x_2029) ;  /* 0x00000000001c2947 */ /* 0x001fdc0003800000 */
[----:B------:R-:W-:Y:S05]  /*bd20*/  @!P0 BRA `(.L_x_2029) ;  /* 0x0000000000188947 */ /* 0x000fea0003800000 */
[----:B------:R-:W-:Y:S02]  /*bd30*/  ULDC.64 UR6, c[0x0][0x208] ;  /* 0x0000820000067ab9 */ /* 0x000fe40000000a00 */
[----:B------:R-:W2:Y:S04]  /*bd40*/  LDG.E R7, desc[UR6][R4.64] ;  /* 0x0000000604077981 */ /* 0x000ea8000c1e1900 */
[----:B------:R-:W3:Y:S01]  /*bd50*/  LDG.E R6, desc[UR6][R4.64+0x4] ;  /* 0x0000040604067981 */ /* 0x000ee2000c1e1900 */
[----:B--2---:R-:W-:Y:S02]  /*bd60*/  R2UR UR6, R7 ;  /* 0x00000000070672ca */ /* 0x004fe400000e0000 */
[----:B---3--:R-:W-:-:S13]  /*bd70*/  R2UR UR10, R6 ;  /* 0x00000000060a72ca */ /* 0x008fda00000e0000 */
[----:B------:R-:W-:-:S12]  /*bd80*/  UIADD3 UR10, -UR6, UR10, URZ ;  /* 0x0000000a060a7290 */ /* 0x000fd8000fffe13f */
.L_x_2029:
[----:B------:R-:W-:Y:S01]  /*bd90*/  R2UR UR18, R184 ;  /* 0x00000000b81272ca */ /* 0x000fe200000e0000 */
[----:B------:R-:W-:Y:S01]  /*bda0*/  ULDC.64 UR12, c[0x0][0xb70] ;  /* 0x0002dc00000c7ab9 */ /* 0x000fe20000000a00 */
[----:B------:R-:W-:Y:S01]  /*bdb0*/  R2UR UR16, R185 ;  /* 0x00000000b91072ca */ /* 0x000fe200000e0000 */
[----:B------:R-:W-:Y:S01]  /*bdc0*/  USHF.R.S32.HI UR9, URZ, 0x1f, UR4 ;  /* 0x0000001f3f097899 */ /* 0x000fe20008011404 */
[----:B------:R-:W-:Y:S01]  /*bdd0*/  R2UR UR15, R23 ;  /* 0x00000000170f72ca */ /* 0x000fe200000e0000 */
[----:B------:R-:W-:Y:S01]  /*bde0*/  UMOV UR8, UR4 ;  /* 0x0000000400087c82 */ /* 0x000fe20008000000 */
[----:B------:R-:W-:Y:S01]  /*bdf0*/  R2UR UR17, R186 ;  /* 0x00000000ba1172ca */ /* 0x000fe200000e0000 */
[----:B------:R-:W-:Y:S01]  /*be00*/  ULDC.64 UR20, c[0x0][0x208] ;  /* 0x0000820000147ab9 */ /* 0x000fe20000000a00 */
[C---:B------:R-:W-:Y:S02]  /*be10*/  IADD3 R13, P2, R20.reuse, 0x2000, RZ ;  /* 0x00002000140d7810 */ /* 0x040fe40007f5e0ff */
[----:B------:R-:W-:-:S02]  /*be20*/  IADD3 R7, P6, R20, 0x3000, RZ ;  /* 0x0000300014077810 */ /* 0x000fc40007fde0ff */
[----:B------:R-:W-:Y:S01]  /*be30*/  LOP3.LUT R28, R29, 0x380, RZ, 0xc0, !PT ;  /* 0x000003801d1c7812 */ /* 0x000fe200078ec0ff */
[----:B------:R-:W-:Y:S01]  /*be40*/  USHF.R.S32.HI UR14, URZ, 0x1f, UR18 ;  /* 0x0000001f3f0e7899 */ /* 0x000fe20008011412 */
[----:B------:R-:W-:Y:S01]  /*be50*/  LOP3.LUT R12, R13, 0x380, RZ, 0xc0, !PT ;  /* 0x000003800d0c7812 */ /* 0x000fe200078ec0ff */
[----:B------:R-:W-:Y:S01]  /*be60*/  USEL UR16, UR16, URZ, !UP1 ;  /* 0x0000003f10107287 */ /* 0x000fe2000c800000 */
[----:B------:R-:W-:Y:S01]  /*be70*/  LOP3.LUT R4, R7, 0x380, RZ, 0xc0, !PT ;  /* 0x0000038007047812 */ /* 0x000fe200078ec0ff */
[----:B------:R-:W-:Y:S01]  /*be80*/  UIMAD UR11, UR14, UR12, URZ ;  /* 0x0000000c0e0b72a4 */ /* 0x000fe2000f8e023f */
[----:B------:R-:W-:Y:S01]  /*be90*/  SHF.R.U64 R28, R28, 0x3, RZ ;  /* 0x000000031c1c7819 */ /* 0x000fe200000012ff */
[----:B------:R-:W-:Y:S01]  /*bea0*/  UIMAD.WIDE.U32 UR6, UR18, UR12, UR8 ;  /* 0x0000000c120672a5 */ /* 0x000fe2000f8e0008 */
[----:B------:R-:W-:Y:S01]  /*beb0*/  IMAD.U32 R5, RZ, RZ, UR17 ;  /* 0x00000011ff057e24 */ /* 0x000fe2000f8e00ff */
[----:B------:R-:W-:Y:S01]  /*bec0*/  UIMAD UR11, UR18, UR13, UR11 ;  /* 0x0000000d120b72a4 */ /* 0x000fe2000f8e020b */
[----:B------:R-:W-:Y:S01]  /*bed0*/  SHF.R.U64 R12, R12, 0x3, RZ ;  /* 0x000000030c0c7819 */ /* 0x000fe200000012ff */
[----:B------:R-:W-:Y:S01]  /*bee0*/  USEL UR15, UR15, URZ, !UP1 ;  /* 0x0000003f0f0f7287 */ /* 0x000fe2000c800000 */
[----:B------:R-:W-:Y:S01]  /*bef0*/  SHF.R.U64 R4, R4, 0x3, RZ ;  /* 0x0000000304047819 */ /* 0x000fe200000012ff */
[----:B------:R-:W-:Y:S01]  /*bf00*/  ULDC.64 UR12, c[0x0][0xb78] ;  /* 0x0002de00000c7ab9 */ /* 0x000fe20000000a00 */
[----:B------:R-:W-:Y:S01]  /*bf10*/  UIADD3 UR7, UR7, UR11, URZ ;  /* 0x0000000b07077290 */ /* 0x000fe2000fffe03f */
[----:B------:R-:W-:Y:S01]  /*bf20*/  LEA R8, R5, R22, 0x7 ;  /* 0x0000001605087211 */ /* 0x000fe200078e38ff */
[----:B------:R-:W-:Y:S01]  /*bf30*/  UIMAD UR8, UR16, UR12, URZ ;  /* 0x0000000c100872a4 */ /* 0x000fe2000f8e023f */
[----:B------:R-:W-:Y:S01]  /*bf40*/  LOP3.LUT R28, R28, R29, RZ, 0x3c, !PT ;  /* 0x0000001d1c1c7212 */ /* 0x000fe200078e3cff */
[----:B------:R-:W-:Y:S01]  /*bf50*/  UIMAD.WIDE.U32 UR6, UR15, UR12, UR6 ;  /* 0x0000000c0f0672a5 */ /* 0x000fe2000f8e0006 */
[----:B------:R-:W-:Y:S01]  /*bf60*/  SHF.R.S32.HI R5, RZ, 0x1f, R8 ;  /* 0x0000001fff057819 */ /* 0x000fe20000011408 */
[----:B------:R-:W-:Y:S01]  /*bf70*/  UIMAD UR8, UR15, UR13, UR8 ;  /* 0x0000000d0f0872a4 */ /* 0x000fe2000f8e0208 */
[----:B------:R-:W-:Y:S01]  /*bf80*/  LOP3.LUT R12, R12, R13, RZ, 0x3c, !PT ;  /* 0x0000000d0c0c7212 */ /* 0x000fe200078e3cff */
[--C-:B------:R-:W-:Y:S01]  /*bf90*/  IMAD.X R29, RZ, RZ, R21.reuse, P1 ;  /* 0x000000ffff1d7224 */ /* 0x100fe200008e0615 */
[----:B------:R-:W-:Y:S01]  /*bfa0*/  IADD3 R37, P5, R20, 0x4000, RZ ;  /* 0x0000400014257810 */ /* 0x000fe20007fbe0ff */
[----:B------:R-:W-:Y:S01]  /*bfb0*/  IMAD.X R13, RZ, RZ, R21, P2 ;  /* 0x000000ffff0d7224 */ /* 0x000fe200010e0615 */
[----:B------:R-:W-:Y:S01]  /*bfc0*/  IADD3 R6, P0, R8, UR6, RZ ;  /* 0x0000000608067c10 */ /* 0x000fe2000ff1e0ff */
[----:B------:R-:W-:Y:S01]  /*bfd0*/  IMAD.U32 R10, RZ, RZ, UR8 ;  /* 0x00000008ff0a7e24 */ /* 0x000fe2000f8e00ff */
[----:B------:R-:W-:Y:S01]  /*bfe0*/  LOP3.LUT R4, R4, R7, RZ, 0x3c, !PT ;  /* 0x0000000704047212 */ /* 0x000fe200078e3cff */
[----:B------:R-:W-:Y:S01]  /*bff0*/  ULDC.64 UR12, c[0x0][0xaa0] ;  /* 0x0002a800000c7ab9 */ /* 0x000fe20000000a00 */
[----:B------:R-:W-:-:S02]  /*c000*/  IADD3 R41, P4, R20, 0x5000, RZ ;  /* 0x0000500014297810 */ /* 0x000fc40007f9e0ff */
[----:B------:R-:W-:Y:S01]  /*c010*/  IADD3.X R5, R5, UR7, R10, P0, !PT ;  /* 0x0000000705057c10 */ /* 0x000fe200087fe40a */
[----:B------:R-:W-:Y:S01]  /*c020*/  ULDC.64 UR6, c[0x0][0xb40] ;  /* 0x0002d00000067ab9 */ /* 0x000fe20000000a00 */
[----:B------:R-:W-:Y:S02]  /*c030*/  IADD3 R25, P3, R20, 0x6000, RZ ;  /* 0x0000600014197810 */ /* 0x000fe40007f7e0ff */
[----:B------:R-:W-:Y:S02]  /*c040*/  LEA R48, P0, R6, UR6, 0x2 ;  /* 0x0000000606307c11 */ /* 0x000fe4000f8010ff */
[----:B------:R-:W-:Y:S02]  /*c050*/  IADD3 R7, P2, R20, 0x7000, RZ ;  /* 0x0000700014077810 */ /* 0x000fe40007f5e0ff */
[----:B------:R-:W-:Y:S01]  /*c060*/  LEA.HI.X R49, R6, UR7, R5, 0x2, P0 ;  /* 0x0000000706317c11 */ /* 0x000fe200080f1405 */
[----:B------:R-:W-:Y:S01]  /*c070*/  VIADD R5, R8, 0x8 ;  /* 0x0000000808057836 */ /* 0x000fe20000000000 */
[----:B------:R-:W-:-:S02]  /*c080*/  LOP3.LUT P0, RZ, R188, 0x3, RZ, 0xc0, !PT ;  /* 0x00000003bcff7812 */ /* 0x000fc4000780c0ff */
[----:B------:R-:W-:Y:S02]  /*c090*/  LOP3.LUT R9, R20, 0x380, RZ, 0xc0, !PT ;  /* 0x0000038014097812 */ /* 0x000fe400078ec0ff */
[----:B------:R-:W-:Y:S02]  /*c0a0*/  ISETP.GE.OR P1, PT, R8, UR10, P0 ;  /* 0x0000000a08007c0c */ /* 0x000fe40008726670 */
[----:B------:R-:W-:Y:S01]  /*c0b0*/  ISETP.GE.OR P0, PT, R5, UR10, P0 ;  /* 0x0000000a05007c0c */ /* 0x000fe20008706670 */
[----:B------:R-:W-:Y:S01]  /*c0c0*/  IMAD.X R5, RZ, RZ, R21, P6 ;  /* 0x000000ffff057224 */ /* 0x000fe200030e0615 */
[----:B------:R-:W-:Y:S02]  /*c0d0*/  LOP3.LUT R36, R37, 0x380, RZ, 0xc0, !PT ;  /* 0x0000038025247812 */ /* 0x000fe400078ec0ff */
[----:B------:R-:W-:Y:S02]  /*c0e0*/  LOP3.LUT R40, R41, 0x380, RZ, 0xc0, !PT ;  /* 0x0000038029287812 */ /* 0x000fe400078ec0ff */
[----:B------:R-:W-:-:S02]  /*c0f0*/  LOP3.LUT R24, R25, 0x380, RZ, 0xc0, !PT ;  /* 0x0000038019187812 */ /* 0x000fc400078ec0ff */
[----:B------:R-:W-:Y:S02]  /*c100*/  LOP3.LUT R6, R7, 0x380, RZ, 0xc0, !PT ;  /* 0x0000038007067812 */ /* 0x000fe400078ec0ff */
[----:B------:R-:W-:Y:S01]  /*c110*/  SHF.R.U64 R9, R9, 0x3, RZ ;  /* 0x0000000309097819 */ /* 0x000fe200000012ff */
[----:B------:R-:W-:Y:S01]  /*c120*/  @!P1 STG.E desc[UR20][R48.64], R2 ;  /* 0x0000000230009986 */ /* 0x000fe2000c101914 */
[----:B------:R-:W-:Y:S02]  /*c130*/  SHF.R.U64 R36, R36, 0x3, RZ ;  /* 0x0000000324247819 */ /* 0x000fe400000012ff */
[----:B------:R-:W-:Y:S01]  /*c140*/  SHF.R.U64 R40, R40, 0x3, RZ ;  /* 0x0000000328287819 */ /* 0x000fe200000012ff */
[----:B------:R0:W-:Y:S01]  /*c150*/  @!P0 STG.E desc[UR20][R48.64+0x20], R0 ;  /* 0x0000200030008986 */ /* 0x0001e2000c101914 */
[----:B------:R-:W-:Y:S02]  /*c160*/  SHF.R.U64 R24, R24, 0x3, RZ ;  /* 0x0000000318187819 */ /* 0x000fe400000012ff */
[----:B------:R-:W-:Y:S01]  /*c170*/  SHF.R.U64 R6, R6, 0x3, RZ ;  /* 0x0000000306067819 */ /* 0x000fe200000012ff */
[----:B------:R-:W-:Y:S01]  /*c180*/  UIMAD UR6, UR9, UR12, URZ ;  /* 0x0000000c090672a4 */ /* 0x000fe2000f8e023f */
[----:B------:R-:W-:Y:S01]  /*c190*/  LOP3.LUT R20, R9, R20, RZ, 0x3c, !PT ;  /* 0x0000001409147212 */ /* 0x000fe200078e3cff */
[--C-:B------:R-:W-:Y:S01]  /*c1a0*/  IMAD.X R9, RZ, RZ, R21.reuse, P2 ;  /* 0x000000ffff097224 */ /* 0x100fe200010e0615 */
[----:B------:R-:W-:Y:S01]  /*c1b0*/  LOP3.LUT R36, R36, R37, RZ, 0x3c, !PT ;  /* 0x0000002524247212 */ /* 0x000fe200078e3cff */
[--C-:B------:R-:W-:Y:S01]  /*c1c0*/  IMAD.X R37, RZ, RZ, R21.reuse, P5 ;  /* 0x000000ffff257224 */ /* 0x100fe200028e0615 */
[----:B------:R-:W-:Y:S01]  /*c1d0*/  LOP3.LUT R40, R40, R41, RZ, 0x3c, !PT ;  /* 0x0000002928287212 */ /* 0x000fe200078e3cff */
[----:B------:R-:W-:Y:S01]  /*c1e0*/  IMAD.X R41, RZ, RZ, R21, P4 ;  /* 0x000000ffff297224 */ /* 0x000fe200020e0615 */
[----:B------:R-:W-:Y:S01]  /*c1f0*/  LOP3.LUT R24, R24, R25, RZ, 0x3c, !PT ;  /* 0x0000001918187212 */ /* 0x000fe200078e3cff */
[----:B------:R1:W5:Y:S01]  /*c200*/  LD.E.128 R32, desc[UR20][R20.64] ;  /* 0x0000001414207980 */ /* 0x000362000c101d00 */
[----:B------:R-:W-:-:S02]  /*c210*/  IADD3.X R25, RZ, R21, RZ, P3, !PT ;  /* 0x00000015ff197210 */ /* 0x000fc40001ffe4ff */
[----:B------:R-:W-:Y:S01]  /*c220*/  LOP3.LUT R8, R6, R7, RZ, 0x3c, !PT ;  /* 0x0000000706087212 */ /* 0x000fe200078e3cff */
[--C-:B------:R-:W-:Y:S01]  /*c230*/  IMAD.MOV.U32 R44, RZ, RZ, R16.reuse ;  /* 0x000000ffff2c7224 */ /* 0x100fe200078e0010 */
[----:B------:R-:W-:Y:S01]  /*c240*/  SHF.R.S32.HI R45, RZ, 0x1f, R16 ;  /* 0x0000001fff2d7819 */ /* 0x000fe20000011410 */
[----:B------:R-:W5:Y:S01]  /*c250*/  LD.E.128 R28, desc[UR20][R28.64] ;  /* 0x000000141c1c7980 */ /* 0x000f62000c101d00 */
[----:B------:R-:W-:Y:S01]  /*c260*/  UIMAD UR6, UR4, UR13, UR6 ;  /* 0x0000000d040672a4 */ /* 0x000fe2000f8e0206 */
[----:B------:R-:W-:Y:S01]  /*c270*/  ULDC.64 UR8, c[0x0][0xae0] ;  /* 0x0002b80000087ab9 */ /* 0x000fe20000000a00 */
[----:B-1----:R-:W-:Y:S01]  /*c280*/  IMAD.U32 R21, RZ, RZ, UR12 ;  /* 0x0000000cff157e24 */ /* 0x002fe2000f8e00ff */
[----:B------:R-:W5:Y:S04]  /*c290*/  LD.E.128 R12, desc[UR20][R12.64] ;  /* 0x000000140c0c7980 */ /* 0x000f68000c101d00 */
[----:B------:R-:W5:Y:S01]  /*c2a0*/  LD.E.128 R4, desc[UR20][R4.64] ;  /* 0x0000001404047980 */ /* 0x000f62000c101d00 */
[----:B------:R-:W-:-:S03]  /*c2b0*/  IMAD.WIDE.U32 R20, R21, UR4, R44 ;  /* 0x0000000415147c25 */ /* 0x000fc6000f8e002c */
[----:B------:R-:W5:Y:S04]  /*c2c0*/  LD.E.128 R36, desc[UR20][R36.64] ;  /* 0x0000001424247980 */ /* 0x000f68000c101d00 */
[----:B------:R-:W5:Y:S04]  /*c2d0*/  LD.E.128 R40, desc[UR20][R40.64] ;  /* 0x0000001428287980 */ /* 0x000f68000c101d00 */
[----:B------:R-:W5:Y:S04]  /*c2e0*/  LD.E.128 R24, desc[UR20][R24.64] ;  /* 0x0000001418187980 */ /* 0x000f68000c101d00 */
[----:B------:R-:W5:Y:S01]  /*c2f0*/  LD.E.128 R8, desc[UR20][R8.64] ;  /* 0x0000001408087980 */ /* 0x000f62000c101d00 */
[----:B------:R-:W-:Y:S01]  /*c300*/  UIMAD UR4, UR14, UR8, URZ ;  /* 0x000000080e0472a4 */ /* 0x000fe2000f8e023f */
[----:B------:R-:W-:Y:S01]  /*c310*/  @!PT LDS RZ, [RZ] ;  /* 0x00000000fffff984 */ /* 0x000fe20000000800 */
[----:B------:R-:W-:Y:S01]  /*c320*/  @!PT LDS RZ, [RZ] ;  /* 0x00000000fffff984 */ /* 0x000fe20000000800 */
[----:B------:R-:W-:Y:S01]  /*c330*/  @!PT LDS RZ, [RZ] ;  /* 0x00000000fffff984 */ /* 0x000fe20000000800 */
[----:B------:R-:W-:Y:S01]  /*c340*/  @!PT LDS RZ, [RZ] ;  /* 0x00000000fffff984 */ /* 0x000fe20000000800 */
[----:B------:R1:W-:Y:S06]  /*c350*/  MEMBAR.ALL.CTA ;  /* 0x0000000000007992 */ /* 0x0003ec0000008000 */
[----:B-1----:R-:W1:Y:S01]  /*c360*/  FENCE.VIEW.ASYNC.S ;  /* 0x00000000000073c6 */ /* 0x002e620000000000 */
[----:B------:R-:W-:Y:S01]  /*c370*/  VIADD R21, R21, UR6 ;  /* 0x0000000615157c36 */ /* 0x000fe20008000000 */
[----:B------:R-:W-:Y:S01]  /*c380*/  UIMAD UR10, UR17, -0x80, UR10 ;  /* 0xffffff80110a78a4 */ /* 0x000fe2000f8e020a */
[----:B------:R-:W-:Y:S01]  /*c390*/  IMAD.U32 R19, RZ, RZ, UR8 ;  /* 0x00000008ff137e24 */ /* 0x000fe2000f8e00ff */
[----:B------:R-:W-:Y:S01]  /*c3a0*/  UIMAD UR4, UR18, UR9, UR4 ;  /* 0x00000009120472a4 */ /* 0x000fe2000f8e0204 */
[----:B------:R-:W-:-:S02]  /*c3b0*/  ULDC.64 UR6, c[0x0][0xae8] ;  /* 0x0002ba0000067ab9 */ /* 0x000fc40000000a00 */
[----:B------:R-:W-:Y:S01]  /*c3c0*/  IMAD.WIDE.U32 R20, R19, UR18, R20 ;  /* 0x0000001213147c25 */ /* 0x000fe2000f8e0014 */
[----:B------:R-:W-:-:S03]  /*c3d0*/  ISETP.GE.AND P2, PT, R18, UR10, PT ;  /* 0x0000000a12007c0c */ /* 0x000fc6000bf46270 */
[----:B------:R-:W-:Y:S01]  /*c3e0*/  VIADD R21, R21, UR4 ;  /* 0x0000000415157c36 */ /* 0x000fe20008000000 */
[----:B------:R-:W-:Y:S01]  /*c3f0*/  UIMAD UR4, UR16, UR6, URZ ;  /* 0x00000006100472a4 */ /* 0x000fe2000f8e023f */
[----:B------:R-:W-:Y:S01]  /*c400*/  VIADD R3, R3, 0x34820 ;  /* 0x0003482003037836 */ /* 0x000fe20000000000 */
[C---:B------:R-:W-:Y:S01]  /*c410*/  IADD3 R19, R18.reuse, 0x60, RZ ;  /* 0x0000006012137810 */ /* 0x040fe20007ffe0ff */
[----:B------:R-:W-:Y:S01]  /*c420*/  IMAD.U32 R45, RZ, RZ, UR6 ;  /* 0x00000006ff2d7e24 */ /* 0x000fe2000f8e00ff */
[----:B------:R-:W-:Y:S02]  /*c430*/  UIMAD UR4, UR15, UR7, UR4 ;  /* 0x000000070f0472a4 */ /* 0x000fe4000f8e0204 */
[----:B------:R-:W-:Y:S01]  /*c440*/  PRMT R3, RZ, 0x654, R3 ;  /* 0x00000654ff037816 */ /* 0x000fe20000000003 */
[----:B------:R-:W-:Y:S01]  /*c450*/  IMAD.WIDE.U32 R44, R45, UR15, R20 ;  /* 0x0000000f2d2c7c25 */ /* 0x000fe2000f8e0014 */
[----:B------:R-:W-:Y:S02]  /*c460*/  ISETP.GE.AND P1, PT, R19, UR10, PT ;  /* 0x0000000a13007c0c */ /* 0x000fe4000bf26270 */
[----:B------:R-:W-:Y:S01]  /*c470*/  SHF.R.S32.HI R19, RZ, 0x1f, R18 ;  /* 0x0000001fff137819 */ /* 0x000fe20000011412 */
[C---:B0-----:R-:W-:Y:S01]  /*c480*/  VIADD R0, R18.reuse, 0x20 ;  /* 0x0000002012007836 */ /* 0x041fe20000000000 */
[----:B-1----:R0:W-:Y:S01]  /*c490*/  SYNCS.ARRIVE.TRANS64.RED.A1T0 RZ, [R3+URZ], RZ ;  /* 0x000000ff03ff79a7 */ /* 0x0021e2000810043f */
[----:B------:R-:W-:Y:S01]  /*c4a0*/  VIADD R2, R18, 0x40 ;  /* 0x0000004012027836 */ /* 0x000fe20000000000 */
[----:B------:R-:W-:Y:S01]  /*c4b0*/  BSSY B1, `(.L_x_2030) ;  /* 0x0000018000017945 */ /* 0x000fe20003800000 */
[----:B------:R-:W-:-:S02]  /*c4c0*/  IMAD.U32 R23, RZ, RZ, UR17 ;  /* 0x00000011ff177e24 */ /* 0x000fc4000f8e00ff */
[----:B------:R-:W-:Y:S01]  /*c4d0*/  VIADD R51, R45, UR4 ;  /* 0x000000042d337c36 */ /* 0x000fe20008000000 */
[----:B------:R-:W-:Y:S01]  /*c4e0*/  ISETP.GE.AND P4, PT, R0, UR10, PT ;  /* 0x0000000a00007c0c */ /* 0x000fe2000bf86270 */
[----:B------:R-:W-:Y:S01]  /*c4f0*/  IMAD.WIDE R20, R23, 0x80, R18 ;  /* 0x0000008017147825 */ /* 0x000fe200078e0212 */
[----:B------:R-:W-:Y:S01]  /*c500*/  ISETP.GE.AND P0, PT, R2, UR10, PT ;  /* 0x0000000a02007c0c */ /* 0x000fe2000bf06270 */
[----:B0-----:R-:W-:-:S12]  /*c510*/  @P2 BRA `(.L_x_2031) ;  /* 0x0000000000442947 */ /* 0x001fd80003800000 */
        /* <DEDUP_REMOVED lines=15> */
[----:B-----5:R0:W-:Y:S04]  /*c610*/  @!P2 STG.E.128 desc[UR8][R48.64], R32 ;  /* 0x000000203000a986 */ /* 0x0201e8000c101d08 */
[----:B------:R0:W-:Y:S02]  /*c620*/  @!P3 STG.E.128 desc[UR8][R48.64+0x80], R36 ;  /* 0x000080243000b986 */ /* 0x0001e4000c101d08 */
.L_x_2031:
[----:B------:R-:W-:Y:S05]  /*c630*/  BSYNC B1 ;  /* 0x0000000000017941 */ /* 0x000fea0003800000 */
.L_x_2030:
        /* <DEDUP_REMOVED lines=10> */
[----:B0----5:R-:W-:Y:S02]  /*c6e0*/  VIADD R32, R16, 0x40 ;  /* 0x0000004010207836 */ /* 0x021fe40000000000 */
        /* <DEDUP_REMOVED lines=10> */
.L_x_2033:
[----:B------:R-:W-:Y:S05]  /*c790*/  BSYNC B1 ;  /* 0x0000000000017941 */ /* 0x000fea0003800000 */
.L_x_2032:
[----:B------:R-:W-:Y:S04]  /*c7a0*/  BSSY B1, `(.L_x_2034) ;  /* 0x0000015000017945 */ /* 0x000fe80003800000 */
[----:B------:R-:W-:Y:S05]  /*c7b0*/  @P0 BRA `(.L_x_2035) ;  /* 0x00000000004c0947 */ /* 0x000fea0003800000 */
[----:B------:R-:W-:Y:S01]  /*c7c0*/  IADD3 R23, P0, R20, 0x40, RZ ;  /* 0x0000004014177810 */ /* 0x000fe20007f1e0ff */
[----:B------:R-:W-:Y:S01]  /*c7d0*/  ULDC.64 UR6, c[0x0][0xad8] ;  /* 0x0002b60000067ab9 */ /* 0x000fe20000000a00 */
[----:B------:R-:W-:Y:S01]  /*c7e0*/  IMAD.MOV.U32 R2, RZ, RZ, R44 ;  /* 0x000000ffff027224 */ /* 0x000fe200078e002c */
[C---:B-1---5:R-:W-:Y:S01]  /*c7f0*/  IADD3 R28, R16.reuse, 0x40, RZ ;  /* 0x00000040101c7810 */ /* 0x062fe20007ffe0ff */
        /* <DEDUP_REMOVED lines=10> */
[----:B------:R-:W-:Y:S01]  /*c8a0*/  LEA R28, P0, R2, UR6, 0x1 ;  /* 0x00000006021c7c11 */ /* 0x000fe2000f8008ff */
[----:B------:R-:W-:-:S05]  /*c8b0*/  IMAD.IADD R3, R3, 0x1, R23 ;  /* 0x0000000103037824 */ /* 0x000fca00078e0217 */
[----:B------:R-:W-:-:S05]  /*c8c0*/  LEA.HI.X R29, R2, UR7, R3, 0x1, P0 ;  /* 0x00000007021d7c11 */ /* 0x000fca00080f0c03 */
[----:B------:R2:W-:Y:S04]  /*c8d0*/  @!P2 STG.E.128 desc[UR8][R28.64], R12 ;  /* 0x0000000c1c00a986 */ /* 0x0005e8000c101d08 */
[----:B------:R2:W-:Y:S02]  /*c8e0*/  @!P3 STG.E.128 desc[UR8][R28.64+0x80], R24 ;  /* 0x000080181c00b986 */ /* 0x0005e4000c101d08 */
.L_x_2035:
[----:B------:R-:W-:Y:S05]  /*c8f0*/  BSYNC B1 ;  /* 0x0000000000017941 */ /* 0x000fea0003800000 */
.L_x_2034:
[----:B------:R-:W-:Y:S05]  /*c900*/  @P1 BRA `(.L_x_2036) ;  /* 0x0000000c00541947 */ /* 0x000fea0003800000 */
[----:B--2--5:R-:W-:Y:S01]  /*c910*/  IADD3 R13, P0, R20, 0x60, RZ ;  /* 0x00000060140d7810 */ /* 0x024fe20007f1e0ff */
        /* <DEDUP_REMOVED lines=8> */
[----:B------:R-:W-:-:S03]  /*c9a0*/  ULDC.64 UR8, c[0x0][0x208] ;  /* 0x0000820000087ab9 */ /* 0x000fc60000000a00 */
[----:B------:R-:W-:-:S04]  /*c9b0*/  IMAD R20, R20, UR6, RZ ;  /* 0x0000000614147c24 */ /* 0x000fc8000f8e02ff */
        /* <DEDUP_REMOVED lines=11> */
.L_x_2028:
[----:B------:R-:W-:Y:S01]  /*ca70*/  R2UR UR8, R185 ;  /* 0x00000000b90872ca */ /* 0x000fe200000e0000 */
[----:B------:R-:W-:Y:S01]  /*ca80*/  ULDC.64 UR6, c[0x0][0xbe0] ;  /* 0x0002f80000067ab9 */ /* 0x000fe20000000a00 */
[----:B------:R-:W-:Y:S01]  /*ca90*/  R2UR UR4, R23 ;  /* 0x00000000170472ca */ /* 0x000fe200000e0000 */
[----:B------:R-:W-:Y:S01]  /*caa0*/  UISETP.NE.U32.AND UP0, UPT, UR6, URZ, UPT ;  /* 0x0000003f0600728c */ /* 0x000fe2000bf05070 */
[----:B------:R-:W-:-:S03]  /*cab0*/  ULDC.64 UR12, c[0x0][0x208] ;  /* 0x00008200000c7ab9 */ /* 0x000fc60000000a00 */
[----:B------:R-:W-:-:S06]  /*cac0*/  UISETP.NE.AND.EX UP1, UPT, UR7, URZ, UPT, UP0 ;  /* 0x0000003f0700728c */ /* 0x000fcc000bf25300 */
[----:B------:R-:W-:Y:S02]  /*cad0*/  PLOP3.LUT P2, PT, PT, PT, UP1, 0x80, 0x0 ;  /* 0x000000000000781c */ /* 0x000fe40003f4f018 */
[----:B------:R-:W-:Y:S02]  /*cae0*/  USHF.L.U64.HI UR10, UR4, 0x2, UR8 ;  /* 0x00000002040a7899 */ /* 0x000fe40008010208 */
[----:B------:R-:W-:Y:S01]  /*caf0*/  USHF.L.U32 UR4, UR4, 0x2, URZ ;  /* 0x0000000204047899 */ /* 0x000fe2000800063f */
[----:B------:R-:W-:-:S03]  /*cb00*/  ULDC.64 UR8, c[0x0][0xbd8] ;  /* 0x0002f60000087ab9 */ /* 0x000fc60000000a00 */
[----:B------:R-:W-:Y:S02]  /*cb10*/  @UP1 UIADD3 UR6, UP2, UR4, UR6, URZ ;  /* 0x0000000604061290 */ /* 0x000fe4000ff5e03f */
[----:B------:R-:W-:Y:S02]  /*cb20*/  UISETP.NE.U32.AND UP0, UPT, UR8, URZ, UPT ;  /* 0x0000003f0800728c */ /* 0x000fe4000bf05070 */
[----:B------:R-:W-:Y:S02]  /*cb30*/  @UP1 UIADD3.X UR7, UR10, UR7, URZ, UP2, !UPT ;  /* 0x000000070a071290 */ /* 0x000fe400097fe43f */
[----:B------:R-:W-:Y:S01]  /*cb40*/  IMAD.U32 R4, RZ, RZ, UR6 ;  /* 0x00000006ff047e24 */ /* 0x000fe2000f8e00ff */
[----:B------:R-:W-:Y:S02]  /*cb50*/  UISETP.NE.AND.EX UP0, UPT, UR9, URZ, UPT, UP0 ;  /* 0x0000003f0900728c */ /* 0x000fe4000bf05300 */
[----:B------:R-:W-:Y:S01]  /*cb60*/  UIADD3 UR4, UP1, UR4, UR8, URZ ;  /* 0x0000000804047290 */ /* 0x000fe2000ff3e03f */
[----:B------:R-:W-:-:S03]  /*cb70*/  IMAD.U32 R5, RZ, RZ, UR7 ;  /* 0x00000007ff057e24 */ /* 0x000fc6000f8e00ff */
[----:B------:R-:W-:Y:S01]  /*cb80*/  PLOP3.LUT P1, PT, PT, PT, UP0, 0x80, 0x0 ;  /* 0x000000000000781c */ /* 0x000fe20003f2f008 */
[----:B------:R-:W-:Y:S01]  /*cb90*/  UIADD3.X UR6, UR10, UR9, URZ, UP1, !UPT ;  /* 0x000000090a067290 */ /* 0x000fe20008ffe43f */
[----:B------:R-:W2:Y:S01]  /*cba0*/  @P2 LDG.E R4, desc[UR12][R4.64] ;  /* 0x0000000c04042981 */ /* 0x000ea2000c1e1900 */
[----:B------:R-:W-:Y:S02]  /*cbb0*/  IMAD.MOV.U32 R7, RZ, RZ, RZ ;  /* 0x000000ffff077224 */ /* 0x000fe400078e00ff */
[----:B------:R-:W-:Y:S02]  /*cbc0*/  IMAD.U32 R2, RZ, RZ, UR4 ;  /* 0x00000004ff027e24 */ /* 0x000fe4000f8e00ff */
[----:B------:R-:W-:Y:S01]  /*cbd0*/  IMAD.U32 R3, RZ, RZ, UR6 ;  /* 0x00000006ff037e24 */ /* 0x000fe2000f8e00ff */
[----:B------:R-:W-:Y:S01]  /*cbe0*/  ULDC UR4, c[0x0][0xa88] ;  /* 0x0002a20000047ab9 */ /* 0x000fe20000000800 */
[----:B------:R-:W-:-:S04]  /*cbf0*/  ISETP.GT.AND P0, PT, R192, 0x7f, PT ;  /* 0x0000007fc000780c */ /* 0x000fc80003f04270 */
[----:B------:R0:W5:Y:S01]  /*cc00*/  @P1 LDG.E R7, desc[UR12][R2.64] ;  /* 0x0000000c02071981 */ /* 0x000162000c1e1900 */
[----:B--2---:R-:W-:Y:S01]  /*cc10*/  @P2 R2UR UR4, R4 ;  /* 0x00000000040422ca */ /* 0x004fe200000e0000 */
        /* <DEDUP_REMOVED lines=8> */
.L_x_2037:
[----:B------:R-:W-:Y:S01]  /*cca0*/  R2UR UR8, R184 ;  /* 0x00000000b80872ca */ /* 0x000fe200000e0000 */
[----:B------:R-:W-:Y:S01]  /*ccb0*/  BSSY B1, `(.L_x_2038) ;  /* 0x0000025000017945 */ /* 0x000fe20003800000 */
[----:B------:R-:W-:Y:S02]  /*ccc0*/  R2UR UR7, R23 ;  /* 0x00000000170772ca */ /* 0x000fe400000e0000 */
[----:B------:R-:W-:Y:S02]  /*ccd0*/  R2UR UR6, R185 ;  /* 0x00000000b90672ca */ /* 0x000fe400000e0000 */
[----:B------:R-:W-:Y:S02]  /*cce0*/  SHF.R.S32.HI R9, RZ, 0x1f, R16 ;  /* 0x0000001fff097819 */ /* 0x000fe40000011410 */
[----:B-----5:R-:W-:-:S05]  /*ccf0*/  SHF.R.S32.HI R6, RZ, 0x1f, R7 ;  /* 0x0000001fff067819 */ /* 0x020fca0000011407 */
[----:B------:R-:W-:Y:S02]  /*cd00*/  USHF.R.S32.HI UR8, URZ, 0x1f, UR8 ;  /* 0x0000001f3f087899 */ /* 0x000fe40008011408 */
[----:B------:R-:W-:Y:S02]  /*cd10*/  USEL UR9, UR7, URZ, !UP0 ;  /* 0x0000003f07097287 */ /* 0x000fe4000c000000 */
[----:B------:R-:W-:Y:S01]  /*cd20*/  USEL UR10, UR6, URZ, !UP0 ;  /* 0x0000003f060a7287 */ /* 0x000fe2000c000000 */
[----:B------:R-:W-:Y:S11]  /*cd30*/  @P0 BRA `(.L_x_2039) ;  /* 0x0000000000700947 */ /* 0x000ff60003800000 */
[----:B------:R-:W0:Y:S01]  /*cd40*/  S2R R2, SR_TID.X ;  /* 0x0000000000027919 */ /* 0x000e220000002100 */
[----:B------:R-:W-:-:S13]  /*cd50*/  R2UR UR6, R186 ;  /* 0x00000000ba0672ca */ /* 0x000fda00000e0000 */
[----:B------:R-:W-:-:S04]  /*cd60*/  IMAD.U32 R0, RZ, RZ, UR6 ;  /* 0x00000006ff007e24 */ /* 0x000fc8000f8e00ff */
[----:B0-----:R-:W-:-:S05]  /*cd70*/  IMAD R0, R0, 0x80, R2 ;  /* 0x0000008000007824 */ /* 0x001fca00078e0202 */
[----:B------:R-:W-:-:S04]  /*cd80*/  IADD3 R0, R0, -0x80, RZ ;  /* 0xffffff8000007810 */ /* 0x000fc80007ffe0ff */
[----:B------:R-:W-:-:S13]  /*cd90*/  ISETP.GE.AND P0, PT, R0, UR4, PT ;  /* 0x0000000400007c0c */ /* 0x000fda000bf06270 */
[----:B------:R-:W-:Y:S05]  /*cda0*/  @P0 BRA `(.L_x_2039) ;  /* 0x0000000000540947 */ /* 0x000fea0003800000 */
[----:B------:R-:W-:Y:S01]  /*cdb0*/  R2UR UR7, R184 ;  /* 0x00000000b80772ca */ /* 0x000fe200000e0000 */
[----:B------:R-:W-:Y:S01]  /*cdc0*/  ULDC.64 UR12, c[0x0][0xb70] ;  /* 0x0002dc00000c7ab9 */ /* 0x000fe20000000a00 */
[C---:B------:R-:W-:Y:S01]  /*cdd0*/  IADD3 R2, P0, R0.reuse, R7, RZ ;  /* 0x0000000700027210 */ /* 0x040fe20007f1e0ff */
[----:B------:R-:W-:Y:S02]  /*cde0*/  UIMAD UR6, UR8, UR12, URZ ;  /* 0x0000000c080672a4 */ /* 0x000fe4000f8e023f */
[----:B------:R-:W-:Y:S01]  /*cdf0*/  IMAD.U32 R5, RZ, RZ, UR12 ;  /* 0x0000000cff057e24 */ /* 0x000fe2000f8e00ff */
[----:B------:R-:W-:Y:S01]  /*ce00*/  ULDC.64 UR14, c[0x0][0x208] ;  /* 0x00008200000e7ab9 */ /* 0x000fe20000000a00 */
[----:B------:R-:W-:-:S06]  /*ce10*/  LEA.HI.X.SX32 R3, R0, R6, 0x1, P0 ;  /* 0x0000000600037211 */ /* 0x000fcc00000f0eff */
[----:B------:R-:W-:Y:S02]  /*ce20*/  UIMAD UR6, UR7, UR13, UR6 ;  /* 0x0000000d070672a4 */ /* 0x000fe4000f8e0206 */
[----:B------:R-:W-:Y:S01]  /*ce30*/  IMAD.WIDE.U32 R2, R5, UR7, R2 ;  /* 0x0000000705027c25 */ /* 0x000fe2000f8e0002 */
[----:B------:R-:W-:Y:S02]  /*ce40*/  ULDC.64 UR12, c[0x0][0xb78] ;  /* 0x0002de00000c7ab9 */ /* 0x000fe40000000a00 */
[----:B------:R-:W-:Y:S01]  /*ce50*/  UIMAD UR7, UR10, UR12, URZ ;  /* 0x0000000c0a0772a4 */ /* 0x000fe2000f8e023f */
[----:B------:R-:W-:Y:S02]  /*ce60*/  VIADD R3, R3, UR6 ;  /* 0x0000000603037c36 */ /* 0x000fe40008000000 */
        /* <DEDUP_REMOVED lines=9> */
.L_x_2039:
[----:B------:R-:W-:Y:S05]  /*cf00*/  BSYNC B1 ;  /* 0x0000000000017941 */ /* 0x000fea0003800000 */
.L_x_2038:
[----:B------:R-:W-:Y:S01]  /*cf10*/  R2UR UR11, R186 ;  /* 0x00000000ba0b72ca */ /* 0x000fe200000e0000 */
[----:B------:R-:W-:Y:S01]  /*cf20*/  ULDC.64 UR6, c[0x0][0xaa0] ;  /* 0x0002a80000067ab9 */ /* 0x000fe20000000a00 */
[----:B------:R-:W-:Y:S01]  /*cf30*/  R2UR UR14, R184 ;  /* 0x00000000b80e72ca */ /* 0x000fe200000e0000 */
[----:B------:R-:W-:Y:S01]  /*cf40*/  IMAD.MOV.U32 R2, RZ, RZ, R16 ;  /* 0x000000ffff027224 */ /* 0x000fe200078e0010 */
[----:B------:R-:W-:Y:S01]  /*cf50*/  ULDC.64 UR12, c[0x0][0xae0] ;  /* 0x0002b800000c7ab9 */ /* 0x000fe20000000a00 */
[----:B0-----:R-:W-:Y:S01]  /*cf60*/  IMAD.MOV.U32 R3, RZ, RZ, R9 ;  /* 0x000000ffff037224 */ /* 0x001fe200078e0009 */
[----:B------:R-:W-:Y:S01]  /*cf70*/  BSSY B1, `(.L_x_2040) ;  /* 0x000002e000017945 */ /* 0x000fe20003800000 */
[----:B------:R-:W-:Y:S01]  /*cf80*/  IMAD R0, R6, UR6, RZ ;  /* 0x0000000606007c24 */ /* 0x000fe2000f8e02ff */
[----:B------:R-:W-:Y:S01]  /*cf90*/  MOV R6, R18 ;  /* 0x0000001200067202 */ /* 0x000fe20000000f00 */
[----:B------:R-:W-:Y:S01]  /*cfa0*/  IMAD.WIDE.U32 R2, R7, UR6, R2 ;  /* 0x0000000607027c25 */ /* 0x000fe2000f8e0002 */
[----:B------:R-:W-:-:S03]  /*cfb0*/  UIMAD UR6, UR8, UR12, URZ ;  /* 0x0000000c080672a4 */ /* 0x000fc6000f8e023f */
[----:B------:R-:W-:Y:S01]  /*cfc0*/  IMAD R7, R7, UR7, R0 ;  /* 0x0000000707077c24 */ /* 0x000fe2000f8e0200 */
[----:B------:R-:W-:Y:S01]  /*cfd0*/  UIMAD UR7, UR11, -0x80, UR4 ;  /* 0xffffff800b0778a4 */ /* 0x000fe2000f8e0204 */
[----:B------:R-:W-:Y:S01]  /*cfe0*/  IMAD.U32 R5, RZ, RZ, UR12 ;  /* 0x0000000cff057e24 */ /* 0x000fe2000f8e00ff */
[----:B------:R-:W-:Y:S01]  /*cff0*/  UIMAD UR6, UR14, UR13, UR6 ;  /* 0x0000000d0e0672a4 */ /* 0x000fe2000f8e0206 */
[C---:B------:R-:W-:Y:S01]  /*d000*/  VIADD R4, R18.reuse, 0x60 ;  /* 0x0000006012047836 */ /* 0x040fe20000000000 */
[----:B------:R-:W-:Y:S01]  /*d010*/  IADD3 R3, R3, R7, RZ ;  /* 0x0000000703037210 */ /* 0x000fe20007ffe0ff */
[----:B------:R-:W-:Y:S01]  /*d020*/  ULDC.64 UR12, c[0x0][0xae8] ;  /* 0x0002ba00000c7ab9 */ /* 0x000fe20000000a00 */
[C---:B------:R-:W-:Y:S01]  /*d030*/  ISETP.GE.AND P2, PT, R18.reuse, UR7, PT ;  /* 0x0000000712007c0c */ /* 0x040fe2000bf46270 */
[----:B------:R-:W-:Y:S01]  /*d040*/  UIMAD UR4, UR10, UR12, URZ ;  /* 0x0000000c0a0472a4 */ /* 0x000fe2000f8e023f */
[----:B------:R-:W-:Y:S01]  /*d050*/  VIADD R0, R18, 0x20 ;  /* 0x0000002012007836 */ /* 0x000fe20000000000 */
[----:B------:R-:W-:Y:S01]  /*d060*/  ISETP.GE.AND P0, PT, R4, UR7, PT ;  /* 0x0000000704007c0c */ /* 0x000fe2000bf06270 */
[----:B------:R-:W-:Y:S01]  /*d070*/  IMAD.WIDE.U32 R2, R5, UR14, R2 ;  /* 0x0000000e05027c25 */ /* 0x000fe2000f8e0002 */
[----:B------:R-:W-:Y:S01]  /*d080*/  UIMAD UR4, UR9, UR13, UR4 ;  /* 0x0000000d090472a4 */ /* 0x000fe2000f8e0204 */
[----:B------:R-:W-:-:S02]  /*d090*/  SHF.R.S32.HI R7, RZ, 0x1f, R18 ;  /* 0x0000001fff077819 */ /* 0x000fc40000011412 */
[----:B------:R-:W-:Y:S01]  /*d0a0*/  VIADD R3, R3, UR6 ;  /* 0x0000000603037c36 */ /* 0x000fe20008000000 */
[----:B------:R-:W-:Y:S01]  /*d0b0*/  ISETP.GE.AND P3, PT, R0, UR7, PT ;  /* 0x0000000700007c0c */ /* 0x000fe2000bf66270 */
[----:B------:R-:W-:Y:S02]  /*d0c0*/  IMAD.U32 R5, RZ, RZ, UR12 ;  /* 0x0000000cff057e24 */ /* 0x000fe4000f8e00ff */
[----:B------:R-:W-:Y:S02]  /*d0d0*/  VIADD R0, R18, 0x40 ;  /* 0x0000004012007836 */ /* 0x000fe40000000000 */
[----:B------:R-:W-:-:S03]  /*d0e0*/  IMAD.WIDE.U32 R4, R5, UR9, R2 ;  /* 0x0000000905047c25 */ /* 0x000fc6000f8e0002 */
[----:B------:R-:W-:Y:S01]  /*d0f0*/  ISETP.GE.AND P1, PT, R0, UR7, PT ;  /* 0x0000000700007c0c */ /* 0x000fe2000bf26270 */
[----:B------:R-:W-:Y:S02]  /*d100*/  IMAD.U32 R9, RZ, RZ, UR11 ;  /* 0x0000000bff097e24 */ /* 0x000fe4000f8e00ff */
[----:B------:R-:W-:Y:S02]  /*d110*/  VIADD R11, R5, UR4 ;  /* 0x00000004050b7c36 */ /* 0x000fe40008000000 */
[----:B------:R-:W-:Y:S01]  /*d120*/  IMAD.WIDE R6, R9, 0x80, R6 ;  /* 0x0000008009067825 */ /* 0x000fe200078e0206 */
[----:B------:R-:W-:Y:S07]  /*d130*/  @P2 BRA `(.L_x_2041) ;  /* 0x0000000000442947 */ /* 0x000fee0003800000 */
        /* <DEDUP_REMOVED lines=17> */
.L_x_2041:
[----:B------:R-:W-:Y:S05]  /*d250*/  BSYNC B1 ;  /* 0x0000000000017941 */ /* 0x000fea0003800000 */
.L_x_2040:
[----:B------:R-:W-:Y:S04]  /*d260*/  BSSY B1, `(.L_x_2042) ;  /* 0x0000015000017945 */ /* 0x000fe80003800000 */
[----:B------:R-:W-:Y:S05]  /*d270*/  @P3 BRA `(.L_x_2043) ;  /* 0x00000000004c3947 */ /* 0x000fea0003800000 */
[----:B0-----:R-:W-:Y:S01]  /*d280*/  IADD3 R9, P2, R6, 0x20, RZ ;  /* 0x0000002006097810 */ /* 0x001fe20007f5e0ff */
        /* <DEDUP_REMOVED lines=18> */
.L_x_2043:
[----:B------:R-:W-:Y:S05]  /*d3b0*/  BSYNC B1 ;  /* 0x0000000000017941 */ /* 0x000fea0003800000 */
.L_x_2042:
[----:B------:R-:W-:Y:S04]  /*d3c0*/  BSSY B1, `(.L_x_2044) ;  /* 0x0000015000017945 */ /* 0x000fe80003800000 */
[----:B------:R-:W-:Y:S05]  /*d3d0*/  @P1 BRA `(.L_x_2045) ;  /* 0x00000000004c1947 */ /* 0x000fea0003800000 */
[----:B01----:R-:W-:Y:S01]  /*d3e0*/  IADD3 R9, P1, R6, 0x40, RZ ;  /* 0x0000004006097810 */ /* 0x003fe20007f3e0ff */
        /* <DEDUP_REMOVED lines=18> */
.L_x_2045:
[----:B------:R-:W-:Y:S05]  /*d510*/  BSYNC B1 ;  /* 0x0000000000017941 */ /* 0x000fea0003800000 */
.L_x_2044:
[----:B------:R-:W-:Y:S05]  /*d520*/  @P0 BRA `(.L_x_2036) ;  /* 0x00000000004c0947 */ /* 0x000fea0003800000 */
[----:B------:R-:W-:Y:S01]  /*d530*/  IADD3 R5, P0, R6, 0x60, RZ ;  /* 0x0000006006057810 */ /* 0x000fe20007f1e0ff */
[----:B------:R-:W-:Y:S01]  /*d540*/  ULDC.64 UR6, c[0x0][0xad8] ;  /* 0x0002b60000067ab9 */ /* 0x000fe20000000a00 */
[----:B------:R-:W-:Y:S01]  /*d550*/  IMAD.MOV.U32 R2, RZ, RZ, R4 ;  /* 0x000000ffff027224 */ /* 0x000fe200078e0004 */
[----:B------:R-:W-:Y:S01]  /*d560*/  ULDC UR4, c[0x0][0xa8c] ;  /* 0x0002a30000047ab9 */ /* 0x000fe20000000800 */
[----:B------:R-:W-:Y:S01]  /*d570*/  IADD3.X R6, RZ, R7, RZ, P0, !PT ;  /* 0x00000007ff067210 */ /* 0x000fe200007fe4ff */
[----:B------:R-:W-:Y:S01]  /*d580*/  IMAD.MOV.U32 R3, RZ, RZ, R11 ;  /* 0x000000ffff037224 */ /* 0x000fe200078e000b */
        /* <DEDUP_REMOVED lines=13> */
.L_x_2036:
[----:B------:R-:W-:Y:S05]  /*d660*/  BSYNC B0 ;  /* 0x0000000000007941 */ /* 0x000fea0003800000 */
.L_x_2027:
[----:B------:R-:W-:Y:S02]  /*d670*/  ULDC UR4, c[0x0][0xc14] ;  /* 0x0003050000047ab9 */ /* 0x000fe40000000800 */
[----:B------:R-:W-:-:S13]  /*d680*/  ISETP.GE.AND P0, PT, R47, UR4, PT ;  /* 0x000000042f007c0c */ /* 0x000fda000bf06270 */
[----:B------:R-:W-:Y:S05]  /*d690*/  @!P0 BRA `(.L_x_2046) ;  /* 0xffffff3400c48947 */ /* 0x000fea000383ffff */
[----:B------:R-:W-:Y:S05]  /*d6a0*/  EXIT ;  /* 0x000000000000794d */ /* 0x000fea0003800000 */
.L_x_1991:
        /* <DEDUP_REMOVED lines=38> */
[----:B-1----:R-:W-:Y:S01]  /*d910*/  SEL R3, R6, RZ, P0 ;  /* 0x000000ff06037207 */ /* 0x002fe20000000000 */
[----:B------:R-:W-:Y:S01]  /*d920*/  IMAD.MOV.U32 R6, RZ, RZ, RZ ;  /* 0x000000ffff067224 */ /* 0x000fe200078e00ff */
[----:B------:R-:W-:Y:S02]  /*d930*/  ISETP.GE.U32.AND P0, PT, R7, 0x8, PT ;  /* 0x000000080700780c */ /* 0x000fe40003f06070 */
[----:B------:R-:W-:-:S05]  /*d940*/  IADD3 R3, R4, R3, RZ ;  /* 0x0000000304037210 */ /* 0x000fca0007ffe0ff */
[----:B------:R-:W1:Y:S06]  /*d950*/  SHFL.UP PT, R2, R3, 0x8, RZ ;  /* 0x0500000003027989 */ /* 0x000e6c00000e00ff */
        /* <DEDUP_REMOVED lines=19> */
.L_x_2051:
[----:B------:R-:W-:Y:S01]  /*da90*/  IADD3 R6, R6, 0x1f, RZ ;  /* 0x0000001f06067810 */ /* 0x000fe20007ffe0ff */
[----:B------:R-:W-:-:S03]  /*daa0*/  IMAD.U32 R19, RZ, RZ, UR7 ;  /* 0x00000007ff137e24 */ /* 0x000fc6000f8e00ff */
[----:B------:R-:W-:-:S13]  /*dab0*/  ISETP.GE.AND P0, PT, R6, UR5, PT ;  /* 0x0000000506007c0c */ /* 0x000fda000bf06270 */
[----:B------:R-:W-:Y:S05]  /*dac0*/  @P0 BRA `(.L_x_2048) ;  /* 0x0000000400cc0947 */ /* 0x000fea0003800000 */
[----:B------:R-:W0:Y:S01]  /*dad0*/  S2R R2, SR_TID.X ;  /* 0x0000000000027919 */ /* 0x000e220000002100 */
        /* <DEDUP_REMOVED lines=11> */
.L_x_2050:
[----:B------:R-:W-:Y:S05]  /*db90*/  BSYNC B0 ;  /* 0x0000000000007941 */ /* 0x000fea0003800000 */
.L_x_2049:
        /* <DEDUP_REMOVED lines=18> */
[----:B0-----:R-:W-:-:S04]  /*dcc0*/  SEL R9, R8, RZ, P0 ;  /* 0x000000ff08097207 */ /* 0x001fc80000000000 */
[----:B------:R-:W-:-:S05]  /*dcd0*/  IADD3 R4, R4, R9, RZ ;  /* 0x0000000904047210 */ /* 0x000fca0007ffe0ff */
[----:B------:R-:W0:Y:S02]  /*dce0*/  SHFL.IDX PT, R3, R4, 0x1f, 0x1f ;  /* 0x03e01f0004037f89 */ /* 0x000e2400000e0000 */
[----:B0-----:R-:W-:-:S04]  /*dcf0*/  IMAD R2, R3, UR4, RZ ;  /* 0x0000000403027c24 */ /* 0x001fc8000f8e02ff */
[----:B------:R-:W-:-:S05]  /*dd00*/  IMAD.IADD R5, R2, 0x1, R5 ;  /* 0x0000000102057824 */ /* 0x000fca00078e0205 */
[----:B------:R-:W-:-:S13]  /*dd10*/  ISETP.GT.AND P0, PT, R5, UR6, PT ;  /* 0x0000000605007c0c */ /* 0x000fda000bf04270 */
[----:B------:R-:W-:Y:S05]  /*dd20*/  @!P0 BRA `(.L_x_2051) ;  /* 0xfffffffc00588947 */ /* 0x000fea000383ffff */
.L_x_2047:
        /* <DEDUP_REMOVED lines=21> */
.L_x_2052:
[----:B-1----:R-:W-:Y:S01]  /*de80*/  IMAD.MOV R2, RZ, RZ, -R3 ;  /* 0x000000ffff027224 */ /* 0x002fe200078e0a03 */
[----:B--2---:R-:W-:Y:S01]  /*de90*/  IABS R4, R6 ;  /* 0x0000000600047213 */ /* 0x004fe20000000000 */
[----:B---3--:R-:W-:Y:S02]  /*dea0*/  IMAD R16, R16, UR4, R7 ;  /* 0x0000000410107c24 */ /* 0x008fe4000f8e0207 */
[----:B------:R-:W-:Y:S01]  /*deb0*/  IMAD R5, R2, R11, RZ ;  /* 0x0000000b02057224 */ /* 0x000fe200078e02ff */
[----:B------:R-:W-:Y:S01]  /*dec0*/  IADD3 R4, RZ, -R4, RZ ;  /* 0x80000004ff047210 */ /* 0x000fe20007ffe0ff */
[----:B------:R-:W-:-:S04]  /*ded0*/  IMAD.MOV.U32 R2, RZ, RZ, RZ ;  /* 0x000000ffff027224 */ /* 0x000fc800078e00ff */
[----:B------:R-:W-:Y:S01]  /*dee0*/  IMAD.HI.U32 R2, R3, R5, R2 ;  /* 0x0000000503027227 */ /* 0x000fe200078e0002 */
[----:B------:R-:W-:-:S04]  /*def0*/  IADD3 R5, -R16, UR6, RZ ;  /* 0x0000000610057c10 */ /* 0x000fc8000fffe1ff */
        /* <DEDUP_REMOVED lines=18> */
[----:B------:R-:W-:-:S03]  /*e020*/  IMAD.IADD R4, R5, 0x1, R4 ;  /* 0x0000000105047824 */ /* 0x000fc600078e0204 */
[----:B------:R-:W-:-:S04]  /*e030*/  IABS R7, R8 ;  /* 0x0000000800077213 */ /* 0x000fc80000000000 */
[----:B------:R-:W1:Y:S08]  /*e040*/  I2F.RP R10, R7 ;  /* 0x00000007000a7306 */ /* 0x000e700000209400 */
[----:B-1----:R-:W1:Y:S02]  /*e050*/  MUFU.RCP R10, R10 ;  /* 0x0000000a000a7308 */ /* 0x002e640000001000 */
[----:B-1----:R-:W-:-:S06]  /*e060*/  VIADD R2, R10, 0xffffffe ;  /* 0x0ffffffe0a027836 */ /* 0x002fcc0000000000 */
[----:B------:R1:W2:Y:S02]  /*e070*/  F2I.FTZ.U32.TRUNC.NTZ R3, R2 ;  /* 0x0000000200037305 */ /* 0x0002a4000021f000 */
[----:B-1----:R-:W-:Y:S01]  /*e080*/  IMAD.MOV.U32 R2, RZ, RZ, RZ ;  /* 0x000000ffff027224 */ /* 0x002fe200078e00ff */
[----:B--2---:R-:W-:-:S05]  /*e090*/  IADD3 R6, RZ, -R3, RZ ;  /* 0x80000003ff067210 */ /* 0x004fca0007ffe0ff */
        /* <DEDUP_REMOVED lines=16> */
[----:B------:R-:W-:Y:S02]  /*e1a0*/  @!P0 LOP3.LUT R3, RZ, R8, RZ, 0x33, !PT ;  /* 0x00000008ff038212 */ /* 0x000fe400078e33ff */
[----:B------:R-:W-:Y:S02]  /*e1b0*/  IADD3 R8, -R8, RZ, RZ ;  /* 0x000000ff08087210 */ /* 0x000fe40007ffe1ff */
[----:B------:R-:W-:-:S03]  /*e1c0*/  LOP3.LUT R2, RZ, R3, RZ, 0x33, !PT ;  /* 0x00000003ff027212 */ /* 0x000fc600078e33ff */
[----:B------:R-:W-:Y:S02]  /*e1d0*/  IMAD R18, R3, R8, R4 ;  /* 0x0000000803127224 */ /* 0x000fe400078e0204 */
[----:B------:R-:W-:Y:S01]  /*e1e0*/  IMAD.IADD R17, R17, 0x1, R2 ;  /* 0x0000000111117824 */ /* 0x000fe200078e0202 */
[----:B------:R-:W-:Y:S06]  /*e1f0*/  BRA `(.L_x_2053) ;  /* 0x00000000000c7947 */ /* 0x000fec0003800000 */
.L_x_2048:
[----:B------:R-:W-:Y:S02]  /*e200*/  IMAD.MOV.U32 R17, RZ, RZ, RZ ;  /* 0x000000ffff117224 */ /* 0x000fe400078e00ff */
[----:B------:R-:W-:Y:S02]  /*e210*/  IMAD.U32 R16, RZ, RZ, UR6 ;  /* 0x00000006ff107e24 */ /* 0x000fe4000f8e00ff */
[----:B------:R-:W-:-:S07]  /*e220*/  IMAD.MOV.U32 R18, RZ, RZ, RZ ;  /* 0x000000ffff127224 */ /* 0x000fce00078e00ff */
.L_x_2053:
[----:B------:R-:W1:Y:S01]  /*e230*/  S2R R2, SR_TID.X ;  /* 0x0000000000027919 */ /* 0x000e620000002100 */
[----:B------:R-:W-:Y:S01]  /*e240*/  STL [R1+0x20], RZ ;  /* 0x000020ff01007387 */ /* 0x000fe20000100800 */
        /* <DEDUP_REMOVED lines=10> */
[----:B------:R1:W-:Y:S03]  /*e2f0*/  STL [R1], RZ ;  /* 0x000000ff01007387 */ /* 0x0003e60000100800 */
[----:B------:R-:W-:Y:S05]  /*e300*/  @P0 BRA `(.L_x_2054) ;  /* 0x0000004000980947 */ /* 0x000fea0003800000 */
[----:B-1----:R-:W-:Y:S01]  /*e310*/  IMAD.MOV.U32 R0, RZ, RZ, 0x1 ;  /* 0x00000001ff007424 */ /* 0x002fe200078e00ff */
[----:B------:R1:W-:Y:S01]  /*e320*/  STL [R1], RZ ;  /* 0x000000ff01007387 */ /* 0x0003e20000100800 */
[----:B------:R-:W-:Y:S01]  /*e330*/  ULDC UR38, c[0x0][0xc] ;  /* 0x0000030000267ab9 */ /* 0x000fe20000000800 */
[----:B------:R-:W-:Y:S02]  /*e340*/  ULDC.64 UR36, c[0x0][0x198] ;  /* 0x0000660000247ab9 */ /* 0x000fe40000000a00 */
[----:B------:R1:W-:Y:S04]  /*e350*/  STL [R1+0x8], R0 ;  /* 0x0000080001007387 */ /* 0x0003e80000100800 */
[----:B------:R1:W-:Y:S02]  /*e360*/  STL [R1+0x20], RZ ;  /* 0x000020ff01007387 */ /* 0x0003e40000100800 */
.L_x_2121:
[----:B--2---:R-:W2:Y:S01]  /*e370*/  LDC.64 R2, c[0x0][0xc60] ;  /* 0x00031800ff027b82 */ /* 0x004ea20000000a00 */
[----:B------:R-:W-:Y:S01]  /*e380*/  ULDC.64 UR4, c[0x0][0x208] ;  /* 0x0000820000047ab9 */ /* 0x000fe20000000a00 */
[----:B--2---:R-:W-:-:S05]  /*e390*/  IMAD.WIDE R2, R19, 0x4, R2 ;  /* 0x0000000413027825 */ /* 0x004fca00078e0202 */
[----:B------:R-:W2:Y:S01]  /*e3a0*/  LDG.E R5, desc[UR4][R2.64] ;  /* 0x0000000402057981 */ /* 0x000ea2000c1e1900 */
[----:B------:R-:W-:Y:S05]  /*e3b0*/  YIELD ;  /* 0x0000000000007946 */ /* 0x000fea0003800000 */
[----:B------:R-:W-:Y:S01]  /*e3c0*/  ULDC.64 UR4, c[0x0][0xa28] ;  /* 0x00028a0000047ab9 */ /* 0x000fe20000000a00 */
[----:B-1----:R-:W-:Y:S01]  /*e3d0*/  IMAD.MOV.U32 R0, RZ, RZ, RZ ;  /* 0x000000ffff007224 */ /* 0x002fe200078e00ff */
[----:B------:R-:W-:Y:S01]  /*e3e0*/  ISETP.NE.U32.AND P0, PT, RZ, UR4, PT ;  /* 0x00000004ff007c0c */ /* 0x000fe2000bf05070 */
[----:B------:R-:W-:Y:S01]  /*e3f0*/  ULDC.64 UR8, c[0x0][0x208] ;  /* 0x0000820000087ab9 */ /* 0x000fe20000000a00 */
[----:B------:R-:W-:Y:S01]  /*e400*/  IMAD.MOV.U32 R6, RZ, RZ, RZ ;  /* 0x000000ffff067224 */ /* 0x000fe200078e00ff */
[----:B------:R-:W-:Y:S01]  /*e410*/  ULDC.64 UR6, c[0x0][0xa08] ;  /* 0x0002820000067ab9 */ /* 0x000fe20000000a00 */
[----:B------:R-:W-:-:S02]  /*e420*/  ISETP.NE.AND.EX P0, PT, RZ, UR5, PT, P0 ;  /* 0x00000005ff007c0c */ /* 0x000fc4000bf05300 */
[----:B--2---:R-:W-:Y:S01]  /*e430*/  SHF.R.S32.HI R4, RZ, 0x1f, R5 ;  /* 0x0000001fff047819 */ /* 0x004fe20000011405 */
[----:B------:R1:W-:Y:S10]  /*e440*/  STL [R1+0x10], R5 ;  /* 0x0000100501007387 */ /* 0x0003f40000100800 */
[----:B------:R-:W-:-:S04]  /*e450*/  @P0 LEA R2, P1, R5, UR4, 0x2 ;  /* 0x0000000405020c11 */ /* 0x000fc8000f8210ff */
[C-C-:B------:R-:W-:Y:S01]  /*e460*/  @P0 LEA.HI.X R3, R5.reuse, UR5, R4.reuse, 0x2, P1 ;  /* 0x0000000505030c11 */ /* 0x140fe200088f1404 */
[----:B------:R-:W-:Y:S02]  /*e470*/  ULDC.64 UR4, c[0x0][0xa18] ;  /* 0x0002860000047ab9 */ /* 0x000fe40000000a00 */
[----:B------:R-:W-:Y:S02]  /*e480*/  ISETP.NE.U32.AND P1, PT, RZ, UR4, PT ;  /* 0x00000004ff007c0c */ /* 0x000fe4000bf25070 */
[C---:B------:R-:W-:Y:S01]  /*e490*/  SHF.L.U32 R11, R5.reuse, 0x2, RZ ;  /* 0x00000002050b7819 */ /* 0x040fe200000006ff */
[----:B------:R2:W5:Y:S01]  /*e4a0*/  @P0 LDG.E R0, desc[UR8][R2.64] ;  /* 0x0000000802000981 */ /* 0x000562000c1e1900 */
[----:B------:R-:W-:Y:S02]  /*e4b0*/  ISETP.NE.AND.EX P1, PT, RZ, UR5, PT, P1 ;  /* 0x00000005ff007c0c */ /* 0x000fe4000bf25310 */
[----:B------:R-:W-:Y:S01]  /*e4c0*/  SHF.L.U64.HI R10, R5, 0x2, R4 ;  /* 0x00000002050a7819 */ /* 0x000fe20000010204 */
[----:B------:R-:W-:Y:S04]  /*e4d0*/  STL [R1+0x18], R11 ;  /* 0x0000180b01007387 */ /* 0x000fe80000100800 */
[----:B------:R-:W-:Y:S06]  /*e4e0*/  STL [R1+0x1c], R10 ;  /* 0x00001c0a01007387 */ /* 0x000fec0000100800 */
[----:B------:R-:W-:-:S04]  /*e4f0*/  @P1 IADD3 R8, P0, R11, UR4, RZ ;  /* 0x000000040b081c10 */ /* 0x000fc8000ff1e0ff */
[C---:B------:R-:W-:Y:S01]  /*e500*/  @P1 IADD3.X R9, R10.reuse, UR5, RZ, P0, !PT ;  /* 0x000000050a091c10 */ /* 0x040fe200087fe4ff */
[----:B------:R-:W-:Y:S02]  /*e510*/  ULDC.64 UR4, c[0x0][0xa00] ;  /* 0x0002800000047ab9 */ /* 0x000fe40000000a00 */
[----:B------:R-:W-:Y:S02]  /*e520*/  ISETP.NE.U32.AND P2, PT, RZ, UR4, PT ;  /* 0x00000004ff007c0c */ /* 0x000fe4000bf45070 */
[C---:B--2---:R-:W-:Y:S02]  /*e530*/  IADD3 R2, P0, R11.reuse, UR4, RZ ;  /* 0x000000040b027c10 */ /* 0x044fe4000ff1e0ff */
[----:B------:R-:W-:Y:S02]  /*e540*/  ISETP.NE.AND.EX P2, PT, RZ, UR5, PT, P2 ;  /* 0x00000005ff007c0c */ /* 0x000fe4000bf45320 */
[----:B------:R-:W-:Y:S01]  /*e550*/  IADD3.X R3, R10, UR5, RZ, P0, !PT ;  /* 0x000000050a037c10 */ /* 0x000fe200087fe4ff */
[----:B------:R-:W-:Y:S01]  /*e560*/  ULDC UR4, c[0x0][0x288] ;  /* 0x0000a20000047ab9 */ /* 0x000fe20000000800 */
[----:B------:R-:W-:-:S04]  /*e570*/  IADD3 R4, P0, R11, UR6, RZ ;  /* 0x000000060b047c10 */ /* 0x000fc8000ff1e0ff */
[----:B-1----:R-:W-:-:S05]  /*e580*/  IADD3.X R5, R10, UR7, RZ, P0, !PT ;  /* 0x000000070a057c10 */ /* 0x002fca00087fe4ff */
[----:B------:R-:W2:Y:S01]  /*e590*/  @P2 LDG.E R6, desc[UR8][R2.64] ;  /* 0x0000000802062981 */ /* 0x000ea2000c1e1900 */
[----:B------:R-:W-:-:S04]  /*e5a0*/  ISETP.NE.U32.AND P0, PT, RZ, UR6, PT ;  /* 0x00000006ff007c0c */ /* 0x000fc8000bf05070 */
[----:B------:R-:W-:Y:S01]  /*e5b0*/  ISETP.NE.AND.EX P0, PT, RZ, UR7, PT, P0 ;  /* 0x00000007ff007c0c */ /* 0x000fe2000bf05300 */
[----:B--2---:R1:W-:Y:S02]  /*e5c0*/  STL [R1+0x24], R6 ;  /* 0x0000240601007387 */ /* 0x0043e40000100800 */
[----:B-1----:R-:W-:Y:S01]  /*e5d0*/  IMAD.U32 R6, RZ, RZ, UR4 ;  /* 0x00000004ff067e24 */ /* 0x002fe2000f8e00ff */
[----:B------:R-:W-:Y:S02]  /*e5e0*/  ULDC.64 UR4, c[0x0][0x3f8] ;  /* 0x0000fe0000047ab9 */ /* 0x000fe40000000a00 */
[----:B------:R-:W-:-:S03]  /*e5f0*/  UISETP.NE.U32.AND UP0, UPT, UR4, URZ, UPT ;  /* 0x0000003f0400728c */ /* 0x000fc6000bf05070 */
[----:B------:R-:W-:Y:S01]  /*e600*/  ULDC UR4, c[0x0][0x404] ;  /* 0x0001010000047ab9 */ /* 0x000fe20000000800 */
[----:B------:R-:W-:Y:S01]  /*e610*/  UISETP.NE.AND.EX UP0, UPT, UR5, URZ, UPT, UP0 ;  /* 0x0000003f0500728c */ /* 0x000fe2000bf05300 */
[----:B------:R1:W5:Y:S02]  /*e620*/  @P1 LDG.E R6, desc[UR8][R8.64] ;  /* 0x0000000808061981 */ /* 0x000364000c1e1900 */
[----:B------:R-:W-:Y:S01]  /*e630*/  ULDC UR5, c[0x0][0x2e0] ;  /* 0x0000b80000057ab9 */ /* 0x000fe20000000800 */
[----:B------:R-:W-:-:S04]  /*e640*/  USEL UR4, UR4, 0x1, UP0 ;  /* 0x0000000104047887 */ /* 0x000fc80008000000 */
[----:B------:R-:W-:-:S06]  /*e650*/  UIMAD UR4, UR4, UR5, URZ ;  /* 0x00000005040472a4 */ /* 0x000fcc000f8e023f */
[----:B------:R-:W-:Y:S01]  /*e660*/  IMAD.U32 R7, RZ, RZ, UR4 ;  /* 0x00000004ff077e24 */ /* 0x000fe2000f8e00ff */
[----:B-1----:R-:W-:Y:S06]  /*e670*/  @P1 BRA `(.L_x_2055) ;  /* 0x0000000000141947 */ /* 0x002fec0003800000 */
[----:B------:R-:W-:Y:S05]  /*e680*/  @!P2 BRA `(.L_x_2055) ;  /* 0x000000000010a947 */ /* 0x000fea0003800000 */
[----:B------:R-:W-:Y:S02]  /*e690*/  ULDC.64 UR4, c[0x0][0x208] ;  /* 0x0000820000047ab9 */ /* 0x000fe40000000a00 */
[----:B-----5:R-:W2:Y:S04]  /*e6a0*/  LDG.E R6, desc[UR4][R2.64] ;  /* 0x0000000402067981 */ /* 0x020ea8000c1e1900 */
[----:B------:R-:W2:Y:S02]  /*e6b0*/  LDG.E R9, desc[UR4][R2.64+0x4] ;  /* 0x0000040402097981 */ /* 0x000ea4000c1e1900 */
[----:B--2---:R-:W-:-:S07]  /*e6c0*/  IMAD.IADD R6, R9, 0x1, -R6 ;  /* 0x0000000109067824 */ /* 0x004fce00078e0a06 */
.L_x_2055:
[----:B------:R-:W-:Y:S01]  /*e6d0*/  IMAD.MOV.U32 R3, RZ, RZ, RZ ;  /* 0x000000ffff037224 */ /* 0x000fe200078e00ff */
[----:B------:R-:W-:-:S05]  /*e6e0*/  ULDC.64 UR4, c[0x0][0x208] ;  /* 0x0000820000047ab9 */ /* 0x000fca0000000a00 */
[----:B------:R-:W2:Y:S01]  /*e6f0*/  @P0 LDG.E R3, desc[UR4][R4.64] ;  /* 0x0000000404030981 */ /* 0x000ea2000c1e1900 */
[----:B------:R-:W-:Y:S02]  /*e700*/  ULDC.64 UR4, c[0x0][0xa20] ;  /* 0x0002880000047ab9 */ /* 0x000fe40000000a00 */
[----:B------:R-:W-:-:S04]  /*e710*/  ISETP.NE.U32.AND P1, PT, RZ, UR4, PT ;  /* 0x00000004ff007c0c */ /* 0x000fc8000bf25070 */
[----:B------:R-:W-:Y:S01]  /*e720*/  ISETP.NE.AND.EX P1, PT, RZ, UR5, PT, P1 ;  /* 0x00000005ff007c0c */ /* 0x000fe2000bf25310 */
[----:B--2--5:R-:W-:-:S05]  /*e730*/  IMAD.IADD R2, R3, 0x1, R0 ;  /* 0x0000000103027824 */ /* 0x024fca00078e0200 */
[----:B------:R1:W-:Y:S07]  /*e740*/  STL [R1+0x4], R2 ;  /* 0x0000040201007387 */ /* 0x0003ee0000100800 */
[----:B------:R-:W-:Y:S05]  /*e750*/  @!P1 BRA `(.L_x_2056) ;  /* 0x0000000000149947 */ /* 0x000fea0003800000 */
[----:B-1----:R-:W-:Y:S01]  /*e760*/  IADD3 R2, P0, R11, UR4, RZ ;  /* 0x000000040b027c10 */ /* 0x002fe2000ff1e0ff */
[----:B------:R-:W-:-:S03]  /*e770*/  ULDC.64 UR6, c[0x0][0x208] ;  /* 0x0000820000067ab9 */ /* 0x000fc60000000a00 */
[----:B------:R-:W-:-:S05]  /*e780*/  IADD3.X R3, R10, UR5, RZ, P0, !PT ;  /* 0x000000050a037c10 */ /* 0x000fca00087fe4ff */
[----:B------:R1:W5:Y:S01]  /*e790*/  LDG.E R7, desc[UR6][R2.64] ;  /* 0x0000000602077981 */ /* 0x000362000c1e1900 */
[----:B------:R-:W-:Y:S05]  /*e7a0*/  BRA `(.L_x_2057) ;  /* 0x0000000000147947 */ /* 0x000fea0003800000 */
.L_x_2056:
[----:B------:R-:W-:Y:S05]  /*e7b0*/  @!P0 BRA `(.L_x_2057) ;  /* 0x0000000000108947 */ /* 0x000fea0003800000 */
[----:B------:R-:W-:Y:S02]  /*e7c0*/  ULDC.64 UR4, c[0x0][0x208] ;  /* 0x0000820000047ab9 */ /* 0x000fe40000000a00 */
[----:B------:R-:W2:Y:S04]  /*e7d0*/  LDG.E R7, desc[UR4][R4.64] ;  /* 0x0000000404077981 */ /* 0x000ea8000c1e1900 */
[----:B-1----:R-:W2:Y:S02]  /*e7e0*/  LDG.E R2, desc[UR4][R4.64+0x4] ;  /* 0x0000040404027981 */ /* 0x002ea4000c1e1900 */
[----:B--2---:R-:W-:-:S07]  /*e7f0*/  IMAD.IADD R7, R2, 0x1, -R7 ;  /* 0x0000000102077824 */ /* 0x004fce00078e0a07 */
.L_x_2057:
[----:B-----5:R-:W-:Y:S01]  /*e800*/  IADD3 R7, -R0, R7, RZ ;  /* 0x0000000700077210 */ /* 0x020fe20007ffe1ff */
[----:B------:R-:W-:Y:S01]  /*e810*/  BSSY B6, `(.L_x_2058) ;  /* 0x0000311000067945 */ /* 0x000fe20003800000 */
[----:B------:R-:W-:-:S04]  /*e820*/  LEA R0, R17, 0xff, 0x7 ;  /* 0x000000ff11007811 */ /* 0x000fc800078e38ff */
[C---:B------:R-:W-:Y:S01]  /*e830*/  IADD3 R6, R7.reuse, R0, -R6 ;  /* 0x0000000007067210 */ /* 0x040fe20007ffe806 */
[----:B------:R-:W-:-:S03]  /*e840*/  VIADD R7, R7, 0x7f ;  /* 0x0000007f07077836 */ /* 0x000fc60000000000 */
[----:B-1----:R-:W-:Y:S02]  /*e850*/  SHF.R.S32.HI R3, RZ, 0x1f, R6 ;  /* 0x0000001fff037819 */ /* 0x002fe40000011406 */
[----:B------:R-:W-:Y:S02]  /*e860*/  SHF.R.S32.HI R0, RZ, 0x1f, R7 ;  /* 0x0000001fff007819 */ /* 0x000fe40000011407 */
[----:B------:R-:W-:Y:S02]  /*e870*/  LEA.HI R3, R3, R6, RZ, 0x7 ;  /* 0x0000000603037211 */ /* 0x000fe400078f38ff */
[----:B------:R-:W-:Y:S02]  /*e880*/  LEA.HI R0, R0, R7, RZ, 0x7 ;  /* 0x0000000700007211 */ /* 0x000fe400078f38ff */
[----:B------:R-:W-:Y:S02]  /*e890*/  SHF.R.S32.HI R3, RZ, 0x7, R3 ;  /* 0x00000007ff037819 */ /* 0x000fe40000011403 */
[----:B------:R-:W-:-:S04]  /*e8a0*/  SHF.R.S32.HI R0, RZ, 0x7, R0 ;  /* 0x00000007ff007819 */ /* 0x000fc80000011400 */
[----:B------:R-:W-:-:S04]  /*e8b0*/  VIMNMX R2, R0, R3, PT ;  /* 0x0000000300027248 */ /* 0x000fc80003fe0100 */
[----:B------:R-:W-:Y:S01]  /*e8c0*/  ISETP.GT.AND P0, PT, R2, RZ, PT ;  /* 0x000000ff0200720c */ /* 0x000fe20003f04270 */
[----:B------:R1:W-:-:S12]  /*e8d0*/  STL [R1+0x14], R2 ;  /* 0x0000140201007387 */ /* 0x0003d80000100800 */
[----:B-1----:R-:W-:Y:S05]  /*e8e0*/  @P0 BRA `(.L_x_2059) ;  /* 0x0000000000480947 */ /* 0x002fea0003800000 */
[----:B------:R-:W1:Y:S02]  /*e8f0*/  S2R R2, SR_TID.X ;  /* 0x0000000000027919 */ /* 0x000e640000002100 */
        /* <DEDUP_REMOVED lines=17> */
.L_x_2059:
[----:B------:R-:W1:Y:S01]  /*ea10*/  S2R R3, SR_CgaCtaId ;  /* 0x0000000000037919 */ /* 0x000e620000008800 */
[----:B------:R-:W-:-:S04]  /*ea20*/  MOV R0, 0x400 ;  /* 0x0000040000007802 */ /* 0x000fc80000000f00 */
[----:B-1----:R-:W-:-:S05]  /*ea30*/  LEA R2, R3, R0, 0x18 ;  /* 0x0000000003027211 */ /* 0x002fca00078ec0ff */
[----:B------:R1:W-:Y:S01]  /*ea40*/  STL [R1+0xc], R2 ;  /* 0x00000c0201007387 */ /* 0x0003e20000100800 */
[----:B------:R-:W-:-:S05]  /*ea50*/  VIADD R0, R2, 0x1c400 ;  /* 0x0001c40002007836 */ /* 0x000fca0000000000 */
[----:B------:R-:W-:-:S13]  /*ea60*/  LOP3.LUT P0, RZ, R0, 0x3ff, RZ, 0xc0, !PT ;  /* 0x000003ff00ff7812 */ /* 0x000fda000780c0ff */
[----:B-1----:R-:W-:Y:S05]  /*ea70*/  @!P0 BRA `(.L_x_2061) ;  /* 0x0000000000408947 */ /* 0x002fea0003800000 */
        /* <DEDUP_REMOVED lines=16> */
.L_x_2061:
        /* <DEDUP_REMOVED lines=17> */
[----:B01----:R-:W-:-:S07]  /*ec90*/  IMAD.MOV.U32 R13, RZ, RZ, RZ ;  /* 0x000000ffff0d7224 */ /* 0x003fce00078e00ff */
[----:B------:R-:W-:-:S07]  /*eca0*/  LEPC R20, `(.L_x_2063) ;  /* 0x000000001014794e */ /* 0x000fce0000000000 */
[----:B--2---:R-:W-:Y:S05]  /*ecb0*/  CALL.ABS.NOINC R2 ;  /* 0x0000000002007343 */ /* 0x004fea0003c00000 */
.L_x_2063:
        /* <DEDUP_REMOVED lines=16> */
.L_x_2062:
        /* <DEDUP_REMOVED lines=18> */
[----:B------:R-:W1:Y:S01]  /*eee0*/  LDC R0, c[0x0][0x428] ;  /* 0x00010a00ff007b82 */ /* 0x000e620000000800 */
[----:B----4-:R-:W-:-:S06]  /*eef0*/  IMAD.MOV.U32 R4, RZ, RZ, R7 ;  /* 0x000000ffff047224 */ /* 0x010fcc00078e0007 */
[----:B------:R2:W5:Y:S01]  /*ef00*/  @P0 LDG.E R4, desc[UR6][R2.64] ;  /* 0x0000000602040981 */ /* 0x000562000c1e1900 */
[----:B------:R-:W-:Y:S01]  /*ef10*/  IMAD R17, R17, 0x80, R8 ;  /* 0x0000008011117824 */ /* 0x000fe200078e0208 */
[----:B------:R-:W-:Y:S02]  /*ef20*/  PLOP3.LUT P1, PT, P6, PT, PT, 0x8, 0x0 ;  /* 0x000000000000781c */ /* 0x000fe4000372e170 */
[----:B-1----:R-:W-:Y:S01]  /*ef30*/  ISETP.NE.AND P0, PT, R0, 0x1, PT ;  /* 0x000000010000780c */ /* 0x002fe20003f05270 */
[----:B------:R-:W-:-:S12]  /*ef40*/  IMAD.MOV.U32 R0, RZ, RZ, R18 ;  /* 0x000000ffff007224 */ /* 0x000fd800078e0012 */
[----:B------:R-:W1:Y:S08]  /*ef50*/  @P0 LDC R5, c[0x0][0x42c] ;  /* 0x00010b00ff050b82 */ /* 0x000e700000000800 */
[----:B------:R-:W3:Y:S01]  /*ef60*/  @P0 LDC R6, c[0x0][0x430] ;  /* 0x00010c00ff060b82 */ /* 0x000ee20000000800 */
[----:B-1----:R-:W-:-:S05]  /*ef70*/  @P0 IMAD.HI.U32 R5, R18, R5, RZ ;  /* 0x0000000512050227 */ /* 0x002fca00078e00ff */
[----:B---3--:R-:W-:Y:S02]  /*ef80*/  @P0 SHF.R.U32.HI R0, RZ, R6, R5 ;  /* 0x00000006ff000219 */ /* 0x008fe40000011605 */
[----:B------:R-:W-:-:S04]  /*ef90*/  ISETP.NE.U32.AND P0, PT, RZ, UR4, PT ;  /* 0x00000004ff007c0c */ /* 0x000fc8000bf05070 */
[----:B------:R-:W-:-:S04]  /*efa0*/  ISETP.NE.AND.EX P0, PT, RZ, UR5, PT, P0 ;  /* 0x00000005ff007c0c */ /* 0x000fc8000bf05300 */
[----:B--2---:R-:W-:-:S09]  /*efb0*/  SEL R7, R7, RZ, !P0 ;  /* 0x000000ff07077207 */ /* 0x004fd20004000000 */
.L_x_2064:
        /* <DEDUP_REMOVED lines=16> */
.L_x_2065:
        /* <DEDUP_REMOVED lines=15> */
.L_x_2066:
        /* <DEDUP_REMOVED lines=18> */
.L_x_2137:
[----:B------:R-:W-:Y:S01]  /*f2d0*/  UMOV UR4, 0xffffffff ;  /* 0xffffffff00047882 */ /* 0x000fe20000000000 */
[----:B0-----:R-:W-:Y:S02]  /*f2e0*/  SHF.R.S32.HI R13, RZ, 0x1f, R4 ;  /* 0x0000001fff0d7819 */ /* 0x001fe40000011404 */
[----:B------:R-:W-:Y:S05]  /*f2f0*/  BRA.DIV UR4, `(.L_x_2068) ;  /* 0x0000003a04707947 */ /* 0x000fea000b800000 */
[----:B------:R-:W-:-:S13]  /*f300*/  ELECT P6, URZ, PT ;  /* 0x00000000003f782f */ /* 0x000fda00038c0000 */
.L_x_2140:
[----:B------:R-:W-:Y:S05]  /*f310*/  @!P6 BRA `(.L_x_2069) ;  /* 0x00000004002ce947 */ /* 0x000fea0003800000 */
[----:B------:R-:W-:-:S04]  /*f320*/  ISETP.NE.U32.AND P0, PT, R2, RZ, PT ;  /* 0x000000ff0200720c */ /* 0x000fc80003f05070 */
[----:B------:R-:W-:-:S13]  /*f330*/  ISETP.NE.AND.EX P0, PT, R3, RZ, PT, P0 ;  /* 0x000000ff0300720c */ /* 0x000fda0003f05300 */
[----:B------:R-:W-:Y:S05]  /*f340*/  @!P0 BRA `(.L_x_2070) ;  /* 0x00000000004c8947 */ /* 0x000fea0003800000 */
[----:B------:R-:W0:Y:S01]  /*f350*/  LDC R10, c[0x0][0x41c] ;  /* 0x00010700ff0a7b82 */ /* 0x000e220000000800 */
[----:B------:R-:W-:Y:S01]  /*f360*/  IMAD.MOV.U32 R6, RZ, RZ, R5 ;  /* 0x000000ffff067224 */ /* 0x000fe200078e0005 */
[----:B------:R-:W-:Y:S01]  /*f370*/  ULDC.64 UR4, c[0x0][0x408] ;  /* 0x0001020000047ab9 */ /* 0x000fe20000000a00 */
[----:B------:R-:W-:Y:S01]  /*f380*/  ULDC.64 UR6, c[0x0][0x208] ;  /* 0x0000820000067ab9 */ /* 0x000fe20000000a00 */
[----:B0-----:R-:W-:-:S13]  /*f390*/  ISETP.NE.AND P0, PT, R10, 0x1, PT ;  /* 0x000000010a00780c */ /* 0x001fda0003f05270 */
[----:B------:R-:W0:Y:S02]  /*f3a0*/  @P0 LDC.64 R8, c[0x0][0x420] ;  /* 0x00010800ff080b82 */ /* 0x000e240000000a00 */
[----:B0-----:R-:W-:-:S05]  /*f3b0*/  @P0 IMAD.HI.U32 R8, R5, R8, RZ ;  /* 0x0000000805080227 */ /* 0x001fca00078e00ff */
[----:B------:R-:W-:-:S04]  /*f3c0*/  @P0 SHF.R.U32.HI R6, RZ, R9, R8 ;  /* 0x00000009ff060219 */ /* 0x000fc80000011608 */
[--C-:B------:R-:W-:Y:S01]  /*f3d0*/  SHF.R.S32.HI R9, RZ, 0x1f, R6.reuse ;  /* 0x0000001fff097819 */ /* 0x100fe20000011406 */
[----:B------:R-:W-:-:S04]  /*f3e0*/  IMAD.MOV R8, RZ, RZ, -R6 ;  /* 0x000000ffff087224 */ /* 0x000fc800078e0a06 */
[----:B------:R-:W-:Y:S02]  /*f3f0*/  IMAD R5, R10, R8, R5 ;  /* 0x000000080a057224 */ /* 0x000fe400078e0205 */
[----:B------:R-:W-:-:S04]  /*f400*/  IMAD R8, R13, UR4, RZ ;  /* 0x000000040d087c24 */ /* 0x000fc8000f8e02ff */
[----:B------:R-:W-:Y:S01]  /*f410*/  IMAD R10, R4, UR5, R8 ;  /* 0x00000005040a7c24 */ /* 0x000fe2000f8e0208 */
[----:B------:R-:W-:-:S05]  /*f420*/  MOV R8, R6 ;  /* 0x0000000600087202 */ /* 0x000fca0000000f00 */
[----:B------:R-:W-:-:S04]  /*f430*/  IMAD.WIDE.U32 R8, R4, UR4, R8 ;  /* 0x0000000404087c25 */ /* 0x000fc8000f8e0008 */
[----:B------:R-:W-:Y:S01]  /*f440*/  IMAD.IADD R6, R9, 0x1, R10 ;  /* 0x0000000109067824 */ /* 0x000fe200078e020a */
[----:B------:R-:W-:-:S04]  /*f450*/  LEA R10, P0, R8, R2, 0x2 ;  /* 0x00000002080a7211 */ /* 0x000fc800078010ff */
[----:B------:R-:W-:-:S05]  /*f460*/  LEA.HI.X R11, R8, R3, R6, 0x2, P0 ;  /* 0x00000003080b7211 */ /* 0x000fca00000f1406 */
[----:B------:R0:W5:Y:S04]  /*f470*/  LDG.E R6, desc[UR6][R10.64] ;  /* 0x000000060a067981 */ /* 0x000168000c1e1900 */
.L_x_2070:
        /* <DEDUP_REMOVED lines=9> */
.L_x_2141:
        /* <DEDUP_REMOVED lines=11> */
.L_x_2072:
        /* <DEDUP_REMOVED lines=18> */
[----:B------:R-:W-:-:S04]  /*f6e0*/  ULEA UR11, UR11, UR5, 0x7 ;  /* 0x000000050b0b7291 */ /* 0x000fc8000f8e383f */
        /* <DEDUP_REMOVED lines=14> */
.L_x_2069:
[----:B------:R-:W2:Y:S01]  /*f7d0*/  LDL.LU R11, [R1+0x20] ;  /* 0x00002000010b7983 */ /* 0x000ea20000300800 */
[----:B------:R-:W-:Y:S01]  /*f7e0*/  MOV R9, 0x400 ;  /* 0x0000040000097802 */ /* 0x000fe20000000f00 */
[----:B------:R-:W-:Y:S05]  /*f7f0*/  WARPSYNC.ALL ;  /* 0x0000000000007948 */ /* 0x000fea0003800000 */
[----:B------:R-:W0:Y:S01]  /*f800*/  S2R R10, SR_CgaCtaId ;  /* 0x00000000000a7919 */ /* 0x000e220000008800 */
[----:B------:R-:W-:-:S13]  /*f810*/  ELECT P0, URZ, PT ;  /* 0x00000000003f782f */ /* 0x000fda0003800000 */
[----:B------:R-:W-:Y:S01]  /*f820*/  @P0 R2UR UR13, R7 ;  /* 0x00000000070d02ca */ /* 0x000fe200000e0000 */
[----:B------:R-:W-:Y:S01]  /*f830*/  UIADD3 UR4, UP0, UR36, 0x270, URZ ;  /* 0x0000027024047890 */ /* 0x000fe2000ff1e03f */
[C---:B------:R-:W-:Y:S01]  /*f840*/  @P0 R2UR UR12, R18.reuse ;  /* 0x00000000120c02ca */ /* 0x040fe200000e0000 */
[----:B------:R-:W-:Y:S01]  /*f850*/  UMOV UR6, 0x0 ;  /* 0x0000000000067882 */ /* 0x000fe20000000000 */
[----:B------:R-:W-:Y:S01]  /*f860*/  @P0 R2UR UR11, R17 ;  /* 0x00000000110b02ca */ /* 0x000fe200000e0000 */
        /* <DEDUP_REMOVED lines=37> */
.L_x_2142:
[----:B------:R-:W-:Y:S05]  /*fac0*/  BSYNC B0 ;  /* 0x0000000000007941 */ /* 0x000fea0003800000 */
.L_x_2073:
[----:B0-----:R-:W2:Y:S01]  /*fad0*/  LDL R8, [R1+0x14] ;  /* 0x0000140001087983 */ /* 0x001ea20000100800 */
[----:B------:R-:W-:Y:S01]  /*fae0*/  BSSY B0, `(.L_x_2075) ;  /* 0x0000195000007945 */ /* 0x000fe20003800000 */
[----:B--2---:R-:W-:-:S13]  /*faf0*/  ISETP.GE.AND P0, PT, R8, 0x2, PT ;  /* 0x000000020800780c */ /* 0x004fda0003f06270 */
[----:B------:R-:W-:Y:S05]  /*fb00*/  @!P0 BRA `(.L_x_2076) ;  /* 0x0000001800488947 */ /* 0x000fea0003800000 */
[C---:B------:R-:W-:Y:S01]  /*fb10*/  LOP3.LUT R7, R8.reuse, 0x1, RZ, 0xc0, !PT ;  /* 0x0000000108077812 */ /* 0x040fe200078ec0ff */
[----:B------:R-:W-:Y:S01]  /*fb20*/  BSSY B1, `(.L_x_2077) ;  /* 0x000008e000017945 */ /* 0x000fe20003800000 */
[----:B------:R-:W-:Y:S02]  /*fb30*/  IADD3 R10, R8, -0x2, RZ ;  /* 0xfffffffe080a7810 */ /* 0x000fe40007ffe0ff */
[----:B------:R-:W-:-:S03]  /*fb40*/  ISETP.NE.U32.AND P0, PT, R7, 0x1, PT ;  /* 0x000000010700780c */ /* 0x000fc60003f05070 */
[----:B------:R-:W-:-:S10]  /*fb50*/  IMAD.MOV.U32 R7, RZ, RZ, R10 ;  /* 0x000000ffff077224 */ /* 0x000fd400078e000a */
[----:B------:R-:W-:Y:S05]  /*fb60*/  @!P0 BRA `(.L_x_2078) ;  /* 0x0000000800248947 */ /* 0x000fea0003800000 */
        /* <DEDUP_REMOVED lines=10> */
[----:B------:R-:W-:Y:S02]  /*fc10*/  IMAD.MOV.U32 R8, RZ, RZ, R6 ;  /* 0x000000ffff087224 */ /* 0x000fe400078e0006 */
[----:B------:R-:W-:Y:S01]  /*fc20*/  IMAD.MOV.U32 R7, RZ, RZ, R10 ;  /* 0x000000ffff077224 */ /* 0x000fe200078e000a */
        /* <DEDUP_REMOVED lines=9> */
[----:B------:R-:W-:Y:S01]  /*fcc0*/  @P0 SHF.R.U32.HI R7, RZ, R9, R8 ;  /* 0x00000009ff070219 */ /* 0x000fe20000011608 */
[----:B------:R-:W-:-:S03]  /*fcd0*/  IMAD R8, R13, UR4, RZ ;  /* 0x000000040d087c24 */ /* 0x000fc6000f8e02ff */
[--C-:B------:R-:W-:Y:S01]  /*fce0*/  SHF.R.S32.HI R9, RZ, 0x1f, R7.reuse ;  /* 0x0000001fff097819 */ /* 0x100fe20000011407 */
[C---:B------:R-:W-:Y:S02]  /*fcf0*/  IMAD R14, R4.reuse, UR5, R8 ;  /* 0x00000005040e7c24 */ /* 0x040fe4000f8e0208 */
[--C-:B------:R-:W-:Y:S02]  /*fd00*/  IMAD.MOV.U32 R8, RZ, RZ, R7.reuse ;  /* 0x000000ffff087224 */ /* 0x100fe400078e0007 */
[----:B------:R-:W-:Y:S02]  /*fd10*/  IMAD.MOV R7, RZ, RZ, -R7 ;  /* 0x000000ffff077224 */ /* 0x000fe400078e0a07 */
[----:B------:R-:W-:-:S04]  /*fd20*/  IMAD.WIDE.U32 R8, R4, UR4, R8 ;  /* 0x0000000404087c25 */ /* 0x000fc8000f8e0008 */
[----:B------:R-:W-:Y:S01]  /*fd30*/  IMAD R7, R15, R7, R10 ;  /* 0x000000070f077224 */ /* 0x000fe200078e020a */
[----:B------:R-:W-:Y:S02]  /*fd40*/  IADD3 R14, R14, R9, RZ ;  /* 0x000000090e0e7210 */ /* 0x000fe40007ffe0ff */
[----:B------:R-:W-:-:S04]  /*fd50*/  LEA R2, P0, R8, R2, 0x2 ;  /* 0x0000000208027211 */ /* 0x000fc800078010ff */
[----:B------:R-:W-:-:S05]  /*fd60*/  LEA.HI.X R3, R8, R3, R14, 0x2, P0 ;  /* 0x0000000308037211 */ /* 0x000fca00000f140e */
[----:B------:R0:W5:Y:S04]  /*fd70*/  LDG.E R8, desc[UR6][R2.64] ;  /* 0x0000000602087981 */ /* 0x000168000c1e1900 */
.L_x_2081:
[----:B0-----:R-:W0:Y:S01]  /*fd80*/  S2R R3, SR_CgaCtaId ;  /* 0x0000000000037919 */ /* 0x001e220000008800 */
[----:B------:R-:W-:-:S04]  /*fd90*/  MOV R2, 0x400 ;  /* 0x0000040000027802 */ /* 0x000fc80000000f00 */
[----:B0-----:R-:W-:Y:S02]  /*fda0*/  LEA R2, R3, R2, 0x18 ;  /* 0x0000000203027211 */ /* 0x001fe400078ec0ff */
[----:B------:R-:W-:-:S03]  /*fdb0*/  SHF.L.U32 R3, R12, 0x1f, RZ ;  /* 0x0000001f0c037819 */ /* 0x000fc600000006ff */
[----:B------:R-:W-:-:S04]  /*fdc0*/  IMAD R2, R11, 0x8, R2 ;  /* 0x000000080b027824 */ /* 0x000fc800078e0202 */
[----:B------:R-:W0:Y:S02]  /*fdd0*/  SYNCS.PHASECHK.TRANS64.TRYWAIT P0, [R2+URZ+0x34840], R3 ;  /* 0x03484003020075a7 */ /* 0x000e24000800017f */
[----:B0-----:R-:W-:Y:S05]  /*fde0*/  @!P0 BRA `(.L_x_2082) ;  /* 0x0000003000088947 */ /* 0x001fea0003800000 */
.L_x_2143:
        /* <DEDUP_REMOVED lines=11> */
.L_x_2083:
        /* <DEDUP_REMOVED lines=37> */
.L_x_2144:
        /* <DEDUP_REMOVED lines=13> */
.L_x_2085:
        /* <DEDUP_REMOVED lines=31> */
.L_x_2080:
[----:B------:R-:W-:Y:S05]  /*103b0*/  BSYNC B2 ;  /* 0x0000000000027941 */ /* 0x000fea0003800000 */
.L_x_2079:
[----:B------:R-:W2:Y:S04]  /*103c0*/  LDL.LU R2, [R1+0x14] ;  /* 0x0000140001027983 */ /* 0x000ea80000300800 */
[----:B------:R0:W-:Y:S04]  /*103d0*/  STL [R1], R11 ;  /* 0x0000000b01007387 */ /* 0x0001e80000100800 */
[----:B------:R0:W-:Y:S02]  /*103e0*/  STL [R1+0x8], R12 ;  /* 0x0000080c01007387 */ /* 0x0001e40000100800 */
[----:B0-2---:R-:W-:-:S07]  /*103f0*/  VIADD R7, R2, 0xfffffffd ;  /* 0xfffffffd02077836 */ /* 0x005fce0000000000 */
.L_x_2078:
[----:B------:R-:W-:Y:S05]  /*10400*/  BSYNC B1 ;  /* 0x0000000000017941 */ /* 0x000fea0003800000 */
.L_x_2077:
[----:B------:R-:W-:-:S13]  /*10410*/  ISETP.NE.AND P0, PT, R10, RZ, PT ;  /* 0x000000ff0a00720c */ /* 0x000fda0003f05270 */
[----:B------:R-:W-:Y:S05]  /*10420*/  @!P0 BRA `(.L_x_2076) ;  /* 0x0000001000008947 */ /* 0x000fea0003800000 */
[----:B------:R-:W-:-:S07]  /*10430*/  MOV R10, R6 ;  /* 0x00000006000a7202 */ /* 0x000fce0000000f00 */
.L_x_2100:
        /* <DEDUP_REMOVED lines=33> */
.L_x_2088:
[----:B------:R-:W1:Y:S01]  /*10650*/  S2R R3, SR_CgaCtaId ;  /* 0x0000000000037919 */ /* 0x000e620000008800 */
[----:B------:R-:W-:-:S04]  /*10660*/  MOV R2, 0x400 ;  /* 0x0000040000027802 */ /* 0x000fc80000000f00 */
[----:B-1----:R-:W-:Y:S02]  /*10670*/  LEA R2, R3, R2, 0x18 ;  /* 0x0000000203027211 */ /* 0x002fe400078ec0ff */
[----:B------:R-:W-:-:S03]  /*10680*/  SHF.L.U32 R3, R9, 0x1f, RZ ;  /* 0x0000001f09037819 */ /* 0x000fc600000006ff */
[----:B------:R-:W-:-:S04]  /*10690*/  IMAD R2, R8, 0x8, R2 ;  /* 0x0000000808027824 */ /* 0x000fc800078e0202 */
[----:B------:R-:W1:Y:S02]  /*106a0*/  SYNCS.PHASECHK.TRANS64.TRYWAIT P0, [R2+URZ+0x34840], R3 ;  /* 0x03484003020075a7 */ /* 0x000e64000800017f */
[----:B-1----:R-:W-:Y:S05]  /*106b0*/  @!P0 BRA `(.L_x_2089) ;  /* 0x0000002400fc8947 */ /* 0x002fea0003800000 */
.L_x_2145:
[----:B0-----:R-:W0:Y:S02]  /*106c0*/  S2R R11, SR_TID.X ;  /* 0x00000000000b7919 */ /* 0x001e240000002100 */
[----:B0-----:R-:W-:-:S04]  /*106d0*/  LOP3.LUT R11, R11, 0x7f, RZ, 0xc0, !PT ;  /* 0x0000007f0b0b7812 */ /* 0x001fc800078ec0ff */
[----:B------:R-:W-:-:S13]  /*106e0*/  ISETP.NE.AND P0, PT, R11, RZ, PT ;  /* 0x000000ff0b00720c */ /* 0x000fda0003f05270 */
[----:B------:R-:W-:Y:S05]  /*106f0*/  @P0 BRA `(.L_x_2090) ;  /* 0x00000000001c0947 */ /* 0x000fea0003800000 */
[----:B------:R-:W0:Y:S01]  /*10700*/  S2R R11, SR_TID.X ;  /* 0x00000000000b7919 */ /* 0x000e220000002100 */
[----:B-1----:R-:W-:-:S04]  /*10710*/  MOV R3, 0xc000 ;  /* 0x0000c00000037802 */ /* 0x002fc80000000f00 */
[----:B------:R2:W-:Y:S01]  /*10720*/  SYNCS.ARRIVE.TRANS64 RZ, [R2+URZ+0x34830], R3 ;  /* 0x0348300302ff79a7 */ /* 0x0005e2000800003f */
[----:B0-----:R-:W-:-:S04]  /*10730*/  LOP3.LUT R11, R11, 0x1f, RZ, 0xc0, !PT ;  /* 0x0000001f0b0b7812 */ /* 0x001fc800078ec0ff */
[----:B------:R-:W-:-:S13]  /*10740*/  ISETP.NE.AND P1, PT, R11, RZ, PT ;  /* 0x000000ff0b00720c */ /* 0x000fda0003f25270 */
[----:B--2---:R-:W-:Y:S05]  /*10750*/  @!P1 BRA `(.L_x_2090) ;  /* 0x0000000000049947 */ /* 0x004fea0003800000 */
[----:B------:R-:W-:Y:S01]  /*10760*/  BPT.TRAP 0x1 ;  /* 0x000000040000795c */ /* 0x000fe20000300000 */
.L_x_2090:
        /* <DEDUP_REMOVED lines=37> */
.L_x_2146:
        /* <DEDUP_REMOVED lines=8> */
.L_x_2092:
        /* <DEDUP_REMOVED lines=19> */
[----:B------:R-:W-:-:S04]  /*10b70*/  ULEA UR11, UR11, UR5, 0x7 ;  /* 0x000000050b0b7291 */ /* 0x000fc8000f8e383f */
        /* <DEDUP_REMOVED lines=9> */
.L_x_2087:
[----:B------:R-:W-:Y:S05]  /*10c10*/  BSYNC B1 ;  /* 0x0000000000017941 */ /* 0x000fea0003800000 */
.L_x_2086:
[----:B------:R-:W-:Y:S01]  /*10c20*/  IADD3 R2, R8, 0x1, RZ ;  /* 0x0000000108027810 */ /* 0x000fe20007ffe0ff */
[----:B------:R-:W-:Y:S03]  /*10c30*/  BSSY B1, `(.L_x_2093) ;  /* 0x000007b000017945 */ /* 0x000fe60003800000 */
        /* <DEDUP_REMOVED lines=30> */
.L_x_2095:
[----:B------:R-:W2:Y:S01]  /*10e20*/  S2R R3, SR_CgaCtaId ;  /* 0x0000000000037919 */ /* 0x000ea20000008800 */
[----:B------:R-:W-:-:S04]  /*10e30*/  MOV R2, 0x400 ;  /* 0x0000040000027802 */ /* 0x000fc80000000f00 */
[----:B--2---:R-:W-:Y:S02]  /*10e40*/  LEA R2, R3, R2, 0x18 ;  /* 0x0000000203027211 */ /* 0x004fe400078ec0ff */
[----:B------:R-:W-:-:S03]  /*10e50*/  SHF.L.U32 R3, R14, 0x1f, RZ ;  /* 0x0000001f0e037819 */ /* 0x000fc600000006ff */
[----:B------:R-:W-:-:S04]  /*10e60*/  IMAD R2, R15, 0x8, R2 ;  /* 0x000000080f027824 */ /* 0x000fc800078e0202 */
[----:B------:R-:W2:Y:S02]  /*10e70*/  SYNCS.PHASECHK.TRANS64.TRYWAIT P0, [R2+URZ+0x34840], R3 ;  /* 0x03484003020075a7 */ /* 0x000ea4000800017f */
[----:B--2---:R-:W-:Y:S05]  /*10e80*/  @!P0 BRA `(.L_x_2096) ;  /* 0x0000002000308947 */ /* 0x004fea0003800000 */
.L_x_2147:
        /* <DEDUP_REMOVED lines=11> */
.L_x_2097:
[----:B0-----:R-:W3:Y:S01]  /*10f40*/  LDL R14, [R1] ;  /* 0x00000000010e7983 */ /* 0x001ee20000100800 */
[----:B------:R-:W-:-:S03]  /*10f50*/  MOV R15, 0x400 ;  /* 0x00000400000f7802 */ /* 0x000fc60000000f00 */
[----:B------:R-:W4:Y:S01]  /*10f60*/  LDL R11, [R1+0x4] ;  /* 0x00000400010b7983 */ /* 0x000f220000100800 */
[----:B------:R-:W0:Y:S01]  /*10f70*/  S2R R17, SR_CgaCtaId ;  /* 0x0000000000117919 */ /* 0x000e220000008800 */
[----:B------:R-:W-:Y:S01]  /*10f80*/  R2UR UR11, R12 ;  /* 0x000000000c0b72ca */ /* 0x000fe200000e0000 */
[----:B------:R-:W-:Y:S01]  /*10f90*/  UIADD3 UR4, UP0, UR36, 0x370, URZ ;  /* 0x0000037024047890 */ /* 0x000fe2000ff1e03f */
[----:B------:R-:W-:Y:S02]  /*10fa0*/  R2UR UR12, R0 ;  /* 0x00000000000c72ca */ /* 0x000fe400000e0000 */
[----:B0-----:R-:W-:-:S04]  /*10fb0*/  LEA R15, R17, R15, 0x18 ;  /* 0x0000000f110f7211 */ /* 0x001fc800078ec0ff */
[----:B--2---:R-:W-:Y:S02]  /*10fc0*/  IADD3 R2, R15, 0x34800, RZ ;  /* 0x000348000f027810 */ /* 0x004fe40007ffe0ff */
        /* <DEDUP_REMOVED lines=29> */
.L_x_2148:
        /* <DEDUP_REMOVED lines=8> */
.L_x_2099:
        /* <DEDUP_REMOVED lines=21> */
[----:B------:R-:W-:Y:S02]  /*11370*/  ULEA UR11, UR11, UR5, 0x7 ;  /* 0x000000050b0b7291 */ /* 0x000fe4000f8e383f */
[----:B------:R-:W-:-:S09]  /*11380*/  UIADD3.X UR5, URZ, UR37, URZ, UP0, !UPT ;  /* 0x000000253f057290 */ /* 0x000fd200087fe43f */
[----:B------:R0:W-:Y:S02]  /*11390*/  UTMALDG.4D [UR8], [UR4], desc[UR6] ;  /* 0x00000608040075b4 */ /* 0x0001e40008019000 */
[----:B0-----:R-:W-:Y:S01]  /*113a0*/  UMOV UR8, UR14 ;  /* 0x0000000e00087c82 */ /* 0x001fe20008000000 */
[----:B------:R-:W-:Y:S02]  /*113b0*/  UMOV UR10, UR15 ;  /* 0x0000000f000a7c82 */ /* 0x000fe40008000000 */
[----:B------:R1:W-:Y:S02]  /*113c0*/  UTMALDG.4D [UR8], [UR4], desc[UR6] ;  /* 0x00000608040075b4 */ /* 0x0003e40008019000 */
[----:B-1----:R-:W-:Y:S01]  /*113d0*/  NOP ;  /* 0x0000000000007918 */ /* 0x002fe20000000000 */
.L_x_2094:
[----:B------:R-:W-:Y:S05]  /*113e0*/  BSYNC B1 ;  /* 0x0000000000017941 */ /* 0x000fea0003800000 */
.L_x_2093:
[C---:B------:R-:W-:Y:S02]  /*113f0*/  ISETP.GT.AND P0, PT, R7.reuse, 0x1, PT ;  /* 0x000000010700780c */ /* 0x040fe40003f04270 */
[----:B------:R-:W-:-:S05]  /*11400*/  IADD3 R2, R7, -0x2, RZ ;  /* 0xfffffffe07027810 */ /* 0x000fca0007ffe0ff */
[----:B------:R-:W-:-:S06]  /*11410*/  IMAD.MOV.U32 R7, RZ, RZ, R2 ;  /* 0x000000ffff077224 */ /* 0x000fcc00078e0002 */
[----:B------:R-:W-:Y:S05]  /*11420*/  @P0 BRA `(.L_x_2100) ;  /* 0xfffffff000040947 */ /* 0x000fea000383ffff */
.L_x_2076:
[----:B------:R-:W-:Y:S05]  /*11430*/  BSYNC B0 ;  /* 0x0000000000007941 */ /* 0x000fea0003800000 */
.L_x_2075:
        /* <DEDUP_REMOVED lines=18> */
.L_x_2102:
[----:B------:R-:W-:Y:S05]  /*11560*/  BSYNC B0 ;  /* 0x0000000000007941 */ /* 0x000fea0003800000 */
.L_x_2101:
        /* <DEDUP_REMOVED lines=11> */
.L_x_2149:
        /* <DEDUP_REMOVED lines=11> */
.L_x_2106:
[----:B------:R-:W2:Y:S01]  /*116d0*/  LDL.LU R8, [R1+0x4] ;  /* 0x0000040001087983 */ /* 0x000ea20000300800 */
[----:B------:R-:W-:-:S03]  /*116e0*/  MOV R4, 0x400 ;  /* 0x0000040000047802 */ /* 0x000fc60000000f00 */
[----:B-1----:R-:W3:Y:S01]  /*116f0*/  LDL R2, [R1] ;  /* 0x0000000001027983 */ /* 0x002ee20000100800 */
        /* <DEDUP_REMOVED lines=11> */
[----:B--2---:R-:W-:Y:S01]  /*117b0*/  R2UR UR5, R8 ;  /* 0x00000000080572ca */ /* 0x004fe200000e0000 */
[----:B---3--:R-:W-:-:S05]  /*117c0*/  IMAD R2, R2, 0x8000, R4 ;  /* 0x0000800002027824 */ /* 0x008fca00078e0204 */
[----:B------:R-:W-:-:S07]  /*117d0*/  R2UR UR6, R2 ;  /* 0x00000000020672ca */ /* 0x000fce00000e0000 */
[----:B------:R-:W-:Y:S02]  /*117e0*/  ULEA UR11, UR11, UR5, 0x7 ;  /* 0x000000050b0b7291 */ /* 0x000fe4000f8e383f */
[----:B------:R-:W-:-:S04]  /*117f0*/  UIADD3.X UR5, URZ, UR37, URZ, UP0, !UPT ;  /* 0x000000253f057290 */ /* 0x000fc800087fe43f */
        /* <DEDUP_REMOVED lines=8> */
.L_x_2104:
[----:B------:R-:W-:Y:S05]  /*11880*/  BSYNC B0 ;  /* 0x0000000000007941 */ /* 0x000fea0003800000 */
.L_x_2103:
        /* <DEDUP_REMOVED lines=9> */
.L_x_2060:
[----:B------:R-:W-:Y:S05]  /*11920*/  BSYNC B6 ;  /* 0x0000000000067941 */ /* 0x000fea0003800000 */
.L_x_2058:
[----:B------:R-:W-:-:S03]  /*11930*/  UMOV UR4, 0xffffffff ;  /* 0xffffffff00047882 */ /* 0x000fc60000000000 */
[----:B------:R-:W-:Y:S05]  /*11940*/  BRA.DIV UR4, `(.L_x_2107) ;  /* 0x0000001604bc7947 */ /* 0x000fea000b800000 */
[----:B------:R2:W3:Y:S04]  /*11950*/  SHFL.IDX PT, R4, R16, RZ, 0x1f ;  /* 0x00001fff10047589 */ /* 0x0004e800000e0000 */
[----:B------:R-:W4:Y:S02]  /*11960*/  SHFL.IDX PT, R16, R16, 0x1, 0x1f ;  /* 0x00201f0010107f89 */ /* 0x000f2400000e0000 */
.L_x_2153:
[----:B-1----:R-:W1:Y:S01]  /*11970*/  S2R R0, SR_TID.X ;  /* 0x0000000000007919 */ /* 0x002e620000002100 */
[----:B------:R-:W-:Y:S01]  /*11980*/  ULDC UR4, c[0x0][0xc14] ;  /* 0x0003050000047ab9 */ /* 0x000fe20000000800 */
[----:B------:R-:W-:Y:S01]  /*11990*/  BSSY B0, `(.L_x_2108) ;  /* 0x000000c000007945 */ /* 0x000fe20003800000 */
[----:B------:R-:W-:Y:S01]  /*119a0*/  IMAD.MOV.U32 R17, RZ, RZ, RZ ;  /* 0x000000ffff117224 */ /* 0x000fe200078e00ff */
[----:B-1----:R-:W-:Y:S02]  /*119b0*/  LOP3.LUT R6, R0, 0x1f, RZ, 0xc0, !PT ;  /* 0x0000001f00067812 */ /* 0x002fe400078ec0ff */
[----:B------:R-:W-:Y:S02]  /*119c0*/  MOV R0, UR4 ;  /* 0x0000000400007c02 */ /* 0x000fe40008000f00 */
        /* <DEDUP_REMOVED lines=8> */
.L_x_2109:
[----:B------:R-:W-:Y:S05]  /*11a50*/  BSYNC B0 ;  /* 0x0000000000007941 */ /* 0x000fea0003800000 */
.L_x_2108:
        /* <DEDUP_REMOVED lines=23> */
.L_x_2161:
[----:B------:R-:W-:Y:S02]  /*11bd0*/  ULDC UR4, c[0x0][0xc10] ;  /* 0x0003040000047ab9 */ /* 0x000fe40000000800 */
[----:B------:R-:W-:-:S05]  /*11be0*/  MOV R5, UR4 ;  /* 0x0000000400057c02 */ /* 0x000fca0008000f00 */
[----:B-1----:R-:W-:-:S04]  /*11bf0*/  IMAD R3, R14, R5, RZ ;  /* 0x000000050e037224 */ /* 0x002fc800078e02ff */
[----:B--2-4-:R-:W-:-:S05]  /*11c00*/  IMAD.IADD R16, R16, 0x1, R3 ;  /* 0x0000000110107824 */ /* 0x014fca00078e0203 */
[----:B---3--:R-:W-:-:S13]  /*11c10*/  ISETP.GT.AND P0, PT, R16, R4, PT ;  /* 0x000000041000720c */ /* 0x008fda0003f04270 */
[----:B------:R-:W-:Y:S05]  /*11c20*/  @P0 BRA `(.L_x_2111) ;  /* 0x0000000000b80947 */ /* 0x000fea0003800000 */
[----:B------:R-:W1:Y:S02]  /*11c30*/  LDC R0, c[0x0][0xc14] ;  /* 0x00030500ff007b82 */ /* 0x000e640000000800 */
.L_x_2116:
        /* <DEDUP_REMOVED lines=15> */
.L_x_2114:
[----:B------:R-:W-:Y:S05]  /*11d30*/  BSYNC B0 ;  /* 0x0000000000007941 */ /* 0x000fea0003800000 */
.L_x_2113:
        /* <DEDUP_REMOVED lines=14> */
[----:B------:R-:W-:Y:S02]  /*11e20*/  ISETP.GE.U32.AND P0, PT, R6, 0x10, PT ;  /* 0x000000100600780c */ /* 0x000fe40003f06070 */
[----:B------:R-:W-:-:S05]  /*11e30*/  IADD3 R3, R2, R3, RZ ;  /* 0x0000000302037210 */ /* 0x000fca0007ffe0ff */
[----:B------:R-:W0:Y:S02]  /*11e40*/  SHFL.UP PT, R14, R3, 0x8, RZ ;  /* 0x05000000030e7989 */ /* 0x000e2400000e00ff */
[----:B0-----:R-:W-:-:S05]  /*11e50*/  SEL R14, R14, RZ, P1 ;  /* 0x000000ff0e0e7207 */ /* 0x001fca0000800000 */
[----:B------:R-:W-:-:S05]  /*11e60*/  IMAD.IADD R5, R3, 0x1, R14 ;  /* 0x0000000103057824 */ /* 0x000fca00078e020e */
[----:B------:R-:W0:Y:S02]  /*11e70*/  SHFL.UP PT, R14, R5, 0x10, RZ ;  /* 0x06000000050e7989 */ /* 0x000e2400000e00ff */
[----:B0-----:R-:W-:-:S05]  /*11e80*/  SEL R14, R14, RZ, P0 ;  /* 0x000000ff0e0e7207 */ /* 0x001fca0000000000 */
[----:B------:R-:W-:-:S05]  /*11e90*/  IMAD.IADD R2, R5, 0x1, R14 ;  /* 0x0000000105027824 */ /* 0x000fca00078e020e */
[----:B------:R0:W1:Y:S02]  /*11ea0*/  SHFL.IDX PT, R14, R2, 0x1f, 0x1f ;  /* 0x03e01f00020e7f89 */ /* 0x00006400000e0000 */
.L_x_2169:
[----:B------:R-:W-:Y:S02]  /*11eb0*/  ULDC UR4, c[0x0][0xc10] ;  /* 0x0003040000047ab9 */ /* 0x000fe40000000800 */
[----:B------:R-:W-:-:S04]  /*11ec0*/  IMAD.U32 R5, RZ, RZ, UR4 ;  /* 0x00000004ff057e24 */ /* 0x000fc8000f8e00ff */
[----:B-1----:R-:W-:-:S04]  /*11ed0*/  IMAD R3, R14, R5, RZ ;  /* 0x000000050e037224 */ /* 0x002fc800078e02ff */
[----:B------:R-:W-:-:S05]  /*11ee0*/  IMAD.IADD R16, R3, 0x1, R16 ;  /* 0x0000000103107824 */ /* 0x000fca00078e0210 */
[----:B------:R-:W-:-:S13]  /*11ef0*/  ISETP.GT.AND P0, PT, R16, R4, PT ;  /* 0x000000041000720c */ /* 0x000fda0003f04270 */
[----:B------:R-:W-:Y:S05]  /*11f00*/  @!P0 BRA `(.L_x_2116) ;  /* 0xfffffffc004c8947 */ /* 0x000fea000383ffff */
.L_x_2111:
        /* <DEDUP_REMOVED lines=8> */
.L_x_2173:
[----:B------:R-:W-:Y:S01]  /*11f90*/  ISETP.NE.AND P0, PT, R3, RZ, PT ;  /* 0x000000ff0300720c */ /* 0x000fe20003f05270 */
[----:B------:R-:W-:-:S12]  /*11fa0*/  IMAD.MOV.U32 R7, RZ, RZ, RZ ;  /* 0x000000ffff077224 */ /* 0x000fd800078e00ff */
[----:B------:R-:W-:Y:S05]  /*11fb0*/  @!P0 BRA `(.L_x_2118) ;  /* 0x0000000000108947 */ /* 0x000fea0003800000 */
[----:B------:R-:W-:Y:S01]  /*11fc0*/  UMOV UR4, 0xffffffff ;  /* 0xffffffff00047882 */ /* 0x000fe20000000000 */
[----:B------:R-:W-:Y:S02]  /*11fd0*/  IADD3 R12, R6, -0x1, RZ ;  /* 0xffffffff060c7810 */ /* 0x000fe40007ffe0ff */
[----:B------:R-:W-:Y:S05]  /*11fe0*/  BRA.DIV UR4, `(.L_x_2119) ;  /* 0x0000001a04487947 */ /* 0x000fea000b800000 */
[----:B------:R3:W4:Y:S02]  /*11ff0*/  SHFL.IDX PT, R7, R2, R12, 0x1f ;  /* 0x00001f0c02077589 */ /* 0x00072400000e0000 */
.L_x_2118:
        /* <DEDUP_REMOVED lines=24> */
[----:B------:R-:W-:Y:S01]  /*12180*/  @!P0 IADD3 R4, R4, -R9, RZ ;  /* 0x8000000904048210 */ /* 0x000fe20007ffe0ff */
        /* <DEDUP_REMOVED lines=8> */
[----:B------:R-:W-:Y:S01]  /*12210*/  IMAD R4, R8, R9, RZ ;  /* 0x0000000908047224 */ /* 0x000fe200078e02ff */
[----:B------:R-:W-:-:S03]  /*12220*/  IADD3 R9, -R9, RZ, RZ ;  /* 0x000000ff09097210 */ /* 0x000fc60007ffe1ff */
        /* <DEDUP_REMOVED lines=25> */
[----:B------:R-:W-:Y:S02]  /*123c0*/  @!P0 IADD3 R3, -R3, RZ, RZ ;  /* 0x000000ff03038210 */ /* 0x000fe40007ffe1ff */
[----:B------:R-:W-:-:S13]  /*123d0*/  ISETP.NE.AND P0, PT, R8, RZ, PT ;  /* 0x000000ff0800720c */ /* 0x000fda0003f05270 */
[----:B------:R-:W-:Y:S01]  /*123e0*/  @!P0 LOP3.LUT R3, RZ, R8, RZ, 0x33, !PT ;  /* 0x00000008ff038212 */ /* 0x000fe200078e33ff */
[----:B------:R-:W-:-:S03]  /*123f0*/  IMAD.MOV R8, RZ, RZ, -R8 ;  /* 0x000000ffff087224 */ /* 0x000fc600078e0a08 */
[----:B------:R-:W-:Y:S01]  /*12400*/  LOP3.LUT R2, RZ, R3, RZ, 0x33, !PT ;  /* 0x00000003ff027212 */ /* 0x000fe200078e33ff */
[----:B------:R-:W-:-:S04]  /*12410*/  IMAD R18, R3, R8, R4 ;  /* 0x0000000803127224 */ /* 0x000fc800078e0204 */
[----:B------:R-:W-:Y:S01]  /*12420*/  IMAD.IADD R17, R17, 0x1, R2 ;  /* 0x0000000111117824 */ /* 0x000fe200078e0202 */
[----:B------:R-:W-:Y:S06]  /*12430*/  BRA `(.L_x_2120) ;  /* 0x00000000001c7947 */ /* 0x000fec0003800000 */
.L_x_2112:
[----:B------:R-:W-:Y:S01]  /*12440*/  UMOV UR4, URZ ;  /* 0x0000003f00047c82 */ /* 0x000fe20008000000 */
[----:B------:R-:W-:Y:S01]  /*12450*/  UMOV UR5, URZ ;  /* 0x0000003f00057c82 */ /* 0x000fe20008000000 */
[----:B------:R-:W-:Y:S01]  /*12460*/  ULDC UR6, c[0x0][0xc14] ;  /* 0x0003050000067ab9 */ /* 0x000fe20000000800 */
[----:B------:R-:W-:Y:S01]  /*12470*/  IMAD.MOV.U32 R16, RZ, RZ, R4 ;  /* 0x000000ffff107224 */ /* 0x000fe200078e0004 */
[----:B------:R-:W-:Y:S01]  /*12480*/  MOV R19, UR6 ;  /* 0x0000000600137c02 */ /* 0x000fe20008000f00 */
[----:B------:R-:W-:Y:S02]  /*12490*/  IMAD.U32 R17, RZ, RZ, UR4 ;  /* 0x00000004ff117e24 */ /* 0x000fe4000f8e00ff */
[----:B------:R-:W-:-:S07]  /*124a0*/  IMAD.U32 R18, RZ, RZ, UR5 ;  /* 0x00000005ff127e24 */ /* 0x000fce000f8e00ff */
.L_x_2120:
        /* <DEDUP_REMOVED lines=12> */
.L_x_2054:
        /* <DEDUP_REMOVED lines=12> */
.L_x_2176:
[----:B------:R-:W-:Y:S05]  /*12630*/  BSYNC B0 ;  /* 0x0000000000007941 */ /* 0x000fea0003800000 */
.L_x_2122:
[----:B------:R-:W-:-:S03]  /*12640*/  UMOV UR4, 0xffffffff ;  /* 0xffffffff00047882 */ /* 0x000fc60000000000 */
[----:B------:R-:W-:Y:S05]  /*12650*/  BRA.DIV UR4, `(.L_x_2124) ;  /* 0x0000001204e87947 */ /* 0x000fea000b800000 */
[----:B------:R-:W2:Y:S02]  /*12660*/  S2R R2, SR_TID.X ;  /* 0x0000000000027919 */ /* 0x000ea40000002100 */
[----:B--2---:R-:W-:-:S04]  /*12670*/  SHF.R.U32.HI R2, RZ, 0x5, R2 ;  /* 0x00000005ff027819 */ /* 0x004fc80000011602 */
[----:B------:R-:W-:-:S05]  /*12680*/  LOP3.LUT R2, R2, 0x3, RZ, 0xc0, !PT ;  /* 0x0000000302027812 */ /* 0x000fca00078ec0ff */
[----:B------:R2:W3:Y:S02]  /*12690*/  SHFL.IDX PT, R14, R2, RZ, 0x1f ;  /* 0x00001fff020e7589 */ /* 0x0004e400000e0000 */
.L_x_2179:
[----:B---3--:R-:W-:Y:S01]  /*126a0*/  ISETP.NE.AND P0, PT, R14, RZ, PT ;  /* 0x000000ff0e00720c */ /* 0x008fe20003f05270 */
[----:B------:R-:W-:-:S12]  /*126b0*/  BSSY B0, `(.L_x_2125) ;  /* 0x0000029000007945 */ /* 0x000fd80003800000 */
[----:B------:R-:W-:Y:S05]  /*126c0*/  @P0 BRA `(.L_x_2126) ;  /* 0x00000000009c0947 */ /* 0x000fea0003800000 */
[----:B------:R-:W-:-:S03]  /*126d0*/  UMOV UR4, 0xffffffff ;  /* 0xffffffff00047882 */ /* 0x000fc60000000000 */
[----:B------:R-:W-:Y:S05]  /*126e0*/  BRA.DIV UR4, `(.L_x_2127) ;  /* 0x0000001204f87947 */ /* 0x000fea000b800000 */
[----:B------:R-:W-:-:S13]  /*126f0*/  ELECT P6, URZ, PT ;  /* 0x00000000003f782f */ /* 0x000fda00038c0000 */
.L_x_2182:
        /* <DEDUP_REMOVED lines=8> */
.L_x_2128:
        /* <DEDUP_REMOVED lines=10> */
[----:B------:R-:W-:Y:S02]  /*12820*/  LOP3.LUT R4, R7, R4, RZ, 0x3c, !PT ;  /* 0x0000000407047212 */ /* 0x000fe400078e3cff */
[----:B------:R-:W-:-:S02]  /*12830*/  LEA R7, R3, R2, 0x3 ;  /* 0x0000000203077211 */ /* 0x000fc400078e18ff */
[----:B------:R-:W-:Y:S01]  /*12840*/  SHF.L.U32 R2, R4, 0x1f, RZ ;  /* 0x0000001f04027819 */ /* 0x000fe200000006ff */
[----:B-1----:R-:W-:Y:S06]  /*12850*/  @!P0 BRA `(.L_x_2129) ;  /* 0x0000001000bc8947 */ /* 0x002fec0003800000 */
.L_x_2183:
[----:B------:R-:W2:Y:S02]  /*12860*/  SYNCS.PHASECHK.TRANS64.TRYWAIT P0, [R7+URZ], R2 ;  /* 0x00000002070075a7 */ /* 0x000ea4000800017f */
[----:B--2---:R-:W-:Y:S05]  /*12870*/  @!P0 BRA `(.L_x_2130) ;  /* 0x0000001000c88947 */ /* 0x004fea0003800000 */
.L_x_2184:
[----:B------:R-:W-:Y:S05]  /*12880*/  @!P2 BRA `(.L_x_2131) ;  /* 0x000000000004a947 */ /* 0x000fea0003800000 */
[----:B------:R-:W-:Y:S01]  /*12890*/  BPT.TRAP 0x1 ;  /* 0x000000040000795c */ /* 0x000fe20000300000 */
.L_x_2131:
[----:B------:R-:W3:Y:S01]  /*128a0*/  LDL.LU R4, [R1] ;  /* 0x0000000001047983 */ /* 0x000ee20000300800 */
[----:B------:R-:W-:-:S04]  /*128b0*/  VIADD R0, R0, 0x34860 ;  /* 0x0003486000007836 */ /* 0x000fc80000000000 */
[----:B---3--:R-:W-:-:S04]  /*128c0*/  IMAD R4, R4, 0x8, R0 ;  /* 0x0000000804047824 */ /* 0x008fc800078e0200 */
[----:B------:R-:W3:Y:S02]  /*128d0*/  SYNCS.PHASECHK.TRANS64.TRYWAIT P0, [R4+URZ], R5 ;  /* 0x00000005040075a7 */ /* 0x000ee4000800017f */
[----:B---3--:R-:W-:Y:S05]  /*128e0*/  @!P0 BRA `(.L_x_2132) ;  /* 0x0000001000c08947 */ /* 0x008fea0003800000 */
.L_x_2185:
[----:B------:R-:W-:-:S07]  /*128f0*/  IMAD R3, R3, 0x8, R0 ;  /* 0x0000000803037824 */ /* 0x000fce00078e0200 */
.L_x_2133:
[----:B----4-:R4:W0:Y:S02]  /*12900*/  SYNCS.PHASECHK.TRANS64.TRYWAIT P0, [R3+URZ], R2 ;  /* 0x00000002030075a7 */ /* 0x010824000800017f */
[----:B0-----:R-:W-:Y:S05]  /*12910*/  @!P0 NANOSLEEP.SYNCS 0x989680 ;  /* 0x009896800000895d */ /* 0x001fea0003900000 */
[----:B------:R-:W0:Y:S02]  /*12920*/  @!P0 SYNCS.PHASECHK.TRANS64 P0, [R3+URZ], R2 ;  /* 0x00000002030085a7 */ /* 0x000e24000800007f */
[----:B0-----:R-:W-:Y:S05]  /*12930*/  @!P0 BRA `(.L_x_2133) ;  /* 0xfffffffc00f08947 */ /* 0x001fea000383ffff */
.L_x_2126:
[----:B------:R-:W-:Y:S05]  /*12940*/  BSYNC B0 ;  /* 0x0000000000007941 */ /* 0x000fea0003800000 */
.L_x_2125:
[----:B------:R-:W-:Y:S05]  /*12950*/  EXIT ;  /* 0x000000000000794d */ /* 0x000fea0003800000 */
.L_x_1998:
[----:B0-----:R-:W-:-:S04]  /*12960*/  IMAD.U32 R3, RZ, RZ, UR38 ;  /* 0x00000026ff037e24 */ /* 0x001fc8000f8e00ff */
[----:B------:R0:W1:Y:S03]  /*12970*/  SYNCS.PHASECHK.TRANS64.TRYWAIT P1, [R3+URZ+0x34800], R0 ;  /* 0x03480000030075a7 */ /* 0x000066000802017f */
[----:B-1----:R-:W-:Y:S05]  /*12980*/  @!P1 NANOSLEEP.SYNCS 0x989680 ;  /* 0x009896800000995d */ /* 0x002fea0003900000 */
[----:B------:R-:W1:Y:S02]  /*12990*/  @!P1 SYNCS.PHASECHK.TRANS64 P1, [R3+URZ+0x34800], R0 ;  /* 0x03480000030095a7 */ /* 0x000e64000802007f */
[----:B-1----:R-:W-:Y:S05]  /*129a0*/  @!P1 BRA `(.L_x_1998) ;  /* 0xfffffffc00ec9947 */ /* 0x002fea000383ffff */
[----:B------:R-:W-:Y:S05]  /*129b0*/  BRA `(.L_x_2134) ;  /* 0xfffffeec00cc7947 */ /* 0x000fea000383ffff */
.L_x_2002:
[----:B-1----:R1:W2:Y:S02]  /*129c0*/  SYNCS.PHASECHK.TRANS64.TRYWAIT P2, [R0+URZ+0x34830], R3 ;  /* 0x03483003000075a7 */ /* 0x0022a4000804017f */
[----:B--2---:R-:W-:Y:S05]  /*129d0*/  @!P2 NANOSLEEP.SYNCS 0x989680 ;  /* 0x009896800000a95d */ /* 0x004fea0003900000 */
[----:B------:R-:W2:Y:S02]  /*129e0*/  @!P2 SYNCS.PHASECHK.TRANS64 P2, [R0+URZ+0x34830], R3 ;  /* 0x034830030000a5a7 */ /* 0x000ea4000804007f */
[----:B--2---:R-:W-:Y:S05]  /*129f0*/  @!P2 BRA `(.L_x_2002) ;  /* 0xfffffffc00f0a947 */ /* 0x004fea000383ffff */
[----:B------:R-:W-:Y:S05]  /*12a00*/  BRA `(.L_x_2001) ;  /* 0xfffffeec00f47947 */ /* 0x000fea000383ffff */
.L_x_2007:
[----:B-1----:R-:W-:-:S04]  /*12a10*/  IMAD.U32 R10, RZ, RZ, UR8 ;  /* 0x00000008ff0a7e24 */ /* 0x002fc8000f8e00ff */
[----:B------:R1:W2:Y:S03]  /*12a20*/  SYNCS.PHASECHK.TRANS64.TRYWAIT P2, [R10+URZ+0x34830], R5 ;  /* 0x034830050a0075a7 */ /* 0x0002a6000804017f */
[----:B--2---:R-:W-:Y:S05]  /*12a30*/  @!P2 NANOSLEEP.SYNCS 0x989680 ;  /* 0x009896800000a95d */ /* 0x004fea0003900000 */
[----:B------:R-:W2:Y:S02]  /*12a40*/  @!P2 SYNCS.PHASECHK.TRANS64 P2, [R10+URZ+0x34830], R5 ;  /* 0x034830050a00a5a7 */ /* 0x000ea4000804007f */
[----:B--2---:R-:W-:Y:S05]  /*12a50*/  @!P2 BRA `(.L_x_2007) ;  /* 0xfffffffc00eca947 */ /* 0x004fea000383ffff */
[----:B------:R-:W-:Y:S05]  /*12a60*/  BRA `(.L_x_2006) ;  /* 0xffffff2000607947 */ /* 0x000fea000383ffff */
.L_x_2011:
[----:B01----:R-:W-:-:S04]  /*12a70*/  IMAD.U32 R5, RZ, RZ, UR9 ;  /* 0x00000009ff057e24 */ /* 0x003fc8000f8e00ff */
[----:B------:R0:W1:Y:S03]  /*12a80*/  SYNCS.PHASECHK.TRANS64.TRYWAIT P2, [R5+URZ+0x34850], R0 ;  /* 0x03485000050075a7 */ /* 0x000066000804017f */
[----:B-1----:R-:W-:Y:S05]  /*12a90*/  @!P2 NANOSLEEP.SYNCS 0x989680 ;  /* 0x009896800000a95d */ /* 0x002fea0003900000 */
[----:B------:R-:W1:Y:S02]  /*12aa0*/  @!P2 SYNCS.PHASECHK.TRANS64 P2, [R5+URZ+0x34850], R0 ;  /* 0x034850000500a5a7 */ /* 0x000e64000804007f */
[----:B-1----:R-:W-:Y:S05]  /*12ab0*/  @!P2 BRA `(.L_x_2011) ;  /* 0xfffffffc00eca947 */ /* 0x002fea000383ffff */
[----:B------:R-:W-:Y:S05]  /*12ac0*/  BRA `(.L_x_2010) ;  /* 0xffffff2800a07947 */ /* 0x000fea000383ffff */
.L_x_2017:
[----:B-1----:R-:W-:-:S04]  /*12ad0*/  MOV R10, UR8 ;  /* 0x00000008000a7c02 */ /* 0x002fc80008000f00 */
[----:B------:R1:W2:Y:S03]  /*12ae0*/  SYNCS.PHASECHK.TRANS64.TRYWAIT P2, [R10+URZ+0x34830], R5 ;  /* 0x034830050a0075a7 */ /* 0x0002a6000804017f */
[----:B--2---:R-:W-:Y:S05]  /*12af0*/  @!P2 NANOSLEEP.SYNCS 0x989680 ;  /* 0x009896800000a95d */ /* 0x004fea0003900000 */
[----:B------:R-:W2:Y:S02]  /*12b00*/  @!P2 SYNCS.PHASECHK.TRANS64 P2, [R10+URZ+0x34830], R5 ;  /* 0x034830050a00a5a7 */ /* 0x000ea4000804007f */
[----:B--2---:R-:W-:Y:S05]  /*12b10*/  @!P2 BRA `(.L_x_2017) ;  /* 0xfffffffc00eca947 */ /* 0x004fea000383ffff */
[----:B------:R-:W-:Y:S05]  /*12b20*/  BRA `(.L_x_2016) ;  /* 0xffffff5000d87947 */ /* 0x000fea000383ffff */
.L_x_2021:
[----:B01----:R-:W-:-:S04]  /*12b30*/  IMAD.U32 R5, RZ, RZ, UR8 ;  /* 0x00000008ff057e24 */ /* 0x003fc8000f8e00ff */
[----:B------:R0:W1:Y:S03]  /*12b40*/  SYNCS.PHASECHK.TRANS64.TRYWAIT P2, [R5+URZ+0x34850], R0 ;  /* 0x03485000050075a7 */ /* 0x000066000804017f */
[----:B-1----:R-:W-:Y:S05]  /*12b50*/  @!P2 NANOSLEEP.SYNCS 0x989680 ;  /* 0x009896800000a95d */ /* 0x002fea0003900000 */
[----:B------:R-:W1:Y:S02]  /*12b60*/  @!P2 SYNCS.PHASECHK.TRANS64 P2, [R5+URZ+0x34850], R0 ;  /* 0x034850000500a5a7 */ /* 0x000e64000804007f */
[----:B-1----:R-:W-:Y:S05]  /*12b70*/  @!P2 BRA `(.L_x_2021) ;  /* 0xfffffffc00eca947 */ /* 0x002fea000383ffff */
[----:B------:R-:W-:Y:S05]  /*12b80*/  BRA `(.L_x_2020) ;  /* 0xffffff5c00187947 */ /* 0x000fea000383ffff */
.L_x_2026:
[----:B-1----:R-:W-:-:S04]  /*12b90*/  IMAD.U32 R7, RZ, RZ, UR5 ;  /* 0x00000005ff077e24 */ /* 0x002fc8000f8e00ff */
[----:B------:R1:W2:Y:S03]  /*12ba0*/  SYNCS.PHASECHK.TRANS64.TRYWAIT P0, [R7+URZ+0x34850], R0 ;  /* 0x03485000070075a7 */ /* 0x0002a6000800017f */
[----:B--2---:R-:W-:Y:S05]  /*12bb0*/  @!P0 NANOSLEEP.SYNCS 0x989680 ;  /* 0x009896800000895d */ /* 0x004fea0003900000 */
[----:B------:R-:W2:Y:S02]  /*12bc0*/  @!P0 SYNCS.PHASECHK.TRANS64 P0, [R7+URZ+0x34850], R0 ;  /* 0x03485000070085a7 */ /* 0x000ea4000800007f */
[----:B--2---:R-:W-:Y:S05]  /*12bd0*/  @!P0 BRA `(.L_x_2026) ;  /* 0xfffffffc00ec8947 */ /* 0x004fea000383ffff */
[----:B------:R-:W-:Y:S05]  /*12be0*/  BRA `(.L_x_2025) ;  /* 0xffffff7c00ec7947 */ /* 0x000fea000383ffff */
.L_x_2067:
[----:B------:R-:W1:Y:S01]  /*12bf0*/  S2R R8, SR_TID.X ;  /* 0x0000000000087919 */ /* 0x000e620000002100 */
[----:B------:R-:W-:Y:S01]  /*12c00*/  BSSY B0, `(.L_x_2135) ;  /* 0x000000a000007945 */ /* 0x000fe20003800000 */
[----:B------:R-:W-:Y:S02]  /*12c10*/  IMAD.MOV.U32 R12, RZ, RZ, RZ ;  /* 0x000000ffff0c7224 */ /* 0x000fe400078e00ff */
[----:B------:R-:W-:Y:S02]  /*12c20*/  IMAD.MOV.U32 R11, RZ, RZ, 0x1f ;  /* 0x0000001fff0b7424 */ /* 0x000fe400078e00ff */
[----:B------:R-:W-:Y:S01]  /*12c30*/  IMAD.MOV.U32 R15, RZ, RZ, -0x1 ;  /* 0xffffffffff0f7424 */ /* 0x000fe200078e00ff */
[----:B-1----:R-:W-:-:S04]  /*12c40*/  SHF.R.U32.HI R8, RZ, 0x5, R8 ;  /* 0x00000005ff087819 */ /* 0x002fc80000011608 */
[----:B------:R-:W-:-:S05]  /*12c50*/  LOP3.LUT R8, R8, 0x3, RZ, 0xc0, !PT ;  /* 0x0000000308087812 */ /* 0x000fca00078ec0ff */
[----:B0-----:R-:W-:-:S07]  /*12c60*/  IMAD.MOV.U32 R13, RZ, RZ, R8 ;  /* 0x000000ffff0d7224 */ /* 0x001fce00078e0008 */
[----:B------:R-:W-:Y:S05]  /*12c70*/  WARPSYNC.COLLECTIVE R15, `(.L_x_2136) ;  /* 0x000000000f087348 */ /* 0x000fea0003c00000 */
[----:B------:R0:W1:Y:S02]  /*12c80*/  SHFL.IDX P6, R14, R13, R12, R11 ;  /* 0x0000000c0d0e7389 */ /* 0x00006400000c000b */
[----:B01----:R-:W-:Y:S01]  /*12c90*/  ENDCOLLECTIVE ;  /* 0x000000000000791b */ /* 0x003fe20003800000 */
.L_x_2136:
[----:B------:R-:W-:Y:S05]  /*12ca0*/  BSYNC B0 ;  /* 0x0000000000007941 */ /* 0x000fea0003800000 */
.L_x_2135:
[----:B------:R-:W-:Y:S05]  /*12cb0*/  BRA `(.L_x_2137) ;  /* 0xffffffc400847947 */ /* 0x000fea000383ffff */
.L_x_2068:
[----:B------:R-:W-:Y:S01]  /*12cc0*/  BSSY B0, `(.L_x_2138) ;  /* 0x0000006000007945 */ /* 0x000fe20003800000 */
[----:B------:R-:W-:-:S07]  /*12cd0*/  MOV R15, 0xffffffff ;  /* 0xffffffff000f7802 */ /* 0x000fce0000000f00 */
[----:B------:R-:W-:Y:S05]  /*12ce0*/  WARPSYNC.COLLECTIVE R15, `(.L_x_2139) ;  /* 0x000000000f0c7348 */ /* 0x000fea0003c00000 */
[----:B------:R-:W-:Y:S02]  /*12cf0*/  ELECT P6, UR62, PT ;  /* 0x00000000003e782f */ /* 0x000fe400038c0000 */
[----:B------:R-:W-:Y:S01]  /*12d00*/  MOV R14, UR62 ;  /* 0x0000003e000e7c02 */ /* 0x000fe20008000f00 */
[----:B------:R-:W-:Y:S10]  /*12d10*/  ENDCOLLECTIVE ;  /* 0x000000000000791b */ /* 0x000ff40003800000 */
.L_x_2139:
[----:B------:R-:W-:Y:S05]  /*12d20*/  BSYNC B0 ;  /* 0x0000000000007941 */ /* 0x000fea0003800000 */
.L_x_2138:
[----:B------:R-:W-:Y:S05]  /*12d30*/  BRA `(.L_x_2140) ;  /* 0xffffffc400747947 */ /* 0x000fea000383ffff */
.L_x_2071:
[----:B0-----:R0:W1:Y:S02]  /*12d40*/  SYNCS.PHASECHK.TRANS64.TRYWAIT P0, [R8+URZ+0x34840], R9 ;  /* 0x03484009080075a7 */ /* 0x001064000800017f */
[----:B-1----:R-:W-:Y:S05]  /*12d50*/  @!P0 NANOSLEEP.SYNCS 0x989680 ;  /* 0x009896800000895d */ /* 0x002fea0003900000 */
[----:B------:R-:W1:Y:S02]  /*12d60*/  @!P0 SYNCS.PHASECHK.TRANS64 P0, [R8+URZ+0x34840], R9 ;  /* 0x03484009080085a7 */ /* 0x000e64000800007f */
[----:B-1----:R-:W-:Y:S05]  /*12d70*/  @!P0 BRA `(.L_x_2071) ;  /* 0xfffffffc00f08947 */ /* 0x002fea000383ffff */
[----:B------:R-:W-:Y:S05]  /*12d80*/  BRA `(.L_x_2141) ;  /* 0xffffffc400e07947 */ /* 0x000fea000383ffff */
.L_x_2074:
        /* <DEDUP_REMOVED lines=8> */
.L_x_2082:
[----:B0-----:R0:W1:Y:S02]  /*12e10*/  SYNCS.PHASECHK.TRANS64.TRYWAIT P0, [R2+URZ+0x34840], R3 ;  /* 0x03484003020075a7 */ /* 0x001064000800017f */
[----:B-1----:R-:W-:Y:S05]  /*12e20*/  @!P0 NANOSLEEP.SYNCS 0x989680 ;  /* 0x009896800000895d */ /* 0x002fea0003900000 */
[----:B------:R-:W1:Y:S02]  /*12e30*/  @!P0 SYNCS.PHASECHK.TRANS64 P0, [R2+URZ+0x34840], R3 ;  /* 0x03484003020085a7 */ /* 0x000e64000800007f */
[----:B-1----:R-:W-:Y:S05]  /*12e40*/  @!P0 BRA `(.L_x_2082) ;  /* 0xfffffffc00f08947 */ /* 0x002fea000383ffff */
[----:B------:R-:W-:Y:S05]  /*12e50*/  BRA `(.L_x_2143) ;  /* 0xffffffcc00e47947 */ /* 0x000fea000383ffff */
.L_x_2084:
[----:B0-----:R0:W1:Y:S02]  /*12e60*/  SYNCS.PHASECHK.TRANS64.TRYWAIT P0, [R3+URZ+0x60], R2 ;  /* 0x00006002030075a7 */ /* 0x001064000800017f */
[----:B-1----:R-:W-:Y:S05]  /*12e70*/  @!P0 NANOSLEEP.SYNCS 0x989680 ;  /* 0x009896800000895d */ /* 0x002fea0003900000 */
[----:B------:R-:W1:Y:S02]  /*12e80*/  @!P0 SYNCS.PHASECHK.TRANS64 P0, [R3+URZ+0x60], R2 ;  /* 0x00006002030085a7 */ /* 0x000e64000800007f */
[----:B-1----:R-:W-:Y:S05]  /*12e90*/  @!P0 BRA `(.L_x_2084) ;  /* 0xfffffffc00f08947 */ /* 0x002fea000383ffff */
[----:B------:R-:W-:Y:S05]  /*12ea0*/  BRA `(.L_x_2144) ;  /* 0xffffffd000907947 */ /* 0x000fea000383ffff */
.L_x_2089:
[----:B-1----:R1:W2:Y:S02]  /*12eb0*/  SYNCS.PHASECHK.TRANS64.TRYWAIT P0, [R2+URZ+0x34840], R3 ;  /* 0x03484003020075a7 */ /* 0x0022a4000800017f */
[----:B--2---:R-:W-:Y:S05]  /*12ec0*/  @!P0 NANOSLEEP.SYNCS 0x989680 ;  /* 0x009896800000895d */ /* 0x004fea0003900000 */
[----:B------:R-:W2:Y:S02]  /*12ed0*/  @!P0 SYNCS.PHASECHK.TRANS64 P0, [R2+URZ+0x34840], R3 ;  /* 0x03484003020085a7 */ /* 0x000ea4000800007f */
[----:B--2---:R-:W-:Y:S05]  /*12ee0*/  @!P0 BRA `(.L_x_2089) ;  /* 0xfffffffc00f08947 */ /* 0x004fea000383ffff */
[----:B------:R-:W-:Y:S05]  /*12ef0*/  BRA `(.L_x_2145) ;  /* 0xffffffd400f07947 */ /* 0x000fea000383ffff */
.L_x_2091:
[----:B0-----:R0:W1:Y:S02]  /*12f00*/  SYNCS.PHASECHK.TRANS64.TRYWAIT P1, [R3+URZ+0x60], R2 ;  /* 0x00006002030075a7 */ /* 0x001064000802017f */
[----:B-1----:R-:W-:Y:S05]  /*12f10*/  @!P1 NANOSLEEP.SYNCS 0x989680 ;  /* 0x009896800000995d */ /* 0x002fea0003900000 */
[----:B------:R-:W1:Y:S02]  /*12f20*/  @!P1 SYNCS.PHASECHK.TRANS64 P1, [R3+URZ+0x60], R2 ;  /* 0x00006002030095a7 */ /* 0x000e64000802007f */
[----:B-1----:R-:W-:Y:S05]  /*12f30*/  @!P1 BRA `(.L_x_2091) ;  /* 0xfffffffc00f09947 */ /* 0x002fea000383ffff */
[----:B------:R-:W-:Y:S05]  /*12f40*/  BRA `(.L_x_2146) ;  /* 0xffffffd8009c7947 */ /* 0x000fea000383ffff */
.L_x_2096:
[----:B--2---:R2:W3:Y:S02]  /*12f50*/  SYNCS.PHASECHK.TRANS64.TRYWAIT P0, [R2+URZ+0x34840], R3 ;  /* 0x03484003020075a7 */ /* 0x0044e4000800017f */
[----:B---3--:R-:W-:Y:S05]  /*12f60*/  @!P0 NANOSLEEP.SYNCS 0x989680 ;  /* 0x009896800000895d */ /* 0x008fea0003900000 */
[----:B------:R-:W3:Y:S02]  /*12f70*/  @!P0 SYNCS.PHASECHK.TRANS64 P0, [R2+URZ+0x34840], R3 ;  /* 0x03484003020085a7 */ /* 0x000ee4000800007f */
[----:B---3--:R-:W-:Y:S05]  /*12f80*/  @!P0 BRA `(.L_x_2096) ;  /* 0xfffffffc00f08947 */ /* 0x008fea000383ffff */
[----:B------:R-:W-:Y:S05]  /*12f90*/  BRA `(.L_x_2147) ;  /* 0xffffffdc00bc7947 */ /* 0x000fea000383ffff */
.L_x_2098:
[----:B0-----:R0:W1:Y:S02]  /*12fa0*/  SYNCS.PHASECHK.TRANS64.TRYWAIT P1, [R2+URZ+0x60], R9 ;  /* 0x00006009020075a7 */ /* 0x001064000802017f */
[----:B-1----:R-:W-:Y:S05]  /*12fb0*/  @!P1 NANOSLEEP.SYNCS 0x989680 ;  /* 0x009896800000995d */ /* 0x002fea0003900000 */
[----:B------:R-:W1:Y:S02]  /*12fc0*/  @!P1 SYNCS.PHASECHK.TRANS64 P1, [R2+URZ+0x60], R9 ;  /* 0x00006009020095a7 */ /* 0x000e64000802007f */
[----:B-1----:R-:W-:Y:S05]  /*12fd0*/  @!P1 BRA `(.L_x_2098) ;  /* 0xfffffffc00f09947 */ /* 0x002fea000383ffff */
[----:B------:R-:W-:Y:S05]  /*12fe0*/  BRA `(.L_x_2148) ;  /* 0xffffffe0006c7947 */ /* 0x000fea000383ffff */
.L_x_2105:
[----:B-1----:R1:W2:Y:S02]  /*12ff0*/  SYNCS.PHASECHK.TRANS64.TRYWAIT P0, [R3+URZ+0x34860], R2 ;  /* 0x03486002030075a7 */ /* 0x0022a4000800017f */
[----:B--2---:R-:W-:Y:S05]  /*13000*/  @!P0 NANOSLEEP.SYNCS 0x989680 ;  /* 0x009896800000895d */ /* 0x004fea0003900000 */
[----:B------:R-:W2:Y:S02]  /*13010*/  @!P0 SYNCS.PHASECHK.TRANS64 P0, [R3+URZ+0x34860], R2 ;  /* 0x03486002030085a7 */ /* 0x000ea4000800007f */
[----:B--2---:R-:W-:Y:S05]  /*13020*/  @!P0 BRA `(.L_x_2105) ;  /* 0xfffffffc00f08947 */ /* 0x004fea000383ffff */
[----:B------:R-:W-:Y:S05]  /*13030*/  BRA `(.L_x_2149) ;  /* 0xffffffe400787947 */ /* 0x000fea000383ffff */
.L_x_2107:
        /* <DEDUP_REMOVED lines=8> */
.L_x_2151:
[----:B------:R-:W-:Y:S05]  /*130c0*/  BSYNC B0 ;  /* 0x0000000000007941 */ /* 0x000fea0003800000 */
.L_x_2150:
[----:B------:R-:W-:Y:S01]  /*130d0*/  IMAD.MOV.U32 R13, RZ, RZ, R16 ;  /* 0x000000ffff0d7224 */ /* 0x000fe200078e0010 */
[----:B------:R-:W-:Y:S01]  /*130e0*/  MOV R12, 0x1 ;  /* 0x00000001000c7802 */ /* 0x000fe20000000f00 */
[----:B------:R-:W-:Y:S02]  /*130f0*/  IMAD.MOV.U32 R11, RZ, RZ, 0x1f ;  /* 0x0000001fff0b7424 */ /* 0x000fe400078e00ff */
[----:B------:R-:W-:Y:S02]  /*13100*/  IMAD.MOV.U32 R15, RZ, RZ, -0x1 ;  /* 0xffffffffff0f7424 */ /* 0x000fe400078e00ff */
[----:B------:R-:W-:-:S07]  /*13110*/  IMAD.MOV.U32 R4, RZ, RZ, R14 ;  /* 0x000000ffff047224 */ /* 0x000fce00078e000e */
[----:B------:R-:W-:Y:S05]  /*13120*/  WARPSYNC.COLLECTIVE R15, `(.L_x_2152) ;  /* 0x000000000f087348 */ /* 0x000fea0003c00000 */
[----:B------:R0:W1:Y:S02]  /*13130*/  SHFL.IDX P6, R14, R13, R12, R11 ;  /* 0x0000000c0d0e7389 */ /* 0x00006400000c000b */
[----:B01----:R-:W-:Y:S01]  /*13140*/  ENDCOLLECTIVE ;  /* 0x000000000000791b */ /* 0x003fe20003800000 */
.L_x_2152:
[----:B------:R-:W-:Y:S01]  /*13150*/  IMAD.MOV.U32 R16, RZ, RZ, R14 ;  /* 0x000000ffff107224 */ /* 0x000fe200078e000e */
[----:B------:R-:W-:Y:S06]  /*13160*/  BRA `(.L_x_2153) ;  /* 0xffffffe800007947 */ /* 0x000fec000383ffff */
.L_x_2110:
[----:B------:R-:W-:Y:S01]  /*13170*/  BSSY B0, `(.L_x_2154) ;  /* 0x0000008000007945 */ /* 0x000fe20003800000 */
[----:B0----5:R-:W-:Y:S01]  /*13180*/  IMAD.MOV.U32 R13, RZ, RZ, R17 ;  /* 0x000000ffff0d7224 */ /* 0x021fe200078e0011 */
[----:B------:R-:W-:Y:S01]  /*13190*/  MOV R15, 0xffffffff ;  /* 0xffffffff000f7802 */ /* 0x000fe20000000f00 */
[----:B------:R-:W-:Y:S02]  /*131a0*/  IMAD.MOV.U32 R12, RZ, RZ, 0x1 ;  /* 0x00000001ff0c7424 */ /* 0x000fe400078e00ff */
[----:B------:R-:W-:-:S07]  /*131b0*/  IMAD.MOV.U32 R11, RZ, RZ, RZ ;  /* 0x000000ffff0b7224 */ /* 0x000fce00078e00ff */
[----:B-1234-:R-:W-:Y:S05]  /*131c0*/  WARPSYNC.COLLECTIVE R15, `(.L_x_2155) ;  /* 0x000000000f087348 */ /* 0x01efea0003c00000 */
[----:B------:R0:W0:Y:S02]  /*131d0*/  SHFL.UP P6, R14, R13, R12, R11 ;  /* 0x0400000c0d0e7389 */ /* 0x00002400000c000b */
[----:B01234-:R-:W-:Y:S01]  /*131e0*/  ENDCOLLECTIVE ;  /* 0x000000000000791b */ /* 0x01ffe20003800000 */
.L_x_2155:
[----:B------:R-:W-:Y:S05]  /*131f0*/  BSYNC B0 ;  /* 0x0000000000007941 */ /* 0x000fea0003800000 */
.L_x_2154:
        /* <DEDUP_REMOVED lines=10> */
.L_x_2156:
        /* <DEDUP_REMOVED lines=8> */
.L_x_2157:
        /* <DEDUP_REMOVED lines=8> */
.L_x_2158:
        /* <DEDUP_REMOVED lines=8> */
.L_x_2159:
[----:B------:R-:W-:Y:S02]  /*13420*/  IMAD.MOV.U32 R12, RZ, RZ, 0x1f ;  /* 0x0000001fff0c7424 */ /* 0x000fe400078e00ff */
[----:B------:R-:W-:Y:S01]  /*13430*/  IMAD.MOV.U32 R11, RZ, RZ, 0x1f ;  /* 0x0000001fff0b7424 */ /* 0x000fe200078e00ff */
[----:B------:R-:W-:-:S04]  /*13440*/  SEL R2, R14, RZ, P0 ;  /* 0x000000ff0e027207 */ /* 0x000fc80000000000 */
[----:B------:R-:W-:-:S05]  /*13450*/  IADD3 R2, R5, R2, RZ ;  /* 0x0000000205027210 */ /* 0x000fca0007ffe0ff */
[----:B------:R-:W-:-:S07]  /*13460*/  IMAD.MOV.U32 R13, RZ, RZ, R2 ;  /* 0x000000ffff0d7224 */ /* 0x000fce00078e0002 */
[----:B------:R-:W-:Y:S05]  /*13470*/  WARPSYNC.COLLECTIVE R15, `(.L_x_2160) ;  /* 0x000000000f087348 */ /* 0x000fea0003c00000 */
[----:B------:R0:W1:Y:S02]  /*13480*/  SHFL.IDX P6, R14, R13, R12, R11 ;  /* 0x0000000c0d0e7389 */ /* 0x00006400000c000b */
[----:B01----:R-:W-:Y:S01]  /*13490*/  ENDCOLLECTIVE ;  /* 0x000000000000791b */ /* 0x003fe20003800000 */
.L_x_2160:
[----:B------:R-:W-:Y:S05]  /*134a0*/  BRA `(.L_x_2161) ;  /* 0xffffffe400c87947 */ /* 0x000fea000383ffff */
.L_x_2115:
[----:B------:R-:W-:Y:S01]  /*134b0*/  BSSY B0, `(.L_x_2162) ;  /* 0x0000008000007945 */ /* 0x000fe20003800000 */
[----:B-----5:R-:W-:Y:S01]  /*134c0*/  IMAD.MOV.U32 R13, RZ, RZ, R17 ;  /* 0x000000ffff0d7224 */ /* 0x020fe200078e0011 */
[----:B------:R-:W-:Y:S01]  /*134d0*/  MOV R15, 0xffffffff ;  /* 0xffffffff000f7802 */ /* 0x000fe20000000f00 */
[----:B------:R-:W-:Y:S02]  /*134e0*/  IMAD.MOV.U32 R12, RZ, RZ, 0x1 ;  /* 0x00000001ff0c7424 */ /* 0x000fe400078e00ff */
[----:B------:R-:W-:-:S07]  /*134f0*/  IMAD.MOV.U32 R11, RZ, RZ, RZ ;  /* 0x000000ffff0b7224 */ /* 0x000fce00078e00ff */
[----:B0-----:R-:W-:Y:S05]  /*13500*/  WARPSYNC.COLLECTIVE R15, `(.L_x_2163) ;  /* 0x000000000f087348 */ /* 0x001fea0003c00000 */
[----:B------:R1:W2:Y:S02]  /*13510*/  SHFL.UP P6, R14, R13, R12, R11 ;  /* 0x0400000c0d0e7389 */ /* 0x0002a400000c000b */
[----:B012---:R-:W-:Y:S01]  /*13520*/  ENDCOLLECTIVE ;  /* 0x000000000000791b */ /* 0x007fe20003800000 */
.L_x_2163:
[----:B------:R-:W-:Y:S05]  /*13530*/  BSYNC B0 ;  /* 0x0000000000007941 */ /* 0x000fea0003800000 */
.L_x_2162:
        /* <DEDUP_REMOVED lines=10> */
.L_x_2164:
        /* <DEDUP_REMOVED lines=8> */
.L_x_2165:
        /* <DEDUP_REMOVED lines=8> */
.L_x_2166:
        /* <DEDUP_REMOVED lines=8> */
.L_x_2167:
        /* <DEDUP_REMOVED lines=8> */
.L_x_2168:
[----:B------:R-:W-:Y:S05]  /*137e0*/  BRA `(.L_x_2169) ;  /* 0xffffffe400b07947 */ /* 0x000fea000383ffff */
.L_x_2117:
[----:B------:R-:W-:Y:S01]  /*137f0*/  BSSY B0, `(.L_x_2170) ;  /* 0x0000006000007945 */ /* 0x000fe20003800000 */
[----:B------:R-:W-:Y:S01]  /*13800*/  PLOP3.LUT P6, PT, P6, PT, PT, 0x8, 0x0 ;  /* 0x000000000000781c */ /* 0x000fe200037ce170 */
[----:B------:R-:W-:-:S12]  /*13810*/  IMAD.MOV.U32 R15, RZ, RZ, -0x1 ;  /* 0xffffffffff0f7424 */ /* 0x000fd800078e00ff */
[----:B0-----:R-:W-:Y:S05]  /*13820*/  WARPSYNC.COLLECTIVE R15, `(.L_x_2171) ;  /* 0x000000000f087348 */ /* 0x001fea0003c00000 */
[----:B------:R-:W-:Y:S01]  /*13830*/  VOTE.ANY R14, PT, P6 ;  /* 0x00000000000e7806 */ /* 0x000fe200030e0100 */
[----:B0-----:R-:W-:Y:S06]  /*13840*/  ENDCOLLECTIVE ;  /* 0x000000000000791b */ /* 0x001fec0003800000 */
.L_x_2171:
[----:B------:R-:W-:Y:S05]  /*13850*/  BSYNC B0 ;  /* 0x0000000000007941 */ /* 0x000fea0003800000 */
.L_x_2170:
[----:B------:R-:W-:Y:S02]  /*13860*/  IMAD.MOV.U32 R3, RZ, RZ, R14 ;  /* 0x000000ffff037224 */ /* 0x000fe400078e000e */
[----:B------:R-:W-:Y:S02]  /*13870*/  IMAD.MOV.U32 R13, RZ, RZ, R17 ;  /* 0x000000ffff0d7224 */ /* 0x000fe400078e0011 */
[----:B------:R-:W0:Y:S01]  /*13880*/  POPC R6, R3 ;  /* 0x0000000300067309 */ /* 0x000e220000000000 */
[----:B------:R-:W-:Y:S02]  /*13890*/  IMAD.MOV.U32 R11, RZ, RZ, 0x1f ;  /* 0x0000001fff0b7424 */ /* 0x000fe400078e00ff */
[----:B------:R-:W-:Y:S01]  /*138a0*/  IMAD.MOV.U32 R15, RZ, RZ, -0x1 ;  /* 0xffffffffff0f7424 */ /* 0x000fe200078e00ff */
[----:B0-----:R-:W-:-:S07]  /*138b0*/  MOV R12, R6 ;  /* 0x00000006000c7202 */ /* 0x001fce0000000f00 */
[----:B------:R-:W-:Y:S05]  /*138c0*/  WARPSYNC.COLLECTIVE R15, `(.L_x_2172) ;  /* 0x000000000f087348 */ /* 0x000fea0003c00000 */
[----:B------:R0:W1:Y:S02]  /*138d0*/  SHFL.IDX P6, R14, R13, R12, R11 ;  /* 0x0000000c0d0e7389 */ /* 0x00006400000c000b */
[----:B01----:R-:W-:Y:S01]  /*138e0*/  ENDCOLLECTIVE ;  /* 0x000000000000791b */ /* 0x003fe20003800000 */
.L_x_2172:
[----:B------:R-:W-:Y:S01]  /*138f0*/  IMAD.MOV.U32 R17, RZ, RZ, R14 ;  /* 0x000000ffff117224 */ /* 0x000fe200078e000e */
[----:B------:R-:W-:Y:S06]  /*13900*/  BRA `(.L_x_2173) ;  /* 0xffffffe400a07947 */ /* 0x000fec000383ffff */
.L_x_2119:
[----:B------:R-:W-:Y:S01]  /*13910*/  BSSY B0, `(.L_x_2174) ;  /* 0x0000007000007945 */ /* 0x000fe20003800000 */
[----:B------:R-:W-:Y:S02]  /*13920*/  IMAD.MOV.U32 R13, RZ, RZ, R2 ;  /* 0x000000ffff0d7224 */ /* 0x000fe400078e0002 */
[----:B------:R-:W-:Y:S02]  /*13930*/  IMAD.MOV.U32 R11, RZ, RZ, 0x1f ;  /* 0x0000001fff0b7424 */ /* 0x000fe400078e00ff */
[----:B------:R-:W-:-:S07]  /*13940*/  IMAD.MOV.U32 R15, RZ, RZ, -0x1 ;  /* 0xffffffffff0f7424 */ /* 0x000fce00078e00ff */
[----:B012---:R-:W-:Y:S05]  /*13950*/  WARPSYNC.COLLECTIVE R15, `(.L_x_2175) ;  /* 0x000000000f087348 */ /* 0x007fea0003c00000 */
[----:B------:R3:W4:Y:S02]  /*13960*/  SHFL.IDX P6, R14, R13, R12, R11 ;  /* 0x0000000c0d0e7389 */ /* 0x00072400000c000b */
[----:B01234-:R-:W-:Y:S01]  /*13970*/  ENDCOLLECTIVE ;  /* 0x000000000000791b */ /* 0x01ffe20003800000 */
.L_x_2175:
[----:B------:R-:W-:Y:S05]  /*13980*/  BSYNC B0 ;  /* 0x0000000000007941 */ /* 0x000fea0003800000 */
.L_x_2174:
[----:B------:R-:W-:Y:S01]  /*13990*/  MOV R7, R14 ;  /* 0x0000000e00077202 */ /* 0x000fe20000000f00 */
[----:B------:R-:W-:Y:S06]  /*139a0*/  BRA `(.L_x_2118) ;  /* 0xffffffe400947947 */ /* 0x000fec000383ffff */
.L_x_2123:
[----:B-1----:R1:W2:Y:S02]  /*139b0*/  SYNCS.PHASECHK.TRANS64.TRYWAIT P0, [R0+URZ+0x34820], R3 ;  /* 0x03482003000075a7 */ /* 0x0022a4000800017f */
[----:B--2---:R-:W-:Y:S05]  /*139c0*/  @!P0 NANOSLEEP.SYNCS 0x989680 ;  /* 0x009896800000895d */ /* 0x004fea0003900000 */
[----:B------:R-:W2:Y:S02]  /*139d0*/  @!P0 SYNCS.PHASECHK.TRANS64 P0, [R0+URZ+0x34820], R3 ;  /* 0x03482003000085a7 */ /* 0x000ea4000800007f */
[----:B--2---:R-:W-:Y:S05]  /*139e0*/  @!P0 BRA `(.L_x_2123) ;  /* 0xfffffffc00f08947 */ /* 0x004fea000383ffff */
[----:B------:R-:W-:Y:S05]  /*139f0*/  BRA `(.L_x_2176) ;  /* 0xffffffec000c7947 */ /* 0x000fea000383ffff */
.L_x_2124:
[----:B------:R-:W2:Y:S01]  /*13a00*/  S2R R2, SR_TID.X ;  /* 0x0000000000027919 */ /* 0x000ea20000002100 */
[----:B------:R-:W-:Y:S01]  /*13a10*/  BSSY B0, `(.L_x_2177) ;  /* 0x000000a000007945 */ /* 0x000fe20003800000 */
[----:B------:R-:W-:Y:S02]  /*13a20*/  IMAD.MOV.U32 R12, RZ, RZ, RZ ;  /* 0x000000ffff0c7224 */ /* 0x000fe400078e00ff */
[----:B------:R-:W-:Y:S02]  /*13a30*/  IMAD.MOV.U32 R11, RZ, RZ, 0x1f ;  /* 0x0000001fff0b7424 */ /* 0x000fe400078e00ff */
[----:B------:R-:W-:Y:S01]  /*13a40*/  IMAD.MOV.U32 R15, RZ, RZ, -0x1 ;  /* 0xffffffffff0f7424 */ /* 0x000fe200078e00ff */
[----:B--2---:R-:W-:-:S04]  /*13a50*/  SHF.R.U32.HI R2, RZ, 0x5, R2 ;  /* 0x00000005ff027819 */ /* 0x004fc80000011602 */
[----:B------:R-:W-:-:S05]  /*13a60*/  LOP3.LUT R2, R2, 0x3, RZ, 0xc0, !PT ;  /* 0x0000000302027812 */ /* 0x000fca00078ec0ff */
[----:B0-----:R-:W-:-:S07]  /*13a70*/  IMAD.MOV.U32 R13, RZ, RZ, R2 ;  /* 0x000000ffff0d7224 */ /* 0x001fce00078e0002 */
[----:B-1----:R-:W-:Y:S05]  /*13a80*/  WARPSYNC.COLLECTIVE R15, `(.L_x_2178) ;  /* 0x000000000f087348 */ /* 0x002fea0003c00000 */
[----:B------:R0:W2:Y:S02]  /*13a90*/  SHFL.IDX P6, R14, R13, R12, R11 ;  /* 0x0000000c0d0e7389 */ /* 0x0000a400000c000b */
[----:B012---:R-:W-:Y:S01]  /*13aa0*/  ENDCOLLECTIVE ;  /* 0x000000000000791b */ /* 0x007fe20003800000 */
.L_x_2178:
[----:B------:R-:W-:Y:S05]  /*13ab0*/  BSYNC B0 ;  /* 0x0000000000007941 */ /* 0x000fea0003800000 */
.L_x_2177:
[----:B------:R-:W-:Y:S05]  /*13ac0*/  BRA `(.L_x_2179) ;  /* 0xffffffe800f47947 */ /* 0x000fea000383ffff */
.L_x_2127:
[----:B------:R-:W-:Y:S01]  /*13ad0*/  BSSY B1, `(.L_x_2180) ;  /* 0x0000006000017945 */ /* 0x000fe20003800000 */
[----:B------:R-:W-:-:S07]  /*13ae0*/  IMAD.MOV.U32 R15, RZ, RZ, -0x1 ;  /* 0xffffffffff0f7424 */ /* 0x000fce00078e00ff */
[----:B012---:R-:W-:Y:S05]  /*13af0*/  WARPSYNC.COLLECTIVE R15, `(.L_x_2181) ;  /* 0x000000000f0c7348 */ /* 0x007fea0003c00000 */
[----:B------:R-:W-:Y:S02]  /*13b00*/  ELECT P6, UR62, PT ;  /* 0x00000000003e782f */ /* 0x000fe400038c0000 */
[----:B------:R-:W-:Y:S01]  /*13b10*/  MOV R14, UR62 ;  /* 0x0000003e000e7c02 */ /* 0x000fe20008000f00 */
[----:B012---:R-:W-:Y:S10]  /*13b20*/  ENDCOLLECTIVE ;  /* 0x000000000000791b */ /* 0x007ff40003800000 */
.L_x_2181:
[----:B------:R-:W-:Y:S05]  /*13b30*/  BSYNC B1 ;  /* 0x0000000000017941 */ /* 0x000fea0003800000 */
.L_x_2180:
[----:B------:R-:W-:Y:S05]  /*13b40*/  BRA `(.L_x_2182) ;  /* 0xffffffe800ec7947 */ /* 0x000fea000383ffff */
.L_x_2129:
[----:B-1----:R1:W2:Y:S02]  /*13b50*/  SYNCS.PHASECHK.TRANS64.TRYWAIT P0, [R6+URZ], R5 ;  /* 0x00000005060075a7 */ /* 0x0022a4000800017f */
[----:B--2---:R-:W-:Y:S05]  /*13b60*/  @!P0 NANOSLEEP.SYNCS 0x989680 ;  /* 0x009896800000895d */ /* 0x004fea0003900000 */
[----:B------:R-:W2:Y:S02]  /*13b70*/  @!P0 SYNCS.PHASECHK.TRANS64 P0, [R6+URZ], R5 ;  /* 0x00000005060085a7 */ /* 0x000ea4000800007f */
[----:B--2---:R-:W-:Y:S05]  /*13b80*/  @!P0 BRA `(.L_x_2129) ;  /* 0xfffffffc00f08947 */ /* 0x004fea000383ffff */
[----:B------:R-:W-:Y:S05]  /*13b90*/  BRA `(.L_x_2183) ;  /* 0xffffffec00307947 */ /* 0x000fea000383ffff */
.L_x_2130:
[----:B--2---:R2:W3:Y:S02]  /*13ba0*/  SYNCS.PHASECHK.TRANS64.TRYWAIT P0, [R7+URZ], R2 ;  /* 0x00000002070075a7 */ /* 0x0044e4000800017f */
[----:B---3--:R-:W-:Y:S05]  /*13bb0*/  @!P0 NANOSLEEP.SYNCS 0x989680 ;  /* 0x009896800000895d */ /* 0x008fea0003900000 */
[----:B------:R-:W3:Y:S02]  /*13bc0*/  @!P0 SYNCS.PHASECHK.TRANS64 P0, [R7+URZ], R2 ;  /* 0x00000002070085a7 */ /* 0x000ee4000800007f */
[----:B---3--:R-:W-:Y:S05]  /*13bd0*/  @!P0 BRA `(.L_x_2130) ;  /* 0xfffffffc00f08947 */ /* 0x008fea000383ffff */
[----:B------:R-:W-:Y:S05]  /*13be0*/  BRA `(.L_x_2184) ;  /* 0xffffffec00247947 */ /* 0x000fea000383ffff */
.L_x_2132:
[----:B---3--:R3:W4:Y:S02]  /*13bf0*/  SYNCS.PHASECHK.TRANS64.TRYWAIT P0, [R4+URZ], R5 ;  /* 0x00000005040075a7 */ /* 0x008724000800017f */
[----:B----4-:R-:W-:Y:S05]  /*13c00*/  @!P0 NANOSLEEP.SYNCS 0x989680 ;  /* 0x009896800000895d */ /* 0x010fea0003900000 */
[----:B------:R-:W4:Y:S02]  /*13c10*/  @!P0 SYNCS.PHASECHK.TRANS64 P0, [R4+URZ], R5 ;  /* 0x00000005040085a7 */ /* 0x000f24000800007f */
[----:B----4-:R-:W-:Y:S05]  /*13c20*/  @!P0 BRA `(.L_x_2132) ;  /* 0xfffffffc00f08947 */ /* 0x010fea000383ffff */
[----:B------:R-:W-:Y:S05]  /*13c30*/  BRA `(.L_x_2185) ;  /* 0xffffffec002c7947 */ /* 0x000fea000383ffff */
.L_x_2186:
        /* <DEDUP_REMOVED lines=12> */
.L_x_2664:


//--------------------- .text._ZN7cutlass13device_kernelIN5flash11enable_sm90INS1_16FlashAttnFwdSm90INS1_25CollectiveMainloopFwdSm90ILi2EN4cute5tupleIJNS5_1CILi1EEES8_S8_EEENS6_IJNS7_ILi128EEESA_NS7_ILi192EEEEEELi128ENS_10bfloat16_tEfNS_4arch4Sm90ELb1ELb0ELb1ELb1ELb0ELb1ELb0ELb1ELb1ELb0ELb0ELb0EEENS1_21CollectiveEpilogueFwdINS6_IJSA_SA_SA_EEES9_SD_SF_Li256ELb1ELb0ELb0ELb0EEENS1_36VarlenDynamicPersistentTileSchedulerILi128ELi128ELi256ELi32ELb0ELb0ELb1ELb1ELb1ELb1EEEEEEEEEvNT_6ParamsE --------------------------
	.section	.text._ZN7cutlass13device_kernelIN5flash11enable_sm90INS1_16FlashAttnFwdSm90INS1_25CollectiveMainloopFwdSm90ILi2EN4cute5tupleIJNS5_1CILi1EEES8_S8_EEENS6_IJNS7_ILi128EEESA_NS7_ILi192EEEEEELi128ENS_10bfloat16_tEfNS_4arch4Sm90ELb1ELb0ELb1ELb1ELb0ELb1ELb0ELb1ELb1ELb0ELb0ELb0EEENS1_21CollectiveEpilogueFwdINS6_IJSA_SA_SA_EEES9_SD_SF_Li256ELb1ELb0ELb0ELb0EEENS1_36VarlenDynamicPersistentTileSchedulerILi128ELi128ELi256ELi32ELb0ELb0ELb1ELb1ELb1ELb1EEEEEEEEEvNT_6ParamsE,"ax",@progbits
	.align	128
.text._ZN7cutlass13device_kernelIN5flash11enable_sm90INS1_16FlashAttnFwdSm90INS1_25CollectiveMainloopFwdSm90ILi2EN4cute5tupleIJNS5_1CILi1EEES8_S8_EEENS6_IJNS7_ILi128EEESA_NS7_ILi192EEEEEELi128ENS_10bfloat16_tEfNS_4arch4Sm90ELb1ELb0ELb1ELb1ELb0ELb1ELb0ELb1ELb1ELb0ELb0ELb0EEENS1_21CollectiveEpilogueFwdINS6_IJSA_SA_SA_EEES9_SD_SF_Li256ELb1ELb0ELb0ELb0EEENS1_36VarlenDynamicPersistentTileSchedulerILi128ELi128ELi256ELi32ELb0ELb0ELb1ELb1ELb1ELb1EEEEEEEEEvNT_6ParamsE:
        .type           _ZN7cutlass13device_kernelIN5flash11enable_sm90INS1_16FlashAttnFwdSm90INS1_25CollectiveMainloopFwdSm90ILi2EN4cute5tupleIJNS5_1CILi1EEES8_S8_EEENS6_IJNS7_ILi128EEESA_NS7_ILi192EEEEEELi128ENS_10bfloat16_tEfNS_4arch4Sm90ELb1ELb0ELb1ELb1ELb0ELb1ELb0ELb1ELb1ELb0ELb0ELb0EEENS1_21CollectiveEpilogueFwdINS6_IJSA_SA_SA_EEES9_SD_SF_Li256ELb1ELb0ELb0ELb0EEENS1_36VarlenDynamicPersistentTileSchedulerILi128ELi128ELi256ELi32ELb0ELb0ELb1ELb1ELb1ELb1EEEEEEEEEvNT_6ParamsE,@function
        .size           _ZN7cutlass13device_kernelIN5flash11enable_sm90INS1_16FlashAttnFwdSm90INS1_25CollectiveMainloopFwdSm90ILi2EN4cute5tupleIJNS5_1CILi1EEES8_S8_EEENS6_IJNS7_ILi128EEESA_NS7_ILi192EEEEEELi128ENS_10bfloat16_tEfNS_4arch4Sm90ELb1ELb0ELb1ELb1ELb0ELb1ELb0ELb1ELb1ELb0ELb0ELb0EEENS1_21CollectiveEpilogueFwdINS6_IJSA_SA_SA_EEES9_SD_SF_Li256ELb1ELb0ELb0ELb0EEENS1_36VarlenDynamicPersistentTileSchedulerILi128ELi128ELi256ELi32ELb0ELb0ELb1ELb1ELb1ELb1EEEEEEEEEvNT_6ParamsE,(.L_x_2665 - _ZN7cutlass13device_kernelIN5flash11enable_sm90INS1_16FlashAttnFwdSm90INS1_25CollectiveMainloopFwdSm90ILi2EN4cute5tupleIJNS5_1CILi1EEES8_S8_EEENS6_IJNS7_ILi128EEESA_NS7_ILi192EEEEEELi128ENS_10bfloat16_tEfNS_4arch4Sm90ELb1ELb0ELb1ELb1ELb0ELb1ELb0ELb1ELb1ELb0ELb0ELb0EEENS1_21CollectiveEpilogueFwdINS6_IJSA_SA_SA_EEES9_SD_SF_Li256ELb1ELb0ELb0ELb0EEENS1_36VarlenDynamicPersistentTileSchedulerILi128ELi128ELi256ELi32ELb0ELb0ELb1ELb1ELb1ELb1EEEEEEEEEvNT_6ParamsE)
        .other          _ZN7cutlass13device_kernelIN5flash11enable_sm90INS1_16FlashAttnFwdSm90INS1_25CollectiveMainloopFwdSm90ILi2EN4cute5tupleIJNS5_1CILi1EEES8_S8_EEENS6_IJNS7_ILi128EEESA_NS7_ILi192EEEEEELi128ENS_10bfloat16_tEfNS_4arch4Sm90ELb1ELb0ELb1ELb1ELb0ELb1ELb0ELb1ELb1ELb0ELb0ELb0EEENS1_21CollectiveEpilogueFwdINS6_IJSA_SA_SA_EEES9_SD_SF_Li256ELb1ELb0ELb0ELb0EEENS1_36VarlenDynamicPersistentTileSchedulerILi128ELi128ELi256ELi32ELb0ELb0ELb1ELb1ELb1ELb1EEEEEEEEEvNT_6ParamsE,@"STO_CUDA_ENTRY STV_DEFAULT"
_ZN7cutlass13device_kernelIN5flash11enable_sm90INS1_16FlashAttnFwdSm90INS1_25CollectiveMainloopFwdSm90ILi2EN4cute5tupleIJNS5_1CILi1EEES8_S8_EEENS6_IJNS7_ILi128EEESA_NS7_ILi192EEEEEELi128ENS_10bfloat16_tEfNS_4arch4Sm90ELb1ELb0ELb1ELb1ELb0ELb1ELb0ELb1ELb1ELb0ELb0ELb0EEENS1_21CollectiveEpilogueFwdINS6_IJSA_SA_SA_EEES9_SD_SF_Li256ELb1ELb0ELb0ELb0EEENS1_36VarlenDynamicPersistentTileSchedulerILi128ELi128ELi256ELi32ELb0ELb0ELb1ELb1ELb1ELb1EEEEEEEEEvNT_6ParamsE:
        /* <DEDUP_REMOVED lines=26> */
.L_x_2188:
[----:B------:R-:W-:Y:S05]  /*01a0*/  BSYNC B0 ;  /* 0x0000000000007941 */ /* 0x000fea0003800000 */
.L_x_2187:
        /* <DEDUP_REMOVED lines=40> */
.L_x_2189:
        /* <DEDUP_REMOVED lines=22> */
.L_x_2190:
        /* <DEDUP_REMOVED lines=18> */
.L_x_2191:
        /* <DEDUP_REMOVED lines=22> */
.L_x_2192:
        /* <DEDUP_REMOVED lines=22> */
.L_x_2193:
        /* <DEDUP_REMOVED lines=9> */
.L_x_2196:
        /* <DEDUP_REMOVED lines=9> */
[----:B------:R-:W-:Y:S01]  /*0a90*/  IMAD.U32 R18, RZ, RZ, UR4 ;  /* 0x00000004ff127e24 */ /* 0x000fe2000f8e00ff */
[----:B------:R-:W-:-:S04]  /*0aa0*/  ULDC UR4, c[0x0][0xc14] ;  /* 0x0003050000047ab9 */ /* 0x000fc80000000800 */
[----:B------:R-:W1:Y:S01]  /*0ab0*/  LDS.128 R192, [R18+0x348d0] ;  /* 0x0348d00012c07984 */ /* 0x000e620000000c00 */
[----:B------:R-:W-:Y:S06]  /*0ac0*/  BAR.ARV 0x4, 0x120 ;  /* 0x0104800000007b1d */ /* 0x000fec0000002000 */
[----:B-1----:R-:W-:-:S13]  /*0ad0*/  ISETP.GE.AND P0, PT, R195, UR4, PT ;  /* 0x00000004c3007c0c */ /* 0x002fda000bf06270 */
[----:B------:R-:W-:Y:S05]  /*0ae0*/  @P0 BRA `(.L_x_2197) ;  /* 0x0000023c002c0947 */ /* 0x000fea0003800000 */
[----:B------:R-:W2:Y:S01]  /*0af0*/  LDL.LU R11, [R1+0x34] ;  /* 0x00003400010b7983 */ /* 0x000ea20000300800 */
[----:B------:R-:W-:Y:S01]  /*0b00*/  VIADD R213, R3, 0xffffff80 ;  /* 0xffffff8003d57836 */ /* 0x000fe20000000000 */
[----:B------:R-:W-:Y:S01]  /*0b10*/  CS2R R188, SRZ ;  /* 0x0000000000bc7805 */ /* 0x000fe2000001ff00 */
[----:B------:R-:W-:Y:S02]  /*0b20*/  VIADD R215, R18, 0x10400 ;  /* 0x0001040012d77836 */ /* 0x000fe40000000000 */
[----:B------:R-:W-:Y:S01]  /*0b30*/  IMAD.MOV.U32 R209, RZ, RZ, RZ ;  /* 0x000000ffffd17224 */ /* 0x000fe200078e00ff */
[----:B------:R-:W-:Y:S01]  /*0b40*/  SHF.R.S32.HI R0, RZ, 0x1f, R213 ;  /* 0x0000001fff007819 */ /* 0x000fe200000114d5 */
[----:B------:R-:W-:Y:S02]  /*0b50*/  IMAD.MOV.U32 R19, RZ, RZ, RZ ;  /* 0x000000ffff137224 */ /* 0x000fe400078e00ff */
[----:B------:R-:W-:Y:S01]  /*0b60*/  IMAD.MOV.U32 R185, RZ, RZ, RZ ;  /* 0x000000ffffb97224 */ /* 0x000fe200078e00ff */
[----:B------:R-:W-:-:S02]  /*0b70*/  LEA.HI R3, R0, R213, RZ, 0x7 ;  /* 0x000000d500037211 */ /* 0x000fc400078f38ff */
[CC--:B0-----:R-:W-:Y:S02]  /*0b80*/  LEA.HI R2, R0.reuse, R213.reuse, RZ, 0x4 ;  /* 0x000000d500027211 */ /* 0x0c1fe400078f20ff */
[----:B------:R-:W-:Y:S02]  /*0b90*/  LOP3.LUT R218, R3, 0xffffff80, RZ, 0xc0, !PT ;  /* 0xffffff8003da7812 */ /* 0x000fe400078ec0ff */
[----:B------:R-:W-:Y:S02]  /*0ba0*/  SHF.R.S32.HI R5, RZ, 0x4, R2 ;  /* 0x00000004ff057819 */ /* 0x000fe40000011402 */
[CC--:B------:R-:W-:Y:S01]  /*0bb0*/  LEA.HI R197, R0.reuse, R213.reuse, RZ, 0x5 ;  /* 0x000000d500c57211 */ /* 0x0c0fe200078f28ff */
[----:B------:R-:W-:Y:S01]  /*0bc0*/  IMAD.IADD R218, R213, 0x1, -R218 ;  /* 0x00000001d5da7824 */ /* 0x000fe200078e0ada */
[CC--:B------:R-:W-:Y:S02]  /*0bd0*/  LEA.HI R202, R0.reuse, R213.reuse, RZ, 0x3 ;  /* 0x000000d500ca7211 */ /* 0x0c0fe400078f18ff */
[----:B------:R-:W-:-:S02]  /*0be0*/  LEA.HI R10, R0, R213, RZ, 0x2 ;  /* 0x000000d5000a7211 */ /* 0x000fc400078f10ff */
[----:B------:R-:W-:Y:S02]  /*0bf0*/  SHF.R.S32.HI R7, RZ, 0x1f, R218 ;  /* 0x0000001fff077819 */ /* 0x000fe400000114da */
[C---:B------:R-:W-:Y:S02]  /*0c00*/  LOP3.LUT R0, R2.reuse, 0x3fffff0, RZ, 0xc0, !PT ;  /* 0x03fffff002007812 */ /* 0x040fe400078ec0ff */
[----:B------:R-:W-:Y:S02]  /*0c10*/  LEA.HI R6, R7, R218, RZ, 0x2 ;  /* 0x000000da07067211 */ /* 0x000fe400078f10ff */
[----:B------:R-:W-:Y:S01]  /*0c20*/  LEA.HI R2, R2, R5, RZ, 0x1 ;  /* 0x0000000502027211 */ /* 0x000fe200078f08ff */
[----:B------:R-:W-:Y:S01]  /*0c30*/  IMAD.IADD R0, R213, 0x1, -R0 ;  /* 0x00000001d5007824 */ /* 0x000fe200078e0a00 */
[--C-:B------:R-:W-:Y:S02]  /*0c40*/  SHF.R.S32.HI R8, RZ, 0x2, R6.reuse ;  /* 0x00000002ff087819 */ /* 0x100fe40000011406 */
[----:B------:R-:W-:-:S02]  /*0c50*/  SHF.R.S32.HI R9, RZ, 0x1f, R6 ;  /* 0x0000001fff097819 */ /* 0x000fc40000011406 */
[----:B------:R-:W-:Y:S02]  /*0c60*/  LOP3.LUT R4, R202, 0x1ffffff8, RZ, 0xc0, !PT ;  /* 0x1ffffff8ca047812 */ /* 0x000fe400078ec0ff */
[----:B------:R-:W-:Y:S02]  /*0c70*/  LOP3.LUT R2, R2, 0x1ffffffe, RZ, 0xc0, !PT ;  /* 0x1ffffffe02027812 */ /* 0x000fe400078ec0ff */
[----:B------:R-:W-:Y:S01]  /*0c80*/  LOP3.LUT R12, R10, 0xfffffffc, RZ, 0xc0, !PT ;  /* 0xfffffffc0a0c7812 */ /* 0x000fe200078ec0ff */
[----:B------:R-:W-:Y:S01]  /*0c90*/  IMAD.IADD R4, R213, 0x1, -R4 ;  /* 0x00000001d5047824 */ /* 0x000fe200078e0a04 */
[----:B------:R-:W-:Y:S01]  /*0ca0*/  LEA.HI R9, R9, R8, RZ, 0x3 ;  /* 0x0000000809097211 */ /* 0x000fe200078f18ff */
[----:B------:R-:W-:Y:S01]  /*0cb0*/  IMAD.IADD R2, R5, 0x1, -R2 ;  /* 0x0000000105027824 */ /* 0x000fe200078e0a02 */
[----:B------:R-:W-:Y:S01]  /*0cc0*/  SHF.R.S32.HI R184, RZ, 0x2, R10 ;  /* 0x00000002ffb87819 */ /* 0x000fe2000001140a */
[----:B------:R-:W-:Y:S01]  /*0cd0*/  IMAD.IADD R213, R213, 0x1, -R12 ;  /* 0x00000001d5d57824 */ /* 0x000fe200078e0a0c */
[----:B------:R-:W-:Y:S01]  /*0ce0*/  SHF.R.S32.HI R5, RZ, 0x1f, R10 ;  /* 0x0000001fff057819 */ /* 0x000fe2000001140a */
[----:B------:R-:W-:Y:S01]  /*0cf0*/  IMAD.SHL.U32 R200, R4, 0x8, RZ ;  /* 0x0000000804c87824 */ /* 0x000fe200078e00ff */
[----:B------:R-:W-:Y:S01]  /*0d00*/  LOP3.LUT R9, R9, 0xfffffff8, RZ, 0xc0, !PT ;  /* 0xfffffff809097812 */ /* 0x000fe200078ec0ff */
[----:B------:R-:W-:Y:S01]  /*0d10*/  IMAD.SHL.U32 R22, R213, 0x8, RZ ;  /* 0x00000008d5167824 */ /* 0x000fe200078e00ff */
[----:B------:R-:W-:Y:S01]  /*0d20*/  LEA.HI R7, R7, R218, RZ, 0x5 ;  /* 0x000000da07077211 */ /* 0x000fe200078f28ff */
[----:B------:R-:W-:Y:S01]  /*0d30*/  VIADD R210, R184, 0x40 ;  /* 0x00000040b8d27836 */ /* 0x000fe20000000000 */
[----:B------:R-:W-:Y:S01]  /*0d40*/  LEA.HI R5, R5, R184, RZ, 0x3 ;  /* 0x000000b805057211 */ /* 0x000fe200078f18ff */
[----:B------:R-:W-:Y:S01]  /*0d50*/  IMAD.IADD R8, R8, 0x1, -R9 ;  /* 0x0000000108087824 */ /* 0x000fe200078e0a09 */
[----:B------:R-:W-:Y:S01]  /*0d60*/  SHF.R.S32.HI R7, RZ, 0x5, R7 ;  /* 0x00000005ff077819 */ /* 0x000fe20000011407 */
[C---:B------:R-:W-:Y:S01]  /*0d70*/  VIADD R187, R22.reuse, 0x40 ;  /* 0x0000004016bb7836 */ /* 0x040fe20000000000 */
[----:B------:R-:W-:Y:S01]  /*0d80*/  SHF.R.S32.HI R197, RZ, 0x5, R197 ;  /* 0x00000005ffc57819 */ /* 0x000fe200000114c5 */
[----:B------:R-:W-:Y:S01]  /*0d90*/  VIADD R186, R22, 0x20 ;  /* 0x0000002016ba7836 */ /* 0x000fe20000000000 */
[----:B------:R-:W-:Y:S01]  /*0da0*/  LOP3.LUT R5, R5, 0xfffffff8, RZ, 0xc0, !PT ;  /* 0xfffffff805057812 */ /* 0x000fe200078ec0ff */
[----:B------:R-:W-:Y:S01]  /*0db0*/  IMAD R8, R7, 0x10, R8 ;  /* 0x0000001007087824 */ /* 0x000fe200078e0208 */
[----:B------:R-:W-:Y:S01]  /*0dc0*/  SHF.R.S32.HI R7, RZ, 0x1f, R210 ;  /* 0x0000001fff077819 */ /* 0x000fe200000114d2 */
[----:B------:R-:W-:Y:S01]  /*0dd0*/  IMAD R9, R197, 0x10, R0 ;  /* 0x00000010c5097824 */ /* 0x000fe200078e0200 */
[----:B------:R-:W-:Y:S01]  /*0de0*/  SHF.R.S32.HI R0, RZ, 0x1f, R187 ;  /* 0x0000001fff007819 */ /* 0x000fe200000114bb */
[----:B------:R-:W-:Y:S01]  /*0df0*/  IMAD.IADD R217, R184, 0x1, -R5 ;  /* 0x00000001b8d97824 */ /* 0x000fe200078e0a05 */
[----:B------:R-:W-:Y:S01]  /*0e00*/  SHF.R.S32.HI R5, RZ, 0x1f, R186 ;  /* 0x0000001fff057819 */ /* 0x000fe200000114ba */
[----:B------:R-:W-:Y:S01]  /*0e10*/  IMAD.SHL.U32 R191, R210, 0x40, RZ ;  /* 0x00000040d2bf7824 */ /* 0x000fe200078e00ff */
[----:B------:R-:W-:Y:S01]  /*0e20*/  LEA.HI R7, R7, R210, RZ, 0x3 ;  /* 0x000000d207077211 */ /* 0x000fe200078f18ff */
[----:B------:R-:W-:Y:S01]  /*0e30*/  IMAD R227, R9, 0x8, R2 ;  /* 0x0000000809e37824 */ /* 0x000fe200078e0202 */
[-C--:B------:R-:W-:Y:S01]  /*0e40*/  LEA.HI R2, R0, R187.reuse, RZ, 0x6 ;  /* 0x000000bb00027211 */ /* 0x080fe200078f30ff */
[----:B------:R-:W-:Y:S01]  /*0e50*/  IMAD.SHL.U32 R196, R217, 0x40, RZ ;  /* 0x00000040d9c47824 */ /* 0x000fe200078e00ff */
[-C--:B------:R-:W-:Y:S01]  /*0e60*/  LEA.HI R216, R5, R186.reuse, RZ, 0x3 ;  /* 0x000000ba05d87211 */ /* 0x080fe200078f18ff */
[----:B------:R-:W-:Y:S01]  /*0e70*/  IMAD.SHL.U32 R7, R7, 0x40, RZ ;  /* 0x0000004007077824 */ /* 0x000fe200078e00ff */
[----:B------:R-:W-:Y:S01]  /*0e80*/  LEA.HI R5, R5, R186, RZ, 0x6 ;  /* 0x000000ba05057211 */ /* 0x000fe200078f30ff */
[----:B------:R-:W-:Y:S01]  /*0e90*/  IMAD.SHL.U32 R2, R2, 0x80, RZ ;  /* 0x0000008002027824 */ /* 0x000fe200078e00ff */
[----:B------:R-:W-:Y:S01]  /*0ea0*/  LOP3.LUT R191, R191, 0x1c0, RZ, 0xc0, !PT ;  /* 0x000001c0bfbf7812 */ /* 0x000fe200078ec0ff */
[----:B------:R-:W-:Y:S01]  /*0eb0*/  IMAD.SHL.U32 R16, R213, 0x4, RZ ;  /* 0x00000004d5107824 */ /* 0x000fe200078e00ff */
[----:B------:R-:W-:Y:S01]  /*0ec0*/  LEA.HI R222, R0, R187, RZ, 0x3 ;  /* 0x000000bb00de7211 */ /* 0x000fe200078f18ff */
[----:B------:R-:W-:Y:S01]  /*0ed0*/  IMAD.SHL.U32 R0, R5, 0x80, RZ ;  /* 0x0000008005007824 */ /* 0x000fe200078e00ff */
[----:B------:R-:W-:Y:S01]  /*0ee0*/  LOP3.LUT R196, R196, 0x1c0, RZ, 0xc0, !PT ;  /* 0x000001c0c4c47812 */ /* 0x000fe200078ec0ff */
[----:B------:R-:W-:Y:S01]  /*0ef0*/  IMAD.SHL.U32 R227, R227, 0x8, RZ ;  /* 0x00000008e3e37824 */ /* 0x000fe200078e00ff */
[----:B------:R-:W-:-:S02]  /*0f00*/  SHF.R.U32.HI R225, RZ, 0x3, R191 ;  /* 0x00000003ffe17819 */ /* 0x000fc400000116bf */
[C---:B------:R-:W-:Y:S02]  /*0f10*/  LOP3.LUT R12, R191.reuse, 0x38, R222, 0xf8, !PT ;  /* 0x00000038bf0c7812 */ /* 0x040fe400078ef8de */
[----:B------:R-:W-:Y:S02]  /*0f20*/  SHF.R.S32.HI R226, RZ, 0x7, R3 ;  /* 0x00000007ffe27819 */ /* 0x000fe40000011403 */
[----:B------:R-:W-:Y:S02]  /*0f30*/  LOP3.LUT R10, R191, 0x38, R216, 0xf8, !PT ;  /* 0x00000038bf0a7812 */ /* 0x000fe400078ef8d8 */
[----:B------:R-:W-:Y:S02]  /*0f40*/  LOP3.LUT R199, R7, 0xfffffe00, RZ, 0xc0, !PT ;  /* 0xfffffe0007c77812 */ /* 0x000fe400078ec0ff */
[----:B------:R-:W-:Y:S02]  /*0f50*/  SHF.R.U32.HI R198, RZ, 0x3, R196 ;  /* 0x00000003ffc67819 */ /* 0x000fe400000116c4 */
[----:B------:R-:W-:-:S02]  /*0f60*/  LOP3.LUT R7, R196, 0x38, R222, 0xf8, !PT ;  /* 0x00000038c4077812 */ /* 0x000fc400078ef8de */
[----:B------:R-:W-:Y:S02]  /*0f70*/  LOP3.LUT R2, R2, 0xffffe000, RZ, 0xc0, !PT ;  /* 0xffffe00002027812 */ /* 0x000fe400078ec0ff */
[-C--:B------:R-:W-:Y:S02]  /*0f80*/  LOP3.LUT R12, R12, R225.reuse, RZ, 0x3c, !PT ;  /* 0x000000e10c0c7212 */ /* 0x080fe400078e3cff */
[----:B------:R-:W-:Y:S02]  /*0f90*/  LEA.HI R3, R3, R226, RZ, 0x1 ;  /* 0x000000e203037211 */ /* 0x000fe400078f08ff */
[----:B------:R-:W-:Y:S02]  /*0fa0*/  LOP3.LUT R5, R196, 0x38, R216, 0xf8, !PT ;  /* 0x00000038c4057812 */ /* 0x000fe400078ef8d8 */
[----:B------:R-:W-:Y:S02]  /*0fb0*/  LOP3.LUT R0, R0, 0xffffe000, RZ, 0xc0, !PT ;  /* 0xffffe00000007812 */ /* 0x000fe400078ec0ff */
[----:B------:R-:W-:-:S02]  /*0fc0*/  LOP3.LUT R9, R10, R225, RZ, 0x3c, !PT ;  /* 0x000000e10a097212 */ /* 0x000fc400078e3cff */
[----:B------:R-:W-:Y:S01]  /*0fd0*/  LOP3.LUT R10, R7, R198, RZ, 0x3c, !PT ;  /* 0x000000c6070a7212 */ /* 0x000fe200078e3cff */
[----:B------:R-:W-:Y:S01]  /*0fe0*/  IMAD R7, R197, 0x200, R2 ;  /* 0x00000200c5077824 */ /* 0x000fe200078e0202 */
[----:B------:R-:W-:Y:S02]  /*0ff0*/  IADD3 R12, R12, R2, R199 ;  /* 0x000000020c0c7210 */ /* 0x000fe40007ffe0c7 */
[----:B------:R-:W-:Y:S01]  /*1000*/  LOP3.LUT R3, R3, 0x3fffffe, RZ, 0xc0, !PT ;  /* 0x03fffffe03037812 */ /* 0x000fe200078ec0ff */
[----:B------:R-:W-:Y:S01]  /*1010*/  IMAD.IADD R10, R7, 0x1, R10 ;  /* 0x00000001070a7824 */ /* 0x000fe200078e020a */
[----:B------:R-:W-:Y:S01]  /*1020*/  LOP3.LUT R5, R5, R198, RZ, 0x3c, !PT ;  /* 0x000000c605057212 */ /* 0x000fe200078e3cff */
[----:B------:R-:W-:Y:S01]  /*1030*/  IMAD R219, R12, 0x2, R215 ;  /* 0x000000020cdb7824 */ /* 0x000fe200078e02d7 */
[----:B------:R-:W-:Y:S01]  /*1040*/  IADD3 R220, R9, R0, R199 ;  /* 0x0000000009dc7210 */ /* 0x000fe20007ffe0c7 */
[----:B------:R-:W-:Y:S01]  /*1050*/  IMAD R0, R197, 0x200, R0 ;  /* 0x00000200c5007824 */ /* 0x000fe200078e0200 */
[----:B------:R-:W-:Y:S01]  /*1060*/  LOP3.LUT R2, R191, 0x38, R22, 0xf8, !PT ;  /* 0x00000038bf027812 */ /* 0x000fe200078ef816 */
[----:B------:R-:W-:Y:S01]  /*1070*/  IMAD.IADD R3, R226, 0x1, -R3 ;  /* 0x00000001e2037824 */ /* 0x000fe200078e0a03 */
[----:B------:R-:W-:Y:S01]  /*1080*/  LOP3.LUT R201, R6, 0x7ffffffc, RZ, 0xc0, !PT ;  /* 0x7ffffffc06c97812 */ /* 0x000fe200078ec0ff */
[----:B------:R-:W-:Y:S01]  /*1090*/  IMAD.IADD R0, R0, 0x1, R5 ;  /* 0x0000000100007824 */ /* 0x000fe200078e0205 */
[----:B------:R-:W-:Y:S01]  /*10a0*/  LOP3.LUT R2, R199, R2, R225, 0xf6, !PT ;  /* 0x00000002c7027212 */ /* 0x000fe200078ef6e1 */
[----:B------:R-:W-:Y:S01]  /*10b0*/  IMAD R204, R3, 0x40, R8 ;  /* 0x0000004003cc7824 */ /* 0x000fe200078e0208 */
[----:B------:R-:W-:Y:S01]  /*10c0*/  SHF.R.S32.HI R202, RZ, 0x3, R202 ;  /* 0x00000003ffca7819 */ /* 0x000fe200000114ca */
[----:B------:R-:W-:Y:S01]  /*10d0*/  IMAD.IADD R201, R218, 0x1, -R201 ;  /* 0x00000001dac97824 */ /* 0x000fe200078e0ac9 */
[----:B------:R-:W-:Y:S01]  /*10e0*/  SHF.R.S32.HI R211, RZ, 0x1f, R184 ;  /* 0x0000001fffd37819 */ /* 0x000fe200000114b8 */
[--C-:B------:R-:W-:Y:S01]  /*10f0*/  IMAD R223, R2, 0x2, R215.reuse ;  /* 0x0000000202df7824 */ /* 0x100fe200078e02d7 */
[----:B------:R-:W-:Y:S01]  /*1100*/  SHF.R.S32.HI R216, RZ, 0x3, R216 ;  /* 0x00000003ffd87819 */ /* 0x000fe200000114d8 */
[--C-:B------:R-:W-:Y:S01]  /*1110*/  IMAD R220, R220, 0x2, R215.reuse ;  /* 0x00000002dcdc7824 */ /* 0x100fe200078e02d7 */
[----:B------:R-:W-:Y:S01]  /*1120*/  SHF.R.S32.HI R222, RZ, 0x3, R222 ;  /* 0x00000003ffde7819 */ /* 0x000fe200000114de */
[----:B------:R-:W-:-:S02]  /*1130*/  IMAD R224, R0, 0x2, R215 ;  /* 0x0000000200e07824 */ /* 0x000fc400078e02d7 */
[----:B------:R-:W-:Y:S01]  /*1140*/  IMAD R221, R10, 0x2, R215 ;  /* 0x000000020add7824 */ /* 0x000fe200078e02d7 */
[----:B--2---:R-:W-:-:S07]  /*1150*/  LOP3.LUT R190, R11, 0x1, RZ, 0xfc, !PT ;  /* 0x000000010bbe7812 */ /* 0x004fce00078efcff */
.L_x_2434:
[----:B0-----:R-:W0:Y:S01]  /*1160*/  LDC.64 R2, c[0x0][0xc60] ;  /* 0x00031800ff027b82 */ /* 0x001e220000000a00 */
[----:B------:R-:W-:Y:S01]  /*1170*/  ULDC.64 UR4, c[0x0][0xa28] ;  /* 0x00028a0000047ab9 */ /* 0x000fe20000000a00 */
[----:B------:R-:W-:Y:S01]  /*1180*/  ULDC.64 UR8, c[0x0][0xa18] ;  /* 0x0002860000087ab9 */ /* 0x000fe20000000a00 */
[----:B------:R-:W-:Y:S01]  /*1190*/  ULDC.64 UR6, c[0x0][0xa08] ;  /* 0x0002820000067ab9 */ /* 0x000fe20000000a00 */
[----:B0-----:R-:W-:-:S05]  /*11a0*/  IMAD.WIDE R2, R195, 0x4, R2 ;  /* 0x00000004c3027825 */ /* 0x001fca00078e0202 */
[----:B--2---:R-:W2:Y:S01]  /*11b0*/  LDG.E R208, desc[UR56][R2.64] ;  /* 0x0000003802d07981 */ /* 0x004ea2000c1e1900 */
[----:B------:R-:W-:Y:S01]  /*11c0*/  ISETP.NE.U32.AND P2, PT, RZ, UR4, PT ;  /* 0x00000004ff007c0c */ /* 0x000fe2000bf45070 */
[----:B------:R-:W-:Y:S01]  /*11d0*/  IMAD.MOV.U32 R0, RZ, RZ, RZ ;  /* 0x000000ffff007224 */ /* 0x000fe200078e00ff */
[----:B------:R-:W-:Y:S01]  /*11e0*/  ISETP.NE.U32.AND P1, PT, RZ, UR8, PT ;  /* 0x00000008ff007c0c */ /* 0x000fe2000bf25070 */
[----:B-----5:R-:W-:Y:S01]  /*11f0*/  IMAD.MOV.U32 R26, RZ, RZ, RZ ;  /* 0x000000ffff1a7224 */ /* 0x020fe200078e00ff */
        /* <DEDUP_REMOVED lines=10> */
[----:B------:R-:W-:-:S03]  /*12a0*/  IADD3 R6, P4, R206, UR6, RZ ;  /* 0x00000006ce067c10 */ /* 0x000fc6000ff9e0ff */
[----:B------:R0:W5:Y:S01]  /*12b0*/  @P2 LDG.E R0, desc[UR56][R2.64] ;  /* 0x0000003802002981 */ /* 0x000162000c1e1900 */
[----:B---34-:R-:W-:Y:S01]  /*12c0*/  @P1 IADD3 R4, P2, R206, UR8, RZ ;  /* 0x00000008ce041c10 */ /* 0x018fe2000ff5e0ff */
        /* <DEDUP_REMOVED lines=29> */
.L_x_2198:
[----:B------:R-:W-:Y:S02]  /*14a0*/  IMAD.U32 R24, RZ, RZ, UR5 ;  /* 0x00000005ff187e24 */ /* 0x000fe4000f8e00ff */
[----:B------:R-:W-:Y:S01]  /*14b0*/  IMAD.U32 R27, RZ, RZ, UR4 ;  /* 0x00000004ff1b7e24 */ /* 0x000fe2000f8e00ff */
[----:B------:R-:W-:Y:S06]  /*14c0*/  @!P2 BRA `(.L_x_2199) ;  /* 0x000000000010a947 */ /* 0x000fec0003800000 */
[----:B------:R-:W-:-:S04]  /*14d0*/  IADD3 R2, P0, R206, UR8, RZ ;  /* 0x00000008ce027c10 */ /* 0x000fc8000ff1e0ff */
[----:B------:R-:W-:-:S05]  /*14e0*/  IADD3.X R3, R207, UR9, RZ, P0, !PT ;  /* 0x00000009cf037c10 */ /* 0x000fca00087fe4ff */
[----:B------:R0:W5:Y:S01]  /*14f0*/  LDG.E R27, desc[UR56][R2.64] ;  /* 0x00000038021b7981 */ /* 0x000162000c1e1900 */
[----:B------:R-:W-:Y:S05]  /*1500*/  BRA `(.L_x_2200) ;  /* 0x0000000000107947 */ /* 0x000fea0003800000 */
.L_x_2199:
[----:B------:R-:W-:Y:S05]  /*1510*/  @!P0 BRA `(.L_x_2200) ;  /* 0x00000000000c8947 */ /* 0x000fea0003800000 */
[----:B------:R-:W2:Y:S04]  /*1520*/  LDG.E R2, desc[UR56][R6.64] ;  /* 0x0000003806027981 */ /* 0x000ea8000c1e1900 */
[----:B------:R-:W2:Y:S02]  /*1530*/  LDG.E R27, desc[UR56][R6.64+0x4] ;  /* 0x00000438061b7981 */ /* 0x000ea4000c1e1900 */
[----:B--2---:R-:W-:-:S07]  /*1540*/  IMAD.IADD R27, R27, 0x1, -R2 ;  /* 0x000000011b1b7824 */ /* 0x004fce00078e0a02 */
.L_x_2200:
[----:B------:R-:W-:Y:S02]  /*1550*/  ULDC.64 UR4, c[0x0][0xa10] ;  /* 0x0002840000047ab9 */ /* 0x000fe40000000a00 */
[----:B------:R-:W-:-:S04]  /*1560*/  ISETP.NE.U32.AND P0, PT, RZ, UR4, PT ;  /* 0x00000004ff007c0c */ /* 0x000fc8000bf05070 */
[----:B------:R-:W-:Y:S01]  /*1570*/  ISETP.NE.AND.EX P0, PT, RZ, UR5, PT, P0 ;  /* 0x00000005ff007c0c */ /* 0x000fe2000bf05300 */
[----:B-----5:R-:W-:Y:S01]  /*1580*/  IMAD.IADD R9, R27, 0x1, -R0 ;  /* 0x000000011b097824 */ /* 0x020fe200078e0a00 */
[----:B------:R-:W-:-:S11]  /*1590*/  ULDC.64 UR4, c[0x0][0xa30] ;  /* 0x00028c0000047ab9 */ /* 0x000fd60000000a00 */
[----:B0-----:R-:W0:Y:S02]  /*15a0*/  @P0 LDC.64 R2, c[0x0][0xa10] ;  /* 0x00028400ff020b82 */ /* 0x001e240000000a00 */
[----:B0-----:R-:W-:-:S05]  /*15b0*/  @P0 IMAD.WIDE R2, R25, 0x4, R2 ;  /* 0x0000000419020825 */ /* 0x001fca00078e0202 */
[----:B------:R-:W2:Y:S04]  /*15c0*/  @P0 LDG.E R6, desc[UR56][R2.64] ;  /* 0x0000003802060981 */ /* 0x000ea8000c1e1900 */
[----:B------:R0:W2:Y:S01]  /*15d0*/  @P0 LDG.E R7, desc[UR56][R2.64+0x4] ;  /* 0x0000043802070981 */ /* 0x0000a2000c1e1900 */
[----:B------:R-:W-:Y:S01]  /*15e0*/  IMAD.MOV R122, RZ, RZ, -R9 ;  /* 0x000000ffff7a7224 */ /* 0x000fe200078e0a09 */
[----:B------:R-:W-:Y:S01]  /*15f0*/  ISETP.NE.U32.AND P1, PT, RZ, UR4, PT ;  /* 0x00000004ff007c0c */ /* 0x000fe2000bf25070 */
[----:B------:R-:W-:Y:S01]  /*1600*/  IMAD.MOV.U32 R146, RZ, RZ, R27 ;  /* 0x000000ffff927224 */ /* 0x000fe200078e001b */
[----:B0-----:R-:W-:Y:S02]  /*1610*/  LEA R2, R193, 0xff, 0x7 ;  /* 0x000000ffc1027811 */ /* 0x001fe400078e38ff */
[----:B------:R-:W-:-:S02]  /*1620*/  VIMNMX R122, RZ, R122, !PT ;  /* 0x0000007aff7a7248 */ /* 0x000fc40007fe0100 */
[----:B------:R-:W-:-:S13]  /*1630*/  ISETP.NE.AND.EX P1, PT, RZ, UR5, PT, P1 ;  /* 0x00000005ff007c0c */ /* 0x000fda000bf25310 */
[----:B------:R-:W-:-:S04]  /*1640*/  @P1 IADD3 R4, P2, R206, UR4, RZ ;  /* 0x00000004ce041c10 */ /* 0x000fc8000ff5e0ff */
[----:B------:R-:W-:-:S05]  /*1650*/  @P1 IADD3.X R5, R207, UR5, RZ, P2, !PT ;  /* 0x00000005cf051c10 */ /* 0x000fca00097fe4ff */
[----:B------:R0:W5:Y:S01]  /*1660*/  @P1 LDG.E R146, desc[UR56][R4.64] ;  /* 0x0000003804921981 */ /* 0x000162000c1e1900 */
[----:B--2---:R-:W-:-:S04]  /*1670*/  @P0 IMAD.IADD R24, R7, 0x1, -R6 ;  /* 0x0000000107180824 */ /* 0x004fc800078e0a06 */
[----:B------:R-:W-:-:S04]  /*1680*/  IMAD.IADD R195, R9, 0x1, R24 ;  /* 0x0000000109c37824 */ /* 0x000fc800078e0218 */
[C---:B------:R-:W-:Y:S01]  /*1690*/  VIADD R0, R195.reuse, 0x7f ;  /* 0x0000007fc3007836 */ /* 0x040fe20000000000 */
[----:B------:R-:W-:-:S04]  /*16a0*/  IADD3 R2, R195, R2, -R192 ;  /* 0x00000002c3027210 */ /* 0x000fc80007ffe8c0 */
[----:B------:R-:W-:Y:S02]  /*16b0*/  SHF.R.S32.HI R3, RZ, 0x1f, R0 ;  /* 0x0000001fff037819 */ /* 0x000fe40000011400 */
[----:B------:R-:W-:Y:S02]  /*16c0*/  SHF.R.S32.HI R7, RZ, 0x1f, R2 ;  /* 0x0000001fff077819 */ /* 0x000fe40000011402 */
[----:B------:R-:W-:Y:S02]  /*16d0*/  LEA.HI R3, R3, R0, RZ, 0x7 ;  /* 0x0000000003037211 */ /* 0x000fe400078f38ff */
[----:B------:R-:W-:Y:S02]  /*16e0*/  LEA.HI R7, R7, R2, RZ, 0x7 ;  /* 0x0000000207077211 */ /* 0x000fe400078f38ff */
[----:B------:R-:W-:Y:S02]  /*16f0*/  SHF.R.S32.HI R3, RZ, 0x7, R3 ;  /* 0x00000007ff037819 */ /* 0x000fe40000011403 */
[----:B------:R-:W-:-:S04]  /*1700*/  SHF.R.S32.HI R150, RZ, 0x7, R7 ;  /* 0x00000007ff967819 */ /* 0x000fc80000011407 */
[----:B------:R-:W-:-:S05]  /*1710*/  VIMNMX R150, R3, R150, PT ;  /* 0x0000009603967248 */ /* 0x000fca0003fe0100 */
[----:B------:R-:W-:-:S05]  /*1720*/  IMAD R3, R150, 0x80, -R9 ;  /* 0x0000008096037824 */ /* 0x000fca00078e0a09 */
[----:B------:R-:W-:-:S04]  /*1730*/  VIMNMX R3, R3, R24, PT ;  /* 0x0000001803037248 */ /* 0x000fc80003fe0100 */
        /* <DEDUP_REMOVED lines=30> */
.L_x_2203:
[----:B------:R-:W-:Y:S05]  /*1920*/  BSYNC B6 ;  /* 0x0000000000067941 */ /* 0x000fea0003800000 */
.L_x_2202:
        /* <DEDUP_REMOVED lines=20> */
.L_x_2205:
[----:B------:R-:W-:Y:S05]  /*1a70*/  BSYNC B6 ;  /* 0x0000000000067941 */ /* 0x000fea0003800000 */
.L_x_2204:
[----:B------:R-:W-:Y:S01]  /*1a80*/  ULDC.64 UR4, c[0x0][0x9f8] ;  /* 0x00027e0000047ab9 */ /* 0x000fe20000000a00 */
[----:B------:R-:W0:Y:S01]  /*1a90*/  LDC R0, c[0x0][0x428] ;  /* 0x00010a00ff007b82 */ /* 0x000e220000000800 */
[----:B------:R-:W-:Y:S01]  /*1aa0*/  ISETP.NE.U32.AND P0, PT, RZ, UR4, PT ;  /* 0x00000004ff007c0c */ /* 0x000fe2000bf05070 */
[----:B------:R-:W-:-:S06]  /*1ab0*/  VIADD R108, R22, 0x60 ;  /* 0x00000060166c7836 */ /* 0x000fcc0000000000 */
[----:B------:R-:W1:Y:S01]  /*1ac0*/  LDC.64 R126, c[0x0][0x2f0] ;  /* 0x0000bc00ff7e7b82 */ /* 0x000e620000000a00 */
[----:B------:R-:W-:Y:S01]  /*1ad0*/  ISETP.NE.AND.EX P0, PT, RZ, UR5, PT, P0 ;  /* 0x00000005ff007c0c */ /* 0x000fe2000bf05300 */
[----:B------:R-:W-:Y:S01]  /*1ae0*/  IMAD.IADD R117, R26, 0x1, R27 ;  /* 0x000000011a757824 */ /* 0x000fe200078e021b */
[----:B------:R-:W-:Y:S01]  /*1af0*/  SHF.R.S32.HI R23, RZ, 0x1f, R22 ;  /* 0x0000001fff177819 */ /* 0x000fe20000011416 */
[----:B------:R-:W-:-:S04]  /*1b00*/  ULDC.64 UR6, c[0x0][0xa08] ;  /* 0x0002820000067ab9 */ /* 0x000fc80000000a00 */
[----:B------:R-:W2:Y:S06]  /*1b10*/  LDC R121, c[0x0][0x3d4] ;  /* 0x0000f500ff797b82 */ /* 0x000eac0000000800 */
[----:B------:R-:W-:Y:S01]  /*1b20*/  @P0 IADD3 R4, P1, R206, UR4, RZ ;  /* 0x00000004ce040c10 */ /* 0x000fe2000ff3e0ff */
[----:B------:R-:W-:Y:S01]  /*1b30*/  ULDC UR4, c[0x0][0x2e4] ;  /* 0x0000b90000047ab9 */ /* 0x000fe20000000800 */
[----:B------:R-:W3:Y:S02]  /*1b40*/  LDC.64 R30, c[0x0][0x3d8] ;  /* 0x0000f600ff1e7b82 */ /* 0x000ee40000000a00 */
[----:B------:R-:W-:-:S05]  /*1b50*/  @P0 IADD3.X R5, R207, UR5, RZ, P1, !PT ;  /* 0x00000005cf050c10 */ /* 0x000fca0008ffe4ff */
[----:B------:R4:W2:Y:S01]  /*1b60*/  @P0 LDG.E R25, desc[UR56][R4.64] ;  /* 0x0000003804190981 */ /* 0x0008a2000c1e1900 */
[----:B0-----:R-:W-:Y:S01]  /*1b70*/  ISETP.NE.AND P0, PT, R0, 0x1, PT ;  /* 0x000000010000780c */ /* 0x001fe20003f05270 */
[----:B-1----:R-:W-:Y:S01]  /*1b80*/  IMAD.SHL.U32 R92, R126, 0x80, RZ ;  /* 0x000000807e5c7824 */ /* 0x002fe200078e00ff */
[----:B------:R-:W-:Y:S01]  /*1b90*/  ISETP.GE.AND P2, PT, R186, UR4, PT ;  /* 0x00000004ba007c0c */ /* 0x000fe2000bf46270 */
[----:B------:R-:W0:Y:S01]  /*1ba0*/  S2R R151, SR_TID.X ;  /* 0x0000000000977919 */ /* 0x000e220000002100 */
[----:B------:R-:W-:Y:S01]  /*1bb0*/  ISETP.GE.AND P1, PT, R22, UR4, PT ;  /* 0x0000000416007c0c */ /* 0x000fe2000bf26270 */
[----:B------:R-:W-:Y:S01]  /*1bc0*/  IMAD.SHL.U32 R132, R126, 0x40, RZ ;  /* 0x000000407e847824 */ /* 0x000fe200078e00ff */
[----:B------:R-:W-:Y:S01]  /*1bd0*/  SEL R3, RZ, 0xffffffff, P2 ;  /* 0xffffffffff037807 */ /* 0x000fe20001000000 */
[----:B------:R-:W-:Y:S01]  /*1be0*/  IMAD.MOV.U32 R123, RZ, RZ, 0x20 ;  /* 0x00000020ff7b7424 */ /* 0x000fe200078e00ff */
[----:B------:R-:W-:Y:S01]  /*1bf0*/  SEL R0, RZ, 0x1, P1 ;  /* 0x00000001ff007807 */ /* 0x000fe20000800000 */
[----:B----4-:R-:W-:Y:S01]  /*1c00*/  VIADD R5, R22, 0x80 ;  /* 0x0000008016057836 */ /* 0x010fe20000000000 */
[----:B------:R-:W-:Y:S01]  /*1c10*/  ISETP.GE.AND P1, PT, R187, UR4, PT ;  /* 0x00000004bb007c0c */ /* 0x000fe2000bf26270 */
[----:B------:R-:W-:Y:S01]  /*1c20*/  IMAD.SHL.U32 R3, R3, 0x2, RZ ;  /* 0x0000000203037824 */ /* 0x000fe200078e00ff */
[----:B------:R-:W-:Y:S01]  /*1c30*/  ISETP.GE.AND P2, PT, R108, UR4, PT ;  /* 0x000000046c007c0c */ /* 0x000fe2000bf46270 */
[----:B------:R-:W1:Y:S01]  /*1c40*/  @P0 LDC R7, c[0x0][0x42c] ;  /* 0x00010b00ff070b82 */ /* 0x000e620000000800 */
[----:B------:R-:W-:-:S02]  /*1c50*/  SHF.R.S32.HI R13, RZ, 0x1f, R117 ;  /* 0x0000001fff0d7819 */ /* 0x000fc40000011475 */
[----:B------:R-:W-:Y:S01]  /*1c60*/  LOP3.LUT R0, R3, 0x2, R0, 0xe2, !PT ;  /* 0x0000000203007812 */ /* 0x000fe200078ee200 */
[----:B---3--:R-:W-:Y:S01]  /*1c70*/  IMAD.WIDE.U32 R106, R184, R30, R22 ;  /* 0x0000001eb86a7225 */ /* 0x008fe200078e0016 */
[----:B------:R-:W-:Y:S02]  /*1c80*/  SEL R3, RZ, 0x4, P1 ;  /* 0x00000004ff037807 */ /* 0x000fe40000800000 */
[----:B------:R-:W-:Y:S01]  /*1c90*/  SEL R4, RZ, 0x8, P2 ;  /* 0x00000008ff047807 */ /* 0x000fe20001000000 */
[----:B------:R-:W3:Y:S01]  /*1ca0*/  @P0 LDC R9, c[0x0][0x430] ;  /* 0x00010c00ff090b82 */ /* 0x000ee20000000800 */
[----:B------:R-:W-:Y:S01]  /*1cb0*/  ISETP.GE.AND P1, PT, R5, UR4, PT ;  /* 0x0000000405007c0c */ /* 0x000fe2000bf26270 */
[----:B------:R-:W-:Y:S01]  /*1cc0*/  VIADD R5, R22, 0xa0 ;  /* 0x000000a016057836 */ /* 0x000fe20000000000 */
[----:B------:R-:W-:Y:S02]  /*1cd0*/  LOP3.LUT R3, R4, R0, R3, 0xfe, !PT ;  /* 0x0000000004037212 */ /* 0x000fe400078efe03 */
[----:B------:R-:W-:-:S02]  /*1ce0*/  SEL R4, RZ, 0x10, P1 ;  /* 0x00000010ff047807 */ /* 0x000fc40000800000 */
[----:B------:R-:W-:Y:S01]  /*1cf0*/  ISETP.GE.AND P1, PT, R5, UR4, PT ;  /* 0x0000000405007c0c */ /* 0x000fe2000bf26270 */
[----:B------:R-:W-:Y:S01]  /*1d00*/  ULDC.64 UR4, c[0x0][0x320] ;  /* 0x0000c80000047ab9 */ /* 0x000fe20000000a00 */
[----:B------:R-:W-:Y:S01]  /*1d10*/  LOP3.LUT R3, R3, R4, RZ, 0xfc, !PT ;  /* 0x0000000403037212 */ /* 0x000fe200078efcff */
[----:B------:R-:W-:Y:S01]  /*1d20*/  IMAD R4, R13, R126, RZ ;  /* 0x0000007e0d047224 */ /* 0x000fe200078e02ff */
[-C--:B--2---:R-:W-:Y:S02]  /*1d30*/  ISETP.GE.AND P3, PT, R22, R121.reuse, PT ;  /* 0x000000791600720c */ /* 0x084fe40003f66270 */
[----:B------:R-:W-:Y:S01]  /*1d40*/  ISETP.GE.AND P2, PT, R186, R121, PT ;  /* 0x00000079ba00720c */ /* 0x000fe20003f46270 */
[----:B------:R-:W-:Y:S01]  /*1d50*/  IMAD R11, R117, R127, R4 ;  /* 0x0000007f750b7224 */ /* 0x000fe200078e0204 */
[----:B------:R-:W-:Y:S01]  /*1d60*/  ISETP.GE.AND P4, PT, R187, R121, PT ;  /* 0x00000079bb00720c */ /* 0x000fe20003f86270 */
[----:B-1----:R-:W-:Y:S01]  /*1d70*/  @P0 IMAD.HI.U32 R0, R194, R7, RZ ;  /* 0x00000007c2000227 */ /* 0x002fe200078e00ff */
[----:B------:R-:W1:Y:S01]  /*1d80*/  LDC.64 R4, c[0x0][0x3e8] ;  /* 0x0000fa00ff047b82 */ /* 0x000e620000000a00 */
[----:B------:R-:W-:-:S02]  /*1d90*/  SHF.R.S32.HI R17, RZ, 0x1f, R16 ;  /* 0x0000001fff117819 */ /* 0x000fc40000011410 */
[----:B------:R-:W-:Y:S01]  /*1da0*/  IMAD.WIDE.U32 R6, R117, R126, RZ ;  /* 0x0000007e75067225 */ /* 0x000fe200078e00ff */
[----:B------:R-:W-:Y:S02]  /*1db0*/  SHF.L.U64.HI R124, R126, 0x7, R127 ;  /* 0x000000077e7c7819 */ /* 0x000fe4000001027f */
[----:B------:R-:W-:Y:S01]  /*1dc0*/  P2R R112, PR, RZ, 0x10 ;  /* 0x00000010ff707803 */ /* 0x000fe20000000000 */
[----:B------:R-:W-:Y:S01]  /*1dd0*/  IMAD.IADD R7, R7, 0x1, R11 ;  /* 0x0000000107077824 */ /* 0x000fe200078e020b */
[----:B---3--:R-:W-:Y:S01]  /*1de0*/  @P0 SHF.R.U32.HI R194, RZ, R9, R0 ;  /* 0x00000009ffc20219 */ /* 0x008fe20000011600 */
[----:B------:R-:W-:Y:S01]  /*1df0*/  IMAD.WIDE.U32 R104, R184, R30, R16 ;  /* 0x0000001eb8687225 */ /* 0x000fe200078e0010 */
[----:B------:R-:W-:Y:S02]  /*1e00*/  ISETP.NE.U32.AND P0, PT, RZ, UR6, PT ;  /* 0x00000006ff007c0c */ /* 0x000fe4000bf05070 */
[----:B------:R-:W-:Y:S01]  /*1e10*/  SHF.R.S32.HI R0, RZ, 0x1f, R194 ;  /* 0x0000001fff007819 */ /* 0x000fe200000114c2 */
[----:B------:R-:W-:Y:S01]  /*1e20*/  IMAD.WIDE.U32 R8, R194, UR4, R22 ;  /* 0x00000004c2087c25 */ /* 0x000fe2000f8e0016 */
[----:B------:R-:W-:-:S02]  /*1e30*/  ISETP.NE.AND.EX P0, PT, RZ, UR7, PT, P0 ;  /* 0x00000007ff007c0c */ /* 0x000fc4000bf05300 */
[--C-:B------:R-:W-:Y:S01]  /*1e40*/  SHF.L.U64.HI R125, R30, 0x7, R31.reuse ;  /* 0x000000071e7d7819 */ /* 0x100fe2000001021f */
[----:B------:R-:W-:Y:S01]  /*1e50*/  IMAD R15, R0, UR4, RZ ;  /* 0x00000004000f7c24 */ /* 0x000fe2000f8e02ff */
[----:B------:R-:W-:Y:S02]  /*1e60*/  SHF.L.U64.HI R32, R30, 0x6, R31 ;  /* 0x000000061e207819 */ /* 0x000fe4000001021f */
[----:B------:R-:W-:Y:S01]  /*1e70*/  SHF.R.S32.HI R147, RZ, 0x1f, R210 ;  /* 0x0000001fff937819 */ /* 0x000fe200000114d2 */
[----:B------:R-:W-:Y:S01]  /*1e80*/  IMAD R15, R194, UR5, R15 ;  /* 0x00000005c20f7c24 */ /* 0x000fe2000f8e020f */
[----:B------:R-:W-:Y:S01]  /*1e90*/  ULDC.64 UR4, c[0x0][0x2f8] ;  /* 0x0000be0000047ab9 */ /* 0x000fe20000000a00 */
[----:B0-----:R-:W-:Y:S01]  /*1ea0*/  LEA.HI R151, R151, 0x8, RZ, 0x19 ;  /* 0x0000000897977811 */ /* 0x001fe200078fc8ff */
[----:B------:R-:W-:Y:S01]  /*1eb0*/  IMAD R11, R0, UR4, RZ ;  /* 0x00000004000b7c24 */ /* 0x000fe2000f8e02ff */
[----:B-1----:R-:W-:Y:S01]  /*1ec0*/  SHF.L.U64.HI R35, R4, 0x6, R5 ;  /* 0x0000000604237819 */ /* 0x002fe20000010205 */
[----:B------:R-:W-:-:S04]  /*1ed0*/  IMAD.WIDE.U32 R6, R194, UR4, R6 ;  /* 0x00000004c2067c25 */ /* 0x000fc8000f8e0006 */
[----:B------:R-:W-:Y:S01]  /*1ee0*/  IMAD R11, R194, UR5, R11 ;  /* 0x00000005c20b7c24 */ /* 0x000fe2000f8e020b */
[----:B------:R-:W-:Y:S01]  /*1ef0*/  ULDC.64 UR4, c[0x0][0x300] ;  /* 0x0000c00000047ab9 */ /* 0x000fe20000000a00 */
[----:B------:R-:W-:Y:S02]  /*1f00*/  IMAD.IADD R9, R9, 0x1, R15 ;  /* 0x0000000109097824 */ /* 0x000fe400078e020f */
[----:B------:R-:W-:Y:S02]  /*1f10*/  IMAD.IADD R7, R7, 0x1, R11 ;  /* 0x0000000107077824 */ /* 0x000fe400078e020b */
[-C--:B------:R-:W-:Y:S02]  /*1f20*/  IMAD R10, R211, R4.reuse, RZ ;  /* 0x00000004d30a7224 */ /* 0x080fe400078e02ff */
[----:B------:R-:W-:-:S04]  /*1f30*/  IMAD.WIDE.U32 R100, R184, R4, R16 ;  /* 0x00000004b8647225 */ /* 0x000fc800078e0010 */
        /* <DEDUP_REMOVED lines=14> */
[----:B------:R-:W-:Y:S01]  /*2020*/  IMAD R93, R184, R127, R6 ;  /* 0x0000007fb85d7224 */ /* 0x000fe200078e0206 */
[----:B------:R-:W-:Y:S01]  /*2030*/  SHF.L.U64.HI R127, R126, 0x6, R127 ;  /* 0x000000067e7f7819 */ /* 0x000fe2000001027f */
[----:B------:R-:W-:Y:S01]  /*2040*/  IMAD R95, R11, UR5, R12 ;  /* 0x000000050b5f7c24 */ /* 0x000fe2000f8e020c */
[----:B------:R-:W-:Y:S01]  /*2050*/  ULDC.64 UR4, c[0x0][0x328] ;  /* 0x0000ca0000047ab9 */ /* 0x000fe20000000a00 */
[----:B------:R-:W-:Y:S01]  /*2060*/  IMAD.WIDE.U32 R6, R184, R126, R22 ;  /* 0x0000007eb8067225 */ /* 0x000fe200078e0016 */
[----:B------:R-:W-:-:S03]  /*2070*/  SHF.L.U64.HI R126, R4, 0x7, R5 ;  /* 0x00000007047e7819 */ /* 0x000fc60000010205 */
        /* <DEDUP_REMOVED lines=8> */
[C---:B------:R-:W-:Y:S01]  /*2100*/  SEL R9, R121.reuse, RZ, P2 ;  /* 0x000000ff79097207 */ /* 0x040fe20001000000 */
[----:B------:R-:W-:Y:S01]  /*2110*/  IMAD R11, R184, R31, R0 ;  /* 0x0000001fb80b7224 */ /* 0x000fe200078e0200 */
[----:B------:R-:W-:Y:S01]  /*2120*/  SEL R0, R121, RZ, P4 ;  /* 0x000000ff79007207 */ /* 0x000fe20002000000 */
[----:B------:R-:W-:Y:S01]  /*2130*/  IMAD.IADD R7, R22, 0x1, R7 ;  /* 0x0000000116077824 */ /* 0x000fe200078e0207 */
[----:B------:R-:W-:Y:S01]  /*2140*/  LOP3.LUT P0, RZ, R217, 0x4, RZ, 0xc0, !PT ;  /* 0x00000004d9ff7812 */ /* 0x000fe2000780c0ff */
[----:B------:R-:W-:Y:S01]  /*2150*/  IMAD.IADD R9, R186, 0x1, R9 ;  /* 0x00000001ba097824 */ /* 0x000fe200078e0209 */
[----:B------:R-:W-:Y:S01]  /*2160*/  IADD3 R116, P4, R184, R117, RZ ;  /* 0x00000075b8747210 */ /* 0x000fe20007f9e0ff */
[----:B------:R-:W-:Y:S01]  /*2170*/  IMAD.IADD R8, R187, 0x1, R0 ;  /* 0x00000001bb087824 */ /* 0x000fe200078e0200 */
[----:B------:R-:W-:Y:S01]  /*2180*/  SHF.R.S32.HI R0, RZ, 0x1f, R7 ;  /* 0x0000001fff007819 */ /* 0x000fe20000011407 */
[----:B------:R-:W-:Y:S01]  /*2190*/  IMAD.IADD R105, R105, 0x1, R11 ;  /* 0x0000000169697824 */ /* 0x000fe200078e020b */
[----:B------:R-:W-:Y:S01]  /*21a0*/  SHF.R.S32.HI R6, RZ, 0x1f, R9 ;  /* 0x0000001fff067819 */ /* 0x000fe20000011409 */
[----:B------:R-:W-:Y:S01]  /*21b0*/  IMAD.IADD R107, R11, 0x1, R107 ;  /* 0x000000010b6b7824 */ /* 0x000fe200078e026b */
[-C--:B------:R-:W-:Y:S01]  /*21c0*/  LEA.HI R21, R0, R7.reuse, RZ, 0x3 ;  /* 0x0000000700157211 */ /* 0x080fe200078f18ff */
[----:B------:R-:W-:Y:S01]  /*21d0*/  IMAD.WIDE.U32 R104, R146, R30, R104 ;  /* 0x0000001e92687225 */ /* 0x000fe200078e0068 */
[----:B------:R-:W-:-:S02]  /*21e0*/  LEA.HI R0, R0, R7, RZ, 0x6 ;  /* 0x0000000700007211 */ /* 0x000fc400078f30ff */
[----:B------:R-:W-:Y:S01]  /*21f0*/  SHF.R.S32.HI R11, RZ, 0x1f, R8 ;  /* 0x0000001fff0b7819 */ /* 0x000fe20000011408 */
[----:B------:R-:W-:Y:S01]  /*2200*/  IMAD.WIDE.U32 R106, R146, R30, R106 ;  /* 0x0000001e926a7225 */ /* 0x000fe200078e006a */
[CC--:B------:R-:W-:Y:S02]  /*2210*/  LEA.HI R20, R6.reuse, R9.reuse, RZ, 0x3 ;  /* 0x0000000906147211 */ /* 0x0c0fe400078f18ff */
[----:B------:R-:W-:Y:S01]  /*2220*/  LEA.HI R6, R6, R9, RZ, 0x6 ;  /* 0x0000000906067211 */ /* 0x000fe200078f30ff */
[----:B------:R-:W-:Y:S01]  /*2230*/  IMAD.SHL.U32 R0, R0, 0x80, RZ ;  /* 0x0000008000007824 */ /* 0x000fe200078e00ff */
[----:B------:R-:W-:Y:S01]  /*2240*/  LOP3.LUT R7, R196, 0x38, R21, 0xf8, !PT ;  /* 0x00000038c4077812 */ /* 0x000fe200078ef815 */
[----:B------:R-:W-:Y:S01]  /*2250*/  IMAD.X R117, R211, 0x1, R13, P4 ;  /* 0x00000001d3757824 */ /* 0x000fe200020e060d */
[----:B------:R-:W-:Y:S01]  /*2260*/  LEA.HI R15, R11, R8, RZ, 0x3 ;  /* 0x000000080b0f7211 */ /* 0x000fe200078f18ff */
[----:B------:R-:W-:Y:S01]  /*2270*/  IMAD.SHL.U32 R121, R121, 0x2, RZ ;  /* 0x0000000279797824 */ /* 0x000fe200078e00ff */
[----:B------:R-:W-:-:S02]  /*2280*/  LOP3.LUT R10, R191, 0x38, R21, 0xf8, !PT ;  /* 0x00000038bf0a7812 */ /* 0x000fc400078ef815 */
[----:B------:R-:W-:Y:S01]  /*2290*/  LEA.HI R11, R11, R8, RZ, 0x6 ;  /* 0x000000080b0b7211 */ /* 0x000fe200078f30ff */
[----:B------:R-:W-:Y:S01]  /*22a0*/  IMAD.SHL.U32 R8, R6, 0x80, RZ ;  /* 0x0000008006087824 */ /* 0x000fe200078e00ff */
[----:B------:R-:W-:Y:S02]  /*22b0*/  LOP3.LUT R0, R0, 0xffffe000, RZ, 0xc0, !PT ;  /* 0xffffe00000007812 */ /* 0x000fe400078ec0ff */
[----:B------:R-:W-:Y:S01]  /*22c0*/  LOP3.LUT R6, R7, R198, RZ, 0x3c, !PT ;  /* 0x000000c607067212 */ /* 0x000fe200078e3cff */
[----:B------:R-:W-:Y:S01]  /*22d0*/  IMAD.SHL.U32 R12, R11, 0x80, RZ ;  /* 0x000000800b0c7824 */ /* 0x000fe200078e00ff */
[----:B------:R-:W-:Y:S01]  /*22e0*/  LOP3.LUT R10, R10, R225, RZ, 0x3c, !PT ;  /* 0x000000e10a0a7212 */ /* 0x000fe200078e3cff */
[----:B------:R-:W-:Y:S01]  /*22f0*/  IMAD R145, R197, 0x200, R0 ;  /* 0x00000200c5917824 */ /* 0x000fe200078e0200 */
[----:B------:R-:W-:Y:S02]  /*2300*/  SHF.R.S32.HI R7, RZ, 0x1f, R146 ;  /* 0x0000001fff077819 */ /* 0x000fe40000011492 */
[----:B------:R-:W-:Y:S01]  /*2310*/  IADD3 R143, R10, R0, R199 ;  /* 0x000000000a8f7210 */ /* 0x000fe20007ffe0c7 */
[----:B------:R-:W-:Y:S01]  /*2320*/  IMAD.IADD R145, R145, 0x1, R6 ;  /* 0x0000000191917824 */ /* 0x000fe200078e0206 */
[C---:B------:R-:W-:Y:S01]  /*2330*/  LOP3.LUT R9, R196.reuse, 0x38, R20, 0xf8, !PT ;  /* 0x00000038c4097812 */ /* 0x040fe200078ef814 */
[C---:B------:R-:W-:Y:S01]  /*2340*/  IMAD R0, R7.reuse, R4, RZ ;  /* 0x0000000407007224 */ /* 0x040fe200078e02ff */
[--C-:B------:R-:W-:Y:S01]  /*2350*/  LOP3.LUT R11, R196, 0x38, R15.reuse, 0xf8, !PT ;  /* 0x00000038c40b7812 */ /* 0x100fe200078ef80f */
[----:B------:R-:W-:Y:S01]  /*2360*/  IMAD R7, R7, R30, RZ ;  /* 0x0000001e07077224 */ /* 0x000fe200078e02ff */
[----:B------:R-:W-:Y:S01]  /*2370*/  LOP3.LUT R26, R191, 0x38, R15, 0xf8, !PT ;  /* 0x00000038bf1a7812 */ /* 0x000fe200078ef80f */
[----:B------:R-:W-:Y:S01]  /*2380*/  IMAD R27, R146, R5, R0 ;  /* 0x00000005921b7224 */ /* 0x000fe200078e0200 */
[----:B------:R-:W-:Y:S01]  /*2390*/  LOP3.LUT R5, R196, 0x18, R22, 0xf8, !PT ;  /* 0x00000018c4057812 */ /* 0x000fe200078ef816 */
[----:B------:R-:W-:Y:S01]  /*23a0*/  IMAD R7, R146, R31, R7 ;  /* 0x0000001f92077224 */ /* 0x000fe200078e0207 */
[----:B------:R-:W-:Y:S01]  /*23b0*/  LOP3.LUT R8, R8, 0xffffe000, RZ, 0xc0, !PT ;  /* 0xffffe00008087812 */ /* 0x000fe200078ec0ff */
[----:B------:R-:W-:Y:S01]  /*23c0*/  IMAD.SHL.U32 R31, R30, 0x80, RZ ;  /* 0x000000801e1f7824 */ /* 0x000fe200078e00ff */
[-C--:B------:R-:W-:Y:S01]  /*23d0*/  LOP3.LUT R0, R5, R198.reuse, RZ, 0x3c, !PT ;  /* 0x000000c605007212 */ /* 0x080fe200078e3cff */
[----:B------:R-:W-:Y:S01]  /*23e0*/  IMAD.IADD R28, R101, 0x1, R27 ;  /* 0x00000001651c7824 */ /* 0x000fe200078e021b */
[----:B------:R-:W-:Y:S01]  /*23f0*/  LOP3.LUT R12, R12, 0xffffe000, RZ, 0xc0, !PT ;  /* 0xffffe0000c0c7812 */ /* 0x000fe200078ec0ff */
[----:B------:R-:W-:Y:S01]  /*2400*/  IMAD R144, R197, 0x200, R8 ;  /* 0x00000200c5907824 */ /* 0x000fe200078e0208 */
[----:B------:R-:W-:Y:S01]  /*2410*/  LOP3.LUT R14, R191, 0x38, R20, 0xf8, !PT ;  /* 0x00000038bf0e7812 */ /* 0x000fe200078ef814 */
[C---:B------:R-:W-:Y:S01]  /*2420*/  IMAD R29, R197.reuse, 0x200, R0 ;  /* 0x00000200c51d7824 */ /* 0x040fe200078e0200 */
[----:B------:R-:W-:Y:S01]  /*2430*/  SEL R0, RZ, 0x20, P1 ;  /* 0x00000020ff007807 */ /* 0x000fe20000800000 */
[----:B------:R-:W-:Y:S01]  /*2440*/  IMAD R142, R197, 0x200, R12 ;  /* 0x00000200c58e7824 */ /* 0x000fe200078e020c */
[-C--:B------:R-:W-:Y:S01]  /*2450*/  LOP3.LUT R9, R9, R198.reuse, RZ, 0x3c, !PT ;  /* 0x000000c609097212 */ /* 0x080fe200078e3cff */
[----:B------:R-:W-:Y:S01]  /*2460*/  IMAD.IADD R25, R7, 0x1, R107 ;  /* 0x0000000107197824 */ /* 0x000fe200078e026b */
[----:B------:R-:W-:Y:S01]  /*2470*/  LOP3.LUT R11, R11, R198, RZ, 0x3c, !PT ;  /* 0x000000c60b0b7212 */ /* 0x000fe200078e3cff */
[----:B------:R-:W-:Y:S01]  /*2480*/  IMAD.SHL.U32 R30, R30, 0x40, RZ ;  /* 0x000000401e1e7824 */ /* 0x000fe200078e00ff */
[-C--:B------:R-:W-:Y:S01]  /*2490*/  LOP3.LUT R26, R26, R225.reuse, RZ, 0x3c, !PT ;  /* 0x000000e11a1a7212 */ /* 0x080fe200078e3cff */
[----:B------:R-:W-:Y:S01]  /*24a0*/  IMAD.IADD R144, R144, 0x1, R9 ;  /* 0x0000000190907824 */ /* 0x000fe200078e0209 */
[----:B------:R-:W-:Y:S01]  /*24b0*/  LOP3.LUT R14, R14, R225, RZ, 0x3c, !PT ;  /* 0x000000e10e0e7212 */ /* 0x000fe200078e3cff */
[----:B------:R-:W-:Y:S01]  /*24c0*/  IMAD.IADD R142, R142, 0x1, R11 ;  /* 0x000000018e8e7824 */ /* 0x000fe200078e020b */
[----:B------:R-:W-:Y:S01]  /*24d0*/  SEL R123, R123, 0xffffffe0, !P0 ;  /* 0xffffffe07b7b7807 */ /* 0x000fe20004000000 */
[----:B------:R-:W-:Y:S01]  /*24e0*/  IMAD.IADD R27, R27, 0x1, R103 ;  /* 0x000000011b1b7824 */ /* 0x000fe200078e0267 */
[----:B------:R-:W-:Y:S01]  /*24f0*/  SHF.R.S32.HI R111, RZ, 0x3, R21 ;  /* 0x00000003ff6f7819 */ /* 0x000fe20000011415 */
[----:B------:R-:W-:Y:S01]  /*2500*/  IMAD.IADD R5, R99, 0x1, R37 ;  /* 0x0000000163057824 */ /* 0x000fe200078e0225 */
[----:B------:R-:W-:Y:S01]  /*2510*/  SHF.R.S32.HI R110, RZ, 0x3, R20 ;  /* 0x00000003ff6e7819 */ /* 0x000fe20000011414 */
[----:B------:R-:W-:Y:S01]  /*2520*/  IMAD.IADD R133, R123, 0x1, R29 ;  /* 0x000000017b857824 */ /* 0x000fe200078e021d */
[----:B------:R-:W-:-:S02]  /*2530*/  SHF.R.S32.HI R109, RZ, 0x3, R15 ;  /* 0x00000003ff6d7819 */ /* 0x000fc4000001140f */
[----:B------:R-:W-:Y:S02]  /*2540*/  LOP3.LUT R21, R21, 0xfffffff8, RZ, 0xc0, !PT ;  /* 0xfffffff815157812 */ /* 0x000fe400078ec0ff */
[----:B------:R-:W-:Y:S02]  /*2550*/  LOP3.LUT R20, R20, 0xfffffff8, RZ, 0xc0, !PT ;  /* 0xfffffff814147812 */ /* 0x000fe400078ec0ff */
[----:B------:R-:W-:Y:S02]  /*2560*/  LOP3.LUT R15, R15, 0xfffffff8, RZ, 0xc0, !PT ;  /* 0xfffffff80f0f7812 */ /* 0x000fe400078ec0ff */
[----:B------:R-:W-:Y:S02]  /*2570*/  LOP3.LUT R0, R3, R0, RZ, 0xfc, !PT ;  /* 0x0000000003007212 */ /* 0x000fe400078efcff */
[----:B------:R-:W-:Y:S01]  /*2580*/  IADD3 R136, R26, R12, R199 ;  /* 0x0000000c1a887210 */ /* 0x000fe20007ffe0c7 */
[----:B------:R-:W-:Y:S01]  /*2590*/  IMAD.IADD R26, R105, 0x1, R7 ;  /* 0x00000001691a7824 */ /* 0x000fe200078e0207 */
[----:B------:R-:W-:-:S02]  /*25a0*/  IADD3 R137, R14, R8, R199 ;  /* 0x000000080e897210 */ /* 0x000fc40007ffe0c7 */
[----:B------:R-:W-:Y:S02]  /*25b0*/  LOP3.LUT R14, R3, 0x1, RZ, 0xc0, !PT ;  /* 0x00000001030e7812 */ /* 0x000fe400078ec0ff */
[----:B------:R-:W-:Y:S02]  /*25c0*/  SHF.R.S32.HI R13, RZ, 0x1f, R21 ;  /* 0x0000001fff0d7819 */ /* 0x000fe40000011415 */
[----:B------:R-:W-:Y:S02]  /*25d0*/  SHF.R.S32.HI R12, RZ, 0x1f, R20 ;  /* 0x0000001fff0c7819 */ /* 0x000fe40000011414 */
[----:B------:R-:W-:Y:S02]  /*25e0*/  SHF.R.S32.HI R11, RZ, 0x1f, R15 ;  /* 0x0000001fff0b7819 */ /* 0x000fe4000001140f */
[C---:B------:R-:W-:Y:S02]  /*25f0*/  LOP3.LUT R10, R0.reuse, 0x2, RZ, 0xc0, !PT ;  /* 0x00000002000a7812 */ /* 0x040fe400078ec0ff */
[----:B------:R-:W-:-:S02]  /*2600*/  LOP3.LUT R9, R0, 0x4, RZ, 0xc0, !PT ;  /* 0x0000000400097812 */ /* 0x000fc400078ec0ff */
[C---:B------:R-:W-:Y:S02]  /*2610*/  LOP3.LUT R8, R0.reuse, 0x8, RZ, 0xc0, !PT ;  /* 0x0000000800087812 */ /* 0x040fe400078ec0ff */
[C---:B------:R-:W-:Y:S02]  /*2620*/  LOP3.LUT R7, R0.reuse, 0x10, RZ, 0xc0, !PT ;  /* 0x0000001000077812 */ /* 0x040fe400078ec0ff */
[----:B------:R-:W-:-:S07]  /*2630*/  LOP3.LUT R6, R0, 0x20, RZ, 0xc0, !PT ;  /* 0x0000002000067812 */ /* 0x000fce00078ec0ff */
.L_x_2305:
[----:B0-----:R-:W0:Y:S01]  /*2640*/  LDC.64 R118, c[0x0][0x2d8] ;  /* 0x0000b600ff767b82 */ /* 0x001e220000000a00 */
[----:B--2---:R-:W-:Y:S01]  /*2650*/  VIADD R39, R2, 0xffffffff ;  /* 0xffffffff02277836 */ /* 0x004fe20000000000 */
[----:B------:R-:W-:Y:S05]  /*2660*/  YIELD ;  /* 0x0000000000007946 */ /* 0x000fea0003800000 */
[----:B------:R-:W-:Y:S01]  /*2670*/  SHF.R.S32.HI R36, RZ, 0x1f, R39 ;  /* 0x0000001fff247819 */ /* 0x000fe20000011427 */
[----:B-1----:R-:W1:Y:S01]  /*2680*/  LDC R120, c[0x0][0x3d4] ;  /* 0x0000f500ff787b82 */ /* 0x002e620000000800 */
[-C--:B------:R-:W-:Y:S01]  /*2690*/  IMAD R3, R124, R39.reuse, RZ ;  /* 0x000000277c037224 */ /* 0x080fe200078e02ff */
[----:B------:R-:W-:Y:S01]  /*26a0*/  BSSY B0, `(.L_x_2206) ;  /* 0x00007bf000007945 */ /* 0x000fe20003800000 */
[----:B------:R-:W-:-:S04]  /*26b0*/  IMAD.WIDE.U32 R130, R92, R39, RZ ;  /* 0x000000275c827225 */ /* 0x000fc800078e00ff */
[----:B------:R-:W-:Y:S01]  /*26c0*/  IMAD R37, R36, R92, R3 ;  /* 0x0000005c24257224 */ /* 0x000fe200078e0203 */
[CC--:B------:R-:W-:Y:S01]  /*26d0*/  IADD3 R3, P5, R94.reuse, R130.reuse, RZ ;  /* 0x000000825e037210 */ /* 0x0c0fe20007fbe0ff */
        /* <DEDUP_REMOVED lines=8> */
[----:B------:R-:W-:Y:S01]  /*2760*/  IMAD R3, R19, 0x6000, R133 ;  /* 0x0000600013037824 */ /* 0x000fe200078e0285 */
[----:B------:R-:W-:Y:S02]  /*2770*/  IADD3.X R2, R93, R88, R127, P1, P4 ;  /* 0x000000585d027210 */ /* 0x000fe40000fe847f */
[----:B-1----:R-:W-:Y:S01]  /*2780*/  ISETP.GE.AND P0, PT, R120, 0x1, PT ;  /* 0x000000017800780c */ /* 0x002fe20003f06270 */
[----:B------:R-:W-:Y:S01]  /*2790*/  IMAD R46, R3, 0x2, R114 ;  /* 0x00000002032e7824 */ /* 0x000fe200078e0272 */
[----:B------:R-:W-:Y:S02]  /*27a0*/  ISETP.GT.AND P1, PT, R39, R122, PT ;  /* 0x0000007a2700720c */ /* 0x000fe40003f24270 */
[----:B------:R-:W-:Y:S01]  /*27b0*/  LEA.HI.X R45, R0, R119, R2, 0x1, P5 ;  /* 0x00000077002d7211 */ /* 0x000fe200028f0c02 */
[----:B------:R-:W-:Y:S01]  /*27c0*/  IMAD.MOV.U32 R2, RZ, RZ, R39 ;  /* 0x000000ffff027224 */ /* 0x000fe200078e0027 */
[----:B------:R-:W-:-:S07]  /*27d0*/  P2R R115, PR, RZ, 0x2 ;  /* 0x00000002ff737803 */ /* 0x000fce0000000000 */
[----:B------:R-:W-:Y:S05]  /*27e0*/  @!P0 BRA `(.L_x_2207) ;  /* 0x0000007400d48947 */ /* 0x000fea0003800000 */
[----:B------:R-:W-:Y:S01]  /*27f0*/  ULDC.U8 UR4, c[0x0][0x3f0] ;  /* 0x0000fc0000047ab9 */ /* 0x000fe20000000000 */
[-C--:B------:R-:W-:Y:S01]  /*2800*/  IMAD R0, R125, R39.reuse, RZ ;  /* 0x000000277d007224 */ /* 0x080fe200078e02ff */
[----:B------:R-:W-:Y:S01]  /*2810*/  ISETP.NE.AND P0, PT, RZ, UR4, PT ;  /* 0x00000004ff007c0c */ /* 0x000fe2000bf05270 */
[----:B------:R-:W-:Y:S02]  /*2820*/  IMAD R37, R126, R39, RZ ;  /* 0x000000277e257224 */ /* 0x000fe400078e02ff */
        /* <DEDUP_REMOVED lines=32> */
[----:B------:R-:W-:Y:S01]  /*2a30*/  LEA R36, P4, R37, UR4, 0x1 ;  /* 0x0000000425247c11 */ /* 0x000fe2000f8808ff */
[----:B------:R-:W-:Y:S01]  /*2a40*/  IMAD.X R42, R3, 0x1, R28, P1 ;  /* 0x00000001032a7824 */ /* 0x000fe200008e061c */
[----:B------:R-:W-:Y:S02]  /*2a50*/  ISETP.GE.AND P1, PT, R16, R120, PT ;  /* 0x000000781000720c */ /* 0x000fe40003f26270 */
[----:B------:R-:W-:-:S02]  /*2a60*/  CS2R R90, SRZ ;  /* 0x00000000005a7805 */ /* 0x000fc4000001ff00 */
[----:B------:R-:W-:Y:S02]  /*2a70*/  LEA.HI.X R37, R37, UR5, R38, 0x1, P4 ;  /* 0x0000000525257c11 */ /* 0x000fe4000a0f0c26 */
[----:B------:R-:W-:Y:S02]  /*2a80*/  CS2R R130, SRZ ;  /* 0x0000000000827805 */ /* 0x000fe4000001ff00 */
[C---:B------:R-:W-:Y:S02]  /*2a90*/  LEA R38, P4, R39.reuse, UR6, 0x1 ;  /* 0x0000000627267c11 */ /* 0x040fe4000f8808ff */
[----:B------:R-:W-:Y:S01]  /*2aa0*/  CS2R R118, SRZ ;  /* 0x0000000000767805 */ /* 0x000fe2000001ff00 */
[C---:B------:R-:W-:Y:S01]  /*2ab0*/  VIADD R51, R16.reuse, 0x30 ;  /* 0x0000003010337836 */ /* 0x040fe20000000000 */
[----:B------:R-:W-:Y:S02]  /*2ac0*/  LEA.HI.X R39, R39, UR7, R42, 0x1, P4 ;  /* 0x0000000727277c11 */ /* 0x000fe4000a0f0c2a */
        /* <DEDUP_REMOVED lines=28> */
.L_x_2210:
[----:B------:R-:W-:Y:S05]  /*2c90*/  BSYNC B1 ;  /* 0x0000000000017941 */ /* 0x000fea0003800000 */
.L_x_2209:
        /* <DEDUP_REMOVED lines=61> */
.L_x_2212:
[----:B------:R-:W-:Y:S05]  /*3070*/  BSYNC B1 ;  /* 0x0000000000017941 */ /* 0x000fea0003800000 */
.L_x_2211:
[----:B------:R-:W-:Y:S01]  /*3080*/  IMAD.MOV.U32 R0, RZ, RZ, R74 ;  /* 0x000000ffff007224 */ /* 0x000fe200078e004a */
[----:B------:R-:W-:Y:S01]  /*3090*/  PRMT R164, R134, 0x7610, R164 ;  /* 0x0000761086a47816 */ /* 0x000fe200000000a4 */
[----:B------:R-:W-:Y:S01]  /*30a0*/  IMAD.MOV.U32 R3, RZ, RZ, R75 ;  /* 0x000000ffff037224 */ /* 0x000fe200078e004b */
[----:B------:R-:W-:Y:S01]  /*30b0*/  PRMT R165, R135, 0x7610, R165 ;  /* 0x0000761087a57816 */ /* 0x000fe200000000a5 */
[----:B01----:R-:W-:Y:S01]  /*30c0*/  IMAD.MOV.U32 R36, RZ, RZ, R82 ;  /* 0x000000ffff247224 */ /* 0x003fe200078e0052 */
        /* <DEDUP_REMOVED lines=92> */
.L_x_2213:
[----:B------:R-:W-:Y:S01]  /*3690*/  IMAD R3, R19, 0x8, R18 ;  /* 0x0000000813037824 */ /* 0x000fe200078e0212 */
[----:B------:R-:W-:Y:S01]  /*36a0*/  SHF.L.U32 R0, R189, 0x1f, RZ ;  /* 0x0000001fbd007819 */ /* 0x000fe200000006ff */
[----:B------:R-:W-:Y:S03]  /*36b0*/  BSSY B1, `(.L_x_2214) ;  /* 0x0000003000017945 */ /* 0x000fe60003800000 */
[----:B------:R-:W0:Y:S02]  /*36c0*/  SYNCS.PHASECHK.TRANS64.TRYWAIT P5, [R3+URZ+0x34890], R0 ;  /* 0x03489000030075a7 */ /* 0x000e2400080a017f */
[----:B0-----:R-:W-:Y:S05]  /*36d0*/  @!P5 BRA `(.L_x_2215) ;  /* 0x000002100038d947 */ /* 0x001fea0003800000 */
.L_x_2539:
[----:B------:R-:W-:Y:S05]  /*36e0*/  BSYNC B1 ;  /* 0x0000000000017941 */ /* 0x000fea0003800000 */
.L_x_2214:
        /* <DEDUP_REMOVED lines=54> */
.L_x_2221:
[----:B------:R-:W-:Y:S05]  /*3a50*/  BSYNC B3 ;  /* 0x0000000000037941 */ /* 0x000fea0003800000 */
.L_x_2220:
[----:B--2---:R1:W-:Y:S02]  /*3a60*/  STG.E.128 desc[UR56][R48.64], R36 ;  /* 0x0000002430007986 */ /* 0x0043e4000c101d38 */
.L_x_2219:
[----:B------:R-:W-:Y:S05]  /*3a70*/  BSYNC B2 ;  /* 0x0000000000027941 */ /* 0x000fea0003800000 */
.L_x_2218:
        /* <DEDUP_REMOVED lines=53> */
.L_x_2225:
[----:B------:R-:W-:Y:S05]  /*3dd0*/  BSYNC B3 ;  /* 0x0000000000037941 */ /* 0x000fea0003800000 */
.L_x_2224:
[----:B--2---:R2:W-:Y:S02]  /*3de0*/  STG.E.128 desc[UR56][R48.64+0x40], R36 ;  /* 0x0000402430007986 */ /* 0x0045e4000c101d38 */
.L_x_2223:
[----:B------:R-:W-:Y:S05]  /*3df0*/  BSYNC B2 ;  /* 0x0000000000027941 */ /* 0x000fea0003800000 */
.L_x_2222:
        /* <DEDUP_REMOVED lines=8> */
[--C-:B------:R-:W-:Y:S02]  /*3e80*/  SHF.R.U64 R91, R88, 0x10, R89.reuse ;  /* 0x00000010585b7819 */ /* 0x100fe40000001259 */
[----:B------:R-:W-:Y:S02]  /*3e90*/  SHF.R.U32.HI R88, RZ, 0x10, R89 ;  /* 0x00000010ff587819 */ /* 0x000fe40000011659 */
[--C-:B------:R-:W-:Y:S02]  /*3ea0*/  SHF.R.U64 R129, R82, 0x10, R83.reuse ;  /* 0x0000001052817819 */ /* 0x100fe40000001253 */
[----:B------:R-:W-:Y:S01]  /*3eb0*/  SHF.R.U32.HI R119, RZ, 0x10, R83 ;  /* 0x00000010ff777819 */ /* 0x000fe20000011653 */
[----:B--2---:R-:W-:Y:S01]  /*3ec0*/  IMAD.U32 R83, R38, 0x10000, RZ ;  /* 0x0001000026537824 */ /* 0x004fe200078e00ff */
[----:B------:R-:W-:Y:S01]  /*3ed0*/  PRMT R232, R232, 0x5410, R91 ;  /* 0x00005410e8e87816 */ /* 0x000fe2000000005b */
[----:B------:R-:W-:Y:S01]  /*3ee0*/  IMAD.U32 R91, R37, 0x10000, RZ ;  /* 0x00010000255b7824 */ /* 0x000fe200078e00ff */
        /* <DEDUP_REMOVED lines=10> */
[----:B------:R-:W-:Y:S01]  /*3f90*/  FMUL.FTZ R130, R38, R88 ;  /* 0x0000005826827220 */ /* 0x000fe20000410000 */
[----:B------:R-:W-:Y:S01]  /*3fa0*/  LOP3.LUT R82, R39, 0xffff0000, RZ, 0xc0, !PT ;  /* 0xffff000027527812 */ /* 0x000fe200078ec0ff */
[----:B------:R-:W-:Y:S01]  /*3fb0*/  FMUL.FTZ R128, R90, R119 ;  /* 0x000000775a807220 */ /* 0x000fe20000410000 */
[----:B------:R-:W-:Y:S01]  /*3fc0*/  LOP3.LUT R36, R36, 0xffff0000, RZ, 0xc0, !PT ;  /* 0xffff000024247812 */ /* 0x000fe200078ec0ff */
[----:B------:R-:W-:Y:S01]  /*3fd0*/  FMUL.FTZ R90, R90, R118 ;  /* 0x000000765a5a7220 */ /* 0x000fe20000410000 */
[----:B------:R-:W-:Y:S01]  /*3fe0*/  FMUL.FTZ R38, R38, R89 ;  /* 0x0000005926267220 */ /* 0x000fe20000410000 */
[----:B------:R-:W-:Y:S01]  /*3ff0*/  LOP3.LUT R233, R233, 0xffff0000, RZ, 0xc0, !PT ;  /* 0xffff0000e9e97812 */ /* 0x000fe200078ec0ff */
[----:B------:R-:W-:Y:S01]  /*4000*/  IMAD.U32 R232, R232, 0x10000, RZ ;  /* 0x00010000e8e87824 */ /* 0x000fe200078e00ff */
[----:B------:R-:W-:Y:S01]  /*4010*/  LOP3.LUT R228, R228, 0xffff0000, RZ, 0xc0, !PT ;  /* 0xffff0000e4e47812 */ /* 0x000fe200078ec0ff */
[----:B------:R-:W-:-:S02]  /*4020*/  IMAD.U32 R194, R194, 0x10000, RZ ;  /* 0x00010000c2c27824 */ /* 0x000fc400078e00ff */
[C---:B------:R-:W-:Y:S01]  /*4030*/  FFMA.FTZ R118, R91.reuse, R118, -R128 ;  /* 0x000000765b767223 */ /* 0x040fe20000010880 */
[----:B------:R-:W-:Y:S01]  /*4040*/  FFMA.FTZ R91, R91, R119, R90 ;  /* 0x000000775b5b7223 */ /* 0x000fe2000001005a */
[C---:B------:R-:W-:Y:S01]  /*4050*/  FFMA.FTZ R89, R83.reuse, R89, -R130 ;  /* 0x0000005953597223 */ /* 0x040fe20000010882 */
[----:B------:R-:W-:Y:S01]  /*4060*/  FFMA.FTZ R88, R83, R88, R38 ;  /* 0x0000005853587223 */ /* 0x000fe20000010026 */
[----:B------:R-:W-:Y:S02]  /*4070*/  IMAD.U32 R39, R39, 0x10000, RZ ;  /* 0x0001000027277824 */ /* 0x000fe400078e00ff */
[-C--:B------:R-:W-:Y:S01]  /*4080*/  FMUL.FTZ R90, R82, R233.reuse ;  /* 0x000000e9525a7220 */ /* 0x080fe20000410000 */
        /* <DEDUP_REMOVED lines=12> */
.L_x_2229:
[----:B------:R-:W-:Y:S05]  /*4150*/  BSYNC B3 ;  /* 0x0000000000037941 */ /* 0x000fea0003800000 */
.L_x_2228:
[----:B--2---:R3:W-:Y:S02]  /*4160*/  STG.E.128 desc[UR56][R48.64+0x80], R36 ;  /* 0x0000802430007986 */ /* 0x0047e4000c101d38 */
.L_x_2227:
[----:B------:R-:W-:Y:S05]  /*4170*/  BSYNC B2 ;  /* 0x0000000000027941 */ /* 0x000fea0003800000 */
.L_x_2226:
        /* <DEDUP_REMOVED lines=28> */
[-C--:B------:R-:W-:Y:S01]  /*4340*/  FMUL.FTZ R89, R81, R82.reuse ;  /* 0x0000005251597220 */ /* 0x080fe20000410000 */
[----:B------:R-:W-:Y:S01]  /*4350*/  LOP3.LUT R81, R36, 0xffff0000, RZ, 0xc0, !PT ;  /* 0xffff000024517812 */ /* 0x000fe200078ec0ff */
[----:B------:R-:W-:Y:S01]  /*4360*/  FFMA.FTZ R36, R83, R82, -R118 ;  /* 0x0000005253247223 */ /* 0x000fe20000010876 */
[----:B------:R-:W-:Y:S01]  /*4370*/  FMUL.FTZ R91, R79, R80 ;  /* 0x000000504f5b7220 */ /* 0x000fe20000410000 */
[----:B------:R-:W-:Y:S01]  /*4380*/  FFMA.FTZ R83, R83, R90, R89 ;  /* 0x0000005a53537223 */ /* 0x000fe20000010059 */
        /* <DEDUP_REMOVED lines=20> */
.L_x_2233:
[----:B------:R-:W-:Y:S05]  /*44d0*/  BSYNC B3 ;  /* 0x0000000000037941 */ /* 0x000fea0003800000 */
.L_x_2232:
[----:B--2---:R4:W-:Y:S02]  /*44e0*/  STG.E.128 desc[UR56][R48.64+0xc0], R36 ;  /* 0x0000c02430007986 */ /* 0x0049e4000c101d38 */
.L_x_2231:
[----:B------:R-:W-:Y:S05]  /*44f0*/  BSYNC B2 ;  /* 0x0000000000027941 */ /* 0x000fea0003800000 */
.L_x_2230:
        /* <DEDUP_REMOVED lines=8> */
[----:B------:R-:W-:Y:S02]  /*4580*/  SHF.R.U64 R78, R76, 0x10, R77 ;  /* 0x000000104c4e7819 */ /* 0x000fe4000000124d */
[----:B------:R-:W-:Y:S02]  /*4590*/  SHF.R.U64 R79, R74, 0x10, R75 ;  /* 0x000000104a4f7819 */ /* 0x000fe4000000124b */
[----:B------:R-:W-:Y:S02]  /*45a0*/  SHF.R.U32.HI R76, RZ, 0x10, R77 ;  /* 0x00000010ff4c7819 */ /* 0x000fe4000001164d */
[----:B------:R-:W-:Y:S02]  /*45b0*/  PRMT R179, R179, 0x5410, R78 ;  /* 0x00005410b3b37816 */ /* 0x000fe4000000004e */
[----:B------:R-:W-:Y:S02]  /*45c0*/  PRMT R168, R168, 0x5410, R79 ;  /* 0x00005410a8a87816 */ /* 0x000fe4000000004f */
[----:B------:R-:W-:Y:S01]  /*45d0*/  SHF.R.U32.HI R80, RZ, 0x10, R75 ;  /* 0x00000010ff507819 */ /* 0x000fe2000001164b */
[----:B--2---:R-:W-:Y:S01]  /*45e0*/  IMAD.U32 R75, R38, 0x10000, RZ ;  /* 0x00010000264b7824 */ /* 0x004fe200078e00ff */
[----:B------:R-:W-:-:S02]  /*45f0*/  PRMT R181, R181, 0x5410, R76 ;  /* 0x00005410b5b57816 */ /* 0x000fc4000000004c */
[----:B------:R-:W-:Y:S02]  /*4600*/  LOP3.LUT R76, R37, 0xffff0000, RZ, 0xc0, !PT ;  /* 0xffff0000254c7812 */ /* 0x000fe400078ec0ff */
[----:B------:R-:W-:Y:S01]  /*4610*/  LOP3.LUT R79, R179, 0xffff0000, RZ, 0xc0, !PT ;  /* 0xffff0000b34f7812 */ /* 0x000fe200078ec0ff */
[----:B------:R-:W-:Y:S01]  /*4620*/  IMAD.U32 R82, R181, 0x10000, RZ ;  /* 0x00010000b5527824 */ /* 0x000fe200078e00ff */
[----:B------:R-:W-:Y:S01]  /*4630*/  LOP3.LUT R78, R168, 0xffff0000, RZ, 0xc0, !PT ;  /* 0xffff0000a84e7812 */ /* 0x000fe200078ec0ff */
[----:B------:R-:W-:Y:S01]  /*4640*/  IMAD.U32 R179, R179, 0x10000, RZ ;  /* 0x00010000b3b37824 */ /* 0x000fe200078e00ff */
[----:B------:R-:W-:Y:S01]  /*4650*/  PRMT R169, R169, 0x5410, R80 ;  /* 0x00005410a9a97816 */ /* 0x000fe20000000050 */
[----:B------:R-:W-:Y:S01]  /*4660*/  FMUL.FTZ R88, R76, R79 ;  /* 0x0000004f4c587220 */ /* 0x000fe20000410000 */
[----:B------:R-:W-:Y:S01]  /*4670*/  LOP3.LUT R77, R38, 0xffff0000, RZ, 0xc0, !PT ;  /* 0xffff0000264d7812 */ /* 0x000fe200078ec0ff */
[C---:B------:R-:W-:Y:S01]  /*4680*/  IMAD.U32 R38, R39.reuse, 0x10000, RZ ;  /* 0x0001000027267824 */ /* 0x040fe200078e00ff */
[----:B------:R-:W-:Y:S01]  /*4690*/  LOP3.LUT R74, R39, 0xffff0000, RZ, 0xc0, !PT ;  /* 0xffff0000274a7812 */ /* 0x000fe200078ec0ff */
[----:B------:R-:W-:-:S02]  /*46a0*/  IMAD.U32 R39, R37, 0x10000, RZ ;  /* 0x0001000025277824 */ /* 0x000fc400078e00ff */
[----:B------:R-:W-:Y:S01]  /*46b0*/  FMUL.FTZ R76, R76, R78 ;  /* 0x0000004e4c4c7220 */ /* 0x000fe20000410000 */
[----:B------:R-:W-:Y:S02]  /*46c0*/  IMAD.U32 R80, R169, 0x10000, RZ ;  /* 0x00010000a9507824 */ /* 0x000fe400078e00ff */
[----:B------:R-:W-:Y:S01]  /*46d0*/  FMUL.FTZ R90, R77, R82 ;  /* 0x000000524d5a7220 */ /* 0x000fe20000410000 */
[C---:B------:R-:W-:Y:S01]  /*46e0*/  FFMA.FTZ R88, R39.reuse, R78, -R88 ;  /* 0x0000004e27587223 */ /* 0x040fe20000010858 */
[----:B------:R-:W-:Y:S01]  /*46f0*/  FFMA.FTZ R39, R39, R79, R76 ;  /* 0x0000004f27277223 */ /* 0x000fe2000001004c */
[----:B------:R-:W-:Y:S02]  /*4700*/  IMAD.U32 R37, R36, 0x10000, RZ ;  /* 0x0001000024257824 */ /* 0x000fe400078e00ff */
[-C--:B------:R-:W-:Y:S01]  /*4710*/  FMUL.FTZ R76, R77, R80.reuse ;  /* 0x000000504d4c7220 */ /* 0x080fe20000410000 */
[----:B------:R-:W-:Y:S01]  /*4720*/  LOP3.LUT R181, R181, 0xffff0000, RZ, 0xc0, !PT ;  /* 0xffff0000b5b57812 */ /* 0x000fe200078ec0ff */
[----:B------:R-:W-:Y:S01]  /*4730*/  FFMA.FTZ R90, R75, R80, -R90 ;  /* 0x000000504b5a7223 */ /* 0x000fe2000001085a */
[----:B------:R-:W-:Y:S01]  /*4740*/  LOP3.LUT R169, R169, 0xffff0000, RZ, 0xc0, !PT ;  /* 0xffff0000a9a97812 */ /* 0x000fe200078ec0ff */
[----:B------:R-:W-:Y:S01]  /*4750*/  IMAD.U32 R168, R168, 0x10000, RZ ;  /* 0x00010000a8a87824 */ /* 0x000fe200078e00ff */
[----:B------:R-:W-:Y:S01]  /*4760*/  LOP3.LUT R36, R36, 0xffff0000, RZ, 0xc0, !PT ;  /* 0xffff000024247812 */ /* 0x000fe200078ec0ff */
[----:B------:R-:W-:Y:S01]  /*4770*/  FFMA.FTZ R75, R75, R82, R76 ;  /* 0x000000524b4b7223 */ /* 0x000fe2000001004c */
[C---:B------:R-:W-:Y:S01]  /*4780*/  FMUL.FTZ R77, R74.reuse, R181 ;  /* 0x000000b54a4d7220 */ /* 0x040fe20000410000 */
[----:B------:R-:W-:Y:S01]  /*4790*/  FMUL.FTZ R76, R74, R169 ;  /* 0x000000a94a4c7220 */ /* 0x000fe20000410000 */
[----:B------:R-:W-:Y:S01]  /*47a0*/  F2FP.BF16.F32.PACK_AB R88, R39, R88 ;  /* 0x000000582758723e */ /* 0x000fe200000010ff */
        /* <DEDUP_REMOVED lines=9> */
[----:B------:R-:W-:-:S07]  /*4840*/  IMAD.MOV.U32 R37, RZ, RZ, R88 ;  /* 0x000000ffff257224 */ /* 0x000fce00078e0058 */
.L_x_2237:
[----:B------:R-:W-:Y:S05]  /*4850*/  BSYNC B3 ;  /* 0x0000000000037941 */ /* 0x000fea0003800000 */
.L_x_2236:
[----:B--2---:R1:W-:Y:S02]  /*4860*/  STG.E.128 desc[UR56][R48.64+0x100], R36 ;  /* 0x0001002430007986 */ /* 0x0043e4000c101d38 */
.L_x_2235:
[----:B------:R-:W-:Y:S05]  /*4870*/  BSYNC B2 ;  /* 0x0000000000027941 */ /* 0x000fea0003800000 */
.L_x_2234:
        /* <DEDUP_REMOVED lines=16> */
[----:B------:R-:W-:Y:S01]  /*4980*/  LOP3.LUT R71, R38, 0xffff0000, RZ, 0xc0, !PT ;  /* 0xffff000026477812 */ /* 0x000fe200078ec0ff */
[----:B------:R-:W-:Y:S01]  /*4990*/  IMAD.U32 R75, R165, 0x10000, RZ ;  /* 0x00010000a54b7824 */ /* 0x000fe200078e00ff */
[----:B------:R-:W-:Y:S01]  /*49a0*/  LOP3.LUT R73, R39, 0xffff0000, RZ, 0xc0, !PT ;  /* 0xffff000027497812 */ /* 0x000fe200078ec0ff */
[----:B------:R-:W-:Y:S01]  /*49b0*/  IMAD.U32 R38, R37, 0x10000, RZ ;  /* 0x0001000025267824 */ /* 0x000fe200078e00ff */
[----:B------:R-:W-:Y:S01]  /*49c0*/  PRMT R164, R164, 0x5410, R77 ;  /* 0x00005410a4a47816 */ /* 0x000fe2000000004d */
[----:B------:R-:W-:Y:S01]  /*49d0*/  IMAD.U32 R77, R167, 0x10000, RZ ;  /* 0x00010000a74d7824 */ /* 0x000fe200078e00ff */
        /* <DEDUP_REMOVED lines=31> */
.L_x_2239:
[----:B------:R-:W-:Y:S05]  /*4bd0*/  BSYNC B2 ;  /* 0x0000000000027941 */ /* 0x000fea0003800000 */
.L_x_2238:
[----:B--2---:R1:W-:Y:S02]  /*4be0*/  STG.E.128 desc[UR56][R48.64+0x140], R36 ;  /* 0x0001402430007986 */ /* 0x0043e4000c101d38 */
.L_x_2217:
[----:B------:R-:W-:Y:S05]  /*4bf0*/  BSYNC B1 ;  /* 0x0000000000017941 */ /* 0x000fea0003800000 */
.L_x_2216:
        /* <DEDUP_REMOVED lines=54> */
.L_x_2244:
[----:B------:R-:W-:Y:S05]  /*4f60*/  BSYNC B2 ;  /* 0x0000000000027941 */ /* 0x000fea0003800000 */
.L_x_2243:
[----:B--2---:R1:W-:Y:S02]  /*4f70*/  STG.E.128 desc[UR56][R44.64], R36 ;  /* 0x000000242c007986 */ /* 0x0043e4000c101d38 */
.L_x_2242:
[----:B------:R-:W-:Y:S05]  /*4f80*/  BSYNC B1 ;  /* 0x0000000000017941 */ /* 0x000fea0003800000 */
.L_x_2241:
        /* <DEDUP_REMOVED lines=54> */
.L_x_2248:
[----:B------:R-:W-:Y:S05]  /*52f0*/  BSYNC B2 ;  /* 0x0000000000027941 */ /* 0x000fea0003800000 */
.L_x_2247:
[----:B--2---:R1:W-:Y:S02]  /*5300*/  STG.E.128 desc[UR56][R44.64+0x40], R36 ;  /* 0x000040242c007986 */ /* 0x0043e4000c101d38 */
.L_x_2246:
[----:B------:R-:W-:Y:S05]  /*5310*/  BSYNC B1 ;  /* 0x0000000000017941 */ /* 0x000fea0003800000 */
.L_x_2245:
        /* <DEDUP_REMOVED lines=54> */
.L_x_2252:
[----:B------:R-:W-:Y:S05]  /*5680*/  BSYNC B2 ;  /* 0x0000000000027941 */ /* 0x000fea0003800000 */
.L_x_2251:
[----:B--2---:R1:W-:Y:S02]  /*5690*/  STG.E.128 desc[UR56][R44.64+0x80], R36 ;  /* 0x000080242c007986 */ /* 0x0043e4000c101d38 */
.L_x_2250:
[----:B------:R-:W-:Y:S05]  /*56a0*/  BSYNC B1 ;  /* 0x0000000000017941 */ /* 0x000fea0003800000 */
.L_x_2249:
        /* <DEDUP_REMOVED lines=54> */
.L_x_2256:
[----:B------:R-:W-:Y:S05]  /*5a10*/  BSYNC B2 ;  /* 0x0000000000027941 */ /* 0x000fea0003800000 */
.L_x_2255:
[----:B--2---:R1:W-:Y:S02]  /*5a20*/  STG.E.128 desc[UR56][R44.64+0xc0], R36 ;  /* 0x0000c0242c007986 */ /* 0x0043e4000c101d38 */
.L_x_2254:
[----:B------:R-:W-:Y:S05]  /*5a30*/  BSYNC B1 ;  /* 0x0000000000017941 */ /* 0x000fea0003800000 */
.L_x_2253:
        /* <DEDUP_REMOVED lines=54> */
.L_x_2260:
[----:B------:R-:W-:Y:S05]  /*5da0*/  BSYNC B2 ;  /* 0x0000000000027941 */ /* 0x000fea0003800000 */
.L_x_2259:
[----:B--2---:R1:W-:Y:S02]  /*5db0*/  STG.E.128 desc[UR56][R44.64+0x100], R36 ;  /* 0x000100242c007986 */ /* 0x0043e4000c101d38 */
.L_x_2258:
[----:B------:R-:W-:Y:S05]  /*5dc0*/  BSYNC B1 ;  /* 0x0000000000017941 */ /* 0x000fea0003800000 */
.L_x_2257:
        /* <DEDUP_REMOVED lines=53> */
.L_x_2262:
[----:B------:R-:W-:Y:S05]  /*6120*/  BSYNC B1 ;  /* 0x0000000000017941 */ /* 0x000fea0003800000 */
.L_x_2261:
[----:B--2---:R1:W-:Y:S01]  /*6130*/  STG.E.128 desc[UR56][R44.64+0x140], R36 ;  /* 0x000140242c007986 */ /* 0x0043e2000c101d38 */
[----:B------:R-:W-:Y:S05]  /*6140*/  BRA `(.L_x_2240) ;  /* 0x0000004000507947 */ /* 0x000fea0003800000 */
.L_x_2208:
        /* <DEDUP_REMOVED lines=47> */
.L_x_2264:
[----:B------:R-:W-:Y:S05]  /*6440*/  BSYNC B1 ;  /* 0x0000000000017941 */ /* 0x000fea0003800000 */
.L_x_2263:
        /* <DEDUP_REMOVED lines=47> */
.L_x_2266:
[----:B------:R-:W-:Y:S05]  /*6740*/  BSYNC B1 ;  /* 0x0000000000017941 */ /* 0x000fea0003800000 */
.L_x_2265:
[----:B------:R-:W-:Y:S01]  /*6750*/  IMAD.MOV.U32 R0, RZ, RZ, R36 ;  /* 0x000000ffff007224 */ /* 0x000fe200078e0024 */
[----:B------:R-:W-:Y:S01]  /*6760*/  ISETP.NE.AND P1, PT, R190, 0x3, PT ;  /* 0x00000003be00780c */ /* 0x000fe20003f25270 */
        /* <DEDUP_REMOVED lines=95> */
.L_x_2267:
[----:B------:R-:W-:Y:S01]  /*6d60*/  IMAD R3, R19, 0x8, R18 ;  /* 0x0000000813037824 */ /* 0x000fe200078e0212 */
[----:B------:R-:W-:Y:S01]  /*6d70*/  SHF.L.U32 R0, R189, 0x1f, RZ ;  /* 0x0000001fbd007819 */ /* 0x000fe200000006ff */
[----:B------:R-:W0:Y:S01]  /*6d80*/  LDC R148, c[0x0][0x2e4] ;  /* 0x0000b900ff947b82 */ /* 0x000e220000000800 */
[----:B------:R-:W-:Y:S02]  /*6d90*/  BSSY B1, `(.L_x_2268) ;  /* 0x0000004000017945 */ /* 0x000fe40003800000 */
[----:B------:R-:W1:Y:S05]  /*6da0*/  SYNCS.PHASECHK.TRANS64.TRYWAIT P5, [R3+URZ+0x34890], R0 ;  /* 0x03489000030075a7 */ /* 0x000e6a00080a017f */
[----:B------:R-:W2:Y:S01]  /*6db0*/  LDC.64 R128, c[0x0][0x2f0] ;  /* 0x0000bc00ff807b82 */ /* 0x000ea20000000a00 */
[----:B-1----:R-:W-:Y:S05]  /*6dc0*/  @!P5 BRA `(.L_x_2269) ;  /* 0x000001d80090d947 */ /* 0x002fea0003800000 */
.L_x_2540:
[----:B------:R-:W-:Y:S05]  /*6dd0*/  BSYNC B1 ;  /* 0x0000000000017941 */ /* 0x000fea0003800000 */
.L_x_2268:
        /* <DEDUP_REMOVED lines=31> */
[----:B------:R-:W-:Y:S01]  /*6fd0*/  LEA.HI R84, R87, R84, RZ, 0x3 ;  /* 0x0000005457547211 */ /* 0x000fe200078f18ff */
[----:B------:R-:W-:-:S04]  /*6fe0*/  IMAD R87, R19, 0x6000, R145 ;  /* 0x0000600013577824 */ /* 0x000fc800078e0291 */
[----:B------:R-:W-:-:S05]  /*6ff0*/  IMAD.SHL.U32 R84, R84, 0x400, RZ ;  /* 0x0000040054547824 */ /* 0x000fca00078e00ff */
[----:B------:R-:W-:-:S05]  /*7000*/  LOP3.LUT R84, R84, 0x7fffe000, RZ, 0xc0, !PT ;  /* 0x7fffe00054547812 */ /* 0x000fca00078ec0ff */
[----:B------:R-:W-:-:S04]  /*7010*/  IMAD R84, R197, 0x200, R84 ;  /* 0x00000200c5547824 */ /* 0x000fc800078e0254 */
[----:B------:R-:W-:-:S04]  /*7020*/  IMAD.IADD R84, R84, 0x1, R85 ;  /* 0x0000000154547824 */ /* 0x000fc800078e0255 */
        /* <DEDUP_REMOVED lines=20> */
[----:B------:R-:W-:Y:S01]  /*7170*/  SHF.R.U64 R46, R58, 0x10, R59 ;  /* 0x000000103a2e7819 */ /* 0x000fe2000000123b */
[----:B------:R-:W-:Y:S02]  /*7180*/  IMAD.U32 R58, R84, 0x10000, RZ ;  /* 0x00010000543a7824 */ /* 0x000fe400078e00ff */
[C---:B------:R-:W-:Y:S01]  /*7190*/  FFMA.FTZ R57, R47.reuse, R176, -R178 ;  /* 0x000000b02f397223 */ /* 0x040fe200000108b2 */
[----:B------:R-:W-:Y:S01]  /*71a0*/  FFMA.FTZ R47, R47, R175, R180 ;  /* 0x000000af2f2f7223 */ /* 0x000fe200000100b4 */
[----:B------:R-:W-:Y:S02]  /*71b0*/  LOP3.LUT R178, R89, 0xffff0000, RZ, 0xc0, !PT ;  /* 0xffff000059b27812 */ /* 0x000fe400078ec0ff */
[----:B------:R-:W-:Y:S02]  /*71c0*/  LOP3.LUT R175, R174, 0xffff0000, RZ, 0xc0, !PT ;  /* 0xffff0000aeaf7812 */ /* 0x000fe400078ec0ff */
        /* <DEDUP_REMOVED lines=11> */
[C---:B------:R-:W-:Y:S01]  /*7280*/  IMAD.U32 R173, R59.reuse, 0x10000, RZ ;  /* 0x000100003bad7824 */ /* 0x040fe200078e00ff */
[----:B------:R-:W-:Y:S01]  /*7290*/  LOP3.LUT R59, R59, 0xffff0000, RZ, 0xc0, !PT ;  /* 0xffff00003b3b7812 */ /* 0x000fe200078ec0ff */
[----:B------:R-:W-:Y:S01]  /*72a0*/  IMAD.U32 R175, R89, 0x10000, RZ ;  /* 0x0001000059af7824 */ /* 0x000fe200078e00ff */
[----:B------:R-:W-:Y:S01]  /*72b0*/  PRMT R44, R157, 0x5432, R44 ;  /* 0x000054329d2c7816 */ /* 0x000fe2000000002c */
[----:B------:R-:W-:-:S02]  /*72c0*/  IMAD.U32 R178, R87, 0x10000, RZ ;  /* 0x0001000057b27824 */ /* 0x000fc400078e00ff */
[C---:B------:R-:W-:Y:S01]  /*72d0*/  FMUL.FTZ R177, R176.reuse, R173 ;  /* 0x000000adb0b17220 */ /* 0x040fe20000410000 */
[----:B------:R-:W-:Y:S01]  /*72e0*/  FMUL.FTZ R176, R176, R175 ;  /* 0x000000afb0b07220 */ /* 0x000fe20000410000 */
[----:B------:R-:W-:Y:S01]  /*72f0*/  FMUL.FTZ R179, R91, R59 ;  /* 0x0000003b5bb37220 */ /* 0x000fe20000410000 */
[----:B------:R-:W-:Y:S01]  /*7300*/  PRMT R56, R163, 0x5432, R56 ;  /* 0x00005432a3387816 */ /* 0x000fe20000000038 */
[C---:B------:R-:W-:Y:S01]  /*7310*/  FFMA.FTZ R175, R178.reuse, R175, -R177 ;  /* 0x000000afb2af7223 */ /* 0x040fe200000108b1 */
[----:B------:R-:W-:Y:S01]  /*7320*/  LOP3.LUT R177, R89, 0xffff0000, RZ, 0xc0, !PT ;  /* 0xffff000059b17812 */ /* 0x000fe200078ec0ff */
[----:B------:R-:W-:Y:S01]  /*7330*/  FFMA.FTZ R173, R178, R173, R176 ;  /* 0x000000adb2ad7223 */ /* 0x000fe200000100b0 */
[----:B------:R-:W-:Y:S01]  /*7340*/  LOP3.LUT R176, R87, 0xffff0000, RZ, 0xc0, !PT ;  /* 0xffff000057b07812 */ /* 0x000fe200078ec0ff */
[C---:B------:R-:W-:Y:S01]  /*7350*/  IMAD.U32 R85, R88.reuse, 0x10000, RZ ;  /* 0x0001000058557824 */ /* 0x040fe200078e00ff */
[----:B------:R-:W-:Y:S01]  /*7360*/  LOP3.LUT R88, R88, 0xffff0000, RZ, 0xc0, !PT ;  /* 0xffff000058587812 */ /* 0x000fe200078ec0ff */
[----:B------:R-:W-:Y:S01]  /*7370*/  FMUL.FTZ R178, R91, R177 ;  /* 0x000000b15bb27220 */ /* 0x000fe20000410000 */
[----:B------:R-:W-:-:S02]  /*7380*/  IMAD.U32 R91, R56, 0x10000, RZ ;  /* 0x00010000385b7824 */ /* 0x000fc400078e00ff */
[----:B------:R-:W-:Y:S01]  /*7390*/  FFMA.FTZ R180, R176, R177, -R179 ;  /* 0x000000b1b0b47223 */ /* 0x000fe200000108b3 */
[----:B------:R-:W-:Y:S01]  /*73a0*/  LOP3.LUT R177, R56, 0xffff0000, RZ, 0xc0, !PT ;  /* 0xffff000038b17812 */ /* 0x000fe200078ec0ff */
[----:B------:R-:W-:Y:S01]  /*73b0*/  FFMA.FTZ R178, R176, R59, R178 ;  /* 0x0000003bb0b27223 */ /* 0x000fe200000100b2 */
[C---:B------:R-:W-:Y:S01]  /*73c0*/  IMAD.U32 R59, R44.reuse, 0x10000, RZ ;  /* 0x000100002c3b7824 */ /* 0x040fe200078e00ff */
[----:B------:R-:W-:Y:S01]  /*73d0*/  PRMT R45, R181, 0x5410, R45 ;  /* 0x00005410b52d7816 */ /* 0x000fe2000000002d */
[C---:B------:R-:W-:Y:S01]  /*73e0*/  FMUL.FTZ R179, R85.reuse, R91 ;  /* 0x0000005b55b37220 */ /* 0x040fe20000410000 */
[----:B------:R-:W-:Y:S01]  /*73f0*/  LOP3.LUT R181, R44, 0xffff0000, RZ, 0xc0, !PT ;  /* 0xffff00002cb57812 */ /* 0x000fe200078ec0ff */
[----:B------:R-:W-:Y:S01]  /*7400*/  FMUL.FTZ R44, R85, R59 ;  /* 0x0000003b552c7220 */ /* 0x000fe20000410000 */
[----:B------:R-:W-:Y:S01]  /*7410*/  LOP3.LUT R84, R84, 0xffff0000, RZ, 0xc0, !PT ;  /* 0xffff000054547812 */ /* 0x000fe200078ec0ff */
[----:B------:R-:W-:Y:S01]  /*7420*/  FMUL.FTZ R85, R88, R177 ;  /* 0x000000b158557220 */ /* 0x000fe20000410000 */
[----:B------:R-:W-:Y:S01]  /*7430*/  PRMT R46, R162, 0x5432, R46 ;  /* 0x00005432a22e7816 */ /* 0x000fe2000000002e */
[----:B------:R-:W-:Y:S01]  /*7440*/  FFMA.FTZ R179, R58, R59, -R179 ;  /* 0x0000003b3ab37223 */ /* 0x000fe200000108b3 */
[----:B------:R-:W-:-:S02]  /*7450*/  IMAD.U32 R89, R90, 0x10000, RZ ;  /* 0x000100005a597824 */ /* 0x000fc400078e00ff */
[----:B------:R-:W-:Y:S01]  /*7460*/  FFMA.FTZ R44, R58, R91, R44 ;  /* 0x0000005b3a2c7223 */ /* 0x000fe2000001002c */
[-C--:B------:R-:W-:Y:S01]  /*7470*/  FMUL.FTZ R59, R88, R181.reuse ;  /* 0x000000b5583b7220 */ /* 0x080fe20000410000 */
[----:B------:R-:W-:Y:S01]  /*7480*/  FFMA.FTZ R56, R84, R181, -R85 ;  /* 0x000000b554387223 */ /* 0x000fe20000010855 */
[----:B------:R-:W-:Y:S01]  /*7490*/  LOP3.LUT R90, R90, 0xffff0000, RZ, 0xc0, !PT ;  /* 0xffff00005a5a7812 */ /* 0x000fe200078ec0ff */
[C---:B------:R-:W-:Y:S01]  /*74a0*/  IMAD.U32 R58, R46.reuse, 0x10000, RZ ;  /* 0x000100002e3a7824 */ /* 0x040fe200078e00ff */
[----:B------:R-:W-:Y:S01]  /*74b0*/  LOP3.LUT R85, R46, 0xffff0000, RZ, 0xc0, !PT ;  /* 0xffff00002e557812 */ /* 0x000fe200078ec0ff */
[C---:B------:R-:W-:Y:S01]  /*74c0*/  IMAD.U32 R88, R45.reuse, 0x10000, RZ ;  /* 0x000100002d587824 */ /* 0x040fe200078e00ff */
[----:B------:R-:W-:Y:S01]  /*74d0*/  LOP3.LUT R45, R45, 0xffff0000, RZ, 0xc0, !PT ;  /* 0xffff00002d2d7812 */ /* 0x000fe200078ec0ff */
[C---:B------:R-:W-:Y:S02]  /*74e0*/  IMAD.U32 R87, R86.reuse, 0x10000, RZ ;  /* 0x0001000056577824 */ /* 0x040fe400078e00ff */
[C---:B------:R-:W-:Y:S01]  /*74f0*/  FMUL.FTZ R46, R89.reuse, R58 ;  /* 0x0000003a592e7220 */ /* 0x040fe20000410000 */
[-C--:B------:R-:W-:Y:S01]  /*7500*/  FMUL.FTZ R91, R89, R88.reuse ;  /* 0x00000058595b7220 */ /* 0x080fe20000410000 */
[----:B------:R-:W-:Y:S01]  /*7510*/  LOP3.LUT R86, R86, 0xffff0000, RZ, 0xc0, !PT ;  /* 0xffff000056567812 */ /* 0x000fe200078ec0ff */
[C---:B------:R-:W-:Y:S01]  /*7520*/  FMUL.FTZ R89, R90.reuse, R85 ;  /* 0x000000555a597220 */ /* 0x040fe20000410000 */
[-C--:B------:R-:W-:Y:S01]  /*7530*/  FMUL.FTZ R90, R90, R45.reuse ;  /* 0x0000002d5a5a7220 */ /* 0x080fe20000410000 */
[C---:B------:R-:W-:Y:S01]  /*7540*/  FFMA.FTZ R46, R87.reuse, R88, -R46 ;  /* 0x00000058572e7223 */ /* 0x040fe2000001082e */
[----:B------:R-:W-:Y:S01]  /*7550*/  FFMA.FTZ R91, R87, R58, R91 ;  /* 0x0000003a575b7223 */ /* 0x000fe2000001005b */
        /* <DEDUP_REMOVED lines=13> */
.L_x_2275:
[----:B------:R-:W-:Y:S05]  /*7630*/  BSYNC B3 ;  /* 0x0000000000037941 */ /* 0x000fea0003800000 */
.L_x_2274:
[----:B0-----:R0:W-:Y:S04]  /*7640*/  STG.E.128 desc[UR56][R138.64], R84 ;  /* 0x000000548a007986 */ /* 0x0011e8000c101d38 */
[----:B--2---:R0:W-:Y:S02]  /*7650*/  @!P4 STG.E.128 desc[UR56][R140.64], R88 ;  /* 0x000000588c00c986 */ /* 0x0041e4000c101d38 */
.L_x_2273:
[----:B------:R-:W-:Y:S05]  /*7660*/  BSYNC B2 ;  /* 0x0000000000027941 */ /* 0x000fea0003800000 */
.L_x_2272:
        /* <DEDUP_REMOVED lines=16> */
[----:B0-----:R-:W-:Y:S02]  /*7770*/  LEA R84, P5, R56, R118, 0x1 ;  /* 0x0000007638547211 */ /* 0x001fe400078a08ff */
        /* <DEDUP_REMOVED lines=110> */
.L_x_2279:
[----:B------:R-:W-:Y:S05]  /*7e60*/  BSYNC B3 ;  /* 0x0000000000037941 */ /* 0x000fea0003800000 */
.L_x_2278:
[----:B0-----:R3:W-:Y:S04]  /*7e70*/  STG.E.128 desc[UR56][R84.64], R44 ;  /* 0x0000002c54007986 */ /* 0x0017e8000c101d38 */
[----:B--2---:R3:W-:Y:S02]  /*7e80*/  @!P4 STG.E.128 desc[UR56][R86.64], R56 ;  /* 0x000000385600c986 */ /* 0x0047e4000c101d38 */
.L_x_2277:
[----:B------:R-:W-:Y:S05]  /*7e90*/  BSYNC B2 ;  /* 0x0000000000027941 */ /* 0x000fea0003800000 */
.L_x_2276:
        /* <DEDUP_REMOVED lines=18> */
[-C--:B------:R-:W-:Y:S02]  /*7fc0*/  LEA.HI.X R53, R43, R119.reuse, R44, 0x1, P5 ;  /* 0x000000772b357211 */ /* 0x080fe400028f0c2c */
[----:B------:R-:W-:Y:S02]  /*7fd0*/  SHF.R.S32.HI R43, RZ, 0x1f, R40 ;  /* 0x0000001fff2b7819 */ /* 0x000fe40000011428 */
[C---:B------:R-:W-:Y:S02]  /*7fe0*/  @!P4 LEA R54, P5, R134.reuse, R118, 0x1 ;  /* 0x000000768636c211 */ /* 0x040fe400078a08ff */
[----:B------:R-:W-:Y:S02]  /*7ff0*/  LEA.HI R43, R43, R40, RZ, 0x3 ;  /* 0x000000282b2b7211 */ /* 0x000fe400078f18ff */
[----:B------:R-:W-:Y:S02]  /*8000*/  @!P4 LEA.HI.X R55, R134, R119, R42, 0x1, P5 ;  /* 0x000000778637c211 */ /* 0x000fe400028f0c2a */
[----:B------:R-:W-:Y:S01]  /*8010*/  ISETP.GE.AND P5, PT, R187, R120, PT ;  /* 0x00000078bb00720c */ /* 0x000fe20003fa6270 */
        /* <DEDUP_REMOVED lines=19> */
[--C-:B------:R-:W-:Y:S01]  /*8150*/  SHF.R.U64 R38, R38, 0x10, R39.reuse ;  /* 0x0000001026267819 */ /* 0x100fe20000001227 */
[----:B------:R-:W-:Y:S01]  /*8160*/  IMAD.U32 R84, R42, 0x10000, RZ ;  /* 0x000100002a547824 */ /* 0x000fe200078e00ff */
[----:B------:R-:W-:-:S02]  /*8170*/  SHF.R.U32.HI R39, RZ, 0x10, R39 ;  /* 0x00000010ff277819 */ /* 0x000fc40000011627 */
[----:B------:R-:W-:Y:S02]  /*8180*/  SHF.R.U64 R50, R50, 0x10, R51 ;  /* 0x0000001032327819 */ /* 0x000fe40000001233 */
[----:B------:R-:W-:Y:S02]  /*8190*/  PRMT R234, R234, 0x5410, R37 ;  /* 0x00005410eaea7816 */ /* 0x000fe40000000025 */
[----:B------:R-:W-:Y:S02]  /*81a0*/  PRMT R49, R152, 0x5432, R49 ;  /* 0x0000543298317816 */ /* 0x000fe40000000031 */
[----:B------:R-:W-:Y:S02]  /*81b0*/  SHF.R.U32.HI R51, RZ, 0x10, R51 ;  /* 0x00000010ff337819 */ /* 0x000fe40000011633 */
[----:B------:R-:W-:Y:S01]  /*81c0*/  PRMT R232, R232, 0x5410, R39 ;  /* 0x00005410e8e87816 */ /* 0x000fe20000000027 */
[----:B------:R-:W-:Y:S01]  /*81d0*/  IMAD.U32 R37, R49, 0x10000, RZ ;  /* 0x0001000031257824 */ /* 0x000fe200078e00ff */
[----:B------:R-:W-:Y:S01]  /*81e0*/  PRMT R236, R236, 0x5410, R51 ;  /* 0x00005410ecec7816 */ /* 0x000fe20000000033 */
[----:B------:R-:W-:Y:S01]  /*81f0*/  IMAD.U32 R39, R234, 0x10000, RZ ;  /* 0x00010000ea277824 */ /* 0x000fe200078e00ff */
[----:B------:R-:W-:Y:S01]  /*8200*/  PRMT R231, R231, 0x5410, R38 ;  /* 0x00005410e7e77816 */ /* 0x000fe20000000026 */
[----:B------:R-:W-:Y:S01]  /*8210*/  FMUL.FTZ R89, R58, R37 ;  /* 0x000000253a597220 */ /* 0x000fe20000410000 */
[----:B------:R-:W-:Y:S01]  /*8220*/  LOP3.LUT R59, R45, 0xffff0000, RZ, 0xc0, !PT ;  /* 0xffff00002d3b7812 */ /* 0x000fe200078ec0ff */
[----:B------:R-:W-:Y:S01]  /*8230*/  IMAD.U32 R45, R44, 0x10000, RZ ;  /* 0x000100002c2d7824 */ /* 0x000fe200078e00ff */
[----:B------:R-:W-:Y:S01]  /*8240*/  LOP3.LUT R38, R49, 0xffff0000, RZ, 0xc0, !PT ;  /* 0xffff000031267812 */ /* 0x000fe200078ec0ff */
[-C--:B------:R-:W-:Y:S01]  /*8250*/  FMUL.FTZ R49, R58, R39.reuse ;  /* 0x000000273a317220 */ /* 0x080fe20000410000 */
[----:B------:R-:W-:Y:S01]  /*8260*/  LOP3.LUT R234, R234, 0xffff0000, RZ, 0xc0, !PT ;  /* 0xffff0000eaea7812 */ /* 0x000fe200078ec0ff */
[----:B------:R-:W-:Y:S01]  /*8270*/  IMAD.U32 R58, R236, 0x10000, RZ ;  /* 0x00010000ec3a7824 */ /* 0x000fe200078e00ff */
[----:B------:R-:W-:Y:S01]  /*8280*/  PRMT R235, R235, 0x5410, R50 ;  /* 0x00005410ebeb7816 */ /* 0x000fe20000000032 */
[----:B------:R-:W-:Y:S01]  /*8290*/  IMAD.U32 R50, R232, 0x10000, RZ ;  /* 0x00010000e8327824 */ /* 0x000fe200078e00ff */
[----:B------:R-:W-:Y:S01]  /*82a0*/  LOP3.LUT R57, R41, 0xffff0000, RZ, 0xc0, !PT ;  /* 0xffff000029397812 */ /* 0x000fe200078ec0ff */
[----:B------:R-:W-:Y:S01]  /*82b0*/  FMUL.FTZ R88, R59, R234 ;  /* 0x000000ea3b587220 */ /* 0x000fe20000410000 */
[----:B------:R-:W-:Y:S01]  /*82c0*/  PRMT R237, R237, 0x5410, R48 ;  /* 0x00005410eded7816 */ /* 0x000fe20000000030 */
[----:B------:R-:W-:Y:S01]  /*82d0*/  FMUL.FTZ R48, R59, R38 ;  /* 0x000000263b307220 */ /* 0x000fe20000410000 */
[----:B------:R-:W-:Y:S01]  /*82e0*/  PRMT R233, R233, 0x5410, R36 ;  /* 0x00005410e9e97816 */ /* 0x000fe20000000024 */
[C---:B------:R-:W-:Y:S01]  /*82f0*/  FFMA.FTZ R36, R56.reuse, R39, -R89 ;  /* 0x0000002738247223 */ /* 0x040fe20000010859 */
[C---:B------:R-:W-:Y:S01]  /*8300*/  FMUL.FTZ R90, R87.reuse, R58 ;  /* 0x0000003a575a7220 */ /* 0x040fe20000410000 */
[----:B------:R-:W-:Y:S01]  /*8310*/  FFMA.FTZ R56, R56, R37, R49 ;  /* 0x0000002538387223 */ /* 0x000fe20000010031 */
[----:B------:R-:W-:Y:S01]  /*8320*/  FMUL.FTZ R87, R87, R50 ;  /* 0x0000003257577220 */ /* 0x000fe20000410000 */
[C---:B------:R-:W-:Y:S01]  /*8330*/  FFMA.FTZ R37, R57.reuse, R234, -R48 ;  /* 0x000000ea39257223 */ /* 0x040fe20000010830 */
[----:B------:R-:W-:Y:S01]  /*8340*/  FFMA.FTZ R57, R57, R38, R88 ;  /* 0x0000002639397223 */ /* 0x000fe20000010058 */
[----:B------:R-:W-:Y:S01]  /*8350*/  LOP3.LUT R47, R47, 0xffff0000, RZ, 0xc0, !PT ;  /* 0xffff00002f2f7812 */ /* 0x000fe200078ec0ff */
[C---:B------:R-:W-:Y:S01]  /*8360*/  FFMA.FTZ R38, R85.reuse, R50, -R90 ;  /* 0x0000003255267223 */ /* 0x040fe2000001085a */
[----:B------:R-:W-:Y:S01]  /*8370*/  LOP3.LUT R48, R236, 0xffff0000, RZ, 0xc0, !PT ;  /* 0xffff0000ec307812 */ /* 0x000fe200078ec0ff */
[----:B------:R-:W-:Y:S01]  /*8380*/  FFMA.FTZ R85, R85, R58, R87 ;  /* 0x0000003a55557223 */ /* 0x000fe20000010057 */
[----:B------:R-:W-:Y:S01]  /*8390*/  LOP3.LUT R232, R232, 0xffff0000, RZ, 0xc0, !PT ;  /* 0xffff0000e8e87812 */ /* 0x000fe200078ec0ff */
[----:B------:R-:W-:Y:S01]  /*83a0*/  IMAD.U32 R58, R237, 0x10000, RZ ;  /* 0x00010000ed3a7824 */ /* 0x000fe200078e00ff */
[----:B------:R-:W-:Y:S01]  /*83b0*/  LOP3.LUT R44, R44, 0xffff0000, RZ, 0xc0, !PT ;  /* 0xffff00002c2c7812 */ /* 0x000fe200078ec0ff */
[----:B------:R-:W-:Y:S01]  /*83c0*/  FMUL.FTZ R88, R47, R48 ;  /* 0x000000302f587220 */ /* 0x000fe20000410000 */
[----:B------:R-:W-:Y:S01]  /*83d0*/  LOP3.LUT R237, R237, 0xffff0000, RZ, 0xc0, !PT ;  /* 0xffff0000eded7812 */ /* 0x000fe200078ec0ff */
[----:B------:R-:W-:Y:S01]  /*83e0*/  IMAD.U32 R50, R233, 0x10000, RZ ;  /* 0x00010000e9327824 */ /* 0x000fe200078e00ff */
        /* <DEDUP_REMOVED lines=42> */
.L_x_2281:
[----:B------:R-:W-:Y:S05]  /*8690*/  BSYNC B2 ;  /* 0x0000000000027941 */ /* 0x000fea0003800000 */
.L_x_2280:
[----:B--2---:R4:W-:Y:S04]  /*86a0*/  STG.E.128 desc[UR56][R52.64], R40 ;  /* 0x0000002834007986 */ /* 0x0049e8000c101d38 */
[----:B---3--:R4:W-:Y:S02]  /*86b0*/  @!P4 STG.E.128 desc[UR56][R54.64], R44 ;  /* 0x0000002c3600c986 */ /* 0x0089e4000c101d38 */
.L_x_2271:
[----:B------:R-:W-:Y:S05]  /*86c0*/  BSYNC B1 ;  /* 0x0000000000017941 */ /* 0x000fea0003800000 */
.L_x_2270:
        /* <DEDUP_REMOVED lines=19> */
[----:B------:R-:W-:Y:S01]  /*8800*/  LOP3.LUT R36, R191, 0x38, R37, 0xf8, !PT ;  /* 0x00000038bf247812 */ /* 0x000fe200078ef825 */
[----:B------:R-:W-:-:S03]  /*8810*/  IMAD.SHL.U32 R39, R39, 0x400, RZ ;  /* 0x0000040027277824 */ /* 0x000fc600078e00ff */
[----:B------:R-:W-:Y:S02]  /*8820*/  LOP3.LUT R36, R36, R225, RZ, 0x3c, !PT ;  /* 0x000000e124247212 */ /* 0x000fe400078e3cff */
[----:B------:R-:W-:-:S04]  /*8830*/  LOP3.LUT R39, R39, 0x7fffe000, RZ, 0xc0, !PT ;  /* 0x7fffe00027277812 */ /* 0x000fc800078ec0ff */
[----:B------:R-:W-:Y:S02]  /*8840*/  IADD3 R36, R36, R39, R199 ;  /* 0x0000002724247210 */ /* 0x000fe40007ffe0c7 */
[--C-:B------:R-:W-:Y:S02]  /*8850*/  @!P0 SHF.R.S32.HI R41, RZ, 0x1f, R37.reuse ;  /* 0x0000001fff298819 */ /* 0x100fe40000011425 */
[----:B------:R-:W-:Y:S01]  /*8860*/  @!P0 IADD3 R38, P4, P5, R96, R130, R37 ;  /* 0x0000008260268210 */ /* 0x000fe20007d9e025 */
[C---:B------:R-:W-:Y:S02]  /*8870*/  IMAD R37, R19.reuse, 0x6000, R143 ;  /* 0x0000600013257824 */ /* 0x040fe400078e028f */
[----:B------:R-:W-:Y:S01]  /*8880*/  IMAD R39, R19, 0x6000, R36 ;  /* 0x0000600013277824 */ /* 0x000fe200078e0224 */
[----:B------:R-:W-:Y:S01]  /*8890*/  @!P0 IADD3.X R41, R95, R48, R41, P4, P5 ;  /* 0x000000305f298210 */ /* 0x000fe200027ea429 */
[----:B------:R-:W-:Y:S01]  /*88a0*/  IMAD R37, R37, 0x2, R18 ;  /* 0x0000000225257824 */ /* 0x000fe200078e0212 */
[----:B---3--:R-:W-:-:S04]  /*88b0*/  LEA R44, P4, R40, R118, 0x1 ;  /* 0x00000076282c7211 */ /* 0x008fc800078808ff */
        /* <DEDUP_REMOVED lines=16> */
[----:B------:R-:W-:Y:S01]  /*89c0*/  PRMT R229, R229, 0x5410, R80 ;  /* 0x00005410e5e57816 */ /* 0x000fe20000000050 */
[----:B------:R-:W-:Y:S01]  /*89d0*/  IMAD.U32 R49, R36, 0x10000, RZ ;  /* 0x0001000024317824 */ /* 0x000fe200078e00ff */
[----:B------:R-:W-:-:S02]  /*89e0*/  SHF.R.U64 R58, R70, 0x10, R71 ;  /* 0x00000010463a7819 */ /* 0x000fc40000001247 */
[----:B------:R-:W-:Y:S02]  /*89f0*/  PRMT R182, R182, 0x5410, R69 ;  /* 0x00005410b6b67816 */ /* 0x000fe40000000045 */
[----:B------:R-:W-:Y:S02]  /*8a00*/  SHF.R.U64 R70, R82, 0x10, R83 ;  /* 0x0000001052467819 */ /* 0x000fe40000001253 */
[----:B------:R-:W-:Y:S01]  /*8a10*/  PRMT R171, R171, 0x5410, R68 ;  /* 0x00005410abab7816 */ /* 0x000fe20000000044 */
[----:B------:R-:W-:Y:S01]  /*8a20*/  IMAD.U32 R68, R229, 0x10000, RZ ;  /* 0x00010000e5447824 */ /* 0x000fe200078e00ff */
[----:B------:R-:W-:Y:S02]  /*8a30*/  SHF.R.U32.HI R71, RZ, 0x10, R71 ;  /* 0x00000010ff477819 */ /* 0x000fe40000011647 */
[----:B------:R-:W-:Y:S02]  /*8a40*/  SHF.R.U32.HI R83, RZ, 0x10, R83 ;  /* 0x00000010ff537819 */ /* 0x000fe40000011653 */
[----:B------:R-:W-:Y:S01]  /*8a50*/  PRMT R169, R169, 0x5410, R58 ;  /* 0x00005410a9a97816 */ /* 0x000fe2000000003a */
[----:B------:R-:W-:Y:S01]  /*8a60*/  IMAD.U32 R58, R182, 0x10000, RZ ;  /* 0x00010000b63a7824 */ /* 0x000fe200078e00ff */
[----:B------:R-:W-:Y:S01]  /*8a70*/  PRMT R183, R183, 0x5410, R70 ;  /* 0x00005410b7b77816 */ /* 0x000fe20000000046 */
[----:B------:R-:W-:Y:S01]  /*8a80*/  FMUL.FTZ R70, R57, R68 ;  /* 0x0000004439467220 */ /* 0x000fe20000410000 */
[----:B------:R-:W-:Y:S01]  /*8a90*/  LOP3.LUT R52, R41, 0xffff0000, RZ, 0xc0, !PT ;  /* 0xffff000029347812 */ /* 0x000fe200078ec0ff */
[----:B------:R-:W-:Y:S01]  /*8aa0*/  FMUL.FTZ R80, R57, R58 ;  /* 0x0000003a39507220 */ /* 0x000fe20000410000 */
[----:B------:R-:W-:Y:S01]  /*8ab0*/  LOP3.LUT R229, R229, 0xffff0000, RZ, 0xc0, !PT ;  /* 0xffff0000e5e57812 */ /* 0x000fe200078ec0ff */
[----:B------:R-:W-:Y:S01]  /*8ac0*/  IMAD.U32 R41, R40, 0x10000, RZ ;  /* 0x0001000028297824 */ /* 0x000fe200078e00ff */
[----:B------:R-:W-:-:S02]  /*8ad0*/  PRMT R170, R170, 0x5410, R71 ;  /* 0x00005410aaaa7816 */ /* 0x000fc40000000047 */
[----:B------:R-:W-:Y:S02]  /*8ae0*/  PRMT R194, R194, 0x5410, R83 ;  /* 0x00005410c2c27816 */ /* 0x000fe40000000053 */
[----:B------:R-:W-:Y:S01]  /*8af0*/  LOP3.LUT R182, R182, 0xffff0000, RZ, 0xc0, !PT ;  /* 0xffff0000b6b67812 */ /* 0x000fe200078ec0ff */
[----:B------:R-:W-:Y:S01]  /*8b00*/  IMAD.U32 R57, R170, 0x10000, RZ ;  /* 0x00010000aa397824 */ /* 0x000fe200078e00ff */
[----:B------:R-:W-:Y:S01]  /*8b10*/  LOP3.LUT R54, R43, 0xffff0000, RZ, 0xc0, !PT ;  /* 0xffff00002b367812 */ /* 0x000fe200078ec0ff */
[----:B------:R-:W-:Y:S01]  /*8b20*/  FFMA.FTZ R43, R51, R58, -R70 ;  /* 0x0000003a332b7223 */ /* 0x000fe20000010846 */
[----:B------:R-:W-:Y:S01]  /*8b30*/  LOP3.LUT R53, R37, 0xffff0000, RZ, 0xc0, !PT ;  /* 0xffff000025357812 */ /* 0x000fe200078ec0ff */
[----:B------:R-:W-:Y:S01]  /*8b40*/  FMUL.FTZ R70, R52, R229 ;  /* 0x000000e534467220 */ /* 0x000fe20000410000 */
[----:B------:R-:W-:Y:S02]  /*8b50*/  IMAD.U32 R58, R194, 0x10000, RZ ;  /* 0x00010000c23a7824 */ /* 0x000fe400078e00ff */
[----:B------:R-:W-:Y:S01]  /*8b60*/  FFMA.FTZ R51, R51, R68, R80 ;  /* 0x0000004433337223 */ /* 0x000fe20000010050 */
[-C--:B------:R-:W-:Y:S01]  /*8b70*/  FMUL.FTZ R68, R52, R182.reuse ;  /* 0x000000b634447220 */ /* 0x080fe20000410000 */
[----:B------:R-:W-:Y:S01]  /*8b80*/  PRMT R228, R228, 0x5410, R59 ;  /* 0x00005410e4e47816 */ /* 0x000fe2000000003b */
[C---:B------:R-:W-:Y:S01]  /*8b90*/  FFMA.FTZ R52, R53.reuse, R182, -R70 ;  /* 0x000000b635347223 */ /* 0x040fe20000010846 */
[CC--:B------:R-:W-:Y:S01]  /*8ba0*/  FMUL.FTZ R70, R56.reuse, R58.reuse ;  /* 0x0000003a38467220 */ /* 0x0c0fe20000410000 */
[----:B------:R-:W-:Y:S01]  /*8bb0*/  FMUL.FTZ R69, R56, R57 ;  /* 0x0000003938457220 */ /* 0x000fe20000410000 */
[----:B------:R-:W-:Y:S01]  /*8bc0*/  LOP3.LUT R59, R194, 0xffff0000, RZ, 0xc0, !PT ;  /* 0xffff0000c23b7812 */ /* 0x000fe200078ec0ff */
[----:B------:R-:W-:Y:S01]  /*8bd0*/  FFMA.FTZ R56, R53, R229, R68 ;  /* 0x000000e535387223 */ /* 0x000fe20000010044 */
[----:B------:R-:W-:Y:S01]  /*8be0*/  LOP3.LUT R53, R170, 0xffff0000, RZ, 0xc0, !PT ;  /* 0xffff0000aa357812 */ /* 0x000fe200078ec0ff */
[----:B------:R-:W-:Y:S01]  /*8bf0*/  FFMA.FTZ R69, R55, R58, R69 ;  /* 0x0000003a37457223 */ /* 0x000fe20000010045 */
[----:B------:R-:W-:Y:S01]  /*8c00*/  IMAD.U32 R68, R228, 0x10000, RZ ;  /* 0x00010000e4447824 */ /* 0x000fe200078e00ff */
[----:B------:R-:W-:Y:S01]  /*8c10*/  LOP3.LUT R50, R39, 0xffff0000, RZ, 0xc0, !PT ;  /* 0xffff000027327812 */ /* 0x000fe200078ec0ff */
[----:B------:R-:W-:Y:S01]  /*8c20*/  FFMA.FTZ R70, R55, R57, -R70 ;  /* 0x0000003937467223 */ /* 0x000fe20000010846 */
[----:B------:R-:W-:-:S02]  /*8c30*/  IMAD.U32 R58, R171, 0x10000, RZ ;  /* 0x00010000ab3a7824 */ /* 0x000fc400078e00ff */
[C---:B------:R-:W-:Y:S01]  /*8c40*/  FMUL.FTZ R55, R54.reuse, R59 ;  /* 0x0000003b36377220 */ /* 0x040fe20000410000 */
[-C--:B------:R-:W-:Y:S01]  /*8c50*/  FMUL.FTZ R57, R54, R53.reuse ;  /* 0x0000003536397220 */ /* 0x080fe20000410000 */
[C---:B------:R-:W-:Y:S01]  /*8c60*/  FMUL.FTZ R54, R41.reuse, R68 ;  /* 0x0000004429367220 */ /* 0x040fe20000410000 */
[-C--:B------:R-:W-:Y:S01]  /*8c70*/  FMUL.FTZ R41, R41, R58.reuse ;  /* 0x0000003a29297220 */ /* 0x080fe20000410000 */
[----:B------:R-:W-:Y:S01]  /*8c80*/  FFMA.FTZ R71, R50, R53, -R55 ;  /* 0x0000003532477223 */ /* 0x000fe20000010837 */
[----:B------:R-:W-:Y:S01]  /*8c90*/  LOP3.LUT R40, R40, 0xffff0000, RZ, 0xc0, !PT ;  /* 0xffff000028287812 */ /* 0x000fe200078ec0ff */
[----:B------:R-:W-:Y:S01]  /*8ca0*/  FFMA.FTZ R54, R49, R58, -R54 ;  /* 0x0000003a31367223 */ /* 0x000fe20000010836 */
[----:B------:R-:W-:Y:S01]  /*8cb0*/  LOP3.LUT R53, R228, 0xffff0000, RZ, 0xc0, !PT ;  /* 0xffff0000e4357812 */ /* 0x000fe200078ec0ff */
[C---:B------:R-:W-:Y:S01]  /*8cc0*/  IMAD.U32 R37, R38.reuse, 0x10000, RZ ;  /* 0x0001000026257824 */ /* 0x040fe200078e00ff */
        /* <DEDUP_REMOVED lines=10> */
[C---:B------:R-:W-:Y:S01]  /*8d70*/  IMAD.U32 R40, R169.reuse, 0x10000, RZ ;  /* 0x00010000a9287824 */ /* 0x040fe200078e00ff */
[----:B------:R-:W-:Y:S01]  /*8d80*/  LOP3.LUT R169, R169, 0xffff0000, RZ, 0xc0, !PT ;  /* 0xffff0000a9a97812 */ /* 0x000fe200078ec0ff */
[----:B------:R-:W-:Y:S01]  /*8d90*/  FMUL.FTZ R50, R38, R41 ;  /* 0x0000002926327220 */ /* 0x000fe20000410000 */
[----:B------:R-:W-:Y:S01]  /*8da0*/  LOP3.LUT R36, R36, 0xffff0000, RZ, 0xc0, !PT ;  /* 0xffff000024247812 */ /* 0x000fe200078ec0ff */
[----:B------:R-:W-:Y:S01]  /*8db0*/  FMUL.FTZ R58, R42, R183 ;  /* 0x000000b72a3a7220 */ /* 0x000fe20000410000 */
[-C--:B------:R-:W-:Y:S01]  /*8dc0*/  FMUL.FTZ R38, R38, R40.reuse ;  /* 0x0000002826267220 */ /* 0x080fe20000410000 */
[----:B------:R-:W-:Y:S01]  /*8dd0*/  FMUL.FTZ R42, R42, R169 ;  /* 0x000000a92a2a7220 */ /* 0x000fe20000410000 */
[----:B------:R-:W-:Y:S01]  /*8de0*/  FFMA.FTZ R50, R37, R40, -R50 ;  /* 0x0000002825327223 */ /* 0x000fe20000010832 */
        /* <DEDUP_REMOVED lines=16> */
.L_x_2285:
[----:B------:R-:W-:Y:S05]  /*8ef0*/  BSYNC B2 ;  /* 0x0000000000027941 */ /* 0x000fea0003800000 */
.L_x_2284:
[----:B--2---:R2:W-:Y:S04]  /*8f00*/  STG.E.128 desc[UR56][R44.64], R36 ;  /* 0x000000242c007986 */ /* 0x0045e8000c101d38 */
[----:B---3--:R2:W-:Y:S02]  /*8f10*/  @!P0 STG.E.128 desc[UR56][R46.64], R40 ;  /* 0x000000282e008986 */ /* 0x0085e4000c101d38 */
.L_x_2283:
[----:B------:R-:W-:Y:S05]  /*8f20*/  BSYNC B1 ;  /* 0x0000000000017941 */ /* 0x000fea0003800000 */
.L_x_2282:
        /* <DEDUP_REMOVED lines=18> */
[----:B------:R-:W-:Y:S01]  /*9050*/  IADD3 R36, R36, R37, R199 ;  /* 0x0000002524247210 */ /* 0x000fe20007ffe0c7 */
[C---:B------:R-:W-:Y:S01]  /*9060*/  IMAD R37, R19.reuse, 0x6000, R137 ;  /* 0x0000600013257824 */ /* 0x040fe200078e0289 */
[--C-:B------:R-:W-:Y:S02]  /*9070*/  @!P0 SHF.R.S32.HI R41, RZ, 0x1f, R39.reuse ;  /* 0x0000001fff298819 */ /* 0x100fe40000011427 */
[----:B------:R-:W-:Y:S01]  /*9080*/  @!P0 IADD3 R38, P4, P5, R96, R130, R39 ;  /* 0x0000008260268210 */ /* 0x000fe20007d9e027 */
[----:B------:R-:W-:Y:S02]  /*9090*/  IMAD R39, R19, 0x6000, R36 ;  /* 0x0000600013277824 */ /* 0x000fe400078e0224 */
[----:B------:R-:W-:Y:S01]  /*90a0*/  IMAD R37, R37, 0x2, R18 ;  /* 0x0000000225257824 */ /* 0x000fe200078e0212 */
[----:B------:R-:W-:Y:S02]  /*90b0*/  @!P0 IADD3.X R41, R95, R48, R41, P4, P5 ;  /* 0x000000305f298210 */ /* 0x000fe400027ea429 */
        /* <DEDUP_REMOVED lines=20> */
[--C-:B------:R-:W-:Y:S02]  /*9200*/  SHF.R.U64 R65, R66, 0x10, R67.reuse ;  /* 0x0000001042417819 */ /* 0x100fe40000001243 */
[----:B------:R-:W-:Y:S01]  /*9210*/  SHF.R.U32.HI R66, RZ, 0x10, R67 ;  /* 0x00000010ff427819 */ /* 0x000fe20000011643 */
[----:B------:R-:W-:Y:S01]  /*9220*/  IMAD.U32 R58, R167, 0x10000, RZ ;  /* 0x00010000a73a7824 */ /* 0x000fe200078e00ff */
[----:B------:R-:W-:Y:S01]  /*9230*/  PRMT R166, R166, 0x5410, R57 ;  /* 0x00005410a6a67816 */ /* 0x000fe20000000039 */
[----:B------:R-:W-:Y:S01]  /*9240*/  IMAD.U32 R57, R163, 0x10000, RZ ;  /* 0x00010000a3397824 */ /* 0x000fe200078e00ff */
[--C-:B------:R-:W-:Y:S01]  /*9250*/  SHF.R.U64 R59, R78, 0x10, R79.reuse ;  /* 0x000000104e3b7819 */ /* 0x100fe2000000124f */
[CC--:B------:R-:W-:Y:S01]  /*9260*/  FMUL.FTZ R64, R54.reuse, R58.reuse ;  /* 0x0000003a36407220 */ /* 0x0c0fe20000410000 */
[----:B------:R-:W-:Y:S02]  /*9270*/  SHF.R.U32.HI R78, RZ, 0x10, R79 ;  /* 0x00000010ff4e7819 */ /* 0x000fe4000001164f */
        /* <DEDUP_REMOVED lines=35> */
[----:B------:R-:W-:Y:S01]  /*94b0*/  PRMT R160, R160, 0x5410, R65 ;  /* 0x00005410a0a07816 */ /* 0x000fe20000000041 */
[----:B------:R-:W-:Y:S01]  /*94c0*/  FFMA.FTZ R161, R50, R161, -R51 ;  /* 0x000000a132a17223 */ /* 0x000fe20000010833 */
[----:B------:R-:W-:Y:S01]  /*94d0*/  LOP3.LUT R37, R36, 0xffff0000, RZ, 0xc0, !PT ;  /* 0xffff000024257812 */ /* 0x000fe200078ec0ff */
        /* <DEDUP_REMOVED lines=33> */
.L_x_2289:
[----:B------:R-:W-:Y:S05]  /*96f0*/  BSYNC B2 ;  /* 0x0000000000027941 */ /* 0x000fea0003800000 */
.L_x_2288:
[----:B--2---:R2:W-:Y:S04]  /*9700*/  STG.E.128 desc[UR56][R44.64], R36 ;  /* 0x000000242c007986 */ /* 0x0045e8000c101d38 */
[----:B---3--:R2:W-:Y:S02]  /*9710*/  @!P0 STG.E.128 desc[UR56][R46.64], R40 ;  /* 0x000000282e008986 */ /* 0x0085e4000c101d38 */
.L_x_2287:
[----:B------:R-:W-:Y:S05]  /*9720*/  BSYNC B1 ;  /* 0x0000000000017941 */ /* 0x000fea0003800000 */
.L_x_2286:
        /* <DEDUP_REMOVED lines=11> */
[C---:B------:R-:W-:Y:S02]  /*97e0*/  LEA R44, P0, R45.reuse, R118, 0x1 ;  /* 0x000000762d2c7211 */ /* 0x040fe400078008ff */
[----:B------:R-:W-:Y:S01]  /*97f0*/  SHF.R.S32.HI R37, RZ, 0x1f, R36 ;  /* 0x0000001fff257819 */ /* 0x000fe20000011424 */
[----:B------:R-:W-:Y:S01]  /*9800*/  IMAD.SHL.U32 R47, R36, 0x8, RZ ;  /* 0x00000008242f7824 */ /* 0x000fe200078e00ff */
[----:B------:R-:W-:-:S02]  /*9810*/  LEA.HI.X R45, R45, R119, R46, 0x1, P0 ;  /* 0x000000772d2d7211 */ /* 0x000fc400000f0c2e */
[----:B------:R-:W-:Y:S02]  /*9820*/  LEA.HI R37, R37, R36, RZ, 0x3 ;  /* 0x0000002425257211 */ /* 0x000fe400078f18ff */
[----:B------:R-:W-:-:S03]  /*9830*/  LOP3.LUT R36, R191, 0x38, R47, 0xf8, !PT ;  /* 0x00000038bf247812 */ /* 0x000fc600078ef82f */
[----:B------:R-:W-:Y:S01]  /*9840*/  IMAD.SHL.U32 R37, R37, 0x400, RZ ;  /* 0x0000040025257824 */ /* 0x000fe200078e00ff */
[----:B------:R-:W-:-:S04]  /*9850*/  LOP3.LUT R36, R36, R225, RZ, 0x3c, !PT ;  /* 0x000000e124247212 */ /* 0x000fc800078e3cff */
[----:B------:R-:W-:-:S04]  /*9860*/  LOP3.LUT R37, R37, 0x7fffe000, RZ, 0xc0, !PT ;  /* 0x7fffe00025257812 */ /* 0x000fc800078ec0ff */
[----:B------:R-:W-:Y:S01]  /*9870*/  IADD3 R36, R36, R37, R199 ;  /* 0x0000002524247210 */ /* 0x000fe20007ffe0c7 */
[----:B------:R-:W-:-:S04]  /*9880*/  IMAD R37, R19, 0x6000, R136 ;  /* 0x0000600013257824 */ /* 0x000fc800078e0288 */
        /* <DEDUP_REMOVED lines=20> */
[----:B------:R-:W-:Y:S01]  /*99d0*/  PRMT R158, R158, 0x5410, R57 ;  /* 0x000054109e9e7816 */ /* 0x000fe20000000039 */
[----:B------:R-:W-:Y:S01]  /*99e0*/  IMAD.U32 R57, R155, 0x10000, RZ ;  /* 0x000100009b397824 */ /* 0x000fe200078e00ff */
[----:B------:R-:W-:Y:S02]  /*99f0*/  SHF.R.U32.HI R74, RZ, 0x10, R75 ;  /* 0x00000010ff4a7819 */ /* 0x000fe4000001164b */
[----:B------:R-:W-:Y:S01]  /*9a00*/  SHF.R.U32.HI R62, RZ, 0x10, R63 ;  /* 0x00000010ff3e7819 */ /* 0x000fe2000001163f */
[----:B------:R-:W-:Y:S01]  /*9a10*/  FMUL.FTZ R63, R52, R57 ;  /* 0x00000039343f7220 */ /* 0x000fe20000410000 */
[----:B------:R-:W-:Y:S01]  /*9a20*/  PRMT R156, R156, 0x5410, R61 ;  /* 0x000054109c9c7816 */ /* 0x000fe2000000003d */
[-C--:B------:R-:W-:Y:S01]  /*9a30*/  FMUL.FTZ R61, R52, R59.reuse ;  /* 0x0000003b343d7220 */ /* 0x080fe20000410000 */
[----:B------:R-:W-:Y:S01]  /*9a40*/  LOP3.LUT R53, R41, 0xffff0000, RZ, 0xc0, !PT ;  /* 0xffff000029357812 */ /* 0x000fe200078ec0ff */
[C---:B------:R-:W-:Y:S01]  /*9a50*/  FFMA.FTZ R63, R46.reuse, R59, R63 ;  /* 0x0000003b2e3f7223 */ /* 0x040fe2000001003f */
[----:B------:R-:W-:Y:S01]  /*9a60*/  PRMT R157, R157, 0x5410, R74 ;  /* 0x000054109d9d7816 */ /* 0x000fe2000000004a */
[----:B------:R-:W-:Y:S01]  /*9a70*/  FFMA.FTZ R58, R46, R57, -R61 ;  /* 0x000000392e3a7223 */ /* 0x000fe2000001083d */
[----:B------:R-:W-:-:S02]  /*9a80*/  LOP3.LUT R56, R159, 0xffff0000, RZ, 0xc0, !PT ;  /* 0xffff00009f387812 */ /* 0x000fc400078ec0ff */
        /* <DEDUP_REMOVED lines=8> */
[C---:B------:R-:W-:Y:S01]  /*9b10*/  FMUL.FTZ R59, R54.reuse, R61 ;  /* 0x0000003d363b7220 */ /* 0x040fe20000410000 */
[----:B------:R-:W-:Y:S01]  /*9b20*/  FFMA.FTZ R53, R49, R52, -R60 ;  /* 0x0000003431357223 */ /* 0x000fe2000001083c */
[----:B------:R-:W-:Y:S01]  /*9b30*/  IMAD.U32 R40, R39, 0x10000, RZ ;  /* 0x0001000027287824 */ /* 0x000fe200078e00ff */
[----:B------:R-:W-:Y:S01]  /*9b40*/  LOP3.LUT R55, R43, 0xffff0000, RZ, 0xc0, !PT ;  /* 0xffff00002b377812 */ /* 0x000fe200078ec0ff */
[----:B------:R-:W-:Y:S01]  /*9b50*/  FMUL.FTZ R54, R54, R57 ;  /* 0x0000003936367220 */ /* 0x000fe20000410000 */
[----:B------:R-:W-:Y:S01]  /*9b60*/  LOP3.LUT R52, R157, 0xffff0000, RZ, 0xc0, !PT ;  /* 0xffff00009d347812 */ /* 0x000fe200078ec0ff */
[----:B------:R-:W-:Y:S01]  /*9b70*/  FFMA.FTZ R56, R49, R56, R46 ;  /* 0x0000003831387223 */ /* 0x000fe2000001002e */
[----:B------:R-:W-:Y:S01]  /*9b80*/  PRMT R154, R154, 0x5410, R65 ;  /* 0x000054109a9a7816 */ /* 0x000fe20000000041 */
[C---:B------:R-:W-:Y:S01]  /*9b90*/  FFMA.FTZ R61, R40.reuse, R61, R54 ;  /* 0x0000003d283d7223 */ /* 0x040fe20000010036 */
[----:B------:R-:W-:Y:S01]  /*9ba0*/  LOP3.LUT R46, R153, 0xffff0000, RZ, 0xc0, !PT ;  /* 0xffff0000992e7812 */ /* 0x000fe200078ec0ff */
[----:B------:R-:W-:Y:S01]  /*9bb0*/  FFMA.FTZ R59, R40, R57, -R59 ;  /* 0x00000039283b7223 */ /* 0x000fe2000001083b */
[----:B------:R-:W-:Y:S01]  /*9bc0*/  LOP3.LUT R41, R39, 0xffff0000, RZ, 0xc0, !PT ;  /* 0xffff000027297812 */ /* 0x000fe200078ec0ff */
[----:B------:R-:W-:Y:S01]  /*9bd0*/  FMUL.FTZ R54, R55, R52 ;  /* 0x0000003437367220 */ /* 0x000fe20000410000 */
[----:B------:R-:W-:-:S02]  /*9be0*/  IMAD.U32 R49, R158, 0x10000, RZ ;  /* 0x000100009e317824 */ /* 0x000fc400078e00ff */
[-C--:B------:R-:W-:Y:S01]  /*9bf0*/  FMUL.FTZ R62, R55, R46.reuse ;  /* 0x0000002e373e7220 */ /* 0x080fe20000410000 */
[----:B------:R-:W-:Y:S01]  /*9c00*/  IMAD.U32 R40, R154, 0x10000, RZ ;  /* 0x000100009a287824 */ /* 0x000fe200078e00ff */
[----:B------:R-:W-:Y:S01]  /*9c10*/  LOP3.LUT R158, R158, 0xffff0000, RZ, 0xc0, !PT ;  /* 0xffff00009e9e7812 */ /* 0x000fe200078ec0ff */
[C---:B------:R-:W-:Y:S02]  /*9c20*/  IMAD.U32 R37, R36.reuse, 0x10000, RZ ;  /* 0x0001000024257824 */ /* 0x040fe400078e00ff */
[C---:B------:R-:W-:Y:S01]  /*9c30*/  FFMA.FTZ R60, R41.reuse, R46, -R54 ;  /* 0x0000002e293c7223 */ /* 0x040fe20000010836 */
[----:B------:R-:W-:Y:S01]  /*9c40*/  LOP3.LUT R36, R36, 0xffff0000, RZ, 0xc0, !PT ;  /* 0xffff000024247812 */ /* 0x000fe200078ec0ff */
[----:B------:R-:W-:Y:S01]  /*9c50*/  FMUL.FTZ R54, R50, R40 ;  /* 0x0000002832367220 */ /* 0x000fe20000410000 */
[----:B------:R-:W-:Y:S01]  /*9c60*/  LOP3.LUT R154, R154, 0xffff0000, RZ, 0xc0, !PT ;  /* 0xffff00009a9a7812 */ /* 0x000fe200078ec0ff */
[----:B------:R-:W-:Y:S01]  /*9c70*/  FFMA.FTZ R62, R41, R52, R62 ;  /* 0x00000034293e7223 */ /* 0x000fe2000001003e */
[----:B------:R-:W-:Y:S01]  /*9c80*/  FMUL.FTZ R41, R51, R158 ;  /* 0x0000009e33297220 */ /* 0x000fe20000410000 */
[-C--:B------:R-:W-:Y:S01]  /*9c90*/  FMUL.FTZ R46, R50, R49.reuse ;  /* 0x00000031322e7220 */ /* 0x080fe20000410000 */
[----:B------:R-:W-:Y:S01]  /*9ca0*/  FFMA.FTZ R54, R37, R49, R54 ;  /* 0x0000003125367223 */ /* 0x000fe20000010036 */
[----:B------:R-:W-:-:S02]  /*9cb0*/  IMAD.U32 R43, R42, 0x10000, RZ ;  /* 0x000100002a2b7824 */ /* 0x000fc400078e00ff */
[----:B------:R-:W-:Y:S01]  /*9cc0*/  FFMA.FTZ R49, R36, R154, -R41 ;  /* 0x0000009a24317223 */ /* 0x000fe20000010829 */
[----:B------:R-:W-:Y:S01]  /*9cd0*/  LOP3.LUT R42, R42, 0xffff0000, RZ, 0xc0, !PT ;  /* 0xffff00002a2a7812 */ /* 0x000fe200078ec0ff */
[----:B------:R-:W-:Y:S01]  /*9ce0*/  FFMA.FTZ R50, R37, R40, -R46 ;  /* 0x0000002825327223 */ /* 0x000fe2000001082e */
[----:B------:R-:W-:Y:S01]  /*9cf0*/  FMUL.FTZ R51, R51, R154 ;  /* 0x0000009a33337220 */ /* 0x000fe20000410000 */
[C---:B------:R-:W-:Y:S01]  /*9d00*/  LOP3.LUT R41, R156.reuse, 0xffff0000, RZ, 0xc0, !PT ;  /* 0xffff00009c297812 */ /* 0x040fe200078ec0ff */
[----:B------:R-:W-:Y:S01]  /*9d10*/  IMAD.U32 R46, R156, 0x10000, RZ ;  /* 0x000100009c2e7824 */ /* 0x000fe200078e00ff */
[C---:B------:R-:W-:Y:S01]  /*9d20*/  LOP3.LUT R37, R152.reuse, 0xffff0000, RZ, 0xc0, !PT ;  /* 0xffff000098257812 */ /* 0x040fe200078ec0ff */
[----:B------:R-:W-:Y:S02]  /*9d30*/  IMAD.U32 R40, R152, 0x10000, RZ ;  /* 0x0001000098287824 */ /* 0x000fe400078e00ff */
[----:B------:R-:W-:Y:S01]  /*9d40*/  FFMA.FTZ R51, R36, R158, R51 ;  /* 0x0000009e24337223 */ /* 0x000fe20000010033 */
[C---:B------:R-:W-:Y:S01]  /*9d50*/  IMAD.U32 R39, R38.reuse, 0x10000, RZ ;  /* 0x0001000026277824 */ /* 0x040fe200078e00ff */
        /* <DEDUP_REMOVED lines=19> */
.L_x_2291:
[----:B------:R-:W-:Y:S05]  /*9e90*/  BSYNC B1 ;  /* 0x0000000000017941 */ /* 0x000fea0003800000 */
.L_x_2290:
        /* <DEDUP_REMOVED lines=10> */
.L_x_2207:
[----:B------:R-:W-:-:S13]  /*9f40*/  ISETP.NE.AND P1, PT, R190, 0x3, PT ;  /* 0x00000003be00780c */ /* 0x000fda0003f25270 */
[----:B------:R-:W-:Y:S05]  /*9f50*/  @!P1 BRA `(.L_x_2292) ;  /* 0x0000000000049947 */ /* 0x000fea0003800000 */
[----:B------:R-:W-:Y:S01]  /*9f60*/  BPT.TRAP 0x1 ;  /* 0x000000040000795c */ /* 0x000fe20000300000 */
.L_x_2292:
        /* <DEDUP_REMOVED lines=8> */
.L_x_2541:
[----:B------:R-:W-:Y:S05]  /*9ff0*/  BSYNC B1 ;  /* 0x0000000000017941 */ /* 0x000fea0003800000 */
.L_x_2293:
        /* <DEDUP_REMOVED lines=20> */
.L_x_2296:
[----:B------:R-:W-:Y:S05]  /*a140*/  BSYNC B1 ;  /* 0x0000000000017941 */ /* 0x000fea0003800000 */
.L_x_2295:
        /* <DEDUP_REMOVED lines=20> */
.L_x_2240:
[----:B------:R-:W-:Y:S05]  /*a290*/  BSYNC B0 ;  /* 0x0000000000007941 */ /* 0x000fea0003800000 */
.L_x_2206:
        /* <DEDUP_REMOVED lines=17> */
.L_x_2298:
[----:B------:R-:W-:Y:S05]  /*a3b0*/  BSYNC B0 ;  /* 0x0000000000007941 */ /* 0x000fea0003800000 */
.L_x_2297:
[----:B------:R-:W2:Y:S01]  /*a3c0*/  SYNCS.PHASECHK.TRANS64.TRYWAIT P4, [R3+URZ+0x348b0], R0 ;  /* 0x0348b000030075a7 */ /* 0x000ea2000808017f */
[----:B-1----:R-:W-:Y:S01]  /*a3d0*/  IMAD R36, R19, 0x4000, R29 ;  /* 0x0000400013247824 */ /* 0x002fe200078e021d */
[----:B------:R-:W-:Y:S01]  /*a3e0*/  ULDC.64 UR60, c[0x0][0x318] ;  /* 0x0000c600003c7ab9 */ /* 0x000fe20000000a00 */
[----:B------:R-:W-:Y:S01]  /*a3f0*/  ULDC.64 UR58, c[0x0][0x308] ;  /* 0x0000c200003a7ab9 */ /* 0x000fe20000000a00 */
[----:B------:R-:W-:Y:S01]  /*a400*/  BSSY B0, `(.L_x_2299) ;  /* 0x0000004000007945 */ /* 0x000fe20003800000 */
[----:B------:R-:W-:Y:S01]  /*a410*/  ISETP.GE.AND P1, PT, R184, R4, PT ;  /* 0x00000004b800720c */ /* 0x000fe20003f26270 */
[----:B------:R-:W-:Y:S02]  /*a420*/  IMAD.IADD R38, R123, 0x1, R36 ;  /* 0x000000017b267824 */ /* 0x000fe400078e0224 */
[----:B--2---:R-:W-:Y:S10]  /*a430*/  @!P4 BRA `(.L_x_2300) ;  /* 0x000001a4001cc947 */ /* 0x004ff40003800000 */
.L_x_2542:
[----:B------:R-:W-:Y:S05]  /*a440*/  BSYNC B0 ;  /* 0x0000000000007941 */ /* 0x000fea0003800000 */
.L_x_2299:
[----:B------:R-:W-:Y:S01]  /*a450*/  BSSY B0, `(.L_x_2301) ;  /* 0x000001a000007945 */ /* 0x000fe20003800000 */
[----:B01----:R-:W-:Y:S02]  /*a460*/  IMAD R0, R36, 0x2, R113 ;  /* 0x0000000224007824 */ /* 0x003fe400078e0271 */
[----:B------:R-:W-:-:S04]  /*a470*/  IMAD.WIDE R44, R2, 0x80, R116 ;  /* 0x00000080022c7825 */ /* 0x000fc800078e0274 */
[----:B------:R-:W-:Y:S01]  /*a480*/  IMAD R48, R38, 0x2, R113 ;  /* 0x0000000226307824 */ /* 0x000fe200078e0271 */
[----:B------:R-:W-:Y:S06]  /*a490*/  @P1 BRA `(.L_x_2302) ;  /* 0x0000000000541947 */ /* 0x000fec0003800000 */
[----:B------:R-:W-:Y:S01]  /*a4a0*/  IMAD R39, R45, UR60, RZ ;  /* 0x0000003c2d277c24 */ /* 0x000fe2000f8e02ff */
[----:B------:R-:W-:Y:S01]  /*a4b0*/  ULDC UR4, c[0x0][0x310] ;  /* 0x0000c40000047ab9 */ /* 0x000fe20000000800 */
[----:B------:R-:W-:Y:S01]  /*a4c0*/  IMAD.MOV.U32 R36, RZ, RZ, R98 ;  /* 0x000000ffff247224 */ /* 0x000fe200078e0062 */
        /* <DEDUP_REMOVED lines=18> */
.L_x_2302:
[----:B------:R-:W-:Y:S05]  /*a5f0*/  BSYNC B0 ;  /* 0x0000000000007941 */ /* 0x000fea0003800000 */
.L_x_2301:
        /* <DEDUP_REMOVED lines=25> */
.L_x_2304:
[----:B------:R-:W-:Y:S05]  /*a790*/  BSYNC B0 ;  /* 0x0000000000007941 */ /* 0x000fea0003800000 */
.L_x_2303:
[----:B------:R-:W-:Y:S01]  /*a7a0*/  @!PT LDS RZ, [RZ] ;  /* 0x00000000fffff984 */ /* 0x000fe20000000800 */
[----:B------:R-:W-:Y:S01]  /*a7b0*/  @!PT LDS RZ, [RZ] ;  /* 0x00000000fffff984 */ /* 0x000fe20000000800 */
[----:B------:R-:W-:Y:S01]  /*a7c0*/  @!PT LDS RZ, [RZ] ;  /* 0x00000000fffff984 */ /* 0x000fe20000000800 */
[----:B------:R-:W-:Y:S01]  /*a7d0*/  @!PT LDS RZ, [RZ] ;  /* 0x00000000fffff984 */ /* 0x000fe20000000800 */
[----:B------:R1:W-:Y:S06]  /*a7e0*/  MEMBAR.ALL.CTA ;  /* 0x0000000000007992 */ /* 0x0003ec0000008000 */
[----:B-1----:R-:W1:Y:S02]  /*a7f0*/  FENCE.VIEW.ASYNC.S ;  /* 0x00000000000073c6 */ /* 0x002e640000000000 */
[----:B-1----:R1:W-:Y:S01]  /*a800*/  BAR.SYNC.DEFER_BLOCKING R151, 0x80 ;  /* 0x000200970000751d */ /* 0x0023e20000010000 */
[----:B------:R-:W-:Y:S01]  /*a810*/  ISETP.NE.AND P4, PT, R115, RZ, PT ;  /* 0x000000ff7300720c */ /* 0x000fe20003f85270 */
[----:B------:R-:W-:-:S02]  /*a820*/  VIADD R19, R19, 0x1 ;  /* 0x0000000113137836 */ /* 0x000fc40000000000 */
[----:B------:R-:W-:-:S03]  /*a830*/  @!P0 VIADD R3, R3, 0x348c0 ;  /* 0x000348c003038836 */ /* 0x000fc60000000000 */
[C---:B------:R-:W-:Y:S02]  /*a840*/  ISETP.NE.AND P1, PT, R19.reuse, 0x2, PT ;  /* 0x000000021300780c */ /* 0x040fe40003f25270 */
[----:B------:R-:W-:Y:S02]  /*a850*/  @!P0 PRMT R3, RZ, 0x654, R3 ;  /* 0x00000654ff038816 */ /* 0x000fe40000000003 */
[----:B------:R-:W-:Y:S02]  /*a860*/  SEL R0, RZ, 0x1, P1 ;  /* 0x00000001ff007807 */ /* 0x000fe40000800000 */
[----:B------:R-:W-:Y:S02]  /*a870*/  SEL R19, R19, RZ, P1 ;  /* 0x000000ff13137207 */ /* 0x000fe40000800000 */
[----:B------:R-:W-:Y:S01]  /*a880*/  LOP3.LUT R189, R189, R0, RZ, 0x3c, !PT ;  /* 0x00000000bdbd7212 */ /* 0x000fe200078e3cff */
[----:B------:R1:W-:Y:S01]  /*a890*/  @!P0 SYNCS.ARRIVE.TRANS64.RED.A1T0 RZ, [R3+URZ], RZ ;  /* 0x000000ff03ff89a7 */ /* 0x0003e2000810043f */
[----:B------:R-:W-:Y:S01]  /*a8a0*/  PLOP3.LUT P0, PT, PT, PT, PT, 0x8, 0x0 ;  /* 0x000000000000781c */ /* 0x000fe20003f0e170 */
[----:B------:R-:W-:-:S12]  /*a8b0*/  @P4 BRA `(.L_x_2305) ;  /* 0xffffff7c00604947 */ /* 0x000fd8000383ffff */
.L_x_2201:
[----:B------:R-:W-:Y:S01]  /*a8c0*/  BSSY B0, `(.L_x_2306) ;  /* 0x000002c000007945 */ /* 0x000fe20003800000 */
[----:B------:R-:W-:Y:S02]  /*a8d0*/  ISETP.GE.AND P2, PT, R150, 0x1, PT ;  /* 0x000000019600780c */ /* 0x000fe40003f46270 */
[----:B-1----:R-:W-:Y:S02]  /*a8e0*/  CS2R R2, SRZ ;  /* 0x0000000000027805 */ /* 0x002fe4000001ff00 */
[----:B------:R-:W-:Y:S01]  /*a8f0*/  PLOP3.LUT P1, PT, PT, PT, PT, 0x80, 0x0 ;  /* 0x000000000000781c */ /* 0x000fe20003f2f070 */
[----:B------:R-:W-:Y:S01]  /*a900*/  IMAD.MOV.U32 R0, RZ, RZ, RZ ;  /* 0x000000ffff007224 */ /* 0x000fe200078e00ff */
[----:B------:R-:W-:Y:S02]  /*a910*/  CS2R R86, SRZ ;  /* 0x0000000000567805 */ /* 0x000fe4000001ff00 */
[----:B------:R-:W-:Y:S02]  /*a920*/  CS2R R84, SRZ ;  /* 0x0000000000547805 */ /* 0x000fe4000001ff00 */
[----:B------:R-:W-:-:S02]  /*a930*/  CS2R R82, SRZ ;  /* 0x0000000000527805 */ /* 0x000fc4000001ff00 */
[----:B------:R-:W-:Y:S01]  /*a940*/  CS2R R80, SRZ ;  /* 0x0000000000507805 */ /* 0x000fe2000001ff00 */
[----:B------:R-:W-:Y:S01]  /*a950*/  IMAD.MOV.U32 R35, RZ, RZ, RZ ;  /* 0x000000ffff237224 */ /* 0x000fe200078e00ff */
        /* <DEDUP_REMOVED lines=18> */
[----:B0-----:R-:W-:Y:S02]  /*aa80*/  CS2R R46, SRZ ;  /* 0x00000000002e7805 */ /* 0x001fe4000001ff00 */
[----:B--2---:R-:W-:Y:S02]  /*aa90*/  CS2R R44, SRZ ;  /* 0x00000000002c7805 */ /* 0x004fe4000001ff00 */
[----:B------:R-:W-:-:S02]  /*aaa0*/  CS2R R42, SRZ ;  /* 0x00000000002a7805 */ /* 0x000fc4000001ff00 */
[----:B------:R-:W-:Y:S02]  /*aab0*/  CS2R R40, SRZ ;  /* 0x0000000000287805 */ /* 0x000fe4000001ff00 */
[----:B------:R-:W-:Y:S02]  /*aac0*/  CS2R R38, SRZ ;  /* 0x0000000000267805 */ /* 0x000fe4000001ff00 */
[----:B------:R-:W-:Y:S01]  /*aad0*/  CS2R R36, SRZ ;  /* 0x0000000000247805 */ /* 0x000fe2000001ff00 */
[----:B------:R-:W-:Y:S01]  /*aae0*/  IMAD.MOV.U32 R91, RZ, RZ, RZ ;  /* 0x000000ffff5b7224 */ /* 0x000fe200078e00ff */
[----:B------:R-:W-:Y:S01]  /*aaf0*/  CS2R R10, SRZ ;  /* 0x00000000000a7805 */ /* 0x000fe2000001ff00 */
[----:B------:R-:W-:Y:S02]  /*ab00*/  IMAD.MOV.U32 R88, RZ, RZ, RZ ;  /* 0x000000ffff587224 */ /* 0x000fe400078e00ff */
[----:B------:R-:W-:Y:S02]  /*ab10*/  IMAD.MOV.U32 R26, RZ, RZ, RZ ;  /* 0x000000ffff1a7224 */ /* 0x000fe400078e00ff */
[----:B------:R-:W-:-:S02]  /*ab20*/  IMAD.MOV.U32 R93, RZ, RZ, RZ ;  /* 0x000000ffff5d7224 */ /* 0x000fc400078e00ff */
[----:B------:R-:W-:Y:S02]  /*ab30*/  IMAD.MOV.U32 R28, RZ, RZ, RZ ;  /* 0x000000ffff1c7224 */ /* 0x000fe400078e00ff */
[----:B------:R-:W-:Y:S01]  /*ab40*/  IMAD.MOV.U32 R95, RZ, RZ, RZ ;  /* 0x000000ffff5f7224 */ /* 0x000fe200078e00ff */
[----:B------:R-:W-:Y:S06]  /*ab50*/  @P0 BRA `(.L_x_2307) ;  /* 0x0000000000080947 */ /* 0x000fec0003800000 */
[----:B------:R-:W0:Y:S02]  /*ab60*/  FENCE.VIEW.ASYNC.G ;  /* 0x00000000000073c6 */ /* 0x000e240000000100 */
[----:B0-----:R-:W-:Y:S06]  /*ab70*/  BAR.ARV 0xc, 0x120 ;  /* 0x0304800000007b1d */ /* 0x001fec0000002000 */
.L_x_2307:
[----:B------:R-:W-:Y:S05]  /*ab80*/  BSYNC B0 ;  /* 0x0000000000007941 */ /* 0x000fea0003800000 */
.L_x_2306:
        /* <DEDUP_REMOVED lines=29> */
.L_x_2309:
        /* <DEDUP_REMOVED lines=12> */
.L_x_2313:
[----:B-1----:R1:W2:Y:S02]  /*ae20*/  SYNCS.PHASECHK.TRANS64.TRYWAIT P0, [R18+URZ+0x34800], R3 ;  /* 0x03480003120075a7 */ /* 0x0022a4000800017f */
[----:B--2---:R-:W-:Y:S05]  /*ae30*/  @!P0 NANOSLEEP.SYNCS 0x989680 ;  /* 0x009896800000895d */ /* 0x004fea0003900000 */
[----:B------:R-:W2:Y:S02]  /*ae40*/  @!P0 SYNCS.PHASECHK.TRANS64 P0, [R18+URZ+0x34800], R3 ;  /* 0x03480003120085a7 */ /* 0x000ea4000800007f */
[----:B--2---:R-:W-:Y:S05]  /*ae50*/  @!P0 BRA `(.L_x_2313) ;  /* 0xfffffffc00f08947 */ /* 0x004fea000383ffff */
.L_x_2312:
[----:B------:R-:W-:Y:S05]  /*ae60*/  BSYNC B0 ;  /* 0x0000000000007941 */ /* 0x000fea0003800000 */
.L_x_2311:
[----:B------:R-:W-:Y:S05]  /*ae70*/  BRA `(.L_x_2314) ;  /* 0x0000007400107947 */ /* 0x000fea0003800000 */
.L_x_2310:
[----:B------:R-:W0:Y:S01]  /*ae80*/  LDC.64 R10, c[0x0][0x3d8] ;  /* 0x0000f600ff0a7b82 */ /* 0x000e220000000a00 */
[----:B-----5:R-:W-:Y:S01]  /*ae90*/  SHF.R.S32.HI R5, RZ, 0x1f, R146 ;  /* 0x0000001fff057819 */ /* 0x020fe20000011492 */
[----:B------:R-:W-:Y:S01]  /*aea0*/  IMAD.MOV.U32 R2, RZ, RZ, R16 ;  /* 0x000000ffff027224 */ /* 0x000fe200078e0010 */
[----:B------:R-:W-:Y:S01]  /*aeb0*/  ISETP.NE.AND P4, PT, R24, RZ, PT ;  /* 0x000000ff1800720c */ /* 0x000fe20003f85270 */
[----:B------:R-:W-:Y:S01]  /*aec0*/  IMAD.MOV.U32 R6, RZ, RZ, R22 ;  /* 0x000000ffff067224 */ /* 0x000fe200078e0016 */
[----:B------:R-:W-:Y:S02]  /*aed0*/  SHF.R.S32.HI R3, RZ, 0x1f, R16 ;  /* 0x0000001fff037819 */ /* 0x000fe40000011410 */
[----:B------:R-:W-:Y:S01]  /*aee0*/  SHF.R.S32.HI R7, RZ, 0x1f, R22 ;  /* 0x0000001fff077819 */ /* 0x000fe20000011416 */
[----:B------:R-:W1:Y:S01]  /*aef0*/  LDC.64 R12, c[0x0][0x3e8] ;  /* 0x0000fa00ff0c7b82 */ /* 0x000e620000000a00 */
[-C--:B0-----:R-:W-:Y:S01]  /*af00*/  IMAD R0, R5, R10.reuse, RZ ;  /* 0x0000000a05007224 */ /* 0x081fe200078e02ff */
[----:B------:R-:W-:Y:S01]  /*af10*/  SHF.L.U64.HI R74, R10, 0x6, R11 ;  /* 0x000000060a4a7819 */ /* 0x000fe2000001020b */
[----:B------:R-:W-:-:S02]  /*af20*/  IMAD R4, R211, R10, RZ ;  /* 0x0000000ad3047224 */ /* 0x000fc400078e02ff */
[----:B------:R-:W-:-:S04]  /*af30*/  IMAD.WIDE.U32 R72, R146, R10, RZ ;  /* 0x0000000a92487225 */ /* 0x000fc800078e00ff */
[----:B-1----:R-:W-:Y:S01]  /*af40*/  IMAD R5, R5, R12, RZ ;  /* 0x0000000c05057224 */ /* 0x002fe200078e02ff */
[----:B------:R-:W-:Y:S01]  /*af50*/  SHF.L.U64.HI R69, R12, 0x6, R13 ;  /* 0x000000060c457819 */ /* 0x000fe2000001020d */
[----:B------:R-:W-:Y:S02]  /*af60*/  IMAD R83, R184, R11, R4 ;  /* 0x0000000bb8537224 */ /* 0x000fe400078e0204 */
[C---:B------:R-:W-:Y:S02]  /*af70*/  IMAD R77, R146.reuse, R13, R5 ;  /* 0x0000000d924d7224 */ /* 0x040fe400078e0205 */
[----:B------:R-:W-:Y:S02]  /*af80*/  IMAD R61, R146, R11, R0 ;  /* 0x0000000b923d7224 */ /* 0x000fe400078e0200 */
[----:B------:R-:W-:-:S04]  /*af90*/  IMAD.WIDE.U32 R4, R184, R10, R2 ;  /* 0x0000000ab8047225 */ /* 0x000fc800078e0002 */
[----:B------:R-:W-:Y:S01]  /*afa0*/  IMAD.WIDE.U32 R8, R184, R10, R6 ;  /* 0x0000000ab8087225 */ /* 0x000fe200078e0006 */
[----:B------:R-:W-:-:S03]  /*afb0*/  IADD3 R79, P0, R4, R72, RZ ;  /* 0x00000048044f7210 */ /* 0x000fc60007f1e0ff */
[----:B------:R-:W-:Y:S01]  /*afc0*/  IMAD R14, R211, R12, RZ ;  /* 0x0000000cd30e7224 */ /* 0x000fe200078e02ff */
[----:B------:R-:W-:Y:S01]  /*afd0*/  IADD3 R71, P2, R8, R72, RZ ;  /* 0x0000004808477210 */ /* 0x000fe20007f5e0ff */
[----:B------:R-:W-:-:S04]  /*afe0*/  IMAD.WIDE.U32 R146, R146, R12, RZ ;  /* 0x0000000c92927225 */ /* 0x000fc800078e00ff */
[----:B------:R-:W-:-:S04]  /*aff0*/  IMAD.WIDE.U32 R2, R184, R12, R2 ;  /* 0x0000000cb8027225 */ /* 0x000fc800078e0002 */
[----:B------:R-:W-:Y:S01]  /*b000*/  IMAD.WIDE.U32 R6, R184, R12, R6 ;  /* 0x0000000cb8067225 */ /* 0x000fe200078e0006 */
[----:B------:R-:W-:-:S03]  /*b010*/  IADD3 R60, P1, R2, R146, RZ ;  /* 0x00000092023c7210 */ /* 0x000fc60007f3e0ff */
[----:B------:R-:W-:Y:S01]  /*b020*/  IMAD.IADD R61, R61, 0x1, R73 ;  /* 0x000000013d3d7824 */ /* 0x000fe200078e0249 */
[----:B------:R-:W-:Y:S01]  /*b030*/  IADD3 R70, P3, R6, R146, RZ ;  /* 0x0000009206467210 */ /* 0x000fe20007f7e0ff */
[----:B------:R-:W-:Y:S02]  /*b040*/  IMAD R14, R184, R13, R14 ;  /* 0x0000000db80e7224 */ /* 0x000fe400078e020e */
[----:B------:R-:W-:Y:S01]  /*b050*/  IMAD.IADD R77, R77, 0x1, R147 ;  /* 0x000000014d4d7824 */ /* 0x000fe200078e0293 */
[C---:B------:R-:W-:Y:S01]  /*b060*/  IADD3.X R81, R61.reuse, R5, R83, P0, !PT ;  /* 0x000000053d517210 */ /* 0x040fe200007fe453 */
[----:B------:R-:W-:Y:S01]  /*b070*/  IMAD.SHL.U32 R76, R10, 0x40, RZ ;  /* 0x000000400a4c7824 */ /* 0x000fe200078e00ff */
[----:B------:R-:W-:Y:S01]  /*b080*/  IADD3.X R83, R61, R83, R9, P2, !PT ;  /* 0x000000533d537210 */ /* 0x000fe200017fe409 */
[----:B------:R-:W-:Y:S01]  /*b090*/  IMAD.SHL.U32 R75, R12, 0x40, RZ ;  /* 0x000000400c4b7824 */ /* 0x000fe200078e00ff */
[C---:B------:R-:W-:Y:S02]  /*b0a0*/  IADD3.X R78, R77.reuse, R3, R14, P1, !PT ;  /* 0x000000034d4e7210 */ /* 0x040fe40000ffe40e */
[----:B------:R-:W-:Y:S01]  /*b0b0*/  IADD3.X R80, R77, R14, R7, P3, !PT ;  /* 0x0000000e4d507210 */ /* 0x000fe20001ffe407 */
        /* <DEDUP_REMOVED lines=17> */
.L_x_2315:
[----:B------:R-:W0:Y:S01]  /*b1d0*/  LDC.64 R12, c[0x0][0x3d8] ;  /* 0x0000f600ff0c7b82 */ /* 0x000e220000000a00 */
[----:B------:R-:W-:Y:S01]  /*b1e0*/  SHF.R.S32.HI R5, RZ, 0x1f, R193 ;  /* 0x0000001fff057819 */ /* 0x000fe200000114c1 */
[----:B------:R-:W-:Y:S01]  /*b1f0*/  ULDC.U8 UR4, c[0x0][0x3f0] ;  /* 0x0000fc0000047ab9 */ /* 0x000fe20000000000 */
[----:B------:R-:W-:Y:S01]  /*b200*/  BSSY B0, `(.L_x_2316) ;  /* 0x0000703000007945 */ /* 0x000fe20003800000 */
[----:B------:R-:W-:-:S04]  /*b210*/  ISETP.NE.AND P0, PT, RZ, UR4, PT ;  /* 0x00000004ff007c0c */ /* 0x000fc8000bf05270 */
[----:B------:R-:W1:Y:S01]  /*b220*/  LDC.64 R2, c[0x0][0x3e8] ;  /* 0x0000fa00ff027b82 */ /* 0x000e620000000a00 */
[----:B0-----:R-:W-:-:S04]  /*b230*/  IMAD R0, R5, R12, RZ ;  /* 0x0000000c05007224 */ /* 0x001fc800078e02ff */
[C---:B------:R-:W-:Y:S02]  /*b240*/  IMAD R9, R193.reuse, R13, R0 ;  /* 0x0000000dc1097224 */ /* 0x040fe400078e0200 */
[----:B------:R-:W-:Y:S02]  /*b250*/  IMAD R0, R193, -0x80, R192 ;  /* 0xffffff80c1007824 */ /* 0x000fe400078e02c0 */
[----:B-1----:R-:W-:Y:S02]  /*b260*/  IMAD R8, R5, R2, RZ ;  /* 0x0000000205087224 */ /* 0x002fe400078e02ff */
[----:B------:R-:W-:-:S04]  /*b270*/  IMAD.WIDE.U32 R4, R193, R12, RZ ;  /* 0x0000000cc1047225 */ /* 0x000fc800078e00ff */
[----:B------:R-:W-:-:S04]  /*b280*/  IMAD.WIDE.U32 R6, R193, R2, RZ ;  /* 0x00000002c1067225 */ /* 0x000fc800078e00ff */
[----:B------:R-:W-:Y:S02]  /*b290*/  IMAD R11, R193, R3, R8 ;  /* 0x00000003c10b7224 */ /* 0x000fe400078e0208 */
[----:B------:R-:W-:Y:S02]  /*b2a0*/  IMAD.IADD R9, R5, 0x1, R9 ;  /* 0x0000000105097824 */ /* 0x000fe400078e0209 */
[----:B------:R-:W-:Y:S02]  /*b2b0*/  IMAD.IADD R5, R7, 0x1, R11 ;  /* 0x0000000107057824 */ /* 0x000fe400078e020b */
[C---:B------:R-:W-:Y:S01]  /*b2c0*/  IMAD.SHL.U32 R84, R4.reuse, 0x80, RZ ;  /* 0x0000008004547824 */ /* 0x040fe200078e00ff */
[----:B------:R-:W-:Y:S01]  /*b2d0*/  SHF.L.U64.HI R82, R4, 0x7, R9 ;  /* 0x0000000704527819 */ /* 0x000fe20000010209 */
[C---:B------:R-:W-:Y:S01]  /*b2e0*/  IMAD.SHL.U32 R87, R6.reuse, 0x80, RZ ;  /* 0x0000008006577824 */ /* 0x040fe200078e00ff */
[----:B------:R-:W-:Y:S02]  /*b2f0*/  SHF.L.U64.HI R85, R6, 0x7, R5 ;  /* 0x0000000706557819 */ /* 0x000fe40000010205 */
[----:B------:R-:W-:Y:S01]  /*b300*/  VIMNMX R9, R0, 0x80, PT ;  /* 0x0000008000097848 */ /* 0x000fe20003fe0100 */
        /* <DEDUP_REMOVED lines=20> */
[----:B------:R-:W-:Y:S01]  /*b450*/  VIADD R7, R16, 0x20 ;  /* 0x0000002010077836 */ /* 0x000fe20000000000 */
[----:B------:R-:W-:Y:S01]  /*b460*/  ULDC UR4, c[0x0][0x3d4] ;  /* 0x0000f50000047ab9 */ /* 0x000fe20000000800 */
[----:B------:R-:W-:Y:S01]  /*b470*/  LEA R4, P3, R0, UR6, 0x1 ;  /* 0x0000000600047c11 */ /* 0x000fe2000f8608ff */
[----:B------:R-:W-:Y:S01]  /*b480*/  IMAD.X R5, R82, 0x1, R81, P1 ;  /* 0x0000000152057824 */ /* 0x000fe200008e0651 */
[----:B------:R-:W-:Y:S01]  /*b490*/  CS2R R66, SRZ ;  /* 0x0000000000427805 */ /* 0x000fe2000001ff00 */
[C---:B------:R-:W-:Y:S01]  /*b4a0*/  VIADD R6, R16.reuse, 0x10 ;  /* 0x0000001010067836 */ /* 0x040fe20000000000 */
[----:B------:R-:W-:Y:S01]  /*b4b0*/  ISETP.GE.AND P1, PT, R7, UR4, PT ;  /* 0x0000000407007c0c */ /* 0x000fe2000bf26270 */
        /* <DEDUP_REMOVED lines=37> */
.L_x_2319:
[----:B------:R-:W-:Y:S05]  /*b710*/  BSYNC B1 ;  /* 0x0000000000017941 */ /* 0x000fea0003800000 */
.L_x_2318:
[----:B------:R-:W-:Y:S01]  /*b720*/  ISETP.GE.AND P1, PT, R210, R9, PT ;  /* 0x00000009d200720c */ /* 0x000fe20003f26270 */
[----:B------:R-:W-:Y:S01]  /*b730*/  BSSY B1, `(.L_x_2320) ;  /* 0x000003d000017945 */ /* 0x000fe20003800000 */
[----:B-1----:R-:W-:Y:S02]  /*b740*/  LOP3.LUT R5, R196, 0x18, R22, 0xf8, !PT ;  /* 0x00000018c4057812 */ /* 0x002fe400078ef816 */
        /* <DEDUP_REMOVED lines=14> */
[C---:B------:R-:W-:Y:S01]  /*b830*/  VIADD R4, R16.reuse, 0x10 ;  /* 0x0000001010047836 */ /* 0x040fe20000000000 */
[----:B------:R-:W-:Y:S01]  /*b840*/  IADD3 R76, P2, P3, R79, R76, R84 ;  /* 0x0000004c4f4c7210 */ /* 0x000fe20007b5e054 */
[----:B------:R-:W-:Y:S01]  /*b850*/  VIADD R6, R16, 0x20 ;  /* 0x0000002010067836 */ /* 0x000fe20000000000 */
[----:B------:R-:W-:Y:S01]  /*b860*/  ULDC UR4, c[0x0][0x3d4] ;  /* 0x0000f50000047ab9 */ /* 0x000fe20000000800 */
[----:B------:R-:W-:Y:S01]  /*b870*/  IADD3.X R0, R78, R69, R85, P4, P5 ;  /* 0x000000454e007210 */ /* 0x000fe200027ea455 */
[----:B------:R-:W-:Y:S01]  /*b880*/  ULDC.64 UR6, c[0x0][0x3c8] ;  /* 0x0000f20000067ab9 */ /* 0x000fe20000000a00 */
[----:B------:R-:W-:Y:S01]  /*b890*/  IADD3.X R5, R81, R74, R82, P2, P3 ;  /* 0x0000004a51057210 */ /* 0x000fe200017e6452 */
[----:B------:R-:W-:Y:S01]  /*b8a0*/  ULDC.64 UR8, c[0x0][0x3e0] ;  /* 0x0000f80000087ab9 */ /* 0x000fe20000000a00 */
[C---:B------:R-:W-:Y:S01]  /*b8b0*/  ISETP.GE.AND P5, PT, R16.reuse, UR4, PT ;  /* 0x0000000410007c0c */ /* 0x040fe2000bfa6270 */
[----:B------:R-:W-:Y:S01]  /*b8c0*/  VIADD R7, R16, 0x30 ;  /* 0x0000003010077836 */ /* 0x000fe20000000000 */
[----:B------:R-:W-:-:S02]  /*b8d0*/  ISETP.GE.AND P2, PT, R4, UR4, PT ;  /* 0x0000000404007c0c */ /* 0x000fc4000bf46270 */
[----:B------:R-:W-:Y:S02]  /*b8e0*/  CS2R R42, SRZ ;  /* 0x00000000002a7805 */ /* 0x000fe4000001ff00 */
[----:B------:R-:W-:Y:S02]  /*b8f0*/  LEA R4, P3, R76, UR6, 0x1 ;  /* 0x000000064c047c11 */ /* 0x000fe4000f8608ff */
[----:B------:R-:W-:Y:S02]  /*b900*/  CS2R R40, SRZ ;  /* 0x0000000000287805 */ /* 0x000fe4000001ff00 */
[----:B------:R-:W-:Y:S01]  /*b910*/  ISETP.GE.AND P4, PT, R6, UR4, PT ;  /* 0x0000000406007c0c */ /* 0x000fe2000bf86270 */
[----:B------:R-:W-:Y:S01]  /*b920*/  VIADD R8, R16, 0x40 ;  /* 0x0000004010087836 */ /* 0x000fe20000000000 */
[----:B------:R-:W-:Y:S02]  /*b930*/  LEA R6, P6, R75, UR8, 0x1 ;  /* 0x000000084b067c11 */ /* 0x000fe4000f8c08ff */
[----:B------:R-:W-:-:S02]  /*b940*/  LEA.HI.X R5, R76, UR7, R5, 0x1, P3 ;  /* 0x000000074c057c11 */ /* 0x000fc400098f0c05 */
[----:B------:R-:W-:Y:S02]  /*b950*/  ISETP.GE.AND P3, PT, R7, UR4, PT ;  /* 0x0000000407007c0c */ /* 0x000fe4000bf66270 */
        /* <DEDUP_REMOVED lines=26> */
.L_x_2321:
[----:B------:R-:W-:Y:S05]  /*bb00*/  BSYNC B1 ;  /* 0x0000000000017941 */ /* 0x000fea0003800000 */
.L_x_2320:
[----:B------:R-:W-:Y:S01]  /*bb10*/  LOP3.LUT P2, RZ, R217, 0x4, RZ, 0xc0, !PT ;  /* 0x00000004d9ff7812 */ /* 0x000fe2000784c0ff */
[----:B-1----:R-:W-:Y:S01]  /*bb20*/  IMAD R5, R197, 0x200, R10 ;  /* 0x00000200c5057824 */ /* 0x002fe200078e020a */
[----:B------:R-:W-:Y:S01]  /*bb30*/  ULDC.64 UR4, c[0x0][0x3c8] ;  /* 0x0000f20000047ab9 */ /* 0x000fe20000000a00 */
[----:B-----5:R-:W-:Y:S01]  /*bb40*/  IMAD.MOV.U32 R0, RZ, RZ, R70 ;  /* 0x000000ffff007224 */ /* 0x020fe200078e0046 */
[----:B------:R-:W-:Y:S01]  /*bb50*/  ULDC.64 UR6, c[0x0][0x3e0] ;  /* 0x0000f80000067ab9 */ /* 0x000fe20000000a00 */
[----:B------:R-:W-:Y:S02]  /*bb60*/  IMAD R60, R5, 0x2, R18 ;  /* 0x00000002053c7824 */ /* 0x000fe400078e0212 */
[----:B------:R-:W-:Y:S01]  /*bb70*/  IMAD.MOV.U32 R11, RZ, RZ, R71 ;  /* 0x000000ffff0b7224 */ /* 0x000fe200078e0047 */
[----:B------:R-:W-:Y:S01]  /*bb80*/  PRMT R106, R0, 0x7610, R106 ;  /* 0x00007610006a7816 */ /* 0x000fe2000000006a */
[----:B------:R-:W-:Y:S02]  /*bb90*/  VIADD R15, R60, 0x10400 ;  /* 0x000104003c0f7836 */ /* 0x000fe40000000000 */
[----:B------:R-:W-:Y:S01]  /*bba0*/  IMAD.MOV.U32 R14, RZ, RZ, R64 ;  /* 0x000000ffff0e7224 */ /* 0x000fe200078e0040 */
[----:B------:R-:W-:Y:S01]  /*bbb0*/  PRMT R107, R11, 0x7610, R107 ;  /* 0x000076100b6b7816 */ /* 0x000fe2000000006b */
[----:B------:R-:W-:-:S02]  /*bbc0*/  IMAD.MOV.U32 R0, RZ, RZ, R65 ;  /* 0x000000ffff007224 */ /* 0x000fc400078e0041 */
[----:B------:R-:W-:Y:S01]  /*bbd0*/  VIADD R10, R60, 0x10440 ;  /* 0x000104403c0a7836 */ /* 0x000fe20000000000 */
        /* <DEDUP_REMOVED lines=19> */
[----:B------:R-:W-:Y:S01]  /*bd10*/  IMAD.MOV.U32 R0, RZ, RZ, R47 ;  /* 0x000000ffff007224 */ /* 0x000fe200078e002f */
[----:B------:R-:W-:Y:S01]  /*bd20*/  PRMT R80, R11, 0x7610, R80 ;  /* 0x000076100b507816 */ /* 0x000fe20000000050 */
[----:B------:R-:W-:-:S02]  /*bd30*/  IMAD.MOV.U32 R11, RZ, RZ, R66 ;  /* 0x000000ffff0b7224 */ /* 0x000fc400078e0042 */
[----:B------:R-:W-:Y:S01]  /*bd40*/  IMAD.MOV.U32 R61, RZ, RZ, R67 ;  /* 0x000000ffff3d7224 */ /* 0x000fe200078e0043 */
[----:B------:R-:W-:Y:S01]  /*bd50*/  PRMT R81, R0, 0x7610, R81 ;  /* 0x0000761000517816 */ /* 0x000fe20000000051 */
[----:B------:R-:W-:Y:S01]  /*bd60*/  IMAD.MOV.U32 R0, RZ, RZ, R62 ;  /* 0x000000ffff007224 */ /* 0x000fe200078e003e */
[----:B------:R-:W1:Y:S01]  /*bd70*/  @P2 LDC R15, c[0x0][0x430] ;  /* 0x00010c00ff0f2b82 */ /* 0x000e620000000800 */
        /* <DEDUP_REMOVED lines=12> */
[----:B------:R-:W-:-:S02]  /*be40*/  IMAD.MOV.U32 R4, RZ, RZ, R72 ;  /* 0x000000ffff047224 */ /* 0x000fc400078e0048 */
[----:B------:R-:W-:Y:S01]  /*be50*/  IMAD.MOV.U32 R69, RZ, RZ, R48 ;  /* 0x000000ffff457224 */ /* 0x000fe200078e0030 */
[----:B------:R-:W-:Y:S01]  /*be60*/  PRMT R96, R0, 0x7610, R96 ;  /* 0x0000761000607816 */ /* 0x000fe20000000060 */
[----:B0-----:R-:W-:-:S03]  /*be70*/  @P2 IMAD.HI.U32 R0, R11, R14, RZ ;  /* 0x0000000e0b002227 */ /* 0x001fc600078e00ff */
[----:B------:R-:W-:Y:S01]  /*be80*/  PRMT R90, R69, 0x7610, R90 ;  /* 0x00007610455a7816 */ /* 0x000fe2000000005a */
[----:B------:R-:W-:Y:S02]  /*be90*/  IMAD.MOV.U32 R14, RZ, RZ, R49 ;  /* 0x000000ffff0e7224 */ /* 0x000fe400078e0031 */
[----:B------:R-:W-:Y:S01]  /*bea0*/  IMAD.MOV.U32 R72, RZ, RZ, R53 ;  /* 0x000000ffff487224 */ /* 0x000fe200078e0035 */
[----:B-1----:R-:W-:Y:S01]  /*beb0*/  @P2 SHF.R.U32.HI R11, RZ, R15, R0 ;  /* 0x0000000fff0b2219 */ /* 0x002fe20000011600 */
[----:B------:R-:W-:Y:S01]  /*bec0*/  IMAD.MOV.U32 R0, RZ, RZ, R40 ;  /* 0x000000ffff007224 */ /* 0x000fe200078e0028 */
[----:B------:R-:W-:Y:S01]  /*bed0*/  PRMT R91, R14, 0x7610, R91 ;  /* 0x000076100e5b7816 */ /* 0x000fe2000000005b */
        /* <DEDUP_REMOVED lines=8> */
[----:B------:R-:W-:Y:S01]  /*bf60*/  IMAD.MOV.U32 R7, RZ, RZ, R77 ;  /* 0x000000ffff077224 */ /* 0x000fe200078e004d */
[----:B------:R-:W-:Y:S01]  /*bf70*/  PRMT R84, R69, 0x7610, R84 ;  /* 0x0000761045547816 */ /* 0x000fe20000000054 */
[----:B------:R-:W-:-:S02]  /*bf80*/  IMAD.MOV.U32 R72, RZ, RZ, R45 ;  /* 0x000000ffff487224 */ /* 0x000fc400078e002d */
[----:B------:R-:W-:Y:S02]  /*bf90*/  IMAD R14, R15, R2, RZ ;  /* 0x000000020f0e7224 */ /* 0x000fe400078e02ff */
[----:B------:R-:W-:Y:S01]  /*bfa0*/  IMAD.WIDE.U32 R4, R11, R12, R4 ;  /* 0x0000000c0b047225 */ /* 0x000fe200078e0004 */
[----:B------:R-:W-:-:S03]  /*bfb0*/  PRMT R85, R72, 0x7610, R85 ;  /* 0x0000761048557816 */ /* 0x000fc60000000055 */
[C---:B------:R-:W-:Y:S02]  /*bfc0*/  IMAD R13, R11.reuse, R13, R0 ;  /* 0x0000000d0b0d7224 */ /* 0x040fe400078e0200 */
[----:B------:R-:W-:-:S04]  /*bfd0*/  IMAD.WIDE.U32 R6, R11, R2, R6 ;  /* 0x000000020b067225 */ /* 0x000fc800078e0006 */
[----:B------:R-:W-:Y:S01]  /*bfe0*/  IMAD R15, R11, R3, R14 ;  /* 0x000000030b0f7224 */ /* 0x000fe200078e020e */
[----:B------:R-:W-:Y:S01]  /*bff0*/  LEA R3, P2, R4, UR4, 0x1 ;  /* 0x0000000404037c11 */ /* 0x000fe2000f8408ff */
[----:B------:R-:W-:Y:S01]  /*c000*/  IMAD.MOV.U32 R69, RZ, RZ, R36 ;  /* 0x000000ffff457224 */ /* 0x000fe200078e0024 */
[----:B------:R-:W-:Y:S01]  /*c010*/  LEA R0, P3, R6, UR6, 0x1 ;  /* 0x0000000606007c11 */ /* 0x000fe2000f8608ff */
[----:B------:R-:W-:Y:S01]  /*c020*/  IMAD.MOV.U32 R72, RZ, RZ, R37 ;  /* 0x000000ffff487224 */ /* 0x000fe200078e0025 */
[----:B------:R-:W-:Y:S01]  /*c030*/  UMOV UR4, 0xffffffff ;  /* 0xffffffff00047882 */ /* 0x000fe20000000000 */
[----:B------:R-:W-:Y:S01]  /*c040*/  IMAD.MOV.U32 R2, RZ, RZ, R32 ;  /* 0x000000ffff027224 */ /* 0x000fe200078e0020 */
[----:B------:R-:W-:Y:S01]  /*c050*/  PRMT R61, R69, 0x7610, R61 ;  /* 0x00007610453d7816 */ /* 0x000fe2000000003d */
[----:B------:R-:W-:Y:S01]  /*c060*/  IMAD.IADD R11, R5, 0x1, R13 ;  /* 0x00000001050b7824 */ /* 0x000fe200078e020d */
[----:B------:R-:W-:Y:S01]  /*c070*/  PRMT R69, R72, 0x7610, R69 ;  /* 0x0000761048457816 */ /* 0x000fe20000000045 */
[----:B------:R-:W-:Y:S01]  /*c080*/  IMAD.IADD R5, R7, 0x1, R15 ;  /* 0x0000000107057824 */ /* 0x000fe200078e020f */
[----:B------:R-:W-:Y:S01]  /*c090*/  PRMT R72, R2, 0x7610, R72 ;  /* 0x0000761002487816 */ /* 0x000fe20000000048 */
[----:B------:R-:W-:Y:S01]  /*c0a0*/  IMAD.MOV.U32 R12, RZ, RZ, R33 ;  /* 0x000000ffff0c7224 */ /* 0x000fe200078e0021 */
[----:B------:R-:W-:-:S02]  /*c0b0*/  LEA.HI.X R4, R4, UR5, R11, 0x1, P2 ;  /* 0x0000000504047c11 */ /* 0x000fc400090f0c0b */
[----:B------:R-:W-:Y:S02]  /*c0c0*/  LEA.HI.X R2, R6, UR7, R5, 0x1, P3 ;  /* 0x0000000706027c11 */ /* 0x000fe400098f0c05 */
[----:B------:R-:W-:Y:S02]  /*c0d0*/  PRMT R73, R12, 0x7610, R73 ;  /* 0x000076100c497816 */ /* 0x000fe40000000049 */
[----:B------:R-:W-:Y:S01]  /*c0e0*/  LEA.HI R5, R209, R209, RZ, 0x1 ;  /* 0x000000d1d1057211 */ /* 0x000fe200078f08ff */
[----:B------:R-:W-:Y:S06]  /*c0f0*/  BRA.DIV UR4, `(.L_x_2322) ;  /* 0x0000018a04007947 */ /* 0x000fec000b800000 */
.L_x_2545:
[----:B------:R-:W-:-:S03]  /*c100*/  UMOV UR4, 0xffffffff ;  /* 0xffffffff00047882 */ /* 0x000fc60000000000 */
[----:B------:R-:W-:Y:S05]  /*c110*/  BRA.DIV UR4, `(.L_x_2323) ;  /* 0x0000018a04207947 */ /* 0x000fea000b800000 */
.L_x_2548:
[----:B------:R-:W-:-:S03]  /*c120*/  UMOV UR4, 0xffffffff ;  /* 0xffffffff00047882 */ /* 0x000fc60000000000 */
[----:B------:R-:W-:Y:S05]  /*c130*/  BRA.DIV UR4, `(.L_x_2324) ;  /* 0x0000018a04407947 */ /* 0x000fea000b800000 */
.L_x_2551:
[----:B------:R-:W-:-:S03]  /*c140*/  UMOV UR4, 0xffffffff ;  /* 0xffffffff00047882 */ /* 0x000fc60000000000 */
[----:B------:R-:W-:Y:S05]  /*c150*/  BRA.DIV UR4, `(.L_x_2325) ;  /* 0x0000018a04607947 */ /* 0x000fea000b800000 */
.L_x_2554:
[----:B------:R-:W-:-:S03]  /*c160*/  UMOV UR4, 0xffffffff ;  /* 0xffffffff00047882 */ /* 0x000fc60000000000 */
[----:B------:R-:W-:Y:S05]  /*c170*/  BRA.DIV UR4, `(.L_x_2326) ;  /* 0x0000018a04807947 */ /* 0x000fea000b800000 */
.L_x_2557:
[----:B------:R-:W-:Y:S01]  /*c180*/  UMOV UR4, 0xffffffff ;  /* 0xffffffff00047882 */ /* 0x000fe20000000000 */
[----:B------:R-:W-:Y:S02]  /*c190*/  LOP3.LUT R4, R5, 0xfffffffe, RZ, 0xc0, !PT ;  /* 0xfffffffe05047812 */ /* 0x000fe400078ec0ff */
[----:B------:R-:W-:Y:S05]  /*c1a0*/  BRA.DIV UR4, `(.L_x_2327) ;  /* 0x0000018a049c7947 */ /* 0x000fea000b800000 */
.L_x_2560:
[----:B------:R-:W-:Y:S01]  /*c1b0*/  UMOV UR4, 0xffffffff ;  /* 0xffffffff00047882 */ /* 0x000fe20000000000 */
[----:B------:R-:W-:Y:S02]  /*c1c0*/  IMAD.IADD R3, R209, 0x1, -R4 ;  /* 0x00000001d1037824 */ /* 0x000fe400078e0a04 */
[----:B------:R-:W-:Y:S05]  /*c1d0*/  BRA.DIV UR4, `(.L_x_2328) ;  /* 0x0000018a04b87947 */ /* 0x000fea000b800000 */
.L_x_2563:
[----:B------:R-:W-:Y:S01]  /*c1e0*/  UMOV UR4, 0xffffffff ;  /* 0xffffffff00047882 */ /* 0x000fe20000000000 */
[----:B------:R-:W-:Y:S02]  /*c1f0*/  SHF.L.U32 R3, R3, 0x1f, RZ ;  /* 0x0000001f03037819 */ /* 0x000fe400000006ff */
[----:B------:R-:W-:Y:S05]  /*c200*/  BRA.DIV UR4, `(.L_x_2329) ;  /* 0x0000018a04d47947 */ /* 0x000fea000b800000 */
.L_x_2566:
        /* <DEDUP_REMOVED lines=35> */
.L_x_2567:
[----:B------:R-:W-:Y:S05]  /*c440*/  BSYNC B1 ;  /* 0x0000000000017941 */ /* 0x000fea0003800000 */
.L_x_2330:
[----:B------:R-:W-:Y:S01]  /*c450*/  BSSY B1, `(.L_x_2332) ;  /* 0x0000134000017945 */ /* 0x000fe20003800000 */
[----:B0-----:R-:W-:Y:S02]  /*c460*/  PRMT R3, R4, 0x7610, R3 ;  /* 0x0000761004037816 */ /* 0x001fe40000000003 */
[----:B------:R-:W-:Y:S01]  /*c470*/  PRMT R11, R5, 0x7610, R11 ;  /* 0x00007610050b7816 */ /* 0x000fe2000000000b */
[----:B------:R-:W-:Y:S06]  /*c480*/  @P0 BRA `(.L_x_2333) ;  /* 0x0000001000c00947 */ /* 0x000fec0003800000 */
[----:B------:R-:W0:Y:S01]  /*c490*/  LDC R5, c[0x0][0x3d4] ;  /* 0x0000f500ff057b82 */ /* 0x000e220000000800 */
        /* <DEDUP_REMOVED lines=34> */
[C---:B------:R-:W-:Y:S01]  /*c6c0*/  FFMA.FTZ R113, R66.reuse, R106, -R113 ;  /* 0x0000006a42717223 */ /* 0x040fe20000010871 */
        /* <DEDUP_REMOVED lines=24> */
.L_x_2335:
[----:B------:R-:W-:Y:S05]  /*c850*/  BSYNC B2 ;  /* 0x0000000000027941 */ /* 0x000fea0003800000 */
.L_x_2334:
[----:B------:R-:W-:Y:S04]  /*c860*/  BSSY B2, `(.L_x_2336) ;  /* 0x0000030000027945 */ /* 0x000fe80003800000 */
[----:B------:R-:W-:Y:S05]  /*c870*/  @P2 BRA `(.L_x_2337) ;  /* 0x0000000000b82947 */ /* 0x000fea0003800000 */
[----:B0-----:R-:W0:Y:S01]  /*c880*/  LDS.128 R4, [R10] ;  /* 0x000000000a047984 */ /* 0x001e220000000c00 */
        /* <DEDUP_REMOVED lines=45> */
.L_x_2337:
[----:B------:R-:W-:Y:S05]  /*cb60*/  BSYNC B2 ;  /* 0x0000000000027941 */ /* 0x000fea0003800000 */
.L_x_2336:
[----:B------:R-:W-:Y:S04]  /*cb70*/  BSSY B2, `(.L_x_2338) ;  /* 0x0000030000027945 */ /* 0x000fe80003800000 */
[----:B------:R-:W-:Y:S05]  /*cb80*/  @P3 BRA `(.L_x_2339) ;  /* 0x0000000000b83947 */ /* 0x000fea0003800000 */
[----:B01----:R-:W0:Y:S01]  /*cb90*/  LDS.128 R4, [R60+0x14400] ;  /* 0x014400003c047984 */ /* 0x003e220000000c00 */
        /* <DEDUP_REMOVED lines=45> */
.L_x_2339:
[----:B------:R-:W-:Y:S05]  /*ce70*/  BSYNC B2 ;  /* 0x0000000000027941 */ /* 0x000fea0003800000 */
.L_x_2338:
        /* <DEDUP_REMOVED lines=48> */
.L_x_2341:
[----:B------:R-:W-:Y:S05]  /*d180*/  BSYNC B2 ;  /* 0x0000000000027941 */ /* 0x000fea0003800000 */
.L_x_2340:
[----:B------:R-:W-:Y:S04]  /*d190*/  BSSY B2, `(.L_x_2342) ;  /* 0x0000030000027945 */ /* 0x000fe80003800000 */
[----:B------:R-:W-:Y:S05]  /*d1a0*/  @P5 BRA `(.L_x_2343) ;  /* 0x0000000000b85947 */ /* 0x000fea0003800000 */
[----:B0123--:R-:W0:Y:S01]  /*d1b0*/  LDS.128 R4, [R60+0x18400] ;  /* 0x018400003c047984 */ /* 0x00fe220000000c00 */
        /* <DEDUP_REMOVED lines=45> */
.L_x_2343:
[----:B------:R-:W-:Y:S05]  /*d490*/  BSYNC B2 ;  /* 0x0000000000027941 */ /* 0x000fea0003800000 */
.L_x_2342:
[----:B------:R-:W-:Y:S05]  /*d4a0*/  @P6 BRA `(.L_x_2333) ;  /* 0x0000000000b86947 */ /* 0x000fea0003800000 */
[----:B01234-:R-:W0:Y:S01]  /*d4b0*/  LDS.128 R4, [R10+0x8000] ;  /* 0x008000000a047984 */ /* 0x01fe220000000c00 */
        /* <DEDUP_REMOVED lines=45> */
.L_x_2333:
[----:B------:R-:W-:Y:S05]  /*d790*/  BSYNC B1 ;  /* 0x0000000000017941 */ /* 0x000fea0003800000 */
.L_x_2332:
        /* <DEDUP_REMOVED lines=61> */
.L_x_2346:
[----:B------:R-:W-:Y:S05]  /*db70*/  BSYNC B1 ;  /* 0x0000000000017941 */ /* 0x000fea0003800000 */
.L_x_2345:
        /* <DEDUP_REMOVED lines=26> */
[----:B------:R-:W-:Y:S02]  /*dd20*/  IMAD.U32 R7, R5, 0x10000, RZ ;  /* 0x0001000005077824 */ /* 0x000fe400078e00ff */
[----:B------:R-:W-:Y:S01]  /*dd30*/  FFMA.FTZ R42, R36, R40, -R43 ;  /* 0x00000028242a7223 */ /* 0x000fe2000001082b */
[----:B------:R-:W-:Y:S01]  /*dd40*/  IMAD.U32 R37, R88, 0x10000, RZ ;  /* 0x0001000058257824 */ /* 0x000fe200078e00ff */
[----:B------:R-:W-:Y:S01]  /*dd50*/  LOP3.LUT R4, R4, 0xffff0000, RZ, 0xc0, !PT ;  /* 0xffff000004047812 */ /* 0x000fe200078ec0ff */
[----:B------:R-:W-:Y:S01]  /*dd60*/  IMAD.U32 R39, R61, 0x10000, RZ ;  /* 0x000100003d277824 */ /* 0x000fe200078e00ff */
[----:B------:R-:W-:Y:S01]  /*dd70*/  LOP3.LUT R5, R5, 0xffff0000, RZ, 0xc0, !PT ;  /* 0xffff000005057812 */ /* 0x000fe200078ec0ff */
[----:B------:R-:W-:Y:S01]  /*dd80*/  FFMA.FTZ R44, R38, R69, R41 ;  /* 0x00000045262c7223 */ /* 0x000fe20000010029 */
[----:B------:R-:W-:Y:S01]  /*dd90*/  LOP3.LUT R36, R61, 0xffff0000, RZ, 0xc0, !PT ;  /* 0xffff00003d247812 */ /* 0x000fe200078ec0ff */
[----:B------:R-:W-:Y:S01]  /*dda0*/  FMUL.FTZ R41, R4, R39 ;  /* 0x0000002704297220 */ /* 0x000fe20000410000 */
[----:B------:R-:W-:Y:S01]  /*ddb0*/  LOP3.LUT R88, R88, 0xffff0000, RZ, 0xc0, !PT ;  /* 0xffff000058587812 */ /* 0x000fe200078ec0ff */
[----:B------:R-:W-:-:S02]  /*ddc0*/  FMUL.FTZ R38, R4, R37 ;  /* 0x0000002504267220 */ /* 0x000fc40000410000 */
[C---:B------:R-:W-:Y:S01]  /*ddd0*/  FMUL.FTZ R40, R5.reuse, R36 ;  /* 0x0000002405287220 */ /* 0x040fe20000410000 */
[C---:B------:R-:W-:Y:S01]  /*dde0*/  FFMA.FTZ R4, R6.reuse, R37, -R41 ;  /* 0x0000002506047223 */ /* 0x040fe20000010829 */
[-C--:B------:R-:W-:Y:S01]  /*ddf0*/  FMUL.FTZ R43, R5, R88.reuse ;  /* 0x00000058052b7220 */ /* 0x080fe20000410000 */
[----:B------:R-:W-:Y:S01]  /*de00*/  FFMA.FTZ R39, R6, R39, R38 ;  /* 0x0000002706277223 */ /* 0x000fe20000010026 */
[----:B------:R-:W-:Y:S01]  /*de10*/  FFMA.FTZ R5, R7, R88, -R40 ;  /* 0x0000005807057223 */ /* 0x000fe20000010828 */
[----:B------:R-:W-:Y:S01]  /*de20*/  F2FP.BF16.F32.PACK_AB R6, R45, R42 ;  /* 0x0000002a2d06723e */ /* 0x000fe200000010ff */
[----:B------:R-:W-:Y:S01]  /*de30*/  FFMA.FTZ R36, R7, R36, R43 ;  /* 0x0000002407247223 */ /* 0x000fe2000001002b */
[----:B------:R-:W-:Y:S02]  /*de40*/  F2FP.BF16.F32.PACK_AB R7, R44, R89 ;  /* 0x000000592c07723e */ /* 0x000fe400000010ff */
[----:B------:R-:W-:Y:S02]  /*de50*/  F2FP.BF16.F32.PACK_AB R4, R39, R4 ;  /* 0x000000042704723e */ /* 0x000fe400000010ff */
[----:B------:R-:W-:-:S05]  /*de60*/  F2FP.BF16.F32.PACK_AB R5, R36, R5 ;  /* 0x000000052405723e */ /* 0x000fca00000010ff */
[----:B------:R1:W-:Y:S02]  /*de70*/  STS.128 [R10+0x2000], R4 ;  /* 0x002000040a007388 */ /* 0x0003e40000000c00 */
.L_x_2348:
[----:B------:R-:W-:Y:S05]  /*de80*/  BSYNC B1 ;  /* 0x0000000000017941 */ /* 0x000fea0003800000 */
.L_x_2347:
        /* <DEDUP_REMOVED lines=48> */
.L_x_2350:
[----:B------:R-:W-:Y:S05]  /*e190*/  BSYNC B1 ;  /* 0x0000000000017941 */ /* 0x000fea0003800000 */
.L_x_2349:
        /* <DEDUP_REMOVED lines=48> */
.L_x_2352:
[----:B------:R-:W-:Y:S05]  /*e4a0*/  BSYNC B1 ;  /* 0x0000000000017941 */ /* 0x000fea0003800000 */
.L_x_2351:
        /* <DEDUP_REMOVED lines=9> */
[----:B------:R-:W-:Y:S01]  /*e540*/  PRMT R24, R14, 0x5410, R29 ;  /* 0x000054100e187816 */ /* 0x000fe2000000001d */
[C---:B------:R-:W-:Y:S01]  /*e550*/  IMAD.U32 R29, R28.reuse, 0x10000, RZ ;  /* 0x000100001c1d7824 */ /* 0x040fe200078e00ff */
[----:B------:R-:W-:Y:S01]  /*e560*/  LOP3.LUT R28, R28, 0xffff0000, RZ, 0xc0, !PT ;  /* 0xffff00001c1c7812 */ /* 0x000fe200078ec0ff */
[C---:B------:R-:W-:Y:S01]  /*e570*/  IMAD.U32 R26, R25.reuse, 0x10000, RZ ;  /* 0x00010000191a7824 */ /* 0x040fe200078e00ff */
[----:B------:R-:W-:Y:S02]  /*e580*/  PRMT R27, R12, 0x5410, R27 ;  /* 0x000054100c1b7816 */ /* 0x000fe4000000001b */
[----:B------:R-:W-:Y:S02]  /*e590*/  LOP3.LUT R25, R25, 0xffff0000, RZ, 0xc0, !PT ;  /* 0xffff000019197812 */ /* 0x000fe400078ec0ff */
        /* <DEDUP_REMOVED lines=8> */
[C---:B------:R-:W-:Y:S01]  /*e620*/  FFMA.FTZ R31, R12.reuse, R26, -R31 ;  /* 0x0000001a0c1f7223 */ /* 0x040fe2000001081f */
[----:B------:R-:W-:Y:S01]  /*e630*/  FFMA.FTZ R30, R12, R29, R30 ;  /* 0x0000001d0c1e7223 */ /* 0x000fe2000001001e */
[-C--:B------:R-:W-:Y:S01]  /*e640*/  FFMA.FTZ R29, R14, R25.reuse, -R13 ;  /* 0x000000190e1d7223 */ /* 0x080fe2000001080d */
[C---:B------:R-:W-:Y:S01]  /*e650*/  IMAD.U32 R7, R5.reuse, 0x10000, RZ ;  /* 0x0001000005077824 */ /* 0x040fe200078e00ff */
[----:B------:R-:W-:Y:S01]  /*e660*/  LOP3.LUT R4, R4, 0xffff0000, RZ, 0xc0, !PT ;  /* 0xffff000004047812 */ /* 0x000fe200078ec0ff */
[C---:B------:R-:W-:Y:S01]  /*e670*/  IMAD.U32 R13, R24.reuse, 0x10000, RZ ;  /* 0x00010000180d7824 */ /* 0x040fe200078e00ff */
[----:B------:R-:W-:Y:S01]  /*e680*/  LOP3.LUT R5, R5, 0xffff0000, RZ, 0xc0, !PT ;  /* 0xffff000005057812 */ /* 0x000fe200078ec0ff */
[----:B------:R-:W-:Y:S01]  /*e690*/  FMUL.FTZ R33, R15, R25 ;  /* 0x000000190f217220 */ /* 0x000fe20000410000 */
[C---:B------:R-:W-:Y:S01]  /*e6a0*/  LOP3.LUT R12, R27.reuse, 0xffff0000, RZ, 0xc0, !PT ;  /* 0xffff00001b0c7812 */ /* 0x040fe200078ec0ff */
[----:B------:R-:W-:Y:S01]  /*e6b0*/  IMAD.U32 R15, R27, 0x10000, RZ ;  /* 0x000100001b0f7824 */ /* 0x000fe200078e00ff */
[----:B------:R-:W-:Y:S01]  /*e6c0*/  LOP3.LUT R24, R24, 0xffff0000, RZ, 0xc0, !PT ;  /* 0xffff000018187812 */ /* 0x000fe200078ec0ff */
[----:B------:R-:W-:Y:S01]  /*e6d0*/  FFMA.FTZ R28, R14, R28, R33 ;  /* 0x0000001c0e1c7223 */ /* 0x000fe20000010021 */
[C---:B------:R-:W-:Y:S01]  /*e6e0*/  FMUL.FTZ R14, R4.reuse, R13 ;  /* 0x0000000d040e7220 */ /* 0x040fe20000410000 */
[-C--:B------:R-:W-:Y:S01]  /*e6f0*/  FMUL.FTZ R25, R4, R15.reuse ;  /* 0x0000000f04197220 */ /* 0x080fe20000410000 */
[C---:B------:R-:W-:Y:S01]  /*e700*/  FMUL.FTZ R26, R5.reuse, R12 ;  /* 0x0000000c051a7220 */ /* 0x040fe20000410000 */
[-C--:B------:R-:W-:Y:S01]  /*e710*/  FMUL.FTZ R27, R5, R24.reuse ;  /* 0x00000018051b7220 */ /* 0x080fe20000410000 */
[C---:B------:R-:W-:Y:S01]  /*e720*/  FFMA.FTZ R15, R6.reuse, R15, R14 ;  /* 0x0000000f060f7223 */ /* 0x040fe2000001000e */
[----:B------:R-:W-:Y:S01]  /*e730*/  FFMA.FTZ R4, R6, R13, -R25 ;  /* 0x0000000d06047223 */ /* 0x000fe20000010819 */
[C---:B------:R-:W-:Y:S01]  /*e740*/  FFMA.FTZ R5, R7.reuse, R24, -R26 ;  /* 0x0000001807057223 */ /* 0x040fe2000001081a */
[----:B------:R-:W-:Y:S01]  /*e750*/  FFMA.FTZ R12, R7, R12, R27 ;  /* 0x0000000c070c7223 */ /* 0x000fe2000001001b */
[----:B------:R-:W-:-:S02]  /*e760*/  F2FP.BF16.F32.PACK_AB R6, R30, R31 ;  /* 0x0000001f1e06723e */ /* 0x000fc400000010ff */
[----:B------:R-:W-:Y:S02]  /*e770*/  F2FP.BF16.F32.PACK_AB R7, R28, R29 ;  /* 0x0000001d1c07723e */ /* 0x000fe400000010ff */
[----:B------:R-:W-:Y:S02]  /*e780*/  F2FP.BF16.F32.PACK_AB R4, R15, R4 ;  /* 0x000000040f04723e */ /* 0x000fe400000010ff */
[----:B------:R-:W-:-:S05]  /*e790*/  F2FP.BF16.F32.PACK_AB R5, R12, R5 ;  /* 0x000000050c05723e */ /* 0x000fca00000010ff */
[----:B------:R4:W-:Y:S02]  /*e7a0*/  STS.128 [R60+0x1a400], R4 ;  /* 0x01a400043c007388 */ /* 0x0009e40000000c00 */
.L_x_2354:
[----:B------:R-:W-:Y:S05]  /*e7b0*/  BSYNC B1 ;  /* 0x0000000000017941 */ /* 0x000fea0003800000 */
.L_x_2353:
        /* <DEDUP_REMOVED lines=8> */
[C---:B------:R-:W-:Y:S01]  /*e840*/  LOP3.LUT R20, R14.reuse, 0xffff0000, RZ, 0xc0, !PT ;  /* 0xffff00000e147812 */ /* 0x040fe200078ec0ff */
[----:B------:R-:W-:Y:S01]  /*e850*/  IMAD.U32 R21, R14, 0x10000, RZ ;  /* 0x000100000e157824 */ /* 0x000fe200078e00ff */
[C---:B------:R-:W-:Y:S01]  /*e860*/  LOP3.LUT R14, R11.reuse, 0xffff0000, RZ, 0xc0, !PT ;  /* 0xffff00000b0e7812 */ /* 0x040fe200078ec0ff */
[----:B------:R-:W-:Y:S01]  /*e870*/  IMAD.U32 R13, R11, 0x10000, RZ ;  /* 0x000100000b0d7824 */ /* 0x000fe200078e00ff */
[----:B------:R-:W-:Y:S02]  /*e880*/  PRMT R15, R0, 0x5410, R15 ;  /* 0x00005410000f7816 */ /* 0x000fe4000000000f */
[----:B------:R-:W-:Y:S01]  /*e890*/  PRMT R12, R3, 0x5410, R12 ;  /* 0x00005410030c7816 */ /* 0x000fe2000000000c */
        /* <DEDUP_REMOVED lines=9> */
[C---:B------:R-:W-:Y:S01]  /*e930*/  IMAD.U32 R3, R5.reuse, 0x10000, RZ ;  /* 0x0001000005037824 */ /* 0x040fe200078e00ff */
[----:B------:R-:W-:Y:S01]  /*e940*/  LOP3.LUT R4, R5, 0xffff0000, RZ, 0xc0, !PT ;  /* 0xffff000005047812 */ /* 0x000fe200078ec0ff */
[----:B------:R-:W-:Y:S01]  /*e950*/  FFMA.FTZ R24, R8, R21, R6 ;  /* 0x0000001508187223 */ /* 0x000fe20000010006 */
[-C--:B------:R-:W-:Y:S01]  /*e960*/  FMUL.FTZ R6, R7, R14.reuse ;  /* 0x0000000e07067220 */ /* 0x080fe20000410000 */
[C---:B------:R-:W-:Y:S01]  /*e970*/  IMAD.U32 R7, R15.reuse, 0x10000, RZ ;  /* 0x000100000f077824 */ /* 0x040fe200078e00ff */
[----:B------:R-:W-:Y:S01]  /*e980*/  LOP3.LUT R15, R15, 0xffff0000, RZ, 0xc0, !PT ;  /* 0xffff00000f0f7812 */ /* 0x000fe200078ec0ff */
[C---:B------:R-:W-:Y:S01]  /*e990*/  IMAD.U32 R5, R12.reuse, 0x10000, RZ ;  /* 0x000100000c057824 */ /* 0x040fe200078e00ff */
[----:B------:R-:W-:Y:S01]  /*e9a0*/  LOP3.LUT R12, R12, 0xffff0000, RZ, 0xc0, !PT ;  /* 0xffff00000c0c7812 */ /* 0x000fe200078ec0ff */
[----:B------:R-:W-:Y:S01]  /*e9b0*/  FFMA.FTZ R11, R8, R13, -R11 ;  /* 0x0000000d080b7223 */ /* 0x000fe2000001080b */
[C---:B------:R-:W-:Y:S01]  /*e9c0*/  FFMA.FTZ R26, R9.reuse, R14, -R26 ;  /* 0x0000000e091a7223 */ /* 0x040fe2000001081a */
[----:B------:R-:W-:Y:S01]  /*e9d0*/  FFMA.FTZ R13, R9, R20, R6 ;  /* 0x00000014090d7223 */ /* 0x000fe20000010006 */
[C---:B------:R-:W-:Y:S01]  /*e9e0*/  FMUL.FTZ R9, R2.reuse, R7 ;  /* 0x0000000702097220 */ /* 0x040fe20000410000 */
[----:B------:R-:W-:Y:S01]  /*e9f0*/  FMUL.FTZ R2, R2, R5 ;  /* 0x0000000502027220 */ /* 0x000fe20000410000 */
        /* <DEDUP_REMOVED lines=12> */
.L_x_2317:
        /* <DEDUP_REMOVED lines=64> */
.L_x_2356:
[----:B------:R-:W-:Y:S05]  /*eec0*/  BSYNC B1 ;  /* 0x0000000000017941 */ /* 0x000fea0003800000 */
.L_x_2355:
[----:B------:R-:W-:Y:S01]  /*eed0*/  BSSY B1, `(.L_x_2357) ;  /* 0x0000026000017945 */ /* 0x000fe20003800000 */
[----:B-----5:R-:W-:Y:S01]  /*eee0*/  IMAD.MOV.U32 R72, RZ, RZ, R4 ;  /* 0x000000ffff487224 */ /* 0x020fe200078e0004 */
[----:B------:R-:W-:Y:S01]  /*eef0*/  CS2R R66, SRZ ;  /* 0x0000000000427805 */ /* 0x000fe2000001ff00 */
[----:B------:R-:W-:Y:S02]  /*ef00*/  IMAD.MOV.U32 R73, RZ, RZ, R5 ;  /* 0x000000ffff497224 */ /* 0x000fe400078e0005 */
[----:B------:R-:W-:Y:S01]  /*ef10*/  IMAD.MOV.U32 R77, RZ, RZ, R6 ;  /* 0x000000ffff4d7224 */ /* 0x000fe200078e0006 */
[----:B------:R-:W-:Y:S06]  /*ef20*/  @P1 BRA `(.L_x_2358) ;  /* 0x0000000000801947 */ /* 0x000fec0003800000 */
[----:B------:R-:W-:Y:S01]  /*ef30*/  IADD3 R76, P2, P3, R71, R76, R84 ;  /* 0x0000004c474c7210 */ /* 0x000fe20007b5e054 */
[----:B------:R-:W-:Y:S01]  /*ef40*/  ULDC.64 UR4, c[0x0][0x3c8] ;  /* 0x0000f20000047ab9 */ /* 0x000fe20000000a00 */
[----:B------:R-:W-:Y:S01]  /*ef50*/  IADD3 R75, P4, P5, R70, R75, R87 ;  /* 0x0000004b464b7210 */ /* 0x000fe20007d9e057 */
[----:B------:R-:W-:Y:S01]  /*ef60*/  ULDC.64 UR6, c[0x0][0x3e0] ;  /* 0x0000f80000067ab9 */ /* 0x000fe20000000a00 */
[----:B0-----:R-:W-:Y:S02]  /*ef70*/  IADD3.X R15, R83, R74, R82, P2, P3 ;  /* 0x0000004a530f7210 */ /* 0x001fe400017e6452 */
        /* <DEDUP_REMOVED lines=27> */
.L_x_2358:
[----:B------:R-:W-:Y:S05]  /*f130*/  BSYNC B1 ;  /* 0x0000000000017941 */ /* 0x000fea0003800000 */
.L_x_2357:
[----:B------:R-:W-:Y:S01]  /*f140*/  IMAD.MOV.U32 R0, RZ, RZ, R7 ;  /* 0x000000ffff007224 */ /* 0x000fe200078e0007 */
[----:B------:R-:W-:Y:S01]  /*f150*/  ISETP.NE.AND P2, PT, R78, 0x1, PT ;  /* 0x000000014e00780c */ /* 0x000fe20003f45270 */
[----:B01----:R-:W-:Y:S01]  /*f160*/  IMAD.MOV.U32 R14, RZ, RZ, R24 ;  /* 0x000000ffff0e7224 */ /* 0x003fe200078e0018 */
[----:B------:R-:W-:Y:S01]  /*f170*/  ULDC.64 UR4, c[0x0][0x3c8] ;  /* 0x0000f20000047ab9 */ /* 0x000fe20000000a00 */
        /* <DEDUP_REMOVED lines=19> */
[----:B------:R-:W-:Y:S01]  /*f2b0*/  PRMT R87, R0, 0x7610, R87 ;  /* 0x0000761000577816 */ /* 0x000fe20000000057 */
        /* <DEDUP_REMOVED lines=17> */
[----:B------:R-:W-:-:S02]  /*f3d0*/  PRMT R102, R0, 0x7610, R102 ;  /* 0x0000761000667816 */ /* 0x000fc40000000066 */
[----:B------:R-:W-:Y:S01]  /*f3e0*/  PRMT R100, R20, 0x7610, R100 ;  /* 0x0000761014647816 */ /* 0x000fe20000000064 */
[----:B------:R-:W-:Y:S01]  /*f3f0*/  IMAD.MOV.U32 R20, RZ, RZ, R37 ;  /* 0x000000ffff147224 */ /* 0x000fe200078e0025 */
[----:B------:R-:W-:Y:S01]  /*f400*/  PRMT R91, R69, 0x7610, R91 ;  /* 0x00007610455b7816 */ /* 0x000fe2000000005b */
[----:B-1----:R-:W-:-:S03]  /*f410*/  @P2 IMAD.HI.U32 R0, R15, R14, RZ ;  /* 0x0000000e0f002227 */ /* 0x002fc600078e00ff */
[----:B------:R-:W-:Y:S01]  /*f420*/  PRMT R101, R20, 0x7610, R101 ;  /* 0x0000761014657816 */ /* 0x000fe20000000065 */
[----:B------:R-:W-:Y:S01]  /*f430*/  IMAD.MOV.U32 R14, RZ, RZ, R61 ;  /* 0x000000ffff0e7224 */ /* 0x000fe200078e003d */
[----:B0-----:R-:W-:Y:S01]  /*f440*/  @P2 SHF.R.U32.HI R15, RZ, R21, R0 ;  /* 0x00000015ff0f2219 */ /* 0x001fe20000011600 */
[----:B-----5:R-:W-:Y:S02]  /*f450*/  IMAD.MOV.U32 R0, RZ, RZ, R40 ;  /* 0x000000ffff007224 */ /* 0x020fe400078e0028 */
[----:B------:R-:W-:Y:S01]  /*f460*/  IMAD.MOV.U32 R20, RZ, RZ, R60 ;  /* 0x000000ffff147224 */ /* 0x000fe200078e003c */
[----:B------:R-:W-:Y:S01]  /*f470*/  PRMT R89, R14, 0x7610, R89 ;  /* 0x000076100e597816 */ /* 0x000fe20000000059 */
[----:B------:R-:W-:Y:S01]  /*f480*/  IMAD.MOV.U32 R14, RZ, RZ, R41 ;  /* 0x000000ffff0e7224 */ /* 0x000fe200078e0029 */
[----:B------:R-:W-:Y:S01]  /*f490*/  SHF.R.S32.HI R21, RZ, 0x1f, R15 ;  /* 0x0000001fff157819 */ /* 0x000fe2000001140f */
[----:B------:R-:W-:Y:S01]  /*f4a0*/  IMAD.WIDE.U32 R8, R15, R12, R8 ;  /* 0x0000000c0f087225 */ /* 0x000fe200078e0008 */
[----:B------:R-:W-:-:S02]  /*f4b0*/  PRMT R74, R0, 0x7610, R74 ;  /* 0x00007610004a7816 */ /* 0x000fc4000000004a */
[----:B------:R-:W-:Y:S01]  /*f4c0*/  PRMT R75, R14, 0x7610, R75 ;  /* 0x000076100e4b7816 */ /* 0x000fe2000000004b */
[C---:B------:R-:W-:Y:S01]  /*f4d0*/  IMAD R0, R21.reuse, R12, RZ ;  /* 0x0000000c15007224 */ /* 0x040fe200078e02ff */
[----:B------:R-:W-:Y:S01]  /*f4e0*/  PRMT R88, R20, 0x7610, R88 ;  /* 0x0000761014587816 */ /* 0x000fe20000000058 */
[-C--:B------:R-:W-:Y:S02]  /*f4f0*/  IMAD R14, R21, R2.reuse, RZ ;  /* 0x00000002150e7224 */ /* 0x080fe400078e02ff */
[----:B------:R-:W-:-:S04]  /*f500*/  IMAD.WIDE.U32 R10, R15, R2, R10 ;  /* 0x000000020f0a7225 */ /* 0x000fc800078e000a */
[C---:B------:R-:W-:Y:S01]  /*f510*/  IMAD R13, R15.reuse, R13, R0 ;  /* 0x0000000d0f0d7224 */ /* 0x040fe200078e0200 */
[----:B------:R-:W-:Y:S01]  /*f520*/  LEA R0, P3, R10, UR6, 0x1 ;  /* 0x000000060a007c11 */ /* 0x000fe2000f8608ff */
[----:B------:R-:W-:Y:S01]  /*f530*/  IMAD R15, R15, R3, R14 ;  /* 0x000000030f0f7224 */ /* 0x000fe200078e020e */
[----:B------:R-:W-:Y:S01]  /*f540*/  LEA R3, P2, R8, UR4, 0x1 ;  /* 0x0000000408037c11 */ /* 0x000fe2000f8408ff */
        /* <DEDUP_REMOVED lines=17> */
.L_x_2570:
[----:B------:R-:W-:-:S03]  /*f660*/  UMOV UR4, 0xffffffff ;  /* 0xffffffff00047882 */ /* 0x000fc60000000000 */
[----:B------:R-:W-:Y:S05]  /*f670*/  BRA.DIV UR4, `(.L_x_2360) ;  /* 0x0000015a041c7947 */ /* 0x000fea000b800000 */
.L_x_2573:
[----:B------:R-:W-:-:S03]  /*f680*/  UMOV UR4, 0xffffffff ;  /* 0xffffffff00047882 */ /* 0x000fc60000000000 */
[----:B------:R-:W-:Y:S05]  /*f690*/  BRA.DIV UR4, `(.L_x_2361) ;  /* 0x0000015a043c7947 */ /* 0x000fea000b800000 */
.L_x_2576:
[----:B------:R-:W-:-:S03]  /*f6a0*/  UMOV UR4, 0xffffffff ;  /* 0xffffffff00047882 */ /* 0x000fc60000000000 */
[----:B------:R-:W-:Y:S05]  /*f6b0*/  BRA.DIV UR4, `(.L_x_2362) ;  /* 0x0000015a045c7947 */ /* 0x000fea000b800000 */
.L_x_2579:
[----:B------:R-:W-:-:S03]  /*f6c0*/  UMOV UR4, 0xffffffff ;  /* 0xffffffff00047882 */ /* 0x000fc60000000000 */
[----:B------:R-:W-:Y:S05]  /*f6d0*/  BRA.DIV UR4, `(.L_x_2363) ;  /* 0x0000015a047c7947 */ /* 0x000fea000b800000 */
.L_x_2582:
[----:B------:R-:W-:Y:S01]  /*f6e0*/  UMOV UR4, 0xffffffff ;  /* 0xffffffff00047882 */ /* 0x000fe20000000000 */
[----:B------:R-:W-:Y:S02]  /*f6f0*/  LOP3.LUT R8, R9, 0xfffffffe, RZ, 0xc0, !PT ;  /* 0xfffffffe09087812 */ /* 0x000fe400078ec0ff */
[----:B------:R-:W-:Y:S05]  /*f700*/  BRA.DIV UR4, `(.L_x_2364) ;  /* 0x0000015a04987947 */ /* 0x000fea000b800000 */
.L_x_2585:
[----:B------:R-:W-:Y:S01]  /*f710*/  UMOV UR4, 0xffffffff ;  /* 0xffffffff00047882 */ /* 0x000fe20000000000 */
[----:B------:R-:W-:Y:S02]  /*f720*/  IMAD.IADD R8, R209, 0x1, -R8 ;  /* 0x00000001d1087824 */ /* 0x000fe400078e0a08 */
[----:B------:R-:W-:Y:S05]  /*f730*/  BRA.DIV UR4, `(.L_x_2365) ;  /* 0x0000015a04b47947 */ /* 0x000fea000b800000 */
.L_x_2588:
[----:B------:R-:W-:Y:S01]  /*f740*/  UMOV UR4, 0xffffffff ;  /* 0xffffffff00047882 */ /* 0x000fe20000000000 */
[----:B------:R-:W-:Y:S02]  /*f750*/  SHF.L.U32 R9, R8, 0x1f, RZ ;  /* 0x0000001f08097819 */ /* 0x000fe400000006ff */
[----:B------:R-:W-:Y:S05]  /*f760*/  BRA.DIV UR4, `(.L_x_2366) ;  /* 0x0000015a04d07947 */ /* 0x000fea000b800000 */
.L_x_2591:
        /* <DEDUP_REMOVED lines=35> */
[----:B0-----:R-:W-:Y:S06]  /*f9a0*/  @!P2 BRA `(.L_x_2368) ;  /* 0x000001580068a947 */ /* 0x001fec0003800000 */
.L_x_2592:
[----:B------:R-:W-:Y:S05]  /*f9b0*/  BSYNC B1 ;  /* 0x0000000000017941 */ /* 0x000fea0003800000 */
.L_x_2367:
        /* <DEDUP_REMOVED lines=11> */
[----:B0-----:R-:W-:Y:S02]  /*fa70*/  LOP3.LUT R9, R196, 0x38, R22, 0xf8, !PT ;  /* 0x00000038c4097812 */ /* 0x001fe400078ef816 */
[----:B------:R-:W-:Y:S02]  /*fa80*/  SHF.R.S32.HI R11, RZ, 0x1f, R8 ;  /* 0x0000001fff0b7819 */ /* 0x000fe40000011408 */
[----:B------:R-:W-:Y:S02]  /*fa90*/  SHF.R.U64 R116, R32, 0x10, R33 ;  /* 0x0000001020747819 */ /* 0x000fe40000001221 */
[----:B------:R-:W-:Y:S01]  /*faa0*/  LEA.HI R10, R11, R8, RZ, 0x3 ;  /* 0x000000080b0a7211 */ /* 0x000fe200078f18ff */
[----:B------:R-:W-:Y:S01]  /*fab0*/  IMAD.SHL.U32 R11, R8, 0x8, RZ ;  /* 0x00000008080b7824 */ /* 0x000fe200078e00ff */
[----:B------:R-:W-:-:S02]  /*fac0*/  LOP3.LUT R8, R9, R198, RZ, 0x3c, !PT ;  /* 0x000000c609087212 */ /* 0x000fc400078e3cff */
[----:B------:R-:W-:Y:S01]  /*fad0*/  SHF.R.U64 R32, R4, 0x10, R5 ;  /* 0x0000001004207819 */ /* 0x000fe20000001205 */
[----:B------:R-:W-:Y:S01]  /*fae0*/  IMAD.SHL.U32 R10, R10, 0x400, RZ ;  /* 0x000004000a0a7824 */ /* 0x000fe200078e00ff */
[----:B------:R-:W-:Y:S01]  /*faf0*/  LOP3.LUT R11, R196, 0x38, R11, 0xf8, !PT ;  /* 0x00000038c40b7812 */ /* 0x000fe200078ef80b */
[----:B------:R-:W-:Y:S01]  /*fb00*/  IMAD R9, R197, 0x200, R8 ;  /* 0x00000200c5097824 */ /* 0x000fe200078e0208 */
[----:B------:R-:W-:Y:S02]  /*fb10*/  SHF.R.U32.HI R5, RZ, 0x10, R5 ;  /* 0x00000010ff057819 */ /* 0x000fe40000011605 */
[----:B------:R-:W-:Y:S01]  /*fb20*/  LOP3.LUT R10, R10, 0x7fffe000, RZ, 0xc0, !PT ;  /* 0x7fffe0000a0a7812 */ /* 0x000fe200078ec0ff */
[----:B------:R-:W-:Y:S01]  /*fb30*/  IMAD R104, R9, 0x2, R18 ;  /* 0x0000000209687824 */ /* 0x000fe200078e0212 */
[----:B------:R-:W-:Y:S02]  /*fb40*/  LOP3.LUT R11, R11, R198, RZ, 0x3c, !PT ;  /* 0x000000c60b0b7212 */ /* 0x000fe400078e3cff */
[--C-:B------:R-:W-:Y:S01]  /*fb50*/  SHF.R.U64 R4, R6, 0x10, R7.reuse ;  /* 0x0000001006047819 */ /* 0x100fe20000001207 */
[----:B------:R-:W-:Y:S01]  /*fb60*/  IMAD R10, R197, 0x200, R10 ;  /* 0x00000200c50a7824 */ /* 0x000fe200078e020a */
[----:B------:R-:W-:-:S02]  /*fb70*/  SHF.R.U32.HI R7, RZ, 0x10, R7 ;  /* 0x00000010ff077819 */ /* 0x000fc40000011607 */
[----:B------:R-:W-:Y:S01]  /*fb80*/  PRMT R111, R111, 0x5410, R116 ;  /* 0x000054106f6f7816 */ /* 0x000fe20000000074 */
[----:B------:R-:W-:Y:S01]  /*fb90*/  IMAD.IADD R13, R10, 0x1, R11 ;  /* 0x000000010a0d7824 */ /* 0x000fe200078e020b */
[----:B------:R-:W-:Y:S01]  /*fba0*/  PRMT R115, R107, 0x5410, R32 ;  /* 0x000054106b737816 */ /* 0x000fe20000000020 */
[----:B------:R-:W0:Y:S01]  /*fbb0*/  LDS.128 R8, [R104+0x10400] ;  /* 0x0104000068087984 */ /* 0x000e220000000c00 */
[----:B------:R-:W-:Y:S01]  /*fbc0*/  PRMT R116, R108, 0x5410, R5 ;  /* 0x000054106c747816 */ /* 0x000fe20000000005 */
[----:B------:R-:W-:Y:S01]  /*fbd0*/  IMAD R106, R13, 0x2, R18 ;  /* 0x000000020d6a7824 */ /* 0x000fe200078e0212 */
[----:B------:R-:W-:Y:S01]  /*fbe0*/  PRMT R117, R109, 0x5410, R4 ;  /* 0x000054106d757816 */ /* 0x000fe20000000004 */
[----:B------:R-:W-:Y:S01]  /*fbf0*/  IMAD.U32 R108, R115, 0x10000, RZ ;  /* 0x00010000736c7824 */ /* 0x000fe200078e00ff */
[----:B------:R-:W-:Y:S01]  /*fc00*/  PRMT R110, R110, 0x5410, R7 ;  /* 0x000054106e6e7816 */ /* 0x000fe20000000007 */
[----:B------:R-:W-:Y:S01]  /*fc10*/  IMAD.U32 R107, R111, 0x10000, RZ ;  /* 0x000100006f6b7824 */ /* 0x000fe200078e00ff */
[----:B------:R-:W1:Y:S01]  /*fc20*/  LDS.128 R12, [R106+0x10400] ;  /* 0x010400006a0c7984 */ /* 0x000e620000000c00 */
[----:B------:R-:W-:Y:S01]  /*fc30*/  SHF.R.U32.HI R33, RZ, 0x10, R33 ;  /* 0x00000010ff217819 */ /* 0x000fe20000011621 */
[----:B------:R-:W-:Y:S01]  /*fc40*/  IMAD.U32 R109, R116, 0x10000, RZ ;  /* 0x00010000746d7824 */ /* 0x000fe200078e00ff */
[----:B------:R-:W-:-:S02]  /*fc50*/  SHF.R.U64 R34, R34, 0x10, R35 ;  /* 0x0000001022227819 */ /* 0x000fc40000001223 */
[----:B------:R-:W-:Y:S02]  /*fc60*/  SHF.R.U32.HI R35, RZ, 0x10, R35 ;  /* 0x00000010ff237819 */ /* 0x000fe40000011623 */
[----:B------:R-:W-:Y:S02]  /*fc70*/  PRMT R112, R112, 0x5410, R33 ;  /* 0x0000541070707816 */ /* 0x000fe40000000021 */
[----:B------:R-:W-:Y:S02]  /*fc80*/  PRMT R114, R114, 0x5410, R35 ;  /* 0x0000541072727816 */ /* 0x000fe40000000023 */
[----:B------:R-:W-:Y:S02]  /*fc90*/  LOP3.LUT R115, R115, 0xffff0000, RZ, 0xc0, !PT ;  /* 0xffff000073737812 */ /* 0x000fe400078ec0ff */
[----:B------:R-:W-:Y:S02]  /*fca0*/  LOP3.LUT R111, R111, 0xffff0000, RZ, 0xc0, !PT ;  /* 0xffff00006f6f7812 */ /* 0x000fe400078ec0ff */
[----:B------:R-:W-:-:S02]  /*fcb0*/  PRMT R113, R113, 0x5410, R34 ;  /* 0x0000541071717816 */ /* 0x000fc40000000022 */
        /* <DEDUP_REMOVED lines=15> */
[----:B------:R-:W-:Y:S01]  /*fdb0*/  SHF.L.U32 R11, R112, 0x10, RZ ;  /* 0x00000010700b7819 */ /* 0x000fe200000006ff */
[----:B------:R-:W-:Y:S01]  /*fdc0*/  FMUL.FTZ R123, R33, R109 ;  /* 0x0000006d217b7220 */ /* 0x000fe20000410000 */
[----:B------:R-:W-:Y:S01]  /*fdd0*/  FFMA.FTZ R119, R4, R107, -R119 ;  /* 0x0000006b04777223 */ /* 0x000fe20000010877 */
[----:B------:R-:W-:-:S02]  /*fde0*/  IMAD.U32 R35, R15, 0x10000, RZ ;  /* 0x000100000f237824 */ /* 0x000fc400078e00ff */
        /* <DEDUP_REMOVED lines=10> */
[----:B------:R-:W-:Y:S01]  /*fe90*/  FMUL.FTZ R4, R12, R115 ;  /* 0x000000730c047220 */ /* 0x000fe20000410000 */
[----:B------:R-:W-:Y:S02]  /*fea0*/  IMAD.U32 R6, R117, 0x10000, RZ ;  /* 0x0001000075067824 */ /* 0x000fe400078e00ff */
[----:B------:R-:W-:Y:S01]  /*feb0*/  FFMA.FTZ R107, R32, R107, R108 ;  /* 0x0000006b206b7223 */ /* 0x000fe2000001006c */
[-C--:B------:R-:W-:Y:S01]  /*fec0*/  FMUL.FTZ R32, R12, R111.reuse ;  /* 0x0000006f0c207220 */ /* 0x080fe20000410000 */
[----:B------:R-:W-:Y:S01]  /*fed0*/  FFMA.FTZ R12, R5, R111, -R4 ;  /* 0x0000006f050c7223 */ /* 0x000fe20000010804 */
[----:B------:R-:W-:Y:S01]  /*fee0*/  LOP3.LUT R14, R14, 0xffff0000, RZ, 0xc0, !PT ;  /* 0xffff00000e0e7812 */ /* 0x000fe200078ec0ff */
        /* <DEDUP_REMOVED lines=9> */
[----:B------:R-:W-:Y:S01]  /*ff80*/  LOP3.LUT R113, R113, 0xffff0000, RZ, 0xc0, !PT ;  /* 0xffff000071717812 */ /* 0x000fe200078ec0ff */
[----:B------:R-:W-:Y:S01]  /*ff90*/  FMUL.FTZ R11, R13, R116 ;  /* 0x000000740d0b7220 */ /* 0x000fe20000410000 */
[----:B------:R-:W-:Y:S01]  /*ffa0*/  LOP3.LUT R114, R114, 0xffff0000, RZ, 0xc0, !PT ;  /* 0xffff000072727812 */ /* 0x000fe200078ec0ff */
[C---:B------:R-:W-:Y:S01]  /*ffb0*/  FMUL.FTZ R4, R14.reuse, R117 ;  /* 0x000000750e047220 */ /* 0x040fe20000410000 */
[----:B------:R-:W-:Y:S01]  /*ffc0*/  FMUL.FTZ R5, R15, R110 ;  /* 0x0000006e0f057220 */ /* 0x000fe20000410000 */
[----:B------:R-:W-:Y:S01]  /*ffd0*/  FMUL.FTZ R13, R13, R112 ;  /* 0x000000700d0d7220 */ /* 0x000fe20000410000 */
[-C--:B------:R-:W-:Y:S01]  /*ffe0*/  FMUL.FTZ R14, R14, R113.reuse ;  /* 0x000000710e0e7220 */ /* 0x080fe20000410000 */
[----:B------:R-:W-:Y:S01]  /*fff0*/  FMUL.FTZ R15, R15, R114 ;  /* 0x000000720f0f7220 */ /* 0x000fe20000410000 */
[----:B------:R-:W-:Y:S01]  /*10000*/  FFMA.FTZ R112, R8, R112, -R11 ;  /* 0x0000007008707223 */ /* 0x000fe2000001080b */
[----:B------:R-:W-:Y:S01]  /*10010*/  FFMA.FTZ R113, R9, R113, -R4 ;  /* 0x0000007109717223 */ /* 0x000fe20000010804 */
[----:B------:R-:W-:Y:S01]  /*10020*/  FFMA.FTZ R114, R10, R114, -R5 ;  /* 0x000000720a727223 */ /* 0x000fe20000010805 */
[----:B------:R-:W-:Y:S01]  /*10030*/  FFMA.FTZ R116, R8, R116, R13 ;  /* 0x0000007408747223 */ /* 0x000fe2000001000d */
        /* <DEDUP_REMOVED lines=9> */
[----:B------:R1:W-:Y:S01]  /*100d0*/  STS.128 [R104+0x10400], R4 ;  /* 0x0104000468007388 */ /* 0x0003e20000000c00 */
[----:B------:R-:W-:-:S02]  /*100e0*/  F2FP.BF16.F32.PACK_AB R10, R117, R34 ;  /* 0x00000022750a723e */ /* 0x000fc400000010ff */
[----:B------:R-:W-:-:S05]  /*100f0*/  F2FP.BF16.F32.PACK_AB R11, R110, R107 ;  /* 0x0000006b6e0b723e */ /* 0x000fca00000010ff */
[----:B------:R1:W-:Y:S02]  /*10100*/  STS.128 [R106+0x10400], R8 ;  /* 0x010400086a007388 */ /* 0x0003e40000000c00 */
.L_x_2372:
[----:B------:R-:W-:Y:S05]  /*10110*/  BSYNC B2 ;  /* 0x0000000000027941 */ /* 0x000fea0003800000 */
.L_x_2371:
[----:B------:R-:W-:Y:S04]  /*10120*/  BSSY B2, `(.L_x_2373) ;  /* 0x0000069000027945 */ /* 0x000fe80003800000 */
[----:B------:R-:W-:Y:S05]  /*10130*/  @P2 BRA `(.L_x_2374) ;  /* 0x00000004009c2947 */ /* 0x000fea0003800000 */
[----:B-1----:R-:W-:Y:S02]  /*10140*/  LEA.HI R4, R105, R216, RZ, 0x1d ;  /* 0x000000d869047211 */ /* 0x002fe400078fe8ff */
[----:B------:R-:W-:Y:S02]  /*10150*/  SHF.R.U64 R35, R36, 0x10, R37 ;  /* 0x0000001024237819 */ /* 0x000fe40000001225 */
[----:B------:R-:W-:Y:S02]  /*10160*/  SHF.R.S32.HI R5, RZ, 0x1f, R4 ;  /* 0x0000001fff057819 */ /* 0x000fe40000011404 */
[----:B------:R-:W-:Y:S02]  /*10170*/  SHF.R.U64 R15, R24, 0x10, R25 ;  /* 0x00000010180f7819 */ /* 0x000fe40000001219 */
[----:B------:R-:W-:Y:S01]  /*10180*/  LEA.HI R6, R5, R4, RZ, 0x3 ;  /* 0x0000000405067211 */ /* 0x000fe200078f18ff */
[----:B------:R-:W-:Y:S01]  /*10190*/  IMAD.SHL.U32 R5, R4, 0x8, RZ ;  /* 0x0000000804057824 */ /* 0x000fe200078e00ff */
[----:B------:R-:W-:-:S02]  /*101a0*/  SHF.R.U32.HI R36, RZ, 0x10, R37 ;  /* 0x00000010ff247819 */ /* 0x000fc40000011625 */
[----:B------:R-:W-:Y:S01]  /*101b0*/  PRMT R100, R100, 0x5410, R35 ;  /* 0x0000541064647816 */ /* 0x000fe20000000023 */
[----:B------:R-:W-:Y:S01]  /*101c0*/  IMAD.SHL.U32 R6, R6, 0x400, RZ ;  /* 0x0000040006067824 */ /* 0x000fe200078e00ff */
[----:B------:R-:W-:Y:S02]  /*101d0*/  LOP3.LUT R5, R196, 0x38, R5, 0xf8, !PT ;  /* 0x00000038c4057812 */ /* 0x000fe400078ef805 */
[----:B------:R-:W-:Y:S01]  /*101e0*/  PRMT R96, R96, 0x5410, R15 ;  /* 0x0000541060607816 */ /* 0x000fe2000000000f */
[----:B------:R-:W-:Y:S01]  /*101f0*/  IMAD.U32 R34, R100, 0x10000, RZ ;  /* 0x0001000064227824 */ /* 0x000fe200078e00ff */
[----:B------:R-:W-:Y:S02]  /*10200*/  LOP3.LUT R6, R6, 0x7fffe000, RZ, 0xc0, !PT ;  /* 0x7fffe00006067812 */ /* 0x000fe400078ec0ff */
[----:B------:R-:W-:Y:S02]  /*10210*/  LOP3.LUT R5, R5, R198, RZ, 0x3c, !PT ;  /* 0x000000c605057212 */ /* 0x000fe400078e3cff */
[----:B------:R-:W-:Y:S01]  /*10220*/  SHF.R.U64 R13, R26, 0x10, R27 ;  /* 0x000000101a0d7819 */ /* 0x000fe2000000121b */
[----:B------:R-:W-:Y:S01]  /*10230*/  IMAD R6, R197, 0x200, R6 ;  /* 0x00000200c5067824 */ /* 0x000fe200078e0206 */
[----:B------:R-:W-:-:S02]  /*10240*/  SHF.R.U32.HI R24, RZ, 0x10, R25 ;  /* 0x00000010ff187819 */ /* 0x000fc40000011619 */
[----:B------:R-:W-:Y:S01]  /*10250*/  SHF.R.U32.HI R26, RZ, 0x10, R27 ;  /* 0x00000010ff1a7819 */ /* 0x000fe2000001161b */
[----:B0-----:R-:W-:Y:S01]  /*10260*/  IMAD.IADD R9, R6, 0x1, R5 ;  /* 0x0000000106097824 */ /* 0x001fe200078e0205 */
[--C-:B------:R-:W-:Y:S01]  /*10270*/  SHF.R.U64 R33, R38, 0x10, R39.reuse ;  /* 0x0000001026217819 */ /* 0x100fe20000001227 */
[----:B------:R-:W0:Y:S01]  /*10280*/  LDS.128 R4, [R224] ;  /* 0x00000000e0047984 */ /* 0x000e220000000c00 */
[----:B------:R-:W-:Y:S01]  /*10290*/  SHF.R.U32.HI R38, RZ, 0x10, R39 ;  /* 0x00000010ff267819 */ /* 0x000fe20000011627 */
[----:B------:R-:W-:Y:S01]  /*102a0*/  IMAD R12, R9, 0x2, R18 ;  /* 0x00000002090c7824 */ /* 0x000fe200078e0212 */
[----:B------:R-:W-:Y:S01]  /*102b0*/  PRMT R101, R101, 0x5410, R36 ;  /* 0x0000541065657816 */ /* 0x000fe20000000024 */
[----:B------:R-:W-:Y:S01]  /*102c0*/  IMAD.U32 R36, R96, 0x10000, RZ ;  /* 0x0001000060247824 */ /* 0x000fe200078e00ff */
[----:B------:R-:W-:Y:S02]  /*102d0*/  PRMT R97, R97, 0x5410, R24 ;  /* 0x0000541061617816 */ /* 0x000fe40000000018 */
[----:B------:R-:W1:Y:S01]  /*102e0*/  LDS.128 R8, [R12+0x10400] ;  /* 0x010400000c087984 */ /* 0x000e620000000c00 */
[----:B------:R-:W-:-:S02]  /*102f0*/  PRMT R99, R99, 0x5410, R26 ;  /* 0x0000541063637816 */ /* 0x000fc4000000001a */
[----:B------:R-:W-:Y:S02]  /*10300*/  PRMT R103, R103, 0x5410, R38 ;  /* 0x0000541067677816 */ /* 0x000fe40000000026 */
[----:B------:R-:W-:Y:S01]  /*10310*/  PRMT R98, R98, 0x5410, R13 ;  /* 0x0000541062627816 */ /* 0x000fe2000000000d */
[----:B------:R-:W-:Y:S01]  /*10320*/  IMAD.U32 R35, R99, 0x10000, RZ ;  /* 0x0001000063237824 */ /* 0x000fe200078e00ff */
[----:B------:R-:W-:Y:S01]  /*10330*/  PRMT R102, R102, 0x5410, R33 ;  /* 0x0000541066667816 */ /* 0x000fe20000000021 */
[----:B------:R-:W-:Y:S02]  /*10340*/  IMAD.U32 R33, R97, 0x10000, RZ ;  /* 0x0001000061217824 */ /* 0x000fe400078e00ff */
        /* <DEDUP_REMOVED lines=18> */
[----:B------:R-:W-:Y:S02]  /*10470*/  IMAD.U32 R13, R103, 0x10000, RZ ;  /* 0x00010000670d7824 */ /* 0x000fe400078e00ff */
[C---:B------:R-:W-:Y:S01]  /*10480*/  FMUL.FTZ R107, R32.reuse, R35 ;  /* 0x00000023206b7220 */ /* 0x040fe20000410000 */
[----:B------:R-:W-:Y:S01]  /*10490*/  IMAD.U32 R25, R101, 0x10000, RZ ;  /* 0x0001000065197824 */ /* 0x000fe200078e00ff */
[----:B------:R-:W-:Y:S01]  /*104a0*/  LOP3.LUT R11, R11, 0xffff0000, RZ, 0xc0, !PT ;  /* 0xffff00000b0b7812 */ /* 0x000fe200078ec0ff */
[-C--:B------:R-:W-:Y:S01]  /*104b0*/  FMUL.FTZ R32, R32, R13.reuse ;  /* 0x0000000d20207220 */ /* 0x080fe20000410000 */
[----:B------:R-:W-:Y:S01]  /*104c0*/  FFMA.FTZ R107, R24, R13, -R107 ;  /* 0x0000000d186b7223 */ /* 0x000fe2000001086b */
[-C--:B------:R-:W-:Y:S01]  /*104d0*/  FMUL.FTZ R39, R26, R25.reuse ;  /* 0x000000191a277220 */ /* 0x080fe20000410000 */
[----:B------:R-:W-:Y:S01]  /*104e0*/  FFMA.FTZ R37, R14, R25, -R37 ;  /* 0x000000190e257223 */ /* 0x000fe20000010825 */
[----:B------:R-:W-:Y:S01]  /*104f0*/  LOP3.LUT R25, R96, 0xffff0000, RZ, 0xc0, !PT ;  /* 0xffff000060197812 */ /* 0x000fe200078ec0ff */
[----:B------:R-:W-:Y:S01]  /*10500*/  FFMA.FTZ R34, R24, R35, R32 ;  /* 0x0000002318227223 */ /* 0x000fe20000010020 */
[----:B------:R-:W-:Y:S01]  /*10510*/  LOP3.LUT R13, R100, 0xffff0000, RZ, 0xc0, !PT ;  /* 0xffff0000640d7812 */ /* 0x000fe200078ec0ff */
[----:B------:R-:W-:Y:S01]  /*10520*/  FFMA.FTZ R39, R14, R33, R39 ;  /* 0x000000210e277223 */ /* 0x000fe20000010027 */
[----:B------:R-:W-:Y:S01]  /*10530*/  LOP3.LUT R24, R97, 0xffff0000, RZ, 0xc0, !PT ;  /* 0xffff000061187812 */ /* 0x000fe200078ec0ff */
[C---:B------:R-:W-:Y:S01]  /*10540*/  FMUL.FTZ R33, R8.reuse, R25 ;  /* 0x0000001908217220 */ /* 0x040fe20000410000 */
[----:B------:R-:W-:Y:S01]  /*10550*/  LOP3.LUT R14, R101, 0xffff0000, RZ, 0xc0, !PT ;  /* 0xffff0000650e7812 */ /* 0x000fe200078ec0ff */
[----:B------:R-:W-:Y:S01]  /*10560*/  FMUL.FTZ R35, R8, R13 ;  /* 0x0000000d08237220 */ /* 0x000fe20000410000 */
[----:B------:R-:W-:-:S02]  /*10570*/  IMAD.U32 R27, R10, 0x10000, RZ ;  /* 0x000100000a1b7824 */ /* 0x000fc400078e00ff */
[C---:B------:R-:W-:Y:S01]  /*10580*/  FMUL.FTZ R32, R9.reuse, R24 ;  /* 0x0000001809207220 */ /* 0x040fe20000410000 */
[----:B------:R-:W-:Y:S02]  /*10590*/  IMAD.U32 R26, R98, 0x10000, RZ ;  /* 0x00010000621a7824 */ /* 0x000fe400078e00ff */
[C---:B------:R-:W-:Y:S01]  /*105a0*/  FFMA.FTZ R33, R4.reuse, R13, -R33 ;  /* 0x0000000d04217223 */ /* 0x040fe20000010821 */
[----:B------:R-:W-:Y:S01]  /*105b0*/  FMUL.FTZ R9, R9, R14 ;  /* 0x0000000e09097220 */ /* 0x000fe20000410000 */
[----:B------:R-:W-:Y:S01]  /*105c0*/  FFMA.FTZ R35, R4, R25, R35 ;  /* 0x0000001904237223 */ /* 0x000fe20000010023 */
[----:B------:R-:W-:Y:S02]  /*105d0*/  IMAD.U32 R8, R102, 0x10000, RZ ;  /* 0x0001000066087824 */ /* 0x000fe400078e00ff */
[----:B------:R-:W-:Y:S01]  /*105e0*/  FMUL.FTZ R4, R27, R26 ;  /* 0x0000001a1b047220 */ /* 0x000fe20000410000 */
[C---:B------:R-:W-:Y:S01]  /*105f0*/  FFMA.FTZ R32, R5.reuse, R14, -R32 ;  /* 0x0000000e05207223 */ /* 0x040fe20000010820 */
[----:B------:R-:W-:Y:S01]  /*10600*/  FFMA.FTZ R24, R5, R24, R9 ;  /* 0x0000001805187223 */ /* 0x000fe20000010009 */
[----:B------:R-:W-:Y:S01]  /*10610*/  LOP3.LUT R10, R10, 0xffff0000, RZ, 0xc0, !PT ;  /* 0xffff00000a0a7812 */ /* 0x000fe200078ec0ff */
[-C--:B------:R-:W-:Y:S01]  /*10620*/  FMUL.FTZ R14, R27, R8.reuse ;  /* 0x000000081b0e7220 */ /* 0x080fe20000410000 */
[----:B------:R-:W-:Y:S01]  /*10630*/  FFMA.FTZ R13, R15, R8, -R4 ;  /* 0x000000080f0d7223 */ /* 0x000fe20000010804 */
[----:B------:R-:W-:-:S02]  /*10640*/  LOP3.LUT R9, R98, 0xffff0000, RZ, 0xc0, !PT ;  /* 0xffff000062097812 */ /* 0x000fc400078ec0ff */
[----:B------:R-:W-:Y:S01]  /*10650*/  LOP3.LUT R5, R102, 0xffff0000, RZ, 0xc0, !PT ;  /* 0xffff000066057812 */ /* 0x000fe200078ec0ff */
[----:B------:R-:W-:Y:S01]  /*10660*/  FFMA.FTZ R14, R15, R26, R14 ;  /* 0x0000001a0f0e7223 */ /* 0x000fe2000001000e */
[----:B------:R-:W-:Y:S01]  /*10670*/  LOP3.LUT R8, R99, 0xffff0000, RZ, 0xc0, !PT ;  /* 0xffff000063087812 */ /* 0x000fe200078ec0ff */
[C---:B------:R-:W-:Y:S01]  /*10680*/  FMUL.FTZ R15, R10.reuse, R9 ;  /* 0x000000090a0f7220 */ /* 0x040fe20000410000 */
[----:B------:R-:W-:Y:S01]  /*10690*/  LOP3.LUT R4, R103, 0xffff0000, RZ, 0xc0, !PT ;  /* 0xffff000067047812 */ /* 0x000fe200078ec0ff */
[-C--:B------:R-:W-:Y:S02]  /*106a0*/  FMUL.FTZ R26, R10, R5.reuse ;  /* 0x000000050a1a7220 */ /* 0x080fe40000410000 */
[C---:B------:R-:W-:Y:S01]  /*106b0*/  FMUL.FTZ R36, R11.reuse, R8 ;  /* 0x000000080b247220 */ /* 0x040fe20000410000 */
[C---:B------:R-:W-:Y:S01]  /*106c0*/  FFMA.FTZ R10, R6.reuse, R5, -R15 ;  /* 0x00000005060a7223 */ /* 0x040fe2000001080f */
[-C--:B------:R-:W-:Y:S01]  /*106d0*/  FMUL.FTZ R25, R11, R4.reuse ;  /* 0x000000040b197220 */ /* 0x080fe20000410000 */
[----:B------:R-:W-:Y:S01]  /*106e0*/  FFMA.FTZ R11, R6, R9, R26 ;  /* 0x00000009060b7223 */ /* 0x000fe2000001001a */
[----:B------:R-:W-:Y:S01]  /*106f0*/  FFMA.FTZ R36, R7, R4, -R36 ;  /* 0x0000000407247223 */ /* 0x000fe20000010824 */
[----:B------:R-:W-:Y:S01]  /*10700*/  F2FP.BF16.F32.PACK_AB R4, R33, R38 ;  /* 0x000000262104723e */ /* 0x000fe200000010ff */
        /* <DEDUP_REMOVED lines=8> */
[----:B------:R-:W-:-:S05]  /*10790*/  F2FP.BF16.F32.PACK_AB R11, R25, R34 ;  /* 0x00000022190b723e */ /* 0x000fca00000010ff */
[----:B------:R2:W-:Y:S02]  /*107a0*/  STS.128 [R12+0x10400], R8 ;  /* 0x010400080c007388 */ /* 0x0005e40000000c00 */
.L_x_2374:
[----:B------:R-:W-:Y:S05]  /*107b0*/  BSYNC B2 ;  /* 0x0000000000027941 */ /* 0x000fea0003800000 */
.L_x_2373:
[----:B------:R-:W-:Y:S05]  /*107c0*/  @P3 BRA `(.L_x_2370) ;  /* 0x00000004009c3947 */ /* 0x000fea0003800000 */
[----:B------:R-:W-:Y:S02]  /*107d0*/  LEA.HI R105, R105, R222, RZ, 0x1d ;  /* 0x000000de69697211 */ /* 0x000fe400078fe8ff */
[----:B------:R-:W-:Y:S02]  /*107e0*/  SHF.R.U64 R27, R60, 0x10, R61 ;  /* 0x000000103c1b7819 */ /* 0x000fe4000000123d */
[----:B-12---:R-:W-:Y:S02]  /*107f0*/  SHF.R.S32.HI R4, RZ, 0x1f, R105 ;  /* 0x0000001fff047819 */ /* 0x006fe40000011469 */
[--C-:B------:R-:W-:Y:S02]  /*10800*/  SHF.R.U64 R15, R28, 0x10, R29.reuse ;  /* 0x000000101c0f7819 */ /* 0x100fe4000000121d */
        /* <DEDUP_REMOVED lines=10> */
[----:B------:R-:W-:Y:S01]  /*108b0*/  SHF.R.U32.HI R60, RZ, 0x10, R61 ;  /* 0x00000010ff3c7819 */ /* 0x000fe2000001163d */
[----:B------:R-:W-:Y:S01]  /*108c0*/  IMAD R4, R197, 0x200, R4 ;  /* 0x00000200c5047824 */ /* 0x000fe200078e0204 */
[----:B------:R-:W-:-:S02]  /*108d0*/  SHF.R.U64 R25, R62, 0x10, R63 ;  /* 0x000000103e197819 */ /* 0x000fc4000000123f */
[----:B------:R-:W-:Y:S01]  /*108e0*/  SHF.R.U64 R13, R30, 0x10, R31 ;  /* 0x000000101e0d7819 */ /* 0x000fe2000000121f */
[----:B------:R-:W-:Y:S01]  /*108f0*/  IMAD.IADD R105, R4, 0x1, R105 ;  /* 0x0000000104697824 */ /* 0x000fe200078e0269 */
[----:B------:R-:W-:Y:S01]  /*10900*/  PRMT R85, R85, 0x5410, R28 ;  /* 0x0000541055557816 */ /* 0x000fe2000000001c */
[----:B------:R-:W1:Y:S01]  /*10910*/  LDS.128 R4, [R221] ;  /* 0x00000000dd047984 */ /* 0x000e620000000c00 */
[----:B------:R-:W-:Y:S01]  /*10920*/  SHF.R.U32.HI R30, RZ, 0x10, R31 ;  /* 0x00000010ff1e7819 */ /* 0x000fe2000001161f */
[----:B------:R-:W-:Y:S01]  /*10930*/  IMAD R105, R105, 0x2, R18 ;  /* 0x0000000269697824 */ /* 0x000fe200078e0212 */
[----:B------:R-:W-:Y:S01]  /*10940*/  SHF.R.U32.HI R62, RZ, 0x10, R63 ;  /* 0x00000010ff3e7819 */ /* 0x000fe2000001163f */
[----:B------:R-:W-:Y:S01]  /*10950*/  IMAD.U32 R31, R84, 0x10000, RZ ;  /* 0x00010000541f7824 */ /* 0x000fe200078e00ff */
[----:B------:R-:W-:Y:S01]  /*10960*/  PRMT R89, R89, 0x5410, R60 ;  /* 0x0000541059597816 */ /* 0x000fe2000000003c */
[----:B------:R-:W-:Y:S01]  /*10970*/  IMAD.U32 R28, R85, 0x10000, RZ ;  /* 0x00010000551c7824 */ /* 0x000fe200078e00ff */
[----:B0-----:R-:W0:Y:S01]  /*10980*/  LDS.128 R8, [R105+0x10400] ;  /* 0x0104000069087984 */ /* 0x001e220000000c00 */
[----:B------:R-:W-:-:S02]  /*10990*/  PRMT R90, R90, 0x5410, R25 ;  /* 0x000054105a5a7816 */ /* 0x000fc40000000019 */
[----:B------:R-:W-:Y:S02]  /*109a0*/  PRMT R87, R87, 0x5410, R30 ;  /* 0x0000541057577816 */ /* 0x000fe4000000001e */
[----:B------:R-:W-:Y:S02]  /*109b0*/  PRMT R91, R91, 0x5410, R62 ;  /* 0x000054105b5b7816 */ /* 0x000fe4000000003e */
[----:B------:R-:W-:Y:S01]  /*109c0*/  PRMT R86, R86, 0x5410, R13 ;  /* 0x0000541056567816 */ /* 0x000fe2000000000d */
[----:B------:R-:W-:Y:S02]  /*109d0*/  IMAD.U32 R30, R87, 0x10000, RZ ;  /* 0x00010000571e7824 */ /* 0x000fe400078e00ff */
        /* <DEDUP_REMOVED lines=23> */
[----:B------:R-:W-:Y:S01]  /*10b50*/  LOP3.LUT R25, R84, 0xffff0000, RZ, 0xc0, !PT ;  /* 0xffff000054197812 */ /* 0x000fe200078ec0ff */
[----:B------:R-:W-:Y:S01]  /*10b60*/  FMUL.FTZ R27, R27, R12 ;  /* 0x0000000c1b1b7220 */ /* 0x000fe20000410000 */
[----:B------:R-:W-:Y:S01]  /*10b70*/  FFMA.FTZ R34, R13, R28, R34 ;  /* 0x0000001c0d227223 */ /* 0x000fe20000010022 */
[C---:B------:R-:W-:Y:S01]  /*10b80*/  FFMA.FTZ R36, R15.reuse, R12, -R24 ;  /* 0x0000000c0f247223 */ /* 0x040fe20000010818 */
        /* <DEDUP_REMOVED lines=8> */
[----:B------:R-:W-:Y:S01]  /*10c10*/  FFMA.FTZ R28, R4, R13, -R15 ;  /* 0x0000000d041c7223 */ /* 0x000fe2000001080f */
[-C--:B------:R-:W-:Y:S01]  /*10c20*/  FMUL.FTZ R9, R9, R12.reuse ;  /* 0x0000000c09097220 */ /* 0x080fe20000410000 */
[----:B------:R-:W-:Y:S02]  /*10c30*/  IMAD.U32 R15, R86, 0x10000, RZ ;  /* 0x00010000560f7824 */ /* 0x000fe400078e00ff */
[----:B------:R-:W-:Y:S01]  /*10c40*/  FFMA.FTZ R30, R4, R25, R27 ;  /* 0x00000019041e7223 */ /* 0x000fe2000001001b */
[----:B------:R-:W-:Y:S02]  /*10c50*/  IMAD.U32 R13, R90, 0x10000, RZ ;  /* 0x000100005a0d7824 */ /* 0x000fe400078e00ff */
[C---:B------:R-:W-:Y:S01]  /*10c60*/  FFMA.FTZ R25, R5.reuse, R12, -R8 ;  /* 0x0000000c05197223 */ /* 0x040fe20000010808 */
[----:B------:R-:W-:Y:S01]  /*10c70*/  FFMA.FTZ R27, R5, R24, R9 ;  /* 0x00000018051b7223 */ /* 0x000fe20000010009 */
[----:B------:R-:W-:Y:S01]  /*10c80*/  LOP3.LUT R10, R10, 0xffff0000, RZ, 0xc0, !PT ;  /* 0xffff00000a0a7812 */ /* 0x000fe200078ec0ff */
[C---:B------:R-:W-:Y:S01]  /*10c90*/  FMUL.FTZ R29, R26.reuse, R15 ;  /* 0x0000000f1a1d7220 */ /* 0x040fe20000410000 */
        /* <DEDUP_REMOVED lines=10> */
[-C--:B------:R-:W-:Y:S01]  /*10d40*/  FMUL.FTZ R12, R10, R5.reuse ;  /* 0x000000050a0c7220 */ /* 0x080fe20000410000 */
[C---:B------:R-:W-:Y:S01]  /*10d50*/  FFMA.FTZ R10, R6.reuse, R5, -R13 ;  /* 0x00000005060a7223 */ /* 0x040fe2000001080d */
[-C--:B------:R-:W-:Y:S01]  /*10d60*/  FMUL.FTZ R15, R11, R4.reuse ;  /* 0x000000040b0f7220 */ /* 0x080fe20000410000 */
[C---:B------:R-:W-:Y:S01]  /*10d70*/  FFMA.FTZ R11, R7.reuse, R4, -R14 ;  /* 0x00000004070b7223 */ /* 0x040fe2000001080e */
        /* <DEDUP_REMOVED lines=12> */
.L_x_2370:
[----:B------:R-:W-:Y:S05]  /*10e40*/  BSYNC B1 ;  /* 0x0000000000017941 */ /* 0x000fea0003800000 */
.L_x_2369:
        /* <DEDUP_REMOVED lines=27> */
[--C-:B------:R-:W-:Y:S02]  /*11000*/  SHF.R.U64 R15, R42, 0x10, R43.reuse ;  /* 0x000000102a0f7819 */ /* 0x100fe4000000122b */
[----:B------:R-:W-:Y:S02]  /*11010*/  PRMT R75, R75, 0x5410, R40 ;  /* 0x000054104b4b7816 */ /* 0x000fe40000000028 */
[----:B------:R-:W1:Y:S01]  /*11020*/  LDS.128 R8, [R12+0x10400] ;  /* 0x010400000c087984 */ /* 0x000e620000000c00 */
[----:B------:R-:W-:-:S02]  /*11030*/  SHF.R.U32.HI R42, RZ, 0x10, R43 ;  /* 0x00000010ff2a7819 */ /* 0x000fc4000001162b */
[----:B------:R-:W-:Y:S01]  /*11040*/  SHF.R.U32.HI R54, RZ, 0x10, R55 ;  /* 0x00000010ff367819 */ /* 0x000fe20000011637 */
[----:B------:R-:W-:Y:S01]  /*11050*/  IMAD.U32 R30, R75, 0x10000, RZ ;  /* 0x000100004b1e7824 */ /* 0x000fe200078e00ff */
[----:B------:R-:W-:Y:S02]  /*11060*/  PRMT R93, R93, 0x5410, R52 ;  /* 0x000054105d5d7816 */ /* 0x000fe40000000034 */
[----:B------:R-:W-:Y:S02]  /*11070*/  PRMT R94, R94, 0x5410, R27 ;  /* 0x000054105e5e7816 */ /* 0x000fe4000000001b */
[----:B------:R-:W-:Y:S02]  /*11080*/  PRMT R77, R77, 0x5410, R42 ;  /* 0x000054104d4d7816 */ /* 0x000fe4000000002a */
[----:B------:R-:W-:Y:S02]  /*11090*/  PRMT R95, R95, 0x5410, R54 ;  /* 0x000054105f5f7816 */ /* 0x000fe40000000036 */
[----:B------:R-:W-:Y:S01]  /*110a0*/  PRMT R76, R76, 0x5410, R15 ;  /* 0x000054104c4c7816 */ /* 0x000fe2000000000f */
[----:B------:R-:W-:-:S02]  /*110b0*/  IMAD.U32 R32, R77, 0x10000, RZ ;  /* 0x000100004d207824 */ /* 0x000fc400078e00ff */
        /* <DEDUP_REMOVED lines=70> */
.L_x_2376:
[----:B------:R-:W-:Y:S05]  /*11520*/  BSYNC B1 ;  /* 0x0000000000017941 */ /* 0x000fea0003800000 */
.L_x_2375:
        /* <DEDUP_REMOVED lines=104> */
.L_x_2378:
[----:B------:R-:W-:Y:S05]  /*11bb0*/  BSYNC B1 ;  /* 0x0000000000017941 */ /* 0x000fea0003800000 */
.L_x_2377:
        /* <DEDUP_REMOVED lines=8> */
[--C-:B------:R-:W-:Y:S01]  /*11c40*/  SHF.R.U64 R13, R48, 0x10, R49.reuse ;  /* 0x00000010300d7819 */ /* 0x100fe20000001231 */
[----:B------:R-:W-:Y:S01]  /*11c50*/  IMAD.SHL.U32 R6, R6, 0x400, RZ ;  /* 0x0000040006067824 */ /* 0x000fe200078e00ff */
[----:B------:R-:W-:Y:S02]  /*11c60*/  LOP3.LUT R4, R4, R225, RZ, 0x3c, !PT ;  /* 0x000000e104047212 */ /* 0x000fe400078e3cff */
[----:B------:R-:W-:Y:S02]  /*11c70*/  SHF.R.U32.HI R49, RZ, 0x10, R49 ;  /* 0x00000010ff317819 */ /* 0x000fe40000011631 */
[----:B------:R-:W-:Y:S02]  /*11c80*/  LOP3.LUT R6, R6, 0x7fffe000, RZ, 0xc0, !PT ;  /* 0x7fffe00006067812 */ /* 0x000fe400078ec0ff */
[----:B------:R-:W-:Y:S02]  /*11c90*/  PRMT R24, R21, 0x5410, R24 ;  /* 0x0000541015187816 */ /* 0x000fe40000000018 */
[----:B------:R-:W-:-:S02]  /*11ca0*/  IADD3 R9, R4, R6, R199 ;  /* 0x0000000604097210 */ /* 0x000fc40007ffe0c7 */
        /* <DEDUP_REMOVED lines=9> */
[----:B------:R-:W-:-:S02]  /*11d40*/  PRMT R29, R3, 0x5410, R14 ;  /* 0x00005410031d7816 */ /* 0x000fc4000000000e */
[----:B------:R-:W-:Y:S01]  /*11d50*/  SHF.R.U32.HI R31, RZ, 0x10, R51 ;  /* 0x00000010ff1f7819 */ /* 0x000fe20000011633 */
[----:B------:R-:W-:Y:S01]  /*11d60*/  IMAD.U32 R30, R28, 0x10000, RZ ;  /* 0x000100001c1e7824 */ /* 0x000fe200078e00ff */
[----:B------:R-:W-:Y:S02]  /*11d70*/  PRMT R69, R69, 0x5410, R64 ;  /* 0x0000541045457816 */ /* 0x000fe40000000040 */
[----:B------:R-:W-:Y:S02]  /*11d80*/  SHF.R.U32.HI R66, RZ, 0x10, R67 ;  /* 0x00000010ff427819 */ /* 0x000fe40000011643 */
[----:B------:R-:W-:Y:S02]  /*11d90*/  PRMT R70, R70, 0x5410, R15 ;  /* 0x0000541046467816 */ /* 0x000fe4000000000f */
[----:B------:R-:W-:Y:S02]  /*11da0*/  PRMT R31, R20, 0x5410, R31 ;  /* 0x00005410141f7816 */ /* 0x000fe4000000001f */
[----:B------:R-:W-:-:S02]  /*11db0*/  PRMT R71, R71, 0x5410, R66 ;  /* 0x0000541047477816 */ /* 0x000fc40000000042 */
[----:B------:R-:W-:Y:S01]  /*11dc0*/  LOP3.LUT R28, R28, 0xffff0000, RZ, 0xc0, !PT ;  /* 0xffff00001c1c7812 */ /* 0x000fe200078ec0ff */
        /* <DEDUP_REMOVED lines=20> */
[-C--:B------:R-:W-:Y:S01]  /*11f10*/  FMUL.FTZ R36, R15, R14.reuse ;  /* 0x0000000e0f247220 */ /* 0x080fe20000410000 */
[----:B------:R-:W-:Y:S02]  /*11f20*/  IMAD.U32 R0, R71, 0x10000, RZ ;  /* 0x0001000047007824 */ /* 0x000fe400078e00ff */
[----:B------:R-:W-:Y:S01]  /*11f30*/  FFMA.FTZ R34, R3, R14, -R34 ;  /* 0x0000000e03227223 */ /* 0x000fe20000010822 */
[----:B------:R-:W-:Y:S01]  /*11f40*/  FMUL.FTZ R14, R21, R32 ;  /* 0x00000020150e7220 */ /* 0x000fe20000410000 */
[----:B------:R-:W-:Y:S01]  /*11f50*/  FFMA.FTZ R36, R3, R30, R36 ;  /* 0x0000001e03247223 */ /* 0x000fe20000010024 */
[----:B------:R-:W-:Y:S01]  /*11f60*/  LOP3.LUT R15, R26, 0xffff0000, RZ, 0xc0, !PT ;  /* 0xffff00001a0f7812 */ /* 0x000fe200078ec0ff */
[-C--:B------:R-:W-:Y:S01]  /*11f70*/  FMUL.FTZ R21, R21, R0.reuse ;  /* 0x0000000015157220 */ /* 0x080fe20000410000 */
[----:B------:R-:W-:Y:S01]  /*11f80*/  LOP3.LUT R3, R24, 0xffff0000, RZ, 0xc0, !PT ;  /* 0xffff000018037812 */ /* 0x000fe200078ec0ff */
[----:B------:R-:W-:Y:S01]  /*11f90*/  FFMA.FTZ R25, R13, R0, -R14 ;  /* 0x000000000d197223 */ /* 0x000fe2000001080e */
[----:B------:R-:W-:-:S02]  /*11fa0*/  IMAD.U32 R20, R10, 0x10000, RZ ;  /* 0x000100000a147824 */ /* 0x000fc400078e00ff */
[----:B------:R-:W-:Y:S01]  /*11fb0*/  FFMA.FTZ R32, R13, R32, R21 ;  /* 0x000000200d207223 */ /* 0x000fe20000010015 */
[C---:B------:R-:W-:Y:S01]  /*11fc0*/  FMUL.FTZ R13, R8.reuse, R15 ;  /* 0x0000000f080d7220 */ /* 0x040fe20000410000 */
[-C--:B------:R-:W-:Y:S01]  /*11fd0*/  FMUL.FTZ R21, R8, R3.reuse ;  /* 0x0000000308157220 */ /* 0x080fe20000410000 */
[----:B------:R-:W-:Y:S01]  /*11fe0*/  IMAD.U32 R8, R29, 0x10000, RZ ;  /* 0x000100001d087824 */ /* 0x000fe200078e00ff */
[----:B------:R-:W-:Y:S01]  /*11ff0*/  LOP3.LUT R69, R69, 0xffff0000, RZ, 0xc0, !PT ;  /* 0xffff000045457812 */ /* 0x000fe200078ec0ff */
[C---:B------:R-:W-:Y:S01]  /*12000*/  FFMA.FTZ R14, R2.reuse, R3, -R13 ;  /* 0x00000003020e7223 */ /* 0x040fe2000001080d */
[----:B------:R-:W-:Y:S01]  /*12010*/  FFMA.FTZ R24, R2, R15, R21 ;  /* 0x0000000f02187223 */ /* 0x000fe20000010015 */
[----:B------:R-:W-:Y:S02]  /*12020*/  IMAD.U32 R0, R70, 0x10000, RZ ;  /* 0x0001000046007824 */ /* 0x000fe400078e00ff */
[----:B------:R-:W-:Y:S01]  /*12030*/  FMUL.FTZ R2, R20, R8 ;  /* 0x0000000814027220 */ /* 0x000fe20000410000 */
[C---:B------:R-:W-:Y:S01]  /*12040*/  FMUL.FTZ R3, R9.reuse, R28 ;  /* 0x0000001c09037220 */ /* 0x040fe20000410000 */
[-C--:B------:R-:W-:Y:S01]  /*12050*/  FMUL.FTZ R9, R9, R69.reuse ;  /* 0x0000004509097220 */ /* 0x080fe20000410000 */
[----:B------:R-:W-:Y:S01]  /*12060*/  LOP3.LUT R10, R10, 0xffff0000, RZ, 0xc0, !PT ;  /* 0xffff00000a0a7812 */ /* 0x000fe200078ec0ff */
[-C--:B------:R-:W-:Y:S01]  /*12070*/  FFMA.FTZ R13, R5, R0.reuse, -R2 ;  /* 0x00000000050d7223 */ /* 0x080fe20000010802 */
[----:B------:R-:W-:Y:S01]  /*12080*/  LOP3.LUT R11, R11, 0xffff0000, RZ, 0xc0, !PT ;  /* 0xffff00000b0b7812 */ /* 0x000fe200078ec0ff */
[----:B------:R-:W-:Y:S01]  /*12090*/  FFMA.FTZ R69, R4, R69, -R3 ;  /* 0x0000004504457223 */ /* 0x000fe20000010803 */
[----:B------:R-:W-:Y:S01]  /*120a0*/  FMUL.FTZ R20, R20, R0 ;  /* 0x0000000014147220 */ /* 0x000fe20000410000 */
        /* <DEDUP_REMOVED lines=8> */
[----:B------:R-:W-:Y:S01]  /*12130*/  F2FP.BF16.F32.PACK_AB R9, R9, R36 ;  /* 0x000000240909723e */ /* 0x000fe200000010ff */
[-C--:B------:R-:W-:Y:S01]  /*12140*/  FMUL.FTZ R4, R10, R3.reuse ;  /* 0x000000030a047220 */ /* 0x080fe20000410000 */
[C---:B------:R-:W-:Y:S01]  /*12150*/  FFMA.FTZ R10, R6.reuse, R3, -R5 ;  /* 0x00000003060a7223 */ /* 0x040fe20000010805 */
[-C--:B------:R-:W-:Y:S01]  /*12160*/  FMUL.FTZ R11, R11, R0.reuse ;  /* 0x000000000b0b7220 */ /* 0x080fe20000410000 */
[C---:B------:R-:W-:Y:S01]  /*12170*/  FFMA.FTZ R0, R7.reuse, R0, -R8 ;  /* 0x0000000007007223 */ /* 0x040fe20000010808 */
        /* <DEDUP_REMOVED lines=11> */
.L_x_2344:
[----:B------:R-:W-:Y:S05]  /*12230*/  BSYNC B0 ;  /* 0x0000000000007941 */ /* 0x000fea0003800000 */
.L_x_2316:
        /* <DEDUP_REMOVED lines=8> */
.L_x_2314:
[----:B------:R-:W-:-:S13]  /*122c0*/  ISETP.NE.AND P0, PT, R190, 0x3, PT ;  /* 0x00000003be00780c */ /* 0x000fda0003f05270 */
[----:B------:R-:W-:Y:S05]  /*122d0*/  @!P0 BRA `(.L_x_2379) ;  /* 0x0000000000048947 */ /* 0x000fea0003800000 */
[----:B------:R-:W-:Y:S01]  /*122e0*/  BPT.TRAP 0x1 ;  /* 0x000000040000795c */ /* 0x000fe20000300000 */
.L_x_2379:
[----:B------:R-:W-:Y:S01]  /*122f0*/  IMAD R0, R185, 0x8, R18 ;  /* 0x00000008b9007824 */ /* 0x000fe200078e0212 */
[----:B01----:R-:W-:-:S04]  /*12300*/  SHF.L.U32 R3, R188, 0x1f, RZ ;  /* 0x0000001fbc037819 */ /* 0x003fc800000006ff */
[----:B------:R0:W1:Y:S01]  /*12310*/  SYNCS.PHASECHK.TRANS64.TRYWAIT P2, [R0+URZ+0x34830], R3 ;  /* 0x03483003000075a7 */ /* 0x000062000804017f */
[----:B------:R-:W-:Y:S05]  /*12320*/  @!P0 BRA `(.L_x_2380) ;  /* 0x0000000000048947 */ /* 0x000fea0003800000 */
[----:B------:R-:W-:Y:S01]  /*12330*/  BPT.TRAP 0x1 ;  /* 0x000000040000795c */ /* 0x000fe20000300000 */
.L_x_2380:
[----:B------:R-:W2:Y:S01]  /*12340*/  S2R R2, SR_TID.X ;  /* 0x0000000000027919 */ /* 0x000ea20000002100 */
[----:B------:R-:W-:Y:S01]  /*12350*/  IMAD.MOV.U32 R151, RZ, RZ, RZ ;  /* 0x000000ffff977224 */ /* 0x000fe200078e00ff */
[----:B--2---:R-:W-:-:S04]  /*12360*/  LOP3.LUT R2, R2, 0x7f, RZ, 0xc0, !PT ;  /* 0x0000007f02027812 */ /* 0x004fc800078ec0ff */
[----:B------:R-:W-:Y:S01]  /*12370*/  ISETP.NE.AND P1, PT, R2, RZ, PT ;  /* 0x000000ff0200720c */ /* 0x000fe20003f25270 */
[----:B-1----:R-:W-:-:S12]  /*12380*/  @P2 BRA `(.L_x_2381) ;  /* 0x0000000000082947 */ /* 0x002fd80003800000 */
[----:B------:R-:W1:Y:S02]  /*12390*/  SYNCS.PHASECHK.TRANS64.TRYWAIT P2, [R0+URZ+0x34830], R3 ;  /* 0x03483003000075a7 */ /* 0x000e64000804017f */
[----:B-1----:R-:W-:Y:S05]  /*123a0*/  @!P2 BRA `(.L_x_2382) ;  /* 0x0000012c00fca947 */ /* 0x002fea0003800000 */
.L_x_2381:
[----:B------:R-:W-:Y:S05]  /*123b0*/  WARPSYNC.ALL ;  /* 0x0000000000007948 */ /* 0x000fea0003800000 */
[----:B------:R-:W-:Y:S01]  /*123c0*/  VIADD R2, R18, 0x1c400 ;  /* 0x0001c40012027836 */ /* 0x000fe20000000000 */
[----:B------:R-:W-:Y:S01]  /*123d0*/  R2UR UR4, R68 ;  /* 0x00000000440472ca */ /* 0x000fe200000e0000 */
[----:B01----:R-:W-:Y:S01]  /*123e0*/  IMAD.MOV.U32 R3, RZ, RZ, 0x40000040 ;  /* 0x40000040ff037424 */ /* 0x003fe200078e00ff */
[----:B----4-:R-:W-:Y:S01]  /*123f0*/  WARPGROUP.ARRIVE ;  /* 0x00000000000079c5 */ /* 0x010fe20000000000 */
[----:B------:R-:W-:Y:S01]  /*12400*/  UMOV UR9, 0x40000040 ;  /* 0x4000004000097882 */ /* 0x000fe20000000000 */
[----:B------:R-:W-:Y:S01]  /*12410*/  SHF.R.U32.HI R2, RZ, 0x4, R2 ;  /* 0x00000004ff027819 */ /* 0x000fe20000011602 */
[----:B---3--:R-:W-:Y:S01]  /*12420*/  IMAD.MOV.U32 R7, RZ, RZ, 0x40000040 ;  /* 0x40000040ff077424 */ /* 0x008fe200078e00ff */
        /* <DEDUP_REMOVED lines=19> */
[----:B------:R-:W-:Y:S01]  /*12560*/  IMAD R88, R193, 0x80, R204 ;  /* 0x00000080c1587824 */ /* 0x000fe200078e02cc */
        /* <DEDUP_REMOVED lines=8> */
[----:B------:R-:W-:Y:S01]  /*125f0*/  IMAD.MOV.U32 R149, RZ, RZ, R151 ;  /* 0x000000ffff957224 */ /* 0x000fe200078e0097 */
[----:B------:R-:W-:Y:S01]  /*12600*/  HGMMA.64x128x16.F32.BF16 R24, gdesc[UR8], RZ, !UPT, gsb0 ;  /* 0x01e00000081879f0 */ /* 0x000fe2000c0018ff */
[----:B------:R-:W-:Y:S01]  /*12610*/  R2UR UR10, R6 ;  /* 0x00000000060a72ca */ /* 0x000fe200000e0000 */
[----:B------:R-:W-:Y:S01]  /*12620*/  UMOV UR8, UR5 ;  /* 0x0000000500087c82 */ /* 0x000fe20008000000 */
[----:B------:R-:W-:Y:S01]  /*12630*/  R2UR UR11, R7 ;  /* 0x00000000070b72ca */ /* 0x000fe200000e0000 */
[----:B------:R-:W-:Y:S01]  /*12640*/  UMOV UR9, 0x40000040 ;  /* 0x4000004000097882 */ /* 0x000fe20000000000 */
[----:B------:R-:W-:Y:S01]  /*12650*/  VIADD R6, R2, 0x4 ;  /* 0x0000000402067836 */ /* 0x000fe20000000000 */
[----:B------:R-:W-:Y:S01]  /*12660*/  UIADD3 UR5, UR4, 0x4, URZ ;  /* 0x0000000404057890 */ /* 0x000fe2000fffe03f */
[----:B------:R-:W-:-:S02]  /*12670*/  IMAD.MOV.U32 R7, RZ, RZ, 0x40000040 ;  /* 0x40000040ff077424 */ /* 0x000fc400078e00ff */
[----:B0-----:R-:W-:Y:S02]  /*12680*/  IMAD.U32 R8, RZ, RZ, UR8 ;  /* 0x00000008ff087e24 */ /* 0x001fe4000f8e00ff */
[----:B------:R-:W-:Y:S02]  /*12690*/  IMAD.U32 R9, RZ, RZ, UR9 ;  /* 0x00000009ff097e24 */ /* 0x000fe4000f8e00ff */
[--C-:B------:R-:W-:Y:S02]  /*126a0*/  IMAD.MOV.U32 R148, RZ, RZ, R151.reuse ;  /* 0x000000ffff947224 */ /* 0x100fe400078e0097 */
[--C-:B------:R-:W-:Y:S01]  /*126b0*/  IMAD.MOV.U32 R147, RZ, RZ, R151.reuse ;  /* 0x000000ffff937224 */ /* 0x100fe200078e0097 */
[----:B------:R0:W-:Y:S01]  /*126c0*/  STL.64 [R1+0x28], R8 ;  /* 0x0000280801007387 */ /* 0x0001e20000100a00 */
[--C-:B-----5:R-:W-:Y:S02]  /*126d0*/  IMAD.MOV.U32 R146, RZ, RZ, R151.reuse ;  /* 0x000000ffff927224 */ /* 0x120fe400078e0097 */
        /* <DEDUP_REMOVED lines=104> */
[----:B------:R-:W-:Y:S01]  /*12d60*/  ULDC UR5, c[0x0][0x988] ;  /* 0x0002620000057ab9 */ /* 0x000fe20000000800 */
[----:B------:R-:W-:Y:S02]  /*12d70*/  IMAD.MOV.U32 R7, RZ, RZ, 0x40000040 ;  /* 0x40000040ff077424 */ /* 0x000fe400078e00ff */
[----:B0-----:R-:W-:Y:S01]  /*12d80*/  IMAD.U32 R8, RZ, RZ, UR8 ;  /* 0x00000008ff087e24 */ /* 0x001fe2000f8e00ff */
[----:B------:R-:W-:Y:S01]  /*12d90*/  R2UR UR54, R6 ;  /* 0x00000000063672ca */ /* 0x000fe200000e0000 */
[----:B------:R-:W-:Y:S01]  /*12da0*/  VIADD R6, R2, 0x800 ;  /* 0x0000080002067836 */ /* 0x000fe20000000000 */
[----:B------:R-:W-:Y:S01]  /*12db0*/  R2UR UR55, R7 ;  /* 0x00000000073772ca */ /* 0x000fe200000e0000 */
[----:B------:R-:W-:-:S02]  /*12dc0*/  IMAD.MOV.U32 R7, RZ, RZ, 0x40000040 ;  /* 0x40000040ff077424 */ /* 0x000fc400078e00ff */
        /* <DEDUP_REMOVED lines=9> */
[----:B------:R-:W-:-:S02]  /*12e60*/  IMAD.MOV.U32 R7, RZ, RZ, 0x40000040 ;  /* 0x40000040ff077424 */ /* 0x000fc400078e00ff */
[----:B------:R-:W-:Y:S01]  /*12e70*/  VIADD R2, R2, 0x806 ;  /* 0x0000080602027836 */ /* 0x000fe20000000000 */
[----:B------:R-:W-:Y:S02]  /*12e80*/  R2UR UR42, R6 ;  /* 0x00000000062a72ca */ /* 0x000fe400000e0000 */
[----:B------:R-:W-:Y:S02]  /*12e90*/  R2UR UR43, R7 ;  /* 0x00000000072b72ca */ /* 0x000fe400000e0000 */
[----:B------:R-:W-:Y:S01]  /*12ea0*/  R2UR UR38, R2 ;  /* 0x00000000022672ca */ /* 0x000fe200000e0000 */
[----:B0-----:R-:W-:Y:S01]  /*12eb0*/  IMAD.MOV.U32 R9, RZ, RZ, -0x80 ;  /* 0xffffff80ff097424 */ /* 0x001fe200078e00ff */
        /* <DEDUP_REMOVED lines=18> */
[----:B------:R-:W-:-:S07]  /*12fe0*/  WARPGROUP.ARRIVE ;  /* 0x00000000000079c5 */ /* 0x000fce0000000000 */
[----:B------:R-:W-:Y:S01]  /*12ff0*/  HGMMA.64x128x16.F32.BF16 R24, gdesc[UR36], R24, gsb0 ;  /* 0x01e00000241879f0 */ /* 0x000fe20008001818 */
[----:B------:R-:W-:Y:S01]  /*13000*/  ULDC UR38, c[0x0][0x9d8] ;  /* 0x0002760000267ab9 */ /* 0x000fe20000000800 */
[----:B------:R-:W-:Y:S01]  /*13010*/  ULDC UR39, c[0x0][0x9d8] ;  /* 0x0002760000277ab9 */ /* 0x000fe20000000800 */
[----:B------:R-:W-:Y:S02]  /*13020*/  WARPGROUP.DEPBAR.LE gsb0, 0x0 ;  /* 0x00008000000079c5 */ /* 0x000fe40000010000 */
[----:B------:R-:W-:Y:S01]  /*13030*/  FMUL.FTZ R8, R36, UR4 ;  /* 0x0000000424087c20 */ /* 0x000fe20008410000 */
[----:B------:R-:W-:Y:S02]  /*13040*/  IMAD R36, R150, R9, 0x80 ;  /* 0x0000008096247424 */ /* 0x000fe400078e0209 */
[----:B------:R-:W-:Y:S01]  /*13050*/  FMUL.FTZ R12, R40, UR4 ;  /* 0x00000004280c7c20 */ /* 0x000fe20008410000 */
[----:B------:R-:W-:Y:S01]  /*13060*/  FMUL.FTZ R26, R26, UR4 ;  /* 0x000000041a1a7c20 */ /* 0x000fe20008410000 */
[----:B------:R-:W-:Y:S01]  /*13070*/  FMUL.FTZ R27, R27, UR4 ;  /* 0x000000041b1b7c20 */ /* 0x000fe20008410000 */
[----:B------:R-:W-:-:S02]  /*13080*/  IMAD.IADD R36, R195, 0x1, R36 ;  /* 0x00000001c3247824 */ /* 0x000fc400078e0224 */
[----:B------:R-:W-:Y:S01]  /*13090*/  FMUL.FTZ R10, R33, UR4 ;  /* 0x00000004210a7c20 */ /* 0x000fe20008410000 */
[----:B------:R-:W-:Y:S01]  /*130a0*/  FMUL.FTZ R30, R30, UR4 ;  /* 0x000000041e1e7c20 */ /* 0x000fe20008410000 */
[----:B------:R0:W-:Y:S01]  /*130b0*/  MUFU.TANH R33, R27 ;  /* 0x0000001b00217308 */ /* 0x0001e20000002400 */
[----:B------:R-:W-:Y:S01]  /*130c0*/  FMUL.FTZ R31, R31, UR4 ;  /* 0x000000041f1f7c20 */ /* 0x000fe20008410000 */
[----:B------:R-:W-:Y:S01]  /*130d0*/  IADD3 R40, -R192, 0x1, R36 ;  /* 0x00000001c0287810 */ /* 0x000fe20007ffe124 */
[----:B------:R-:W-:Y:S01]  /*130e0*/  FMUL.FTZ R34, R34, UR4 ;  /* 0x0000000422227c20 */ /* 0x000fe20008410000 */
[----:B------:R-:W-:Y:S01]  /*130f0*/  FMUL.FTZ R14, R41, UR4 ;  /* 0x00000004290e7c20 */ /* 0x000fe20008410000 */
[----:B------:R-:W-:Y:S01]  /*13100*/  FMUL.FTZ R35, R35, UR4 ;  /* 0x0000000423237c20 */ /* 0x000fe20008410000 */
[----:B------:R-:W-:Y:S01]  /*13110*/  FMUL.FTZ R38, R38, UR4 ;  /* 0x0000000426267c20 */ /* 0x000fe20008410000 */
[----:B------:R-:W-:Y:S01]  /*13120*/  FMUL.FTZ R39, R39, UR4 ;  /* 0x0000000427277c20 */ /* 0x000fe20008410000 */
[----:B------:R-:W1:Y:S01]  /*13130*/  MUFU.TANH R26, R26 ;  /* 0x0000001a001a7308 */ /* 0x000e620000002400 */
[----:B0-----:R-:W-:-:S02]  /*13140*/  IMAD R27, R201, -0x2, R40 ;  /* 0xfffffffec91b7824 */ /* 0x001fc400078e0228 */
[----:B------:R-:W-:Y:S01]  /*13150*/  FMUL.FTZ R11, R37, UR4 ;  /* 0x00000004250b7c20 */ /* 0x000fe20008410000 */
[----:B------:R-:W-:Y:S01]  /*13160*/  FMUL.FTZ R42, R42, UR4 ;  /* 0x000000042a2a7c20 */ /* 0x000fe20008410000 */
[----:B------:R-:W-:Y:S01]  /*13170*/  FMUL.FTZ R43, R43, UR4 ;  /* 0x000000042b2b7c20 */ /* 0x000fe20008410000 */
[----:B------:R-:W-:Y:S01]  /*13180*/  FMUL.FTZ R46, R46, UR4 ;  /* 0x000000042e2e7c20 */ /* 0x000fe20008410000 */
[----:B------:R-:W-:Y:S01]  /*13190*/  FMUL.FTZ R47, R47, UR4 ;  /* 0x000000042f2f7c20 */ /* 0x000fe20008410000 */
[----:B------:R-:W-:Y:S01]  /*131a0*/  FMUL.FTZ R50, R50, UR4 ;  /* 0x0000000432327c20 */ /* 0x000fe20008410000 */
[----:B------:R0:W-:Y:S01]  /*131b0*/  MUFU.TANH R100, R31 ;  /* 0x0000001f00647308 */ /* 0x0001e20000002400 */
        /* <DEDUP_REMOVED lines=8> */
[----:B0-----:R-:W-:Y:S01]  /*13240*/  IMAD R31, R201, -0x2, R36 ;  /* 0xfffffffec91f7824 */ /* 0x001fe200078e0224 */
[----:B------:R-:W-:Y:S01]  /*13250*/  IADD3 R36, R27, 0x8, R88 ;  /* 0x000000081b247810 */ /* 0x000fe20007ffe058 */
[----:B------:R-:W-:Y:S01]  /*13260*/  FMUL.FTZ R63, R63, UR4 ;  /* 0x000000043f3f7c20 */ /* 0x000fe20008410000 */
[----:B------:R-:W-:Y:S01]  /*13270*/  FMUL.FTZ R67, R67, UR4 ;  /* 0x0000000443437c20 */ /* 0x000fe20008410000 */
[----:B------:R-:W-:Y:S01]  /*13280*/  FMUL.FTZ R13, R44, UR4 ;  /* 0x000000042c0d7c20 */ /* 0x000fe20008410000 */
[----:B------:R-:W-:Y:S01]  /*13290*/  VIMNMX R41, R31, R36, PT ;  /* 0x000000241f297248 */ /* 0x000fe20003fe0100 */
[----:B------:R-:W-:Y:S01]  /*132a0*/  FMUL.FTZ R70, R70, UR4 ;  /* 0x0000000446467c20 */ /* 0x000fe20008410000 */
[----:B------:R-:W0:Y:S01]  /*132b0*/  MUFU.TANH R34, R34 ;  /* 0x0000002200227308 */ /* 0x000e220000002400 */
[----:B------:R-:W-:Y:S01]  /*132c0*/  FMUL.FTZ R20, R48, UR4 ;  /* 0x0000000430147c20 */ /* 0x000fe20008410000 */
[----:B------:R-:W-:Y:S01]  /*132d0*/  ISETP.GT.AND P2, PT, R41, RZ, PT ;  /* 0x000000ff2900720c */ /* 0x000fe20003f44270 */
[----:B------:R-:W-:Y:S01]  /*132e0*/  FMUL.FTZ R71, R71, UR4 ;  /* 0x0000000447477c20 */ /* 0x000fe20008410000 */
[C---:B------:R-:W-:Y:S01]  /*132f0*/  ISETP.GT.AND P3, PT, R41.reuse, 0x1, PT ;  /* 0x000000012900780c */ /* 0x040fe20003f64270 */
[----:B------:R-:W-:Y:S01]  /*13300*/  FMUL.FTZ R2, R24, UR4 ;  /* 0x0000000418027c20 */ /* 0x000fe20008410000 */
[----:B------:R-:W-:Y:S01]  /*13310*/  ISETP.GT.AND P4, PT, R41, 0x8, PT ;  /* 0x000000082900780c */ /* 0x000fe20003f84270 */
[----:B------:R-:W-:Y:S01]  /*13320*/  FMUL.FTZ R24, R52, UR4 ;  /* 0x0000000434187c20 */ /* 0x000fe20008410000 */
[----:B------:R-:W3:Y:S01]  /*13330*/  MUFU.TANH R35, R35 ;  /* 0x0000002300237308 */ /* 0x000ee20000002400 */
[----:B-1----:R-:W-:Y:S01]  /*13340*/  FSEL R102, R26, -INF , P2 ;  /* 0xff8000001a667808 */ /* 0x002fe20001000000 */
[----:B------:R-:W-:Y:S01]  /*13350*/  FMUL.FTZ R74, R74, UR4 ;  /* 0x000000044a4a7c20 */ /* 0x000fe20008410000 */
[----:B------:R-:W-:Y:S01]  /*13360*/  FSEL R33, R33, -INF , P3 ;  /* 0xff80000021217808 */ /* 0x000fe20001800000 */
[----:B------:R-:W-:Y:S01]  /*13370*/  FMUL.FTZ R6, R29, UR4 ;  /* 0x000000041d067c20 */ /* 0x000fe20008410000 */
[----:B------:R-:W-:Y:S01]  /*13380*/  ISETP.GT.AND P2, PT, R41, 0x9, PT ;  /* 0x000000092900780c */ /* 0x000fe20003f44270 */
[----:B------:R-:W-:Y:S01]  /*13390*/  FMUL.FTZ R75, R75, UR4 ;  /* 0x000000044b4b7c20 */ /* 0x000fe20008410000 */
[----:B--2---:R-:W-:Y:S01]  /*133a0*/  FSEL R104, R30, -INF , P4 ;  /* 0xff8000001e687808 */ /* 0x004fe20002000000 */
[----:B------:R-:W1:Y:S01]  /*133b0*/  MUFU.TANH R38, R38 ;  /* 0x0000002600267308 */ /* 0x000e620000002400 */
[----:B------:R-:W-:Y:S01]  /*133c0*/  FMNMX.FTZ R37, R102, R33, !PT ;  /* 0x0000002166257209 */ /* 0x000fe20007810000 */
[----:B------:R-:W-:Y:S01]  /*133d0*/  FMUL.FTZ R29, R56, UR4 ;  /* 0x00000004381d7c20 */ /* 0x000fe20008410000 */
[----:B------:R-:W-:Y:S01]  /*133e0*/  ISETP.GT.AND P3, PT, R41, 0x10, PT ;  /* 0x000000102900780c */ /* 0x000fe20003f64270 */
[----:B------:R-:W-:Y:S01]  /*133f0*/  FMUL.FTZ R78, R78, UR4 ;  /* 0x000000044e4e7c20 */ /* 0x000fe20008410000 */
[----:B------:R-:W-:Y:S01]  /*13400*/  FSEL R100, R100, -INF , P2 ;  /* 0xff80000064647808 */ /* 0x000fe20001000000 */
[----:B------:R-:W-:Y:S01]  /*13410*/  FMUL.FTZ R79, R79, UR4 ;  /* 0x000000044f4f7c20 */ /* 0x000fe20008410000 */
[----:B------:R-:W-:Y:S01]  /*13420*/  FMNMX.FTZ R37, R104, R37, !PT ;  /* 0x0000002568257209 */ /* 0x000fe20007810000 */
[----:B------:R-:W2:Y:S01]  /*13430*/  MUFU.TANH R39, R39 ;  /* 0x0000002700277308 */ /* 0x000ea20000002400 */
[----:B------:R-:W-:Y:S01]  /*13440*/  ISETP.GT.AND P2, PT, R41, 0x11, PT ;  /* 0x000000112900780c */ /* 0x000fe20003f44270 */
[----:B------:R-:W-:Y:S01]  /*13450*/  FMUL.FTZ R82, R82, UR4 ;  /* 0x0000000452527c20 */ /* 0x000fe20008410000 */
[----:B0-----:R-:W-:Y:S01]  /*13460*/  FSEL R98, R34, -INF , P3 ;  /* 0xff80000022627808 */ /* 0x001fe20001800000 */
[----:B------:R-:W-:Y:S01]  /*13470*/  FMUL.FTZ R83, R83, UR4 ;  /* 0x0000000453537c20 */ /* 0x000fe20008410000 */
[----:B------:R-:W-:Y:S01]  /*13480*/  FMNMX.FTZ R37, R100, R37, !PT ;  /* 0x0000002564257209 */ /* 0x000fe20007810000 */
[----:B------:R-:W-:Y:S01]  /*13490*/  FMUL.FTZ R86, R86, UR4 ;  /* 0x0000000456567c20 */ /* 0x000fe20008410000 */
[----:B------:R-:W-:Y:S01]  /*134a0*/  ISETP.GT.AND P3, PT, R41, 0x18, PT ;  /* 0x000000182900780c */ /* 0x000fe20003f64270 */
[----:B------:R-:W0:Y:S01]  /*134b0*/  MUFU.TANH R42, R42 ;  /* 0x0000002a002a7308 */ /* 0x000e220000002400 */
[----:B---3--:R-:W-:Y:S01]  /*134c0*/  FSEL R96, R35, -INF , P2 ;  /* 0xff80000023607808 */ /* 0x008fe20001000000 */
[----:B------:R-:W-:Y:S01]  /*134d0*/  FMUL.FTZ R87, R87, UR4 ;  /* 0x0000000457577c20 */ /* 0x000fe20008410000 */
[----:B------:R-:W-:Y:S01]  /*134e0*/  FMNMX.FTZ R37, R98, R37, !PT ;  /* 0x0000002562257209 */ /* 0x000fe20007810000 */
[----:B------:R-:W-:Y:S01]  /*134f0*/  FMUL.FTZ R64, R64, UR4 ;  /* 0x0000000440407c20 */ /* 0x000fe20008410000 */
[----:B------:R-:W-:Y:S01]  /*13500*/  ISETP.GT.AND P2, PT, R41, 0x19, PT ;  /* 0x000000192900780c */ /* 0x000fe20003f44270 */
[----:B------:R-:W-:Y:S01]  /*13510*/  FMUL.FTZ R3, R25, UR4 ;  /* 0x0000000419037c20 */ /* 0x000fe20008410000 */
[----:B-1----:R-:W-:Y:S01]  /*13520*/  FSEL R92, R38, -INF , P3 ;  /* 0xff800000265c7808 */ /* 0x002fe20001800000 */
[----:B------:R-:W1:Y:S01]  /*13530*/  MUFU.TANH R43, R43 ;  /* 0x0000002b002b7308 */ /* 0x000e620000002400 */
[----:B------:R-:W-:Y:S01]  /*13540*/  FMNMX.FTZ R37, R96, R37, !PT ;  /* 0x0000002560257209 */ /* 0x000fe20007810000 */
[----:B------:R-:W-:Y:S01]  /*13550*/  FMUL.FTZ R4, R28, UR4 ;  /* 0x000000041c047c20 */ /* 0x000fe20008410000 */
[----:B------:R-:W-:Y:S01]  /*13560*/  ISETP.GT.AND P3, PT, R41, 0x20, PT ;  /* 0x000000202900780c */ /* 0x000fe20003f64270 */
[----:B------:R-:W-:Y:S01]  /*13570*/  FMUL.FTZ R7, R32, UR4 ;  /* 0x0000000420077c20 */ /* 0x000fe20008410000 */
[----:B--2---:R-:W-:Y:S01]  /*13580*/  FSEL R90, R39, -INF , P2 ;  /* 0xff800000275a7808 */ /* 0x004fe20001000000 */
[----:B------:R-:W-:Y:S01]  /*13590*/  FMUL.FTZ R76, R76, UR4 ;  /* 0x000000044c4c7c20 */ /* 0x000fe20008410000 */
[----:B------:R-:W-:Y:S01]  /*135a0*/  FMNMX.FTZ R37, R92, R37, !PT ;  /* 0x000000255c257209 */ /* 0x000fe20007810000 */
[----:B------:R-:W-:Y:S01]  /*135b0*/  MUFU.TANH R46, R46 ;  /* 0x0000002e002e7308 */ /* 0x000fe20000002400 */
[C---:B------:R-:W-:Y:S01]  /*135c0*/  ISETP.GT.AND P2, PT, R41.reuse, 0x21, PT ;  /* 0x000000212900780c */ /* 0x040fe20003f44270 */
[----:B------:R-:W-:Y:S01]  /*135d0*/  FMUL.FTZ R68, R68, UR4 ;  /* 0x0000000444447c20 */ /* 0x000fe20008410000 */
[----:B0-----:R-:W-:Y:S01]  /*135e0*/  FSEL R94, R42, -INF , P3 ;  /* 0xff8000002a5e7808 */ /* 0x001fe20001800000 */
[----:B------:R-:W-:Y:S01]  /*135f0*/  FMUL.FTZ R72, R72, UR4 ;  /* 0x0000000448487c20 */ /* 0x000fe20008410000 */
[----:B------:R-:W-:Y:S01]  /*13600*/  FMNMX.FTZ R37, R90, R37, !PT ;  /* 0x000000255a257209 */ /* 0x000fe20007810000 */
[----:B------:R-:W-:Y:S01]  /*13610*/  FMUL.FTZ R80, R80, UR4 ;  /* 0x0000000450507c20 */ /* 0x000fe20008410000 */
[----:B------:R-:W-:Y:S01]  /*13620*/  ISETP.GT.AND P3, PT, R41, 0x28, PT ;  /* 0x000000282900780c */ /* 0x000fe20003f64270 */
[----:B------:R-:W0:Y:S01]  /*13630*/  MUFU.TANH R47, R47 ;  /* 0x0000002f002f7308 */ /* 0x000e220000002400 */
[----:B------:R-:W-:Y:S01]  /*13640*/  FMNMX.FTZ R37, R94, R37, !PT ;  /* 0x000000255e257209 */ /* 0x000fe20007810000 */
[----:B------:R-:W-:Y:S01]  /*13650*/  FMUL.FTZ R84, R84, UR4 ;  /* 0x0000000454547c20 */ /* 0x000fe20008410000 */
[----:B------:R-:W-:Y:S01]  /*13660*/  VIADDMNMX R27, R88, R27, R31, PT ;  /* 0x0000001b581b7246 */ /* 0x000fe2000380011f */
[----:B------:R-:W-:Y:S01]  /*13670*/  FMUL.FTZ R15, R45, UR4 ;  /* 0x000000042d0f7c20 */ /* 0x000fe20008410000 */
[----:B------:R-:W-:Y:S01]  /*13680*/  FMUL.FTZ R25, R49, UR4 ;  /* 0x0000000431197c20 */ /* 0x000fe20008410000 */
[----:B------:R-:W-:Y:S01]  /*13690*/  FMUL.FTZ R28, R53, UR4 ;  /* 0x00000004351c7c20 */ /* 0x000fe20008410000 */
[----:B------:R-:W-:Y:S01]  /*136a0*/  ISETP.GT.AND P4, PT, R27, 0x8, PT ;  /* 0x000000081b00780c */ /* 0x000fe20003f84270 */
        /* <DEDUP_REMOVED lines=9> */
[----:B------:R-:W-:Y:S01]  /*13740*/  FMUL.FTZ R85, R85, UR4 ;  /* 0x0000000455557c20 */ /* 0x000fe20008410000 */
[----:B------:R4:W-:Y:S06]  /*13750*/  @!P1 SYNCS.ARRIVE.TRANS64.RED.A1T0 RZ, [R0+URZ], RZ ;  /* 0x000000ff00ff99a7 */ /* 0x0009ec000810043f */
[----:B------:R1:W-:Y:S08]  /*13760*/  MUFU.TANH R40, R66 ;  /* 0x0000004200287308 */ /* 0x0003f00000002400 */
[----:B------:R0:W4:Y:S01]  /*13770*/  MUFU.TANH R9, R54 ;  /* 0x0000003600097308 */ /* 0x0001220000002400 */
[----:B-1----:R-:W-:-:S02]  /*13780*/  FSEL R66, R43, -INF , P2 ;  /* 0xff8000002b427808 */ /* 0x002fc40001000000 */
[----:B------:R-:W-:Y:S02]  /*13790*/  ISETP.GT.AND P2, PT, R41, 0x29, PT ;  /* 0x000000292900780c */ /* 0x000fe40003f44270 */
[----:B------:R-:W-:-:S03]  /*137a0*/  FMNMX.FTZ R37, R66, R37, !PT ;  /* 0x0000002542257209 */ /* 0x000fc60007810000 */
[----:B------:R1:W-:Y:S01]  /*137b0*/  MUFU.TANH R21, R62 ;  /* 0x0000003e00157308 */ /* 0x0003e20000002400 */
[----:B0-----:R-:W-:Y:S02]  /*137c0*/  FSEL R54, R47, -INF , P2 ;  /* 0xff8000002f367808 */ /* 0x001fe40001000000 */
[----:B------:R-:W-:-:S05]  /*137d0*/  ISETP.GT.AND P2, PT, R41, 0x31, PT ;  /* 0x000000312900780c */ /* 0x000fca0003f44270 */
[----:B------:R-:W0:Y:S01]  /*137e0*/  MUFU.TANH R55, R55 ;  /* 0x0000003700377308 */ /* 0x000e220000002400 */
[----:B-1----:R-:W-:Y:S02]  /*137f0*/  FSEL R62, R46, -INF , P3 ;  /* 0xff8000002e3e7808 */ /* 0x002fe40001800000 */
[C---:B------:R-:W-:Y:S02]  /*13800*/  ISETP.GT.AND P3, PT, R41.reuse, 0x30, PT ;  /* 0x000000302900780c */ /* 0x040fe40003f64270 */
[----:B------:R-:W-:Y:S02]  /*13810*/  FMNMX.FTZ R37, R62, R37, !PT ;  /* 0x000000253e257209 */ /* 0x000fe40007810000 */
[----:B--2---:R-:W-:Y:S01]  /*13820*/  FSEL R50, R50, -INF , P3 ;  /* 0xff80000032327808 */ /* 0x004fe20001800000 */
[----:B------:R-:W1:Y:S01]  /*13830*/  MUFU.TANH R58, R58 ;  /* 0x0000003a003a7308 */ /* 0x000e620000002400 */
[----:B------:R-:W-:Y:S02]  /*13840*/  FMNMX.FTZ R37, R54, R37, !PT ;  /* 0x0000002536257209 */ /* 0x000fe40007810000 */
[----:B------:R-:W-:-:S02]  /*13850*/  ISETP.GT.AND P3, PT, R41, 0x38, PT ;  /* 0x000000382900780c */ /* 0x000fc40003f64270 */
[----:B---3--:R-:W-:Y:S02]  /*13860*/  FSEL R46, R51, -INF , P2 ;  /* 0xff800000332e7808 */ /* 0x008fe40001000000 */
[----:B------:R-:W-:Y:S01]  /*13870*/  FMNMX.FTZ R37, R50, R37, !PT ;  /* 0x0000002532257209 */ /* 0x000fe20007810000 */
[----:B------:R-:W2:Y:S01]  /*13880*/  MUFU.TANH R59, R59 ;  /* 0x0000003b003b7308 */ /* 0x000ea20000002400 */
[----:B------:R-:W-:Y:S02]  /*13890*/  ISETP.GT.AND P2, PT, R41, 0x39, PT ;  /* 0x000000392900780c */ /* 0x000fe40003f44270 */
[----:B----4-:R-:W-:Y:S01]  /*138a0*/  FSEL R42, R9, -INF , P3 ;  /* 0xff800000092a7808 */ /* 0x010fe20001800000 */
[----:B------:R-:W-:Y:S01]  /*138b0*/  FMUL.FTZ R9, R60, UR4 ;  /* 0x000000043c097c20 */ /* 0x000fe20008410000 */
[----:B------:R-:W-:Y:S02]  /*138c0*/  FMNMX.FTZ R37, R46, R37, !PT ;  /* 0x000000252e257209 */ /* 0x000fe40007810000 */
[----:B------:R-:W-:Y:S01]  /*138d0*/  ISETP.GT.AND P3, PT, R41, 0x40, PT ;  /* 0x000000402900780c */ /* 0x000fe20003f64270 */
[----:B------:R-:W3:Y:S01]  /*138e0*/  MUFU.TANH R36, R63 ;  /* 0x0000003f00247308 */ /* 0x000ee20000002400 */
[----:B0-----:R-:W-:-:S02]  /*138f0*/  FSEL R38, R55, -INF , P2 ;  /* 0xff80000037267808 */ /* 0x001fc40001000000 */
[----:B------:R-:W-:Y:S02]  /*13900*/  FMNMX.FTZ R37, R42, R37, !PT ;  /* 0x000000252a257209 */ /* 0x000fe40007810000 */
[C---:B------:R-:W-:Y:S02]  /*13910*/  ISETP.GT.AND P2, PT, R41.reuse, 0x41, PT ;  /* 0x000000412900780c */ /* 0x040fe40003f44270 */
[----:B-1----:R-:W-:Y:S01]  /*13920*/  FSEL R34, R58, -INF , P3 ;  /* 0xff8000003a227808 */ /* 0x002fe20001800000 */
[----:B------:R-:W0:Y:S01]  /*13930*/  MUFU.TANH R44, R67 ;  /* 0x00000043002c7308 */ /* 0x000e220000002400 */
[----:B------:R-:W-:Y:S02]  /*13940*/  FMNMX.FTZ R37, R38, R37, !PT ;  /* 0x0000002526257209 */ /* 0x000fe40007810000 */
[----:B------:R-:W-:Y:S02]  /*13950*/  ISETP.GT.AND P3, PT, R41, 0x48, PT ;  /* 0x000000482900780c */ /* 0x000fe40003f64270 */
[----:B--2---:R-:W-:-:S02]  /*13960*/  FSEL R26, R59, -INF , P2 ;  /* 0xff8000003b1a7808 */ /* 0x004fc40001000000 */
[----:B------:R-:W-:Y:S01]  /*13970*/  FMNMX.FTZ R37, R34, R37, !PT ;  /* 0x0000002522257209 */ /* 0x000fe20007810000 */
[----:B------:R-:W1:Y:S01]  /*13980*/  MUFU.TANH R48, R70 ;  /* 0x0000004600307308 */ /* 0x000e620000002400 */
[----:B------:R-:W-:Y:S02]  /*13990*/  ISETP.GT.AND P2, PT, R41, 0x49, PT ;  /* 0x000000492900780c */ /* 0x000fe40003f44270 */
[----:B------:R-:W-:Y:S02]  /*139a0*/  FSEL R30, R21, -INF , P3 ;  /* 0xff800000151e7808 */ /* 0x000fe40001800000 */
[----:B------:R-:W-:Y:S02]  /*139b0*/  FMNMX.FTZ R37, R26, R37, !PT ;  /* 0x000000251a257209 */ /* 0x000fe40007810000 */
[----:B------:R-:W-:Y:S01]  /*139c0*/  ISETP.GT.AND P3, PT, R41, 0x50, PT ;  /* 0x000000502900780c */ /* 0x000fe20003f64270 */
[----:B------:R-:W2:Y:S01]  /*139d0*/  MUFU.TANH R52, R71 ;  /* 0x0000004700347308 */ /* 0x000ea20000002400 */
[----:B---3--:R-:W-:-:S02]  /*139e0*/  FSEL R36, R36, -INF , P2 ;  /* 0xff80000024247808 */ /* 0x008fc40001000000 */
[----:B------:R-:W-:Y:S02]  /*139f0*/  FMNMX.FTZ R37, R30, R37, !PT ;  /* 0x000000251e257209 */ /* 0x000fe40007810000 */
[C---:B------:R-:W-:Y:S02]  /*13a00*/  ISETP.GT.AND P2, PT, R41.reuse, 0x51, PT ;  /* 0x000000512900780c */ /* 0x040fe40003f44270 */
[----:B------:R-:W-:Y:S01]  /*13a10*/  FSEL R40, R40, -INF , P3 ;  /* 0xff80000028287808 */ /* 0x000fe20001800000 */
[----:B------:R-:W3:Y:S01]  /*13a20*/  MUFU.TANH R56, R74 ;  /* 0x0000004a00387308 */ /* 0x000ee20000002400 */
[----:B------:R-:W-:Y:S02]  /*13a30*/  FMNMX.FTZ R37, R36, R37, !PT ;  /* 0x0000002524257209 */ /* 0x000fe40007810000 */
[----:B------:R-:W-:Y:S02]  /*13a40*/  ISETP.GT.AND P3, PT, R41, 0x58, PT ;  /* 0x000000582900780c */ /* 0x000fe40003f64270 */
[----:B0-----:R-:W-:-:S02]  /*13a50*/  FSEL R44, R44, -INF , P2 ;  /* 0xff8000002c2c7808 */ /* 0x001fc40001000000 */
[----:B------:R-:W-:Y:S01]  /*13a60*/  FMNMX.FTZ R37, R40, R37, !PT ;  /* 0x0000002528257209 */ /* 0x000fe20007810000 */
[----:B------:R-:W0:Y:S01]  /*13a70*/  MUFU.TANH R75, R75 ;  /* 0x0000004b004b7308 */ /* 0x000e220000002400 */
[C---:B------:R-:W-:Y:S02]  /*13a80*/  ISETP.GT.AND P2, PT, R41.reuse, 0x59, PT ;  /* 0x000000592900780c */ /* 0x040fe40003f44270 */
[----:B-1----:R-:W-:Y:S02]  /*13a90*/  FSEL R48, R48, -INF , P3 ;  /* 0xff80000030307808 */ /* 0x002fe40001800000 */
[----:B------:R-:W-:Y:S02]  /*13aa0*/  FMNMX.FTZ R37, R44, R37, !PT ;  /* 0x000000252c257209 */ /* 0x000fe40007810000 */
[----:B------:R-:W-:Y:S01]  /*13ab0*/  ISETP.GT.AND P3, PT, R41, 0x60, PT ;  /* 0x000000602900780c */ /* 0x000fe20003f64270 */
[----:B------:R-:W1:Y:S01]  /*13ac0*/  MUFU.TANH R70, R78 ;  /* 0x0000004e00467308 */ /* 0x000e620000002400 */
[----:B--2---:R-:W-:-:S02]  /*13ad0*/  FSEL R52, R52, -INF , P2 ;  /* 0xff80000034347808 */ /* 0x004fc40001000000 */
[----:B------:R-:W-:Y:S02]  /*13ae0*/  FMNMX.FTZ R37, R48, R37, !PT ;  /* 0x0000002530257209 */ /* 0x000fe40007810000 */
[C---:B------:R-:W-:Y:S02]  /*13af0*/  ISETP.GT.AND P2, PT, R41.reuse, 0x61, PT ;  /* 0x000000612900780c */ /* 0x040fe40003f44270 */
[----:B---3--:R-:W-:Y:S01]  /*13b00*/  FSEL R56, R56, -INF , P3 ;  /* 0xff80000038387808 */ /* 0x008fe20001800000 */
[----:B------:R-:W2:Y:S01]  /*13b10*/  MUFU.TANH R74, R79 ;  /* 0x0000004f004a7308 */ /* 0x000ea20000002400 */
        /* <DEDUP_REMOVED lines=13> */
[----:B------:R-:W-:Y:S01]  /*13bf0*/  FMNMX.FTZ R21, R74, R37, !PT ;  /* 0x000000254a157209 */ /* 0x000fe20007810000 */
[----:B------:R-:W2:Y:S01]  /*13c00*/  MUFU.TANH R86, R86 ;  /* 0x0000005600567308 */ /* 0x000ea20000002400 */
[----:B0-----:R-:W-:Y:S02]  /*13c10*/  FSEL R60, R82, -INF , P3 ;  /* 0xff800000523c7808 */ /* 0x001fe40001800000 */
[----:B------:R-:W-:Y:S02]  /*13c20*/  ISETP.GT.AND P3, PT, R41, 0x78, PT ;  /* 0x000000782900780c */ /* 0x000fe40003f64270 */
        /* <DEDUP_REMOVED lines=8> */
[----:B------:R-:W-:-:S03]  /*13cb0*/  FMNMX.FTZ R21, R82, R21, !PT ;  /* 0x0000001552157209 */ /* 0x000fc60007810000 */
[----:B------:R-:W-:Y:S01]  /*13cc0*/  MUFU.TANH R39, R64 ;  /* 0x0000004000277308 */ /* 0x000fe20000002400 */
[----:B0-----:R-:W-:-:S04]  /*13cd0*/  FSEL R86, R87, -INF , P2 ;  /* 0xff80000057567808 */ /* 0x001fc80001000000 */
[----:B------:R-:W-:-:S03]  /*13ce0*/  FMNMX.FTZ R21, R86, R21, !PT ;  /* 0x0000001556157209 */ /* 0x000fc60007810000 */
[----:B------:R-:W-:Y:S02]  /*13cf0*/  MUFU.TANH R2, R2 ;  /* 0x0000000200027308 */ /* 0x000fe40000002400 */
[----:B------:R-:W0:Y:S06]  /*13d00*/  SHFL.BFLY PT, R108, R21, 0x2, 0x1f ;  /* 0x0c401f00156c7f89 */ /* 0x000e2c00000e0000 */
[----:B------:R-:W1:Y:S08]  /*13d10*/  MUFU.TANH R3, R3 ;  /* 0x0000000300037308 */ /* 0x000e700000002400 */
[----:B------:R-:W2:Y:S08]  /*13d20*/  MUFU.TANH R4, R4 ;  /* 0x0000000400047308 */ /* 0x000eb00000002400 */
[----:B------:R-:W3:Y:S01]  /*13d30*/  MUFU.TANH R6, R6 ;  /* 0x0000000600067308 */ /* 0x000ee20000002400 */
[----:B-1----:R-:W-:-:S02]  /*13d40*/  FSEL R3, R3, -INF , P3 ;  /* 0xff80000003037808 */ /* 0x002fc40001800000 */
[----:B0-----:R-:W-:Y:S02]  /*13d50*/  FMNMX.FTZ R9, R21, R108, !PT ;  /* 0x0000006c15097209 */ /* 0x001fe40007810000 */
[----:B------:R-:W-:-:S03]  /*13d60*/  ISETP.GT.AND P3, PT, R27, 0x10, PT ;  /* 0x000000101b00780c */ /* 0x000fc60003f64270 */
[----:B------:R-:W0:Y:S01]  /*13d70*/  SHFL.BFLY PT, R64, R9, 0x1, 0x1f ;  /* 0x0c201f0009407f89 */ /* 0x000e2200000e0000 */
[----:B------:R-:W1:Y:S08]  /*13d80*/  MUFU.TANH R7, R7 ;  /* 0x0000000700077308 */ /* 0x000e700000002400 */
[----:B------:R-:W-:Y:S08]  /*13d90*/  MUFU.TANH R10, R10 ;  /* 0x0000000a000a7308 */ /* 0x000ff00000002400 */
[----:B------:R4:W-:Y:S01]  /*13da0*/  MUFU.TANH R108, R76 ;  /* 0x0000004c006c7308 */ /* 0x0009e20000002400 */
[----:B0-----:R-:W-:Y:S01]  /*13db0*/  FMNMX.FTZ R21, R9, R64, !PT ;  /* 0x0000004009157209 */ /* 0x001fe20007810000 */
[----:B------:R-:W-:-:S06]  /*13dc0*/  IMAD.U32 R9, RZ, RZ, UR5 ;  /* 0x00000005ff097e24 */ /* 0x000fcc000f8e00ff */
[----:B------:R-:W0:Y:S01]  /*13dd0*/  MUFU.TANH R8, R8 ;  /* 0x0000000800087308 */ /* 0x000e220000002400 */
[C---:B------:R-:W-:Y:S01]  /*13de0*/  FSETP.NEU.FTZ.AND P2, PT, R21.reuse, -INF , PT ;  /* 0xff8000001500780b */ /* 0x040fe20003f5d000 */
[----:B------:R-:W-:-:S05]  /*13df0*/  FMUL.FTZ R35, R21, R9 ;  /* 0x0000000915237220 */ /* 0x000fca0000410000 */
[----:B------:R-:W-:Y:S01]  /*13e00*/  FSEL R35, R35, RZ, P2 ;  /* 0x000000ff23237208 */ /* 0x000fe20001000000 */
[----:B------:R2:W-:Y:S01]  /*13e10*/  MUFU.TANH R41, R68 ;  /* 0x0000004400297308 */ /* 0x0005e20000002400 */
[----:B------:R-:W-:-:S03]  /*13e20*/  ISETP.GT.AND P2, PT, R27, RZ, PT ;  /* 0x000000ff1b00720c */ /* 0x000fc60003f44270 */
[-CC-:B------:R-:W-:Y:S01]  /*13e30*/  FFMA.FTZ R177, R98, R9.reuse, -R35.reuse ;  /* 0x0000000962b17223 */ /* 0x180fe20000010823 */
[----:B----4-:R-:W-:Y:S01]  /*13e40*/  FSEL R76, R2, -INF , P2 ;  /* 0xff800000024c7808 */ /* 0x010fe20001000000 */
[-CC-:B------:R-:W-:Y:S01]  /*13e50*/  FFMA.FTZ R179, R92, R9.reuse, -R35.reuse ;  /* 0x000000095cb37223 */ /* 0x180fe20000010823 */
[----:B------:R-:W-:Y:S01]  /*13e60*/  ISETP.GT.AND P2, PT, R27, 0x9, PT ;  /* 0x000000091b00780c */ /* 0x000fe20003f44270 */
[----:B------:R-:W-:Y:S01]  /*13e70*/  MUFU.TANH R11, R11 ;  /* 0x0000000b000b7308 */ /* 0x000fe20000002400 */
[----:B--2---:R-:W-:Y:S01]  /*13e80*/  FSEL R68, R4, -INF , P4 ;  /* 0xff80000004447808 */ /* 0x004fe20002000000 */
[--C-:B------:R-:W-:Y:S01]  /*13e90*/  FFMA.FTZ R4, R96, R9, -R35.reuse ;  /* 0x0000000960047223 */ /* 0x100fe20000010823 */
[----:B------:R-:W-:Y:S01]  /*13ea0*/  FMNMX.FTZ R31, R76, R3, !PT ;  /* 0x000000034c1f7209 */ /* 0x000fe20007810000 */
[-CC-:B------:R-:W-:Y:S01]  /*13eb0*/  FFMA.FTZ R2, R100, R9.reuse, -R35.reuse ;  /* 0x0000000964027223 */ /* 0x180fe20000010823 */
[-CC-:B------:R-:W-:Y:S01]  /*13ec0*/  FFMA.FTZ R173, R94, R9.reuse, -R35.reuse ;  /* 0x000000095ead7223 */ /* 0x180fe20000010823 */
[--C-:B------:R-:W-:Y:S01]  /*13ed0*/  FFMA.FTZ R175, R62, R9, -R35.reuse ;  /* 0x000000093eaf7223 */ /* 0x100fe20000010823 */
[----:B------:R-:W-:Y:S01]  /*13ee0*/  FMNMX.FTZ R31, R68, R31, !PT ;  /* 0x0000001f441f7209 */ /* 0x000fe20007810000 */
[----:B------:R3:W-:Y:S01]  /*13ef0*/  MUFU.TANH R106, R72 ;  /* 0x00000048006a7308 */ /* 0x0007e20000002400 */
[-CC-:B------:R-:W-:Y:S01]  /*13f00*/  FFMA.FTZ R181, R102, R9.reuse, -R35.reuse ;  /* 0x0000000966b57223 */ /* 0x180fe20000010823 */
[-CC-:B------:R-:W-:Y:S01]  /*13f10*/  FFMA.FTZ R183, R104, R9.reuse, -R35.reuse ;  /* 0x0000000968b77223 */ /* 0x180fe20000010823 */
[-CC-:B------:R-:W-:Y:S01]  /*13f20*/  FFMA.FTZ R169, R50, R9.reuse, -R35.reuse ;  /* 0x0000000932a97223 */ /* 0x180fe20000010823 */
[-CC-:B------:R-:W-:Y:S01]  /*13f30*/  FFMA.FTZ R171, R42, R9.reuse, -R35.reuse ;  /* 0x000000092aab7223 */ /* 0x180fe20000010823 */
[-CC-:B------:R-:W-:Y:S01]  /*13f40*/  FFMA.FTZ R165, R34, R9.reuse, -R35.reuse ;  /* 0x0000000922a57223 */ /* 0x180fe20000010823 */
[-CC-:B------:R-:W-:Y:S01]  /*13f50*/  FFMA.FTZ R64, R33, R9.reuse, -R35.reuse ;  /* 0x0000000921407223 */ /* 0x180fe20000010823 */
[-CC-:B------:R-:W-:Y:S01]  /*13f60*/  FFMA.FTZ R26, R26, R9.reuse, -R35.reuse ;  /* 0x000000091a1a7223 */ /* 0x180fe20000010823 */
[----:B------:R-:W2:Y:S01]  /*13f70*/  MUFU.TANH R12, R12 ;  /* 0x0000000c000c7308 */ /* 0x000ea20000002400 */
[----:B---3--:R-:W-:Y:S01]  /*13f80*/  FSEL R72, R6, -INF , P2 ;  /* 0xff80000006487808 */ /* 0x008fe20001000000 */
[-CC-:B------:R-:W-:Y:S01]  /*13f90*/  FFMA.FTZ R6, R90, R9.reuse, -R35.reuse ;  /* 0x000000095a067223 */ /* 0x180fe20000010823 */
[----:B------:R-:W-:Y:S01]  /*13fa0*/  ISETP.GT.AND P2, PT, R27, 0x11, PT ;  /* 0x000000111b00780c */ /* 0x000fe20003f44270 */
[--C-:B------:R-:W-:Y:S01]  /*13fb0*/  FFMA.FTZ R167, R30, R9, -R35.reuse ;  /* 0x000000091ea77223 */ /* 0x100fe20000010823 */
[----:B------:R-:W-:Y:S01]  /*13fc0*/  FMNMX.FTZ R31, R72, R31, !PT ;  /* 0x0000001f481f7209 */ /* 0x000fe20007810000 */
[-CC-:B------:R-:W-:Y:S01]  /*13fd0*/  FFMA.FTZ R30, R36, R9.reuse, -R35.reuse ;  /* 0x00000009241e7223 */ /* 0x180fe20000010823 */
[-CC-:B------:R-:W-:Y:S01]  /*13fe0*/  FFMA.FTZ R161, R40, R9.reuse, -R35.reuse ;  /* 0x0000000928a17223 */ /* 0x180fe20000010823 */
        /* <DEDUP_REMOVED lines=8> */
[----:B------:R-:W3:Y:S01]  /*14070*/  MUFU.TANH R14, R14 ;  /* 0x0000000e000e7308 */ /* 0x000ee20000002400 */
[----:B-1----:R-:W-:Y:S01]  /*14080*/  FSEL R80, R7, -INF , P3 ;  /* 0xff80000007507808 */ /* 0x002fe20001800000 */
[-CC-:B------:R-:W-:Y:S01]  /*14090*/  FFMA.FTZ R153, R60, R9.reuse, -R35.reuse ;  /* 0x000000093c997223 */ /* 0x180fe20000010823 */
[C---:B------:R-:W-:Y:S01]  /*140a0*/  ISETP.GT.AND P3, PT, R27.reuse, 0x18, PT ;  /* 0x000000181b00780c */ /* 0x040fe20003f64270 */
[--C-:B------:R-:W-:Y:S01]  /*140b0*/  FFMA.FTZ R52, R78, R9, -R35.reuse ;  /* 0x000000094e347223 */ /* 0x100fe20000010823 */
[----:B------:R-:W-:Y:S01]  /*140c0*/  FMNMX.FTZ R31, R80, R31, !PT ;  /* 0x0000001f501f7209 */ /* 0x000fe20007810000 */
[-CC-:B------:R-:W-:Y:S01]  /*140d0*/  FFMA.FTZ R155, R82, R9.reuse, -R35.reuse ;  /* 0x00000009529b7223 */ /* 0x180fe20000010823 */
[----:B0-----:R-:W-:Y:S01]  /*140e0*/  FSEL R88, R8, -INF , P3 ;  /* 0xff80000008587808 */ /* 0x001fe20001800000 */
[----:B------:R0:W-:Y:S01]  /*140f0*/  MUFU.TANH R112, R84 ;  /* 0x0000005400707308 */ /* 0x0001e20000002400 */
[----:B------:R-:W-:Y:S01]  /*14100*/  ISETP.GT.AND P3, PT, R27, 0x20, PT ;  /* 0x000000201b00780c */ /* 0x000fe20003f64270 */
[-CC-:B------:R-:W-:Y:S01]  /*14110*/  FFMA.FTZ R8, R66, R9.reuse, -R35.reuse ;  /* 0x0000000942087223 */ /* 0x180fe20000010823 */
[----:B------:R-:W-:-:S02]  /*14120*/  FFMA.FTZ R56, R86, R9, -R35 ;  /* 0x0000000956387223 */ /* 0x000fc40000010823 */
[----:B--2---:R-:W-:Y:S01]  /*14130*/  FSEL R98, R12, -INF , P3 ;  /* 0xff8000000c627808 */ /* 0x004fe20001800000 */
[-CC-:B------:R-:W-:Y:S01]  /*14140*/  FFMA.FTZ R12, R46, R9.reuse, -R35.reuse ;  /* 0x000000092e0c7223 */ /* 0x180fe20000010823 */
[C---:B------:R-:W-:Y:S01]  /*14150*/  ISETP.GT.AND P3, PT, R27.reuse, 0x28, PT ;  /* 0x000000281b00780c */ /* 0x040fe20003f64270 */
[----:B------:R-:W1:Y:S01]  /*14160*/  MUFU.TANH R13, R13 ;  /* 0x0000000d000d7308 */ /* 0x000e620000002400 */
[----:B0-----:R-:W-:Y:S01]  /*14170*/  FSEL R84, R10, -INF , P2 ;  /* 0xff8000000a547808 */ /* 0x001fe20001000000 */
[----:B------:R-:W-:Y:S01]  /*14180*/  FFMA.FTZ R10, R54, R9, -R35 ;  /* 0x00000009360a7223 */ /* 0x000fe20000010823 */
[----:B------:R-:W-:Y:S02]  /*14190*/  ISETP.GT.AND P2, PT, R27, 0x19, PT ;  /* 0x000000191b00780c */ /* 0x000fe40003f44270 */
[----:B------:R-:W-:Y:S02]  /*141a0*/  FMNMX.FTZ R31, R84, R31, !PT ;  /* 0x0000001f541f7209 */ /* 0x000fe40007810000 */
[----:B------:R-:W-:Y:S01]  /*141b0*/  FSEL R96, R11, -INF , P2 ;  /* 0xff8000000b607808 */ /* 0x000fe20001000000 */
[----:B------:R-:W0:Y:S01]  /*141c0*/  MUFU.TANH R15, R15 ;  /* 0x0000000f000f7308 */ /* 0x000e220000002400 */
[----:B------:R-:W-:-:S02]  /*141d0*/  FMNMX.FTZ R31, R88, R31, !PT ;  /* 0x0000001f581f7209 */ /* 0x000fc40007810000 */
[C---:B------:R-:W-:Y:S02]  /*141e0*/  ISETP.GT.AND P2, PT, R27.reuse, 0x21, PT ;  /* 0x000000211b00780c */ /* 0x040fe40003f44270 */
[----:B------:R-:W-:Y:S02]  /*141f0*/  FMNMX.FTZ R31, R96, R31, !PT ;  /* 0x0000001f601f7209 */ /* 0x000fe40007810000 */
[----:B---3--:R-:W-:Y:S01]  /*14200*/  FSEL R92, R14, -INF , P2 ;  /* 0xff8000000e5c7808 */ /* 0x008fe20001000000 */
[----:B------:R-:W2:Y:S01]  /*14210*/  MUFU.TANH R20, R20 ;  /* 0x0000001400147308 */ /* 0x000ea20000002400 */
[----:B------:R-:W-:Y:S01]  /*14220*/  FMNMX.FTZ R31, R98, R31, !PT ;  /* 0x0000001f621f7209 */ /* 0x000fe20007810000 */
[----:B------:R-:W-:Y:S01]  /*14230*/  FFMA.FTZ R14, R38, R9, -R35 ;  /* 0x00000009260e7223 */ /* 0x000fe20000010823 */
[----:B------:R-:W-:Y:S02]  /*14240*/  ISETP.GT.AND P2, PT, R27, 0x29, PT ;  /* 0x000000291b00780c */ /* 0x000fe40003f44270 */
[----:B-1----:R-:W-:-:S02]  /*14250*/  FSEL R100, R13, -INF , P3 ;  /* 0xff8000000d647808 */ /* 0x002fc40001800000 */
[----:B------:R-:W-:Y:S01]  /*14260*/  FMNMX.FTZ R31, R92, R31, !PT ;  /* 0x0000001f5c1f7209 */ /* 0x000fe20007810000 */
[----:B------:R-:W1:Y:S01]  /*14270*/  MUFU.TANH R25, R25 ;  /* 0x0000001900197308 */ /* 0x000e620000002400 */
[----:B------:R-:W-:Y:S02]  /*14280*/  ISETP.GT.AND P3, PT, R27, 0x30, PT ;  /* 0x000000301b00780c */ /* 0x000fe40003f64270 */
[----:B0-----:R-:W-:Y:S02]  /*14290*/  FSEL R90, R15, -INF , P2 ;  /* 0xff8000000f5a7808 */ /* 0x001fe40001000000 */
[----:B------:R-:W-:Y:S02]  /*142a0*/  FMNMX.FTZ R31, R100, R31, !PT ;  /* 0x0000001f641f7209 */ /* 0x000fe40007810000 */
[----:B------:R-:W-:Y:S01]  /*142b0*/  ISETP.GT.AND P2, PT, R27, 0x31, PT ;  /* 0x000000311b00780c */ /* 0x000fe20003f44270 */
[----:B------:R-:W0:Y:S01]  /*142c0*/  MUFU.TANH R24, R24 ;  /* 0x0000001800187308 */ /* 0x000e220000002400 */
[----:B--2---:R-:W-:-:S02]  /*142d0*/  FSEL R20, R20, -INF , P3 ;  /* 0xff80000014147808 */ /* 0x004fc40001800000 */
[----:B------:R-:W-:Y:S02]  /*142e0*/  FMNMX.FTZ R31, R90, R31, !PT ;  /* 0x0000001f5a1f7209 */ /* 0x000fe40007810000 */
[----:B------:R-:W-:Y:S02]  /*142f0*/  ISETP.GT.AND P3, PT, R27, 0x38, PT ;  /* 0x000000381b00780c */ /* 0x000fe40003f64270 */
[----:B------:R-:W-:Y:S01]  /*14300*/  FMNMX.FTZ R31, R20, R31, !PT ;  /* 0x0000001f141f7209 */ /* 0x000fe20007810000 */
        /* <DEDUP_REMOVED lines=8> */
[----:B------:R-:W0:Y:S01]  /*14390*/  MUFU.TANH R32, R32 ;  /* 0x0000002000207308 */ /* 0x000e220000002400 */
[----:B--2---:R-:W-:Y:S02]  /*143a0*/  FSEL R28, R28, -INF , P2 ;  /* 0xff8000001c1c7808 */ /* 0x004fe40001000000 */
[----:B------:R-:W-:Y:S02]  /*143b0*/  ISETP.GT.AND P2, PT, R27, 0x41, PT ;  /* 0x000000411b00780c */ /* 0x000fe40003f44270 */
[----:B------:R-:W-:-:S03]  /*143c0*/  FMNMX.FTZ R31, R28, R31, !PT ;  /* 0x0000001f1c1f7209 */ /* 0x000fc60007810000 */
[----:B------:R-:W2:Y:S01]  /*143d0*/  MUFU.TANH R61, R61 ;  /* 0x0000003d003d7308 */ /* 0x000ea20000002400 */
[----:B-1----:R-:W-:Y:S02]  /*143e0*/  FSEL R66, R29, -INF , P3 ;  /* 0xff8000001d427808 */ /* 0x002fe40001800000 */
[----:B------:R-:W-:Y:S02]  /*143f0*/  ISETP.GT.AND P3, PT, R27, 0x48, PT ;  /* 0x000000481b00780c */ /* 0x000fe40003f64270 */
[----:B------:R-:W-:Y:S02]  /*14400*/  FMNMX.FTZ R31, R66, R31, !PT ;  /* 0x0000001f421f7209 */ /* 0x000fe40007810000 */
[----:B------:R-:W-:Y:S01]  /*14410*/  FSEL R62, R37, -INF , P3 ;  /* 0xff800000253e7808 */ /* 0x000fe20001800000 */
[----:B------:R-:W1:Y:S01]  /*14420*/  MUFU.TANH R65, R65 ;  /* 0x0000004100417308 */ /* 0x000e620000002400 */
[----:B0-----:R-:W-:Y:S02]  /*14430*/  FSEL R32, R32, -INF , P2 ;  /* 0xff80000020207808 */ /* 0x001fe40001000000 */
[----:B------:R-:W-:-:S02]  /*14440*/  ISETP.GT.AND P2, PT, R27, 0x49, PT ;  /* 0x000000491b00780c */ /* 0x000fc40003f44270 */
[----:B------:R-:W-:Y:S02]  /*14450*/  FMNMX.FTZ R31, R32, R31, !PT ;  /* 0x0000001f201f7209 */ /* 0x000fe40007810000 */
[----:B------:R-:W-:Y:S01]  /*14460*/  ISETP.GT.AND P3, PT, R27, 0x50, PT ;  /* 0x000000501b00780c */ /* 0x000fe20003f64270 */
[----:B------:R-:W0:Y:S01]  /*14470*/  MUFU.TANH R69, R69 ;  /* 0x0000004500457308 */ /* 0x000e220000002400 */
[----:B--2---:R-:W-:Y:S02]  /*14480*/  FSEL R54, R61, -INF , P2 ;  /* 0xff8000003d367808 */ /* 0x004fe40001000000 */
[----:B------:R-:W-:Y:S02]  /*14490*/  FMNMX.FTZ R31, R62, R31, !PT ;  /* 0x0000001f3e1f7209 */ /* 0x000fe40007810000 */
[----:B------:R-:W-:Y:S02]  /*144a0*/  ISETP.GT.AND P2, PT, R27, 0x51, PT ;  /* 0x000000511b00780c */ /* 0x000fe40003f44270 */
[----:B------:R-:W-:Y:S01]  /*144b0*/  FSEL R102, R39, -INF , P3 ;  /* 0xff80000027667808 */ /* 0x000fe20001800000 */
[----:B------:R-:W2:Y:S01]  /*144c0*/  MUFU.TANH R73, R73 ;  /* 0x0000004900497308 */ /* 0x000ea20000002400 */
[----:B------:R-:W-:-:S02]  /*144d0*/  FMNMX.FTZ R31, R54, R31, !PT ;  /* 0x0000001f361f7209 */ /* 0x000fc40007810000 */
[----:B------:R-:W-:Y:S02]  /*144e0*/  ISETP.GT.AND P3, PT, R27, 0x58, PT ;  /* 0x000000581b00780c */ /* 0x000fe40003f64270 */
[----:B-1----:R-:W-:Y:S02]  /*144f0*/  FSEL R104, R65, -INF , P2 ;  /* 0xff80000041687808 */ /* 0x002fe40001000000 */
[----:B------:R-:W-:Y:S01]  /*14500*/  FMNMX.FTZ R31, R102, R31, !PT ;  /* 0x0000001f661f7209 */ /* 0x000fe20007810000 */
[----:B------:R-:W1:Y:S01]  /*14510*/  MUFU.TANH R77, R77 ;  /* 0x0000004d004d7308 */ /* 0x000e620000002400 */
[----:B------:R-:W-:Y:S02]  /*14520*/  ISETP.GT.AND P2, PT, R27, 0x59, PT ;  /* 0x000000591b00780c */ /* 0x000fe40003f44270 */
[----:B------:R-:W-:Y:S02]  /*14530*/  FSEL R50, R41, -INF , P3 ;  /* 0xff80000029327808 */ /* 0x000fe40001800000 */
[----:B------:R-:W-:-:S02]  /*14540*/  FMNMX.FTZ R31, R104, R31, !PT ;  /* 0x0000001f681f7209 */ /* 0x000fc40007810000 */
[----:B------:R-:W-:Y:S01]  /*14550*/  ISETP.GT.AND P3, PT, R27, 0x60, PT ;  /* 0x000000601b00780c */ /* 0x000fe20003f64270 */
[----:B------:R-:W3:Y:S01]  /*14560*/  MUFU.TANH R81, R81 ;  /* 0x0000005100517308 */ /* 0x000ee20000002400 */
[----:B0-----:R-:W-:Y:S02]  /*14570*/  FSEL R46, R69, -INF , P2 ;  /* 0xff800000452e7808 */ /* 0x001fe40001000000 */
[----:B------:R-:W-:Y:S02]  /*14580*/  FMNMX.FTZ R31, R50, R31, !PT ;  /* 0x0000001f321f7209 */ /* 0x000fe40007810000 */
[----:B------:R-:W-:Y:S02]  /*14590*/  ISETP.GT.AND P2, PT, R27, 0x61, PT ;  /* 0x000000611b00780c */ /* 0x000fe40003f44270 */
[----:B------:R-:W-:Y:S01]  /*145a0*/  FSEL R106, R106, -INF , P3 ;  /* 0xff8000006a6a7808 */ /* 0x000fe20001800000 */
[----:B------:R-:W0:Y:S01]  /*145b0*/  MUFU.TANH R85, R85 ;  /* 0x0000005500557308 */ /* 0x000e220000002400 */
[----:B------:R-:W-:-:S02]  /*145c0*/  FMNMX.FTZ R31, R46, R31, !PT ;  /* 0x0000001f2e1f7209 */ /* 0x000fc40007810000 */
[----:B------:R-:W-:Y:S02]  /*145d0*/  ISETP.GT.AND P3, PT, R27, 0x68, PT ;  /* 0x000000681b00780c */ /* 0x000fe40003f64270 */
[----:B--2---:R-:W-:Y:S02]  /*145e0*/  FSEL R42, R73, -INF , P2 ;  /* 0xff800000492a7808 */ /* 0x004fe40001000000 */
[----:B------:R-:W-:Y:S01]  /*145f0*/  FMNMX.FTZ R31, R106, R31, !PT ;  /* 0x0000001f6a1f7209 */ /* 0x000fe20007810000 */
[----:B------:R-:W-:Y:S01]  /*14600*/  MUFU.EX2 R181, R181 ;  /* 0x000000b500b57308 */ /* 0x000fe20000000800 */
[----:B------:R-:W-:Y:S02]  /*14610*/  ISETP.GT.AND P2, PT, R27, 0x69, PT ;  /* 0x000000691b00780c */ /* 0x000fe40003f44270 */
[----:B------:R-:W-:Y:S02]  /*14620*/  FSEL R108, R108, -INF , P3 ;  /* 0xff8000006c6c7808 */ /* 0x000fe40001800000 */
[----:B------:R-:W-:-:S02]  /*14630*/  FMNMX.FTZ R31, R42, R31, !PT ;  /* 0x0000001f2a1f7209 */ /* 0x000fc40007810000 */
[----:B------:R-:W-:Y:S01]  /*14640*/  ISETP.GT.AND P3, PT, R27, 0x70, PT ;  /* 0x000000701b00780c */ /* 0x000fe20003f64270 */
[----:B------:R-:W2:Y:S01]  /*14650*/  MUFU.EX2 R64, R64 ;  /* 0x0000004000407308 */ /* 0x000ea20000000800 */
[----:B-1----:R-:W-:Y:S02]  /*14660*/  FSEL R38, R77, -INF , P2 ;  /* 0xff8000004d267808 */ /* 0x002fe40001000000 */
[----:B------:R-:W-:Y:S02]  /*14670*/  FMNMX.FTZ R31, R108, R31, !PT ;  /* 0x0000001f6c1f7209 */ /* 0x000fe40007810000 */
[----:B------:R-:W-:Y:S02]  /*14680*/  ISETP.GT.AND P2, PT, R27, 0x71, PT ;  /* 0x000000711b00780c */ /* 0x000fe40003f44270 */
[----:B------:R-:W-:Y:S01]  /*14690*/  FSEL R110, R110, -INF , P3 ;  /* 0xff8000006e6e7808 */ /* 0x000fe20001800000 */
[----:B------:R-:W1:Y:S01]  /*146a0*/  MUFU.EX2 R183, R183 ;  /* 0x000000b700b77308 */ /* 0x000e620000000800 */
[----:B------:R-:W-:-:S02]  /*146b0*/  FMNMX.FTZ R31, R38, R31, !PT ;  /* 0x0000001f261f7209 */ /* 0x000fc40007810000 */
[----:B------:R-:W-:Y:S02]  /*146c0*/  ISETP.GT.AND P3, PT, R27, 0x78, PT ;  /* 0x000000781b00780c */ /* 0x000fe40003f64270 */
[----:B---3--:R-:W-:Y:S02]  /*146d0*/  FSEL R34, R81, -INF , P2 ;  /* 0xff80000051227808 */ /* 0x008fe40001000000 */
[----:B------:R-:W-:Y:S01]  /*146e0*/  FMNMX.FTZ R31, R110, R31, !PT ;  /* 0x0000001f6e1f7209 */ /* 0x000fe20007810000 */
[----:B------:R-:W3:Y:S01]  /*146f0*/  MUFU.EX2 R2, R2 ;  /* 0x0000000200027308 */ /* 0x000ee20000000800 */
[----:B------:R-:W-:Y:S02]  /*14700*/  ISETP.GT.AND P2, PT, R27, 0x79, PT ;  /* 0x000000791b00780c */ /* 0x000fe40003f44270 */
[----:B------:R-:W-:Y:S02]  /*14710*/  FSEL R112, R112, -INF , P3 ;  /* 0xff80000070707808 */ /* 0x000fe40001800000 */
[----:B------:R-:W-:-:S02]  /*14720*/  FMNMX.FTZ R31, R34, R31, !PT ;  /* 0x0000001f221f7209 */ /* 0x000fc40007810000 */
[----:B0-----:R-:W-:Y:S01]  /*14730*/  FSEL R114, R85, -INF , P2 ;  /* 0xff80000055727808 */ /* 0x001fe20001000000 */
[----:B------:R-:W0:Y:S01]  /*14740*/  MUFU.EX2 R177, R177 ;  /* 0x000000b100b17308 */ /* 0x000e220000000800 */
[----:B------:R-:W-:-:S04]  /*14750*/  FMNMX.FTZ R31, R112, R31, !PT ;  /* 0x0000001f701f7209 */ /* 0x000fc80007810000 */
[----:B------:R-:W-:-:S03]  /*14760*/  FMNMX.FTZ R31, R114, R31, !PT ;  /* 0x0000001f721f7209 */ /* 0x000fc60007810000 */
[----:B------:R-:W4:Y:S02]  /*14770*/  MUFU.EX2 R4, R4 ;  /* 0x0000000400047308 */ /* 0x000f240000000800 */
[----:B------:R-:W2:Y:S06]  /*14780*/  SHFL.BFLY PT, R116, R31, 0x2, 0x1f ;  /* 0x0c401f001f747f89 */ /* 0x000eac00000e0000 */
[----:B------:R-:W4:Y:S08]  /*14790*/  MUFU.EX2 R179, R179 ;  /* 0x000000b300b37308 */ /* 0x000f300000000800 */
[----:B------:R-:W4:Y:S08]  /*147a0*/  MUFU.EX2 R6, R6 ;  /* 0x0000000600067308 */ /* 0x000f300000000800 */
[----:B------:R-:W-:Y:S01]  /*147b0*/  MUFU.EX2 R173, R173 ;  /* 0x000000ad00ad7308 */ /* 0x000fe20000000800 */
[----:B--2---:R-:W-:-:S05]  /*147c0*/  FMNMX.FTZ R116, R31, R116, !PT ;  /* 0x000000741f747209 */ /* 0x004fca0007810000 */
[----:B------:R-:W2:Y:S02]  /*147d0*/  SHFL.BFLY PT, R7, R116, 0x1, 0x1f ;  /* 0x0c201f0074077f89 */ /* 0x000ea400000e0000 */
[----:B------:R-:W-:Y:S08]  /*147e0*/  MUFU.EX2 R8, R8 ;  /* 0x0000000800087308 */ /* 0x000ff00000000800 */
[----:B------:R-:W-:Y:S08]  /*147f0*/  MUFU.EX2 R175, R175 ;  /* 0x000000af00af7308 */ /* 0x000ff00000000800 */
[----:B------:R-:W-:Y:S01]  /*14800*/  MUFU.EX2 R10, R10 ;  /* 0x0000000a000a7308 */ /* 0x000fe20000000800 */
[----:B--2---:R-:W-:-:S07]  /*14810*/  FMNMX.FTZ R194, R116, R7, !PT ;  /* 0x0000000774c27209 */ /* 0x004fce0007810000 */
[----:B------:R-:W-:Y:S01]  /*14820*/  MUFU.EX2 R169, R169 ;  /* 0x000000a900a97308 */ /* 0x000fe20000000800 */
[----:B------:R-:W-:Y:S01]  /*14830*/  IMAD.MOV.U32 R116, RZ, RZ, R151 ;  /* 0x000000ffff747224 */ /* 0x000fe200078e0097 */
[C---:B------:R-:W-:Y:S01]  /*14840*/  FSETP.NEU.FTZ.AND P2, PT, R194.reuse, -INF , PT ;  /* 0xff800000c200780b */ /* 0x040fe20003f5d000 */
[----:B------:R-:W-:-:S05]  /*14850*/  FMUL.FTZ R7, R194, R9 ;  /* 0x00000009c2077220 */ /* 0x000fca0000410000 */
[----:B------:R-:W-:Y:S01]  /*14860*/  MUFU.EX2 R12, R12 ;  /* 0x0000000c000c7308 */ /* 0x000fe20000000800 */
[----:B------:R-:W-:-:S05]  /*14870*/  FSEL R39, R7, RZ, P2 ;  /* 0x000000ff07277208 */ /* 0x000fca0001000000 */
[-CC-:B------:R-:W-:Y:S01]  /*14880*/  FFMA.FTZ R180, R76, R9.reuse, -R39.reuse ;  /* 0x000000094cb47223 */ /* 0x180fe20000010827 */
[-CC-:B------:R-:W-:Y:S01]  /*14890*/  FFMA.FTZ R11, R3, R9.reuse, -R39.reuse ;  /* 0x00000009030b7223 */ /* 0x180fe20000010827 */
[-CC-:B------:R-:W-:Y:S01]  /*148a0*/  FFMA.FTZ R182, R68, R9.reuse, -R39.reuse ;  /* 0x0000000944b67223 */ /* 0x180fe20000010827 */
[-CC-:B------:R-:W-:Y:S01]  /*148b0*/  FFMA.FTZ R168, R20, R9.reuse, -R39.reuse ;  /* 0x0000000914a87223 */ /* 0x180fe20000010827 */
[----:B------:R-:W-:Y:S01]  /*148c0*/  FADD.FTZ R20, R181, R64 ;  /* 0x00000040b5147221 */ /* 0x000fe20000010000 */
[-CC-:B------:R-:W-:Y:S01]  /*148d0*/  FFMA.FTZ R13, R72, R9.reuse, -R39.reuse ;  /* 0x00000009480d7223 */ /* 0x180fe20000010827 */
[----:B------:R-:W-:Y:S01]  /*148e0*/  MUFU.EX2 R180, R180 ;  /* 0x000000b400b47308 */ /* 0x000fe20000000800 */
[-CC-:B------:R-:W-:Y:S01]  /*148f0*/  FFMA.FTZ R176, R80, R9.reuse, -R39.reuse ;  /* 0x0000000950b07223 */ /* 0x180fe20000010827 */
[----:B-1----:R-:W-:Y:S01]  /*14900*/  FADD.FTZ R3, R183, R20 ;  /* 0x00000014b7037221 */ /* 0x002fe20000010000 */
[-CC-:B------:R-:W-:Y:S01]  /*14910*/  FFMA.FTZ R15, R84, R9.reuse, -R39.reuse ;  /* 0x00000009540f7223 */ /* 0x180fe20000010827 */
[-CC-:B------:R-:W-:Y:S01]  /*14920*/  FFMA.FTZ R178, R88, R9.reuse, -R39.reuse ;  /* 0x0000000958b27223 */ /* 0x180fe20000010827 */
[-C--:B------:R-:W-:Y:S01]  /*14930*/  FFMA.FTZ R25, R96, R9.reuse, -R39 ;  /* 0x0000000960197223 */ /* 0x080fe20000010827 */
[----:B---3--:R-:W-:Y:S01]  /*14940*/  FADD.FTZ R20, R2, R3 ;  /* 0x0000000302147221 */ /* 0x008fe20000010000 */
[-CC-:B------:R-:W-:Y:S01]  /*14950*/  FFMA.FTZ R172, R98, R9.reuse, -R39.reuse ;  /* 0x0000000962ac7223 */ /* 0x180fe20000010827 */
[----:B------:R-:W1:Y:S01]  /*14960*/  MUFU.EX2 R11, R11 ;  /* 0x0000000b000b7308 */ /* 0x000e620000000800 */
[-CC-:B------:R-:W-:Y:S01]  /*14970*/  FFMA.FTZ R170, R24, R9.reuse, -R39.reuse ;  /* 0x0000000918aa7223 */ /* 0x180fe20000010827 */
[----:B0-----:R-:W-:Y:S01]  /*14980*/  FADD.FTZ R3, R177, R20 ;  /* 0x00000014b1037221 */ /* 0x001fe20000010000 */
[-CC-:B------:R-:W-:Y:S01]  /*14990*/  FFMA.FTZ R27, R92, R9.reuse, -R39.reuse ;  /* 0x000000095c1b7223 */ /* 0x180fe20000010827 */
[-CC-:B------:R-:W-:Y:S01]  /*149a0*/  FFMA.FTZ R174, R100, R9.reuse, -R39.reuse ;  /* 0x0000000964ae7223 */ /* 0x180fe20000010827 */
[-C--:B------:R-:W-:Y:S01]  /*149b0*/  FFMA.FTZ R29, R90, R9.reuse, -R39 ;  /* 0x000000095a1d7223 */ /* 0x080fe20000010827 */
[----:B----4-:R-:W-:Y:S01]  /*149c0*/  FADD.FTZ R20, R4, R3 ;  /* 0x0000000304147221 */ /* 0x010fe20000010000 */
[-CC-:B------:R-:W-:Y:S01]  /*149d0*/  FFMA.FTZ R31, R94, R9.reuse, -R39.reuse ;  /* 0x000000095e1f7223 */ /* 0x180fe20000010827 */
[----:B------:R-:W0:Y:S01]  /*149e0*/  MUFU.EX2 R182, R182 ;  /* 0x000000b600b67308 */ /* 0x000e220000000800 */
[-CC-:B------:R-:W-:Y:S01]  /*149f0*/  FFMA.FTZ R33, R28, R9.reuse, -R39.reuse ;  /* 0x000000091c217223 */ /* 0x180fe20000010827 */
[----:B------:R-:W-:Y:S01]  /*14a00*/  FADD.FTZ R7, R179, R20 ;  /* 0x00000014b3077221 */ /* 0x000fe20000010000 */
[-CC-:B------:R-:W-:Y:S01]  /*14a10*/  FFMA.FTZ R164, R66, R9.reuse, -R39.reuse ;  /* 0x0000000942a47223 */ /* 0x180fe20000010827 */
[-CC-:B------:R-:W-:Y:S01]  /*14a20*/  FFMA.FTZ R35, R32, R9.reuse, -R39.reuse ;  /* 0x0000000920237223 */ /* 0x180fe20000010827 */
[-C--:B------:R-:W-:Y:S01]  /*14a30*/  FFMA.FTZ R166, R62, R9.reuse, -R39 ;  /* 0x000000093ea67223 */ /* 0x080fe20000010827 */
[----:B------:R-:W-:Y:S01]  /*14a40*/  FADD.FTZ R24, R6, R7 ;  /* 0x0000000706187221 */ /* 0x000fe20000010000 */
[----:B------:R-:W-:Y:S01]  /*14a50*/  IMAD.IADD R28, R195, 0x1, -R192 ;  /* 0x00000001c31c7824 */ /* 0x000fe200078e0ac0 */
[----:B------:R-:W2:Y:S01]  /*14a60*/  MUFU.EX2 R13, R13 ;  /* 0x0000000d000d7308 */ /* 0x000ea20000000800 */
[----:B-1----:R-:W-:Y:S01]  /*14a70*/  FADD.FTZ R3, R180, R11 ;  /* 0x0000000bb4037221 */ /* 0x002fe20000010000 */
[----:B------:R-:W-:Y:S01]  /*14a80*/  FADD.FTZ R7, R173, R24 ;  /* 0x00000018ad077221 */ /* 0x000fe20000010000 */
[----:B------:R-:W-:Y:S01]  /*14a90*/  FFMA.FTZ R37, R54, R9, -R39 ;  /* 0x0000000936257223 */ /* 0x000fe20000010827 */
[----:B------:R-:W-:-:S02]  /*14aa0*/  IMAD R28, R193, 0x80, R28 ;  /* 0x00000080c11c7824 */ /* 0x000fc400078e021c */
[-C--:B------:R-:W-:Y:S01]  /*14ab0*/  FFMA.FTZ R102, R102, R9.reuse, -R39 ;  /* 0x0000000966667223 */ /* 0x080fe20000010827 */
[----:B------:R-:W-:Y:S01]  /*14ac0*/  FADD.FTZ R24, R8, R7 ;  /* 0x0000000708187221 */ /* 0x000fe20000010000 */
[-C--:B------:R-:W-:Y:S01]  /*14ad0*/  FFMA.FTZ R104, R104, R9.reuse, -R39 ;  /* 0x0000000968687223 */ /* 0x080fe20000010827 */
[----:B------:R-:W1:Y:S01]  /*14ae0*/  MUFU.EX2 R176, R176 ;  /* 0x000000b000b07308 */ /* 0x000e620000000800 */
[----:B0-----:R-:W-:Y:S01]  /*14af0*/  FADD.FTZ R20, R182, R3 ;  /* 0x00000003b6147221 */ /* 0x001fe20000010000 */
[----:B------:R-:W-:Y:S01]  /*14b00*/  FADD.FTZ R7, R175, R24 ;  /* 0x00000018af077221 */ /* 0x000fe20000010000 */
[----:B------:R-:W-:Y:S01]  /*14b10*/  SHF.R.S32.HI R41, RZ, 0x1f, R28 ;  /* 0x0000001fff297819 */ /* 0x000fe2000001141c */
[-CC-:B------:R-:W-:Y:S01]  /*14b20*/  FFMA.FTZ R50, R50, R9.reuse, -R39.reuse ;  /* 0x0000000932327223 */ /* 0x180fe20000010827 */
[-C--:B------:R-:W-:Y:S01]  /*14b30*/  FFMA.FTZ R46, R46, R9.reuse, -R39 ;  /* 0x000000092e2e7223 */ /* 0x080fe20000010827 */
[----:B------:R-:W-:Y:S01]  /*14b40*/  FADD.FTZ R24, R10, R7 ;  /* 0x000000070a187221 */ /* 0x000fe20000010000 */
[----:B------:R-:W-:Y:S01]  /*14b50*/  LEA.HI R7, R41, R28, RZ, 0x7 ;  /* 0x0000001c29077211 */ /* 0x000fe200078f38ff */
[----:B------:R-:W0:Y:S01]  /*14b60*/  MUFU.EX2 R15, R15 ;  /* 0x0000000f000f7308 */ /* 0x000e220000000800 */
[----:B--2---:R-:W-:Y:S01]  /*14b70*/  FADD.FTZ R3, R13, R20 ;  /* 0x000000140d037221 */ /* 0x004fe20000010000 */
[----:B------:R-:W-:Y:S01]  /*14b80*/  FADD.FTZ R43, R169, R24 ;  /* 0x00000018a92b7221 */ /* 0x000fe20000010000 */
[--C-:B------:R-:W-:Y:S01]  /*14b90*/  FFMA.FTZ R106, R106, R9, -R39.reuse ;  /* 0x000000096a6a7223 */ /* 0x100fe20000010827 */
[----:B------:R-:W-:Y:S01]  /*14ba0*/  F2FP.BF16.F32.PACK_AB R183, R2, R183 ;  /* 0x000000b702b7723e */ /* 0x000fe200000010ff */
[-C--:B------:R-:W-:Y:S01]  /*14bb0*/  FFMA.FTZ R42, R42, R9.reuse, -R39 ;  /* 0x000000092a2a7223 */ /* 0x080fe20000010827 */
[----:B------:R-:W-:Y:S01]  /*14bc0*/  FADD.FTZ R24, R12, R43 ;  /* 0x0000002b0c187221 */ /* 0x000fe20000010000 */
[-C--:B------:R-:W-:Y:S01]  /*14bd0*/  FFMA.FTZ R108, R108, R9.reuse, -R39 ;  /* 0x000000096c6c7223 */ /* 0x080fe20000010827 */
[----:B------:R-:W2:Y:S01]  /*14be0*/  MUFU.EX2 R178, R178 ;  /* 0x000000b200b27308 */ /* 0x000ea20000000800 */
[----:B-1----:R-:W-:Y:S01]  /*14bf0*/  FADD.FTZ R20, R176, R3 ;  /* 0x00000003b0147221 */ /* 0x002fe20000010000 */
[-CC-:B------:R-:W-:Y:S01]  /*14c00*/  FFMA.FTZ R38, R38, R9.reuse, -R39.reuse ;  /* 0x0000000926267223 */ /* 0x180fe20000010827 */
[-CC-:B------:R-:W-:Y:S01]  /*14c10*/  FFMA.FTZ R110, R110, R9.reuse, -R39.reuse ;  /* 0x000000096e6e7223 */ /* 0x180fe20000010827 */
[-CC-:B------:R-:W-:Y:S01]  /*14c20*/  FFMA.FTZ R34, R34, R9.reuse, -R39.reuse ;  /* 0x0000000922227223 */ /* 0x180fe20000010827 */
[-CC-:B------:R-:W-:Y:S01]  /*14c30*/  FFMA.FTZ R112, R112, R9.reuse, -R39.reuse ;  /* 0x0000000970707223 */ /* 0x180fe20000010827 */
[----:B------:R-:W-:Y:S01]  /*14c40*/  FFMA.FTZ R114, R114, R9, -R39 ;  /* 0x0000000972727223 */ /* 0x000fe20000010827 */
[----:B------:R-:W-:Y:S01]  /*14c50*/  F2FP.BF16.F32.PACK_AB R182, R13, R182 ;  /* 0x000000b60db6723e */ /* 0x000fe200000010ff */
[----:B------:R-:W1:Y:S01]  /*14c60*/  MUFU.EX2 R25, R25 ;  /* 0x0000001900197308 */ /* 0x000e620000000800 */
[----:B0-----:R-:W-:Y:S01]  /*14c70*/  FADD.FTZ R3, R15, R20 ;  /* 0x000000140f037221 */ /* 0x001fe20000010000 */
[----:B------:R-:W-:Y:S01]  /*14c80*/  SHF.R.S32.HI R7, RZ, 0x7, R7 ;  /* 0x00000007ff077819 */ /* 0x000fe20000011407 */
[--C-:B------:R-:W-:Y:S01]  /*14c90*/  IMAD.MOV.U32 R100, RZ, RZ, R151.reuse ;  /* 0x000000ffff647224 */ /* 0x100fe200078e0097 */
[----:B------:R-:W-:Y:S01]  /*14ca0*/  F2FP.BF16.F32.PACK_AB R177, R4, R177 ;  /* 0x000000b104b1723e */ /* 0x000fe200000010ff */
[----:B------:R-:W-:Y:S01]  /*14cb0*/  IMAD.MOV.U32 R98, RZ, RZ, R151 ;  /* 0x000000ffff627224 */ /* 0x000fe200078e0097 */
[----:B------:R-:W-:Y:S01]  /*14cc0*/  F2FP.BF16.F32.PACK_AB R175, R10, R175 ;  /* 0x000000af0aaf723e */ /* 0x000fe200000010ff */
[----:B------:R-:W-:Y:S01]  /*14cd0*/  VIADD R10, R150, 0xfffffffe ;  /* 0xfffffffe960a7836 */ /* 0x000fe20000000000 */
[----:B------:R-:W0:Y:S01]  /*14ce0*/  MUFU.EX2 R172, R172 ;  /* 0x000000ac00ac7308 */ /* 0x000e220000000800 */
[----:B--2---:R-:W-:Y:S01]  /*14cf0*/  FADD.FTZ R20, R178, R3 ;  /* 0x00000003b2147221 */ /* 0x004fe20000010000 */
[----:B------:R-:W-:Y:S01]  /*14d00*/  F2FP.BF16.F32.PACK_AB R180, R11, R180 ;  /* 0x000000b40bb4723e */ /* 0x000fe200000010ff */
[--C-:B------:R-:W-:Y:S01]  /*14d10*/  IMAD.MOV.U32 R150, RZ, RZ, R151.reuse ;  /* 0x000000ffff967224 */ /* 0x100fe200078e0097 */
[----:B------:R-:W-:Y:S01]  /*14d20*/  F2FP.BF16.F32.PACK_AB R181, R64, R181 ;  /* 0x000000b540b5723e */ /* 0x000fe200000010ff */
[--C-:B------:R-:W-:Y:S01]  /*14d30*/  IMAD.MOV.U32 R96, RZ, RZ, R151.reuse ;  /* 0x000000ffff607224 */ /* 0x100fe200078e0097 */
[----:B------:R-:W-:Y:S01]  /*14d40*/  F2FP.BF16.F32.PACK_AB R179, R6, R179 ;  /* 0x000000b306b3723e */ /* 0x000fe200000010ff */
[--C-:B------:R-:W-:Y:S01]  /*14d50*/  IMAD.MOV.U32 R94, RZ, RZ, R151.reuse ;  /* 0x000000ffff5e7224 */ /* 0x100fe200078e0097 */
[----:B------:R-:W2:Y:S01]  /*14d60*/  MUFU.EX2 R27, R27 ;  /* 0x0000001b001b7308 */ /* 0x000ea20000000800 */
[----:B-1----:R-:W-:Y:S01]  /*14d70*/  FADD.FTZ R3, R25, R20 ;  /* 0x0000001419037221 */ /* 0x002fe20000010000 */
[----:B------:R-:W-:Y:S01]  /*14d80*/  F2FP.BF16.F32.PACK_AB R173, R8, R173 ;  /* 0x000000ad08ad723e */ /* 0x000fe200000010ff */
[--C-:B------:R-:W-:Y:S01]  /*14d90*/  IMAD.MOV.U32 R92, RZ, RZ, R151.reuse ;  /* 0x000000ffff5c7224 */ /* 0x100fe200078e0097 */
[----:B------:R-:W-:Y:S01]  /*14da0*/  F2FP.BF16.F32.PACK_AB R169, R12, R169 ;  /* 0x000000a90ca9723e */ /* 0x000fe200000010ff */
[--C-:B------:R-:W-:Y:S01]  /*14db0*/  IMAD.MOV.U32 R90, RZ, RZ, R151.reuse ;  /* 0x000000ffff5a7224 */ /* 0x100fe200078e0097 */
[----:B------:R-:W-:Y:S01]  /*14dc0*/  F2FP.BF16.F32.PACK_AB R176, R15, R176 ;  /* 0x000000b00fb0723e */ /* 0x000fe200000010ff */
[----:B------:R-:W-:Y:S01]  /*14dd0*/  IMAD.MOV.U32 R88, RZ, RZ, R151 ;  /* 0x000000ffff587224 */ /* 0x000fe200078e0097 */
[----:B------:R-:W1:Y:S01]  /*14de0*/  MUFU.EX2 R171, R171 ;  /* 0x000000ab00ab7308 */ /* 0x000e620000000800 */
[----:B0-----:R-:W-:Y:S01]  /*14df0*/  FADD.FTZ R20, R172, R3 ;  /* 0x00000003ac147221 */ /* 0x001fe20000010000 */
[----:B------:R-:W-:-:S06]  /*14e00*/  F2FP.BF16.F32.PACK_AB R178, R25, R178 ;  /* 0x000000b219b2723e */ /* 0x000fcc00000010ff */
        /* <DEDUP_REMOVED lines=16> */
[----:B--2---:R-:W-:-:S07]  /*14f10*/  FADD.FTZ R0, R168, R3 ;  /* 0x00000003a8007221 */ /* 0x004fce0000010000 */
[----:B------:R-:W2:Y:S01]  /*14f20*/  MUFU.EX2 R167, R167 ;  /* 0x000000a700a77308 */ /* 0x000ea20000000800 */
[C---:B-1----:R-:W-:Y:S01]  /*14f30*/  FADD.FTZ R20, R26.reuse, R45 ;  /* 0x0000002d1a147221 */ /* 0x042fe20000010000 */
[----:B------:R-:W-:-:S06]  /*14f40*/  F2FP.BF16.F32.PACK_AB R165, R26, R165 ;  /* 0x000000a51aa5723e */ /* 0x000fcc00000010ff */
[----:B------:R-:W1:Y:S01]  /*14f50*/  MUFU.EX2 R170, R170 ;  /* 0x000000aa00aa7308 */ /* 0x000e620000000800 */
[C---:B0-----:R-:W-:Y:S01]  /*14f60*/  FADD.FTZ R3, R31.reuse, R0 ;  /* 0x000000001f037221 */ /* 0x041fe20000010000 */
[----:B------:R-:W-:-:S06]  /*14f70*/  F2FP.BF16.F32.PACK_AB R168, R31, R168 ;  /* 0x000000a81fa8723e */ /* 0x000fcc00000010ff */
[----:B------:R-:W0:Y:S01]  /*14f80*/  MUFU.EX2 R30, R30 ;  /* 0x0000001e001e7308 */ /* 0x000e220000000800 */
[----:B--2---:R-:W-:-:S07]  /*14f90*/  FADD.FTZ R45, R167, R20 ;  /* 0x00000014a72d7221 */ /* 0x004fce0000010000 */
[----:B------:R-:W2:Y:S01]  /*14fa0*/  MUFU.EX2 R33, R33 ;  /* 0x0000002100217308 */ /* 0x000ea20000000800 */
[----:B-1----:R-:W-:-:S07]  /*14fb0*/  FADD.FTZ R0, R170, R3 ;  /* 0x00000003aa007221 */ /* 0x002fce0000010000 */
[----:B------:R-:W1:Y:S01]  /*14fc0*/  MUFU.EX2 R161, R161 ;  /* 0x000000a100a17308 */ /* 0x000e620000000800 */
[C---:B0-----:R-:W-:Y:S01]  /*14fd0*/  FADD.FTZ R20, R30.reuse, R45 ;  /* 0x0000002d1e147221 */ /* 0x041fe20000010000 */
        /* <DEDUP_REMOVED lines=26> */
[----:B------:R2:W3:Y:S01]  /*15180*/  MUFU.EX2 R41, R104 ;  /* 0x0000006800297308 */ /* 0x0004e20000000800 */
[----:B-1----:R-:W-:-:S07]  /*15190*/  FADD.FTZ R0, R102, R3 ;  /* 0x0000000366007221 */ /* 0x002fce0000010000 */
[----:B------:R-:W1:Y:S01]  /*151a0*/  MUFU.EX2 R159, R159 ;  /* 0x0000009f009f7308 */ /* 0x000e620000000800 */
[C---:B0-----:R-:W-:Y:S01]  /*151b0*/  FADD.FTZ R2, R44.reuse, R47 ;  /* 0x0000002f2c027221 */ /* 0x041fe20000010000 */
[----:B------:R-:W-:Y:S01]  /*151c0*/  F2FP.BF16.F32.PACK_AB R157, R44, R157 ;  /* 0x0000009d2c9d723e */ /* 0x000fe200000010ff */
[----:B--2---:R-:W-:-:S05]  /*151d0*/  IMAD.MOV.U32 R104, RZ, RZ, R151 ;  /* 0x000000ffff687224 */ /* 0x004fca00078e0097 */
        /* <DEDUP_REMOVED lines=23> */
[----:B------:R-:W-:Y:S01]  /*15350*/  F2FP.BF16.F32.PACK_AB R156, R39, R106 ;  /* 0x0000006a279c723e */ /* 0x000fe200000010ff */
[----:B------:R-:W-:-:S05]  /*15360*/  IMAD.MOV.U32 R106, RZ, RZ, R151 ;  /* 0x000000ffff6a7224 */ /* 0x000fca00078e0097 */
[----:B------:R-:W0:Y:S01]  /*15370*/  MUFU.EX2 R110, R110 ;  /* 0x0000006e006e7308 */ /* 0x000e220000000800 */
[----:B--2---:R-:W-:-:S07]  /*15380*/  FADD.FTZ R0, R108, R49 ;  /* 0x000000316c007221 */ /* 0x004fce0000010000 */
[----:B------:R-:W2:Y:S01]  /*15390*/  MUFU.EX2 R47, R34 ;  /* 0x00000022002f7308 */ /* 0x000ea20000000800 */
[C---:B-1----:R-:W-:Y:S01]  /*153a0*/  FADD.FTZ R13, R45.reuse, R0 ;  /* 0x000000002d0d7221 */ /* 0x042fe20000010000 */
[----:B------:R-:W-:Y:S01]  /*153b0*/  F2FP.BF16.F32.PACK_AB R158, R45, R108 ;  /* 0x0000006c2d9e723e */ /* 0x000fe200000010ff */
[----:B------:R-:W-:-:S05]  /*153c0*/  IMAD.MOV.U32 R108, RZ, RZ, R151 ;  /* 0x000000ffff6c7224 */ /* 0x000fca00078e0097 */
[----:B------:R-:W1:Y:S01]  /*153d0*/  MUFU.EX2 R112, R112 ;  /* 0x0000007000707308 */ /* 0x000e620000000800 */
[----:B0-----:R-:W-:-:S07]  /*153e0*/  FADD.FTZ R0, R110, R13 ;  /* 0x0000000d6e007221 */ /* 0x001fce0000010000 */
[----:B------:R-:W0:Y:S01]  /*153f0*/  MUFU.EX2 R155, R155 ;  /* 0x0000009b009b7308 */ /* 0x000e220000000800 */
[C---:B--2---:R-:W-:Y:S01]  /*15400*/  FADD.FTZ R13, R47.reuse, R0 ;  /* 0x000000002f0d7221 */ /* 0x044fe20000010000 */
[----:B------:R-:W-:Y:S01]  /*15410*/  F2FP.BF16.F32.PACK_AB R152, R47, R110 ;  /* 0x0000006e2f98723e */ /* 0x000fe200000010ff */
[----:B------:R-:W-:Y:S02]  /*15420*/  IMAD.MOV.U32 R0, RZ, RZ, 0x3f800000 ;  /* 0x3f800000ff007424 */ /* 0x000fe400078e00ff */
[----:B------:R-:W-:-:S03]  /*15430*/  IMAD.MOV.U32 R110, RZ, RZ, R151 ;  /* 0x000000ffff6e7224 */ /* 0x000fc600078e0097 */
[----:B------:R2:W3:Y:S01]  /*15440*/  MUFU.EX2 R11, R114 ;  /* 0x00000072000b7308 */ /* 0x0004e20000000800 */
[----:B-1----:R-:W-:Y:S01]  /*15450*/  FADD.FTZ R4, R112, R13 ;  /* 0x0000000d70047221 */ /* 0x002fe20000010000 */
[----:B------:R-:W-:-:S04]  /*15460*/  VIMNMX R13, RZ, R7, !PT ;  /* 0x00000007ff0d7248 */ /* 0x000fc80007fe0100 */
[----:B------:R-:W-:Y:S02]  /*15470*/  ISETP.GE.AND P2, PT, R10, R13, PT ;  /* 0x0000000d0a00720c */ /* 0x000fe40003f46270 */
[----:B------:R-:W1:Y:S01]  /*15480*/  MUFU.EX2 R56, R56 ;  /* 0x0000003800387308 */ /* 0x000e620000000800 */
[----:B0-----:R-:W-:Y:S01]  /*15490*/  FADD.FTZ R3, R155, R2 ;  /* 0x000000029b037221 */ /* 0x001fe20000010000 */
[----:B------:R-:W-:Y:S02]  /*154a0*/  IMAD.MOV.U32 R2, RZ, RZ, 0x3f800000 ;  /* 0x3f800000ff027424 */ /* 0x000fe400078e00ff */
[--C-:B--2---:R-:W-:Y:S01]  /*154b0*/  IMAD.MOV.U32 R114, RZ, RZ, R151.reuse ;  /* 0x000000ffff727224 */ /* 0x104fe200078e0097 */
[C---:B---3--:R-:W-:Y:S01]  /*154c0*/  F2FP.BF16.F32.PACK_AB R154, R11.reuse, R112 ;  /* 0x000000700b9a723e */ /* 0x048fe200000010ff */
[----:B------:R-:W-:Y:S01]  /*154d0*/  FADD.FTZ R4, R11, R4 ;  /* 0x000000040b047221 */ /* 0x000fe20000010000 */
[----:B------:R-:W-:Y:S02]  /*154e0*/  IMAD.MOV.U32 R112, RZ, RZ, R151 ;  /* 0x000000ffff707224 */ /* 0x000fe400078e0097 */
[C---:B-1----:R-:W-:Y:S01]  /*154f0*/  FADD.FTZ R3, R56.reuse, R3 ;  /* 0x0000000338037221 */ /* 0x042fe20000010000 */
[----:B------:R-:W-:Y:S01]  /*15500*/  F2FP.BF16.F32.PACK_AB R155, R56, R155 ;  /* 0x0000009b389b723e */ /* 0x000fe200000010ff */
[----:B------:R-:W-:Y:S06]  /*15510*/  @!P2 BRA `(.L_x_2384) ;  /* 0x000000380000a947 */ /* 0x000fec0003800000 */
[----:B------:R-:W-:Y:S01]  /*15520*/  BSSY B1, `(.L_x_2385) ;  /* 0x000037e000017945 */ /* 0x000fe20003800000 */
        /* <DEDUP_REMOVED lines=38> */
.L_x_2396:
[----:B------:R-:W-:-:S05]  /*15790*/  VIADD R8, R20, 0x1 ;  /* 0x0000000114087836 */ /* 0x000fca0000000000 */
[----:B------:R-:W-:-:S04]  /*157a0*/  ISETP.NE.AND P2, PT, R8, 0x2, PT ;  /* 0x000000020800780c */ /* 0x000fc80003f45270 */
[----:B------:R-:W-:Y:S02]  /*157b0*/  SEL R188, RZ, 0x1, P2 ;  /* 0x00000001ffbc7807 */ /* 0x000fe40001000000 */
[----:B------:R-:W-:Y:S02]  /*157c0*/  SEL R185, R8, RZ, P2 ;  /* 0x000000ff08b97207 */ /* 0x000fe40001000000 */
[----:B------:R-:W-:Y:S01]  /*157d0*/  LOP3.LUT R188, R15, R188, RZ, 0x3c, !PT ;  /* 0x000000bc0fbc7212 */ /* 0x000fe200078e3cff */
[----:B------:R-:W-:Y:S06]  /*157e0*/  @!P0 BRA `(.L_x_2386) ;  /* 0x0000000000048947 */ /* 0x000fec0003800000 */
[----:B------:R-:W-:Y:S01]  /*157f0*/  BPT.TRAP 0x1 ;  /* 0x000000040000795c */ /* 0x000fe20000300000 */
.L_x_2386:
[----:B------:R-:W-:Y:S01]  /*15800*/  IMAD R14, R185, 0x8, R18 ;  /* 0x00000008b90e7824 */ /* 0x000fe200078e0212 */
[----:B------:R-:W-:-:S04]  /*15810*/  SHF.L.U32 R11, R188, 0x1f, RZ ;  /* 0x0000001fbc0b7819 */ /* 0x000fc800000006ff */
[----:B------:R0:W1:Y:S01]  /*15820*/  SYNCS.PHASECHK.TRANS64.TRYWAIT P2, [R14+URZ+0x34830], R11 ;  /* 0x0348300b0e0075a7 */ /* 0x000062000804017f */
[----:B------:R-:W-:Y:S05]  /*15830*/  @!P0 BRA `(.L_x_2387) ;  /* 0x0000000000048947 */ /* 0x000fea0003800000 */
[----:B------:R-:W-:Y:S01]  /*15840*/  BPT.TRAP 0x1 ;  /* 0x000000040000795c */ /* 0x000fe20000300000 */
.L_x_2387:
[----:B------:R-:W-:Y:S01]  /*15850*/  BSSY B2, `(.L_x_2388) ;  /* 0x0000006000027945 */ /* 0x000fe20003800000 */
[----:B------:R-:W-:Y:S02]  /*15860*/  IMAD R8, R185, 0xc00, R5 ;  /* 0x00000c00b9087824 */ /* 0x000fe400078e0205 */
[----:B------:R-:W-:Y:S01]  /*15870*/  IMAD.MOV.U32 R9, RZ, RZ, 0x40000040 ;  /* 0x40000040ff097424 */ /* 0x000fe200078e00ff */
[----:B-1----:R-:W-:Y:S06]  /*15880*/  @P2 BRA `(.L_x_2389) ;  /* 0x0000000000082947 */ /* 0x002fec0003800000 */
[----:B------:R-:W1:Y:S02]  /*15890*/  SYNCS.PHASECHK.TRANS64.TRYWAIT P2, [R14+URZ+0x34830], R11 ;  /* 0x0348300b0e0075a7 */ /* 0x000e64000804017f */
[----:B-1----:R-:W-:Y:S05]  /*158a0*/  @!P2 BRA `(.L_x_2390) ;  /* 0x000000f800d0a947 */ /* 0x002fea0003800000 */
.L_x_2389:
[----:B------:R-:W-:Y:S05]  /*158b0*/  BSYNC B2 ;  /* 0x0000000000027941 */ /* 0x000fea0003800000 */
.L_x_2388:
        /* <DEDUP_REMOVED lines=8> */
[----:B------:R-:W5:Y:S01]  /*15940*/  LDL.64 R232, [R1+0x10] ;  /* 0x0000100001e87983 */ /* 0x000f620000100a00 */
[----:B--2---:R-:W-:Y:S02]  /*15950*/  R2UR UR4, R24 ;  /* 0x00000000180472ca */ /* 0x004fe400000e0000 */
[----:B------:R-:W-:Y:S02]  /*15960*/  R2UR UR5, R25 ;  /* 0x00000000190572ca */ /* 0x000fe400000e0000 */
[----:B------:R-:W-:-:S11]  /*15970*/  WARPGROUP.ARRIVE ;  /* 0x00000000000079c5 */ /* 0x000fd60000000000 */
[----:B------:R-:W-:Y:S01]  /*15980*/  HGMMA.64x128x16.F32.BF16 R24, gdesc[UR4], RZ, !UPT, gsb0 ;  /* 0x01e00000041879f0 */ /* 0x000fe2000c0018ff */
[----:B------:R-:W-:Y:S02]  /*15990*/  R2UR UR6, R10 ;  /* 0x000000000a0672ca */ /* 0x000fe400000e0000 */
[----:B------:R-:W-:Y:S02]  /*159a0*/  R2UR UR7, R11 ;  /* 0x000000000b0772ca */ /* 0x000fe400000e0000 */
[----:B---3--:R-:W-:Y:S02]  /*159b0*/  R2UR UR4, R230 ;  /* 0x00000000e60472ca */ /* 0x008fe400000e0000 */
[----:B------:R-:W-:Y:S01]  /*159c0*/  R2UR UR5, R231 ;  /* 0x00000000e70572ca */ /* 0x000fe200000e0000 */
[----:B------:R-:W-:Y:S01]  /*159d0*/  VIADD R10, R8, 0x4 ;  /* 0x00000004080a7836 */ /* 0x000fe20000000000 */
[----:B------:R-:W2:Y:S01]  /*159e0*/  LDL.64 R230, [R1+0x8] ;  /* 0x0000080001e67983 */ /* 0x000ea20000100a00 */
        /* <DEDUP_REMOVED lines=8> */
[----:B------:R-:W-:Y:S01]  /*15a70*/  VIADD R10, R8, 0x6 ;  /* 0x00000006080a7836 */ /* 0x000fe20000000000 */
[----:B------:R-:W3:Y:S01]  /*15a80*/  LDL.64 R228, [R1] ;  /* 0x0000000001e47983 */ /* 0x000ee20000100a00 */
        /* <DEDUP_REMOVED lines=24> */
[----:B--2---:R-:W-:Y:S02]  /*15c10*/  R2UR UR4, R230 ;  /* 0x00000000e60472ca */ /* 0x004fe400000e0000 */
        /* <DEDUP_REMOVED lines=125> */
.L_x_2391:
[----:B------:R-:W-:Y:S01]  /*163f0*/  SHF.L.U32 R0, R15, 0x1f, RZ ;  /* 0x0000001f0f007819 */ /* 0x000fe200000006ff */
[----:B------:R-:W-:-:S04]  /*16400*/  IMAD R15, R20, 0x8, R18 ;  /* 0x00000008140f7824 */ /* 0x000fc800078e0212 */
[----:B------:R0:W1:Y:S01]  /*16410*/  SYNCS.PHASECHK.TRANS64.TRYWAIT P2, [R15+URZ+0x34850], R0 ;  /* 0x034850000f0075a7 */ /* 0x000062000804017f */
[----:B------:R-:W-:Y:S05]  /*16420*/  @!P0 BRA `(.L_x_2392) ;  /* 0x0000000000048947 */ /* 0x000fea0003800000 */
[----:B------:R-:W-:Y:S01]  /*16430*/  BPT.TRAP 0x1 ;  /* 0x000000040000795c */ /* 0x000fe20000300000 */
.L_x_2392:
[----:B------:R-:W-:Y:S04]  /*16440*/  BSSY B2, `(.L_x_2393) ;  /* 0x0000004000027945 */ /* 0x000fe80003800000 */
[----:B-1----:R-:W-:Y:S05]  /*16450*/  @P2 BRA `(.L_x_2394) ;  /* 0x0000000000082947 */ /* 0x002fea0003800000 */
[----:B------:R-:W1:Y:S02]  /*16460*/  SYNCS.PHASECHK.TRANS64.TRYWAIT P2, [R15+URZ+0x34850], R0 ;  /* 0x034850000f0075a7 */ /* 0x000e64000804017f */
[----:B-1----:R-:W-:Y:S05]  /*16470*/  @!P2 BRA `(.L_x_2395) ;  /* 0x000000ec00f0a947 */ /* 0x002fea0003800000 */
.L_x_2394:
[----:B------:R-:W-:Y:S05]  /*16480*/  BSYNC B2 ;  /* 0x0000000000027941 */ /* 0x000fea0003800000 */
.L_x_2393:
[----:B01----:R-:W-:Y:S01]  /*16490*/  VIADD R0, R18, 0x400 ;  /* 0x0000040012007836 */ /* 0x003fe20000000000 */
[----:B------:R-:W-:Y:S01]  /*164a0*/  WARPGROUP.ARRIVE ;  /* 0x00000000000079c5 */ /* 0x000fe20000000000 */
[----:B------:R-:W-:Y:S02]  /*164b0*/  IMAD.MOV.U32 R11, RZ, RZ, 0x40000040 ;  /* 0x40000040ff0b7424 */ /* 0x000fe400078e00ff */
[----:B------:R-:W-:Y:S01]  /*164c0*/  FMUL.FTZ R21, R30, UR39 ;  /* 0x000000271e157c20 */ /* 0x000fe20008410000 */
[----:B------:R-:W-:Y:S01]  /*164d0*/  FMUL.FTZ R30, R33, UR39 ;  /* 0x00000027211e7c20 */ /* 0x000fe20008410000 */
[----:B------:R-:W-:Y:S01]  /*164e0*/  SHF.R.U32.HI R0, RZ, 0x4, R0 ;  /* 0x00000004ff007819 */ /* 0x000fe20000011600 */
[----:B------:R-:W-:Y:S01]  /*164f0*/  FMUL.FTZ R33, R36, UR39 ;  /* 0x0000002724217c20 */ /* 0x000fe20008410000 */
[----:B------:R-:W-:Y:S01]  /*16500*/  FMUL.FTZ R36, R40, UR39 ;  /* 0x0000002728247c20 */ /* 0x000fe20008410000 */
[----:B------:R-:W-:Y:S01]  /*16510*/  FMUL.FTZ R40, R47, UR39 ;  /* 0x000000272f287c20 */ /* 0x000fe20008410000 */
[----:B------:R-:W-:Y:S01]  /*16520*/  LOP3.LUT R0, R0, 0x3fff, RZ, 0xc0, !PT ;  /* 0x00003fff00007812 */ /* 0x000fe200078ec0ff */
[----:B------:R-:W-:Y:S01]  /*16530*/  FMUL.FTZ R47, R49, UR39 ;  /* 0x00000027312f7c20 */ /* 0x000fe20008410000 */
[----:B------:R-:W-:Y:S01]  /*16540*/  FMUL.FTZ R49, R52, UR39 ;  /* 0x0000002734317c20 */ /* 0x000fe20008410000 */
[----:B------:R-:W-:Y:S01]  /*16550*/  FMUL.FTZ R2, R26, UR39 ;  /* 0x000000271a027c20 */ /* 0x000fe20008410000 */
[----:B------:R-:W-:Y:S01]  /*16560*/  LOP3.LUT R9, R0, 0x4000000, RZ, 0xfc, !PT ;  /* 0x0400000000097812 */ /* 0x000fe200078efcff */
[----:B------:R-:W-:Y:S01]  /*16570*/  FMUL.FTZ R0, R24, UR39 ;  /* 0x0000002718007c20 */ /* 0x000fe20008410000 */
[----:B------:R-:W-:Y:S01]  /*16580*/  FMUL.FTZ R24, R28, UR39 ;  /* 0x000000271c187c20 */ /* 0x000fe20008410000 */
[----:B------:R-:W-:Y:S01]  /*16590*/  FMUL.FTZ R28, R32, UR39 ;  /* 0x00000027201c7c20 */ /* 0x000fe20008410000 */
[----:B------:R-:W-:Y:S01]  /*165a0*/  FMUL.FTZ R32, R39, UR39 ;  /* 0x0000002727207c20 */ /* 0x000fe20008410000 */
[----:B------:R-:W-:-:S02]  /*165b0*/  IMAD R8, R20, 0x800, R9 ;  /* 0x0000080014087824 */ /* 0x000fc400078e0209 */
[----:B------:R-:W-:Y:S01]  /*165c0*/  FMUL.FTZ R39, R46, UR39 ;  /* 0x000000272e277c20 */ /* 0x000fe20008410000 */
[----:B------:R-:W-:Y:S01]  /*165d0*/  IMAD.MOV.U32 R9, RZ, RZ, 0x40000040 ;  /* 0x40000040ff097424 */ /* 0x000fe200078e00ff */
[----:B------:R-:W0:Y:S01]  /*165e0*/  MUFU.TANH R0, R0 ;  /* 0x0000000000007308 */ /* 0x000e220000002400 */
[C---:B------:R-:W-:Y:S01]  /*165f0*/  VIADD R10, R8.reuse, 0x80 ;  /* 0x00000080080a7836 */ /* 0x040fe20000000000 */
[----:B------:R-:W-:Y:S01]  /*16600*/  R2UR UR6, R8 ;  /* 0x00000000080672ca */ /* 0x000fe200000e0000 */
[----:B------:R-:W-:Y:S01]  /*16610*/  FMUL.FTZ R46, R54, UR39 ;  /* 0x00000027362e7c20 */ /* 0x000fe20008410000 */
[----:B------:R-:W-:Y:S01]  /*16620*/  R2UR UR7, R9 ;  /* 0x00000000090772ca */ /* 0x000fe200000e0000 */
        /* <DEDUP_REMOVED lines=12> */
[----:B------:R-:W-:Y:S01]  /*166f0*/  HGMMA.64x128x16.F32.BF16 R88, R180, gdesc[UR4].tnspB, R88, gsb0 ;  /* 0x41e00004b4587df0 */ /* 0x000fe20008001858 */
[----:B------:R-:W-:Y:S01]  /*16700*/  R2UR UR6, R10 ;  /* 0x000000000a0672ca */ /* 0x000fe200000e0000 */
[----:B------:R-:W-:Y:S01]  /*16710*/  VIADD R10, R8, 0x100 ;  /* 0x00000100080a7836 */ /* 0x000fe20000000000 */
[----:B------:R-:W-:Y:S01]  /*16720*/  R2UR UR7, R11 ;  /* 0x000000000b0772ca */ /* 0x000fe200000e0000 */
[----:B------:R-:W-:-:S02]  /*16730*/  IMAD.MOV.U32 R11, RZ, RZ, 0x40000040 ;  /* 0x40000040ff0b7424 */ /* 0x000fc400078e00ff */
        /* <DEDUP_REMOVED lines=20> */
[----:B------:R-:W-:-:S02]  /*16880*/  @!P1 VIADD R14, R14, 0x34840 ;  /* 0x000348400e0e9836 */ /* 0x000fc40000000000 */
[----:B------:R-:W-:-:S03]  /*16890*/  @!P1 VIADD R15, R15, 0x34860 ;  /* 0x000348600f0f9836 */ /* 0x000fc60000000000 */
[----:B------:R-:W-:Y:S01]  /*168a0*/  @!P1 PRMT R14, RZ, 0x654, R14 ;  /* 0x00000654ff0e9816 */ /* 0x000fe2000000000e */
[----:B------:R-:W-:Y:S01]  /*168b0*/  MUFU.TANH R33, R33 ;  /* 0x0000002100217308 */ /* 0x000fe20000002400 */
[----:B------:R-:W-:-:S07]  /*168c0*/  @!P1 PRMT R15, RZ, 0x654, R15 ;  /* 0x00000654ff0f9816 */ /* 0x000fce000000000f */
[----:B------:R-:W5:Y:S08]  /*168d0*/  MUFU.TANH R34, R34 ;  /* 0x0000002200227308 */ /* 0x000f700000002400 */
[----:B------:R-:W-:Y:S08]  /*168e0*/  MUFU.TANH R36, R36 ;  /* 0x0000002400247308 */ /* 0x000ff00000002400 */
        /* <DEDUP_REMOVED lines=17> */
[----:B------:R-:W-:Y:S02]  /*16a00*/  R2UR UR6, R10 ;  /* 0x000000000a0672ca */ /* 0x000fe400000e0000 */
[----:B------:R-:W-:Y:S01]  /*16a10*/  R2UR UR7, R11 ;  /* 0x000000000b0772ca */ /* 0x000fe200000e0000 */
[----:B------:R-:W-:-:S03]  /*16a20*/  IMAD.MOV.U32 R11, RZ, RZ, -0x80 ;  /* 0xffffff80ff0b7424 */ /* 0x000fc600078e00ff */
[----:B------:R-:W-:Y:S01]  /*16a30*/  MUFU.TANH R180, R180 ;  /* 0x000000b400b47308 */ /* 0x000fe20000002400 */
[----:B------:R-:W-:-:S04]  /*16a40*/  IMAD R10, R6, R11, 0x1 ;  /* 0x00000001060a7424 */ /* 0x000fc800078e020b */
[----:B------:R-:W-:-:S03]  /*16a50*/  IMAD R11, R193, 0x80, R10 ;  /* 0x00000080c10b7824 */ /* 0x000fc600078e020a */
[----:B------:R-:W-:Y:S01]  /*16a60*/  MUFU.TANH R182, R182 ;  /* 0x000000b600b67308 */ /* 0x000fe20000002400 */
[----:B------:R-:W-:Y:S01]  /*16a70*/  VIADD R10, R8, 0x180 ;  /* 0x00000180080a7836 */ /* 0x000fe20000000000 */
[----:B------:R-:W-:Y:S01]  /*16a80*/  IADD3 R52, -R192, R11, R195 ;  /* 0x0000000bc0347210 */ /* 0x000fe20007ffe1c3 */
[----:B------:R-:W-:-:S05]  /*16a90*/  IMAD.MOV.U32 R11, RZ, RZ, 0x40000040 ;  /* 0x40000040ff0b7424 */ /* 0x000fca00078e00ff */
        /* <DEDUP_REMOVED lines=22> */
[----:B------:R-:W-:Y:S01]  /*16c00*/  R2UR UR6, R10 ;  /* 0x000000000a0672ca */ /* 0x000fe200000e0000 */
[----:B------:R-:W-:Y:S01]  /*16c10*/  FMUL.FTZ R10, R72, UR39 ;  /* 0x00000027480a7c20 */ /* 0x000fe20008410000 */
[----:B------:R-:W-:Y:S01]  /*16c20*/  R2UR UR7, R11 ;  /* 0x000000000b0772ca */ /* 0x000fe200000e0000 */
[----:B------:R-:W-:Y:S02]  /*16c30*/  IMAD R11, R201, -0x2, R52 ;  /* 0xfffffffec90b7824 */ /* 0x000fe400078e0234 */
[----:B------:R-:W-:Y:S01]  /*16c40*/  FMUL.FTZ R52, R59, UR39 ;  /* 0x000000273b347c20 */ /* 0x000fe20008410000 */
[----:B------:R-:W-:Y:S01]  /*16c50*/  FMUL.FTZ R59, R78, UR39 ;  /* 0x000000274e3b7c20 */ /* 0x000fe20008410000 */
[----:B------:R-:W-:Y:S01]  /*16c60*/  MUFU.TANH R176, R176 ;  /* 0x000000b000b07308 */ /* 0x000fe20000002400 */
[----:B------:R-:W-:-:S05]  /*16c70*/  IMAD.IADD R54, R204, 0x1, R11 ;  /* 0x00000001cc367824 */ /* 0x000fca00078e020b */
[C---:B------:R-:W-:Y:S02]  /*16c80*/  ISETP.GT.AND P2, PT, R54.reuse, RZ, PT ;  /* 0x000000ff3600720c */ /* 0x040fe40003f44270 */
[----:B------:R-:W-:Y:S01]  /*16c90*/  ISETP.GT.AND P3, PT, R54, 0x1, PT ;  /* 0x000000013600780c */ /* 0x000fe20003f64270 */
[----:B------:R-:W-:Y:S01]  /*16ca0*/  MUFU.TANH R178, R178 ;  /* 0x000000b200b27308 */ /* 0x000fe20000002400 */
[----:B0-----:R-:W-:Y:S02]  /*16cb0*/  FSEL R0, R0, -INF , P2 ;  /* 0xff80000000007808 */ /* 0x001fe40001000000 */
[----:B-1----:R-:W-:Y:S02]  /*16cc0*/  FSEL R56, R9, -INF , P3 ;  /* 0xff80000009387808 */ /* 0x002fe40001800000 */
[----:B------:R-:W-:Y:S02]  /*16cd0*/  ISETP.GT.AND P2, PT, R54, 0x8, PT ;  /* 0x000000083600780c */ /* 0x000fe40003f44270 */
[----:B------:R-:W-:Y:S01]  /*16ce0*/  FMNMX.FTZ R9, R0, R7, !PT ;  /* 0x0000000700097209 */ /* 0x000fe20007810000 */
[----:B------:R-:W-:Y:S01]  /*16cf0*/  MUFU.TANH R10, R10 ;  /* 0x0000000a000a7308 */ /* 0x000fe20000002400 */
[----:B------:R-:W-:-:S02]  /*16d00*/  ISETP.GT.AND P3, PT, R54, 0x9, PT ;  /* 0x000000093600780c */ /* 0x000fc40003f64270 */
[----:B------:R-:W-:Y:S02]  /*16d10*/  FSEL R58, R24, -INF , P2 ;  /* 0xff800000183a7808 */ /* 0x000fe40001000000 */
[----:B------:R-:W-:Y:S02]  /*16d20*/  FMNMX.FTZ R9, R56, R9, !PT ;  /* 0x0000000938097209 */ /* 0x000fe40007810000 */
[----:B------:R-:W-:Y:S01]  /*16d30*/  ISETP.GT.AND P2, PT, R54, 0x10, PT ;  /* 0x000000103600780c */ /* 0x000fe20003f44270 */
[----:B------:R-:W-:Y:S01]  /*16d40*/  MUFU.TANH R51, R51 ;  /* 0x0000003300337308 */ /* 0x000fe20000002400 */
[----:B--2---:R-:W-:Y:S01]  /*16d50*/  FSEL R24, R25, -INF , P3 ;  /* 0xff80000019187808 */ /* 0x004fe20001800000 */
[----:B------:R-:W-:Y:S01]  /*16d60*/  FMUL.FTZ R25, R62, UR39 ;  /* 0x000000273e197c20 */ /* 0x000fe20008410000 */
[----:B------:R-:W-:Y:S01]  /*16d70*/  FMNMX.FTZ R11, R58, R9, !PT ;  /* 0x000000093a0b7209 */ /* 0x000fe20007810000 */
[----:B------:R-:W-:Y:S01]  /*16d80*/  FMUL.FTZ R9, R64, UR39 ;  /* 0x0000002740097c20 */ /* 0x000fe20008410000 */
[----:B------:R-:W-:-:S02]  /*16d90*/  ISETP.GT.AND P3, PT, R54, 0x11, PT ;  /* 0x000000113600780c */ /* 0x000fc40003f64270 */
[----:B---3--:R-:W-:Y:S01]  /*16da0*/  FSEL R28, R28, -INF , P2 ;  /* 0xff8000001c1c7808 */ /* 0x008fe20001000000 */
[----:B------:R-:W-:Y:S01]  /*16db0*/  MUFU.TANH R52, R52 ;  /* 0x0000003400347308 */ /* 0x000fe20000002400 */
[----:B------:R-:W-:Y:S02]  /*16dc0*/  FMNMX.FTZ R11, R24, R11, !PT ;  /* 0x0000000b180b7209 */ /* 0x000fe40007810000 */
[----:B------:R-:W-:Y:S02]  /*16dd0*/  ISETP.GT.AND P2, PT, R54, 0x18, PT ;  /* 0x000000183600780c */ /* 0x000fe40003f44270 */
[----:B----4-:R-:W-:Y:S02]  /*16de0*/  FSEL R30, R30, -INF , P3 ;  /* 0xff8000001e1e7808 */ /* 0x010fe40001800000 */
[----:B------:R-:W-:Y:S01]  /*16df0*/  FMNMX.FTZ R11, R28, R11, !PT ;  /* 0x0000000b1c0b7209 */ /* 0x000fe20007810000 */
[----:B------:R-:W-:Y:S01]  /*16e00*/  MUFU.TANH R9, R9 ;  /* 0x0000000900097308 */ /* 0x000fe20000002400 */
[----:B------:R-:W-:-:S02]  /*16e10*/  ISETP.GT.AND P3, PT, R54, 0x19, PT ;  /* 0x000000193600780c */ /* 0x000fc40003f64270 */
[----:B------:R-:W-:Y:S02]  /*16e20*/  FMNMX.FTZ R11, R30, R11, !PT ;  /* 0x0000000b1e0b7209 */ /* 0x000fe40007810000 */
[----:B-----5:R-:W-:Y:S02]  /*16e30*/  FSEL R34, R34, -INF , P3 ;  /* 0xff80000022227808 */ /* 0x020fe40001800000 */
[----:B------:R-:W-:Y:S01]  /*16e40*/  ISETP.GT.AND P3, PT, R54, 0x21, PT ;  /* 0x000000213600780c */ /* 0x000fe20003f64270 */
[----:B------:R-:W-:Y:S03]  /*16e50*/  MUFU.TANH R25, R25 ;  /* 0x0000001900197308 */ /* 0x000fe60000002400 */
[----:B------:R-:W-:Y:S02]  /*16e60*/  FSEL R38, R38, -INF , P3 ;  /* 0xff80000026267808 */ /* 0x000fe40001800000 */
[----:B------:R-:W-:-:S03]  /*16e70*/  ISETP.GT.AND P3, PT, R54, 0x29, PT ;  /* 0x000000293600780c */ /* 0x000fc60003f64270 */
[----:B------:R-:W-:Y:S01]  /*16e80*/  MUFU.TANH R57, R57 ;  /* 0x0000003900397308 */ /* 0x000fe20000002400 */
[----:B------:R-:W-:Y:S02]  /*16e90*/  FSEL R44, R44, -INF , P3 ;  /* 0xff8000002c2c7808 */ /* 0x000fe40001800000 */
[----:B------:R-:W-:-:S04]  /*16ea0*/  ISETP.GT.AND P3, PT, R54, 0x31, PT ;  /* 0x000000313600780c */ /* 0x000fc80003f64270 */
[----:B------:R-:W-:Y:S01]  /*16eb0*/  FSEL R68, R47, -INF , P3 ;  /* 0xff8000002f447808 */ /* 0x000fe20001800000 */
[----:B------:R-:W-:Y:S01]  /*16ec0*/  FMUL.FTZ R47, R67, UR39 ;  /* 0x00000027432f7c20 */ /* 0x000fe20008410000 */
[----:B------:R-:W-:Y:S01]  /*16ed0*/  ISETP.GT.AND P3, PT, R54, 0x39, PT ;  /* 0x000000393600780c */ /* 0x000fe20003f64270 */
[----:B------:R-:W-:Y:S03]  /*16ee0*/  MUFU.TANH R59, R59 ;  /* 0x0000003b003b7308 */ /* 0x000fe60000002400 */
[----:B------:R-:W-:Y:S02]  /*16ef0*/  FSEL R50, R50, -INF , P3 ;  /* 0xff80000032327808 */ /* 0x000fe40001800000 */
[----:B------:R-:W-:-:S03]  /*16f00*/  ISETP.GT.AND P3, PT, R54, 0x41, PT ;  /* 0x000000413600780c */ /* 0x000fc60003f64270 */
[----:B------:R-:W-:Y:S01]  /*16f10*/  MUFU.TANH R47, R47 ;  /* 0x0000002f002f7308 */ /* 0x000fe20000002400 */
[----:B------:R-:W-:Y:S02]  /*16f20*/  WARPGROUP.DEPBAR.LE gsb0, 0x0 ;  /* 0x00008000000079c5 */ /* 0x000fe40000010000 */
[----:B------:R-:W-:Y:S01]  /*16f30*/  WARPGROUP.ARRIVE ;  /* 0x00000000000079c5 */ /* 0x000fe20000000000 */
[----:B------:R-:W-:Y:S01]  /*16f40*/  FMUL.FTZ R172, R61, UR39 ;  /* 0x000000273dac7c20 */ /* 0x000fe20008410000 */
[----:B------:R-:W-:Y:S01]  /*16f50*/  FMUL.FTZ R174, R65, UR39 ;  /* 0x0000002741ae7c20 */ /* 0x000fe20008410000 */
[----:B------:R-:W-:Y:S01]  /*16f60*/  FMUL.FTZ R61, R79, UR39 ;  /* 0x000000274f3d7c20 */ /* 0x000fe20008410000 */
[----:B------:R-:W-:Y:S02]  /*16f70*/  FMUL.FTZ R65, R83, UR39 ;  /* 0x0000002753417c20 */ /* 0x000fe40008410000 */
[----:B------:R-:W-:Y:S01]  /*16f80*/  HGMMA.64x128x16.F32.BF16 R88, R168, gdesc[UR4].tnspB, R88, gsb0 ;  /* 0x41e00004a8587df0 */ /* 0x000fe20008001858 */
[----:B------:R-:W0:Y:S08]  /*16f90*/  MUFU.TANH R172, R172 ;  /* 0x000000ac00ac7308 */ /* 0x000e300000002400 */
[----:B------:R-:W-:Y:S08]  /*16fa0*/  MUFU.TANH R174, R174 ;  /* 0x000000ae00ae7308 */ /* 0x000ff00000002400 */
[----:B------:R-:W-:Y:S08]  /*16fb0*/  MUFU.TANH R61, R61 ;  /* 0x0000003d003d7308 */ /* 0x000ff00000002400 */
[----:B------:R-:W-:Y:S01]  /*16fc0*/  MUFU.TANH R65, R65 ;  /* 0x0000004100417308 */ /* 0x000fe20000002400 */
[----:B------:R-:W-:-:S07]  /*16fd0*/  WARPGROUP.DEPBAR.LE gsb0, 0x0 ;  /* 0x00008000000079c5 */ /* 0x000fce0000010000 */
[----:B------:R1:W2:Y:S01]  /*16fe0*/  MUFU.TANH R170, R60 ;  /* 0x0000003c00aa7308 */ /* 0x0002a20000002400 */
[----:B------:R-:W-:Y:S01]  /*16ff0*/  FSEL R168, R55, -INF , P3 ;  /* 0xff80000037a87808 */ /* 0x000fe20001800000 */
[----:B------:R-:W-:Y:S01]  /*17000*/  WARPGROUP.ARRIVE ;  /* 0x00000000000079c5 */ /* 0x000fe20000000000 */
[----:B------:R-:W-:Y:S01]  /*17010*/  ISETP.GT.AND P3, PT, R54, 0x49, PT ;  /* 0x000000493600780c */ /* 0x000fe20003f64270 */
[----:B------:R-:W-:-:S03]  /*17020*/  FMUL.FTZ R55, R74, UR39 ;  /* 0x000000274a377c20 */ /* 0x000fc60008410000 */
[----:B0-----:R-:W-:Y:S02]  /*17030*/  FSEL R172, R172, -INF , P3 ;  /* 0xff800000acac7808 */ /* 0x001fe40001800000 */
[----:B-1----:R-:W-:Y:S01]  /*17040*/  FSEL R60, R33, -INF , P2 ;  /* 0xff800000213c7808 */ /* 0x002fe20001000000 */
[----:B------:R-:W-:Y:S01]  /*17050*/  FMUL.FTZ R33, R63, UR39 ;  /* 0x000000273f217c20 */ /* 0x000fe20008410000 */
[----:B------:R-:W-:Y:S01]  /*17060*/  ISETP.GT.AND P2, PT, R54, 0x20, PT ;  /* 0x000000203600780c */ /* 0x000fe20003f44270 */
[----:B------:R-:W-:Y:S01]  /*17070*/  FMUL.FTZ R63, R82, UR39 ;  /* 0x00000027523f7c20 */ /* 0x000fe20008410000 */
[----:B------:R-:W-:Y:S01]  /*17080*/  FMNMX.FTZ R11, R60, R11, !PT ;  /* 0x0000000b3c0b7209 */ /* 0x000fe20007810000 */
[----:B------:R-:W-:Y:S01]  /*17090*/  MUFU.TANH R55, R55 ;  /* 0x0000003700377308 */ /* 0x000fe20000002400 */
[----:B------:R-:W-:Y:S02]  /*170a0*/  FSEL R36, R36, -INF , P2 ;  /* 0xff80000024247808 */ /* 0x000fe40001000000 */
[----:B------:R-:W-:-:S02]  /*170b0*/  FMNMX.FTZ R11, R34, R11, !PT ;  /* 0x0000000b220b7209 */ /* 0x000fc40007810000 */
[----:B------:R-:W-:Y:S02]  /*170c0*/  ISETP.GT.AND P2, PT, R54, 0x28, PT ;  /* 0x000000283600780c */ /* 0x000fe40003f44270 */
[----:B------:R-:W-:Y:S01]  /*170d0*/  FMNMX.FTZ R11, R36, R11, !PT ;  /* 0x0000000b240b7209 */ /* 0x000fe20007810000 */
[----:B------:R-:W-:Y:S01]  /*170e0*/  MUFU.TANH R33, R33 ;  /* 0x0000002100217308 */ /* 0x000fe20000002400 */
[----:B------:R-:W-:Y:S02]  /*170f0*/  FSEL R42, R42, -INF , P2 ;  /* 0xff8000002a2a7808 */ /* 0x000fe40001000000 */
[----:B------:R-:W-:Y:S02]  /*17100*/  FMNMX.FTZ R11, R38, R11, !PT ;  /* 0x0000000b260b7209 */ /* 0x000fe40007810000 */
[----:B------:R-:W-:Y:S02]  /*17110*/  ISETP.GT.AND P2, PT, R54, 0x30, PT ;  /* 0x000000303600780c */ /* 0x000fe40003f44270 */
[----:B------:R-:W-:Y:S01]  /*17120*/  FMNMX.FTZ R11, R42, R11, !PT ;  /* 0x0000000b2a0b7209 */ /* 0x000fe20007810000 */
[----:B------:R-:W-:Y:S01]  /*17130*/  MUFU.TANH R63, R63 ;  /* 0x0000003f003f7308 */ /* 0x000fe20000002400 */
[----:B------:R-:W-:Y:S01]  /*17140*/  FSEL R64, R45, -INF , P2 ;  /* 0xff8000002d407808 */ /* 0x000fe20001000000 */
[----:B------:R-:W-:Y:S01]  /*17150*/  FMUL.FTZ R45, R66, UR39 ;  /* 0x00000027422d7c20 */ /* 0x000fe20008410000 */
[----:B------:R-:W-:Y:S01]  /*17160*/  FMNMX.FTZ R11, R44, R11, !PT ;  /* 0x0000000b2c0b7209 */ /* 0x000fe20007810000 */
[----:B------:R-:W-:Y:S01]  /*17170*/  FMUL.FTZ R66, R86, UR39 ;  /* 0x0000002756427c20 */ /* 0x000fe20008410000 */
[----:B------:R-:W-:-:S02]  /*17180*/  ISETP.GT.AND P2, PT, R54, 0x38, PT ;  /* 0x000000383600780c */ /* 0x000fc40003f44270 */
[----:B------:R-:W-:Y:S01]  /*17190*/  FMNMX.FTZ R11, R64, R11, !PT ;  /* 0x0000000b400b7209 */ /* 0x000fe20007810000 */
[----:B------:R-:W-:Y:S01]  /*171a0*/  MUFU.TANH R45, R45 ;  /* 0x0000002d002d7308 */ /* 0x000fe20000002400 */
[----:B------:R-:W-:Y:S01]  /*171b0*/  FSEL R72, R49, -INF , P2 ;  /* 0xff80000031487808 */ /* 0x000fe20001000000 */
[----:B------:R-:W-:Y:S01]  /*171c0*/  FMUL.FTZ R49, R70, UR39 ;  /* 0x0000002746317c20 */ /* 0x000fe20008410000 */
[----:B------:R-:W-:Y:S01]  /*171d0*/  FMNMX.FTZ R11, R68, R11, !PT ;  /* 0x0000000b440b7209 */ /* 0x000fe20007810000 */
[----:B------:R-:W-:Y:S01]  /*171e0*/  FMUL.FTZ R70, R87, UR39 ;  /* 0x0000002757467c20 */ /* 0x000fe20008410000 */
[----:B------:R-:W-:Y:S02]  /*171f0*/  ISETP.GT.AND P2, PT, R54, 0x40, PT ;  /* 0x000000403600780c */ /* 0x000fe40003f44270 */
[----:B------:R-:W-:Y:S01]  /*17200*/  FMNMX.FTZ R11, R72, R11, !PT ;  /* 0x0000000b480b7209 */ /* 0x000fe20007810000 */
[----:B------:R-:W-:Y:S01]  /*17210*/  MUFU.TANH R49, R49 ;  /* 0x0000003100317308 */ /* 0x000fe20000002400 */
[----:B------:R-:W-:Y:S01]  /*17220*/  FSEL R76, R53, -INF , P2 ;  /* 0xff800000354c7808 */ /* 0x000fe20001000000 */
[----:B------:R-:W-:Y:S01]  /*17230*/  FMUL.FTZ R53, R71, UR39 ;  /* 0x0000002747357c20 */ /* 0x000fe20008410000 */
[----:B------:R-:W-:-:S02]  /*17240*/  FMNMX.FTZ R11, R50, R11, !PT ;  /* 0x0000000b320b7209 */ /* 0x000fc40007810000 */
[----:B------:R-:W-:Y:S02]  /*17250*/  ISETP.GT.AND P2, PT, R54, 0x48, PT ;  /* 0x000000483600780c */ /* 0x000fe40003f44270 */
[----:B------:R-:W-:Y:S01]  /*17260*/  FMNMX.FTZ R11, R76, R11, !PT ;  /* 0x0000000b4c0b7209 */ /* 0x000fe20007810000 */
[----:B------:R-:W-:Y:S01]  /*17270*/  MUFU.TANH R53, R53 ;  /* 0x0000003500357308 */ /* 0x000fe20000002400 */
[----:B--2---:R-:W-:Y:S02]  /*17280*/  FSEL R170, R170, -INF , P2 ;  /* 0xff800000aaaa7808 */ /* 0x004fe40001000000 */
[----:B------:R-:W-:Y:S02]  /*17290*/  FMNMX.FTZ R11, R168, R11, !PT ;  /* 0x0000000ba80b7209 */ /* 0x000fe40007810000 */
[----:B------:R-:W-:Y:S02]  /*172a0*/  ISETP.GT.AND P2, PT, R54, 0x50, PT ;  /* 0x000000503600780c */ /* 0x000fe40003f44270 */
[----:B------:R-:W-:Y:S01]  /*172b0*/  FMNMX.FTZ R11, R170, R11, !PT ;  /* 0x0000000baa0b7209 */ /* 0x000fe20007810000 */
[----:B------:R-:W-:Y:S01]  /*172c0*/  MUFU.TANH R66, R66 ;  /* 0x0000004200427308 */ /* 0x000fe20000002400 */
[----:B------:R-:W-:-:S02]  /*172d0*/  ISETP.GT.AND P3, PT, R54, 0x51, PT ;  /* 0x000000513600780c */ /* 0x000fc40003f64270 */
[----:B------:R-:W-:Y:S01]  /*172e0*/  FSEL R80, R9, -INF , P2 ;  /* 0xff80000009507808 */ /* 0x000fe20001000000 */
[----:B------:R-:W-:Y:S01]  /*172f0*/  FMUL.FTZ R9, R84, UR39 ;  /* 0x0000002754097c20 */ /* 0x000fe20008410000 */
[----:B------:R-:W-:Y:S02]  /*17300*/  FMNMX.FTZ R11, R172, R11, !PT ;  /* 0x0000000bac0b7209 */ /* 0x000fe40007810000 */
[----:B------:R-:W-:Y:S01]  /*17310*/  ISETP.GT.AND P2, PT, R54, 0x58, PT ;  /* 0x000000583600780c */ /* 0x000fe20003f44270 */
[----:B------:R-:W-:Y:S01]  /*17320*/  MUFU.TANH R70, R70 ;  /* 0x0000004600467308 */ /* 0x000fe20000002400 */
[----:B------:R-:W-:Y:S02]  /*17330*/  FSEL R174, R174, -INF , P3 ;  /* 0xff800000aeae7808 */ /* 0x000fe40001800000 */
[----:B------:R-:W-:Y:S02]  /*17340*/  FMNMX.FTZ R11, R80, R11, !PT ;  /* 0x0000000b500b7209 */ /* 0x000fe40007810000 */
[----:B------:R-:W-:-:S02]  /*17350*/  ISETP.GT.AND P3, PT, R54, 0x59, PT ;  /* 0x000000593600780c */ /* 0x000fc40003f64270 */
[----:B------:R-:W-:Y:S01]  /*17360*/  FSEL R176, R176, -INF , P2 ;  /* 0xff800000b0b07808 */ /* 0x000fe20001000000 */
[----:B------:R-:W0:Y:S01]  /*17370*/  MUFU.TANH R9, R9 ;  /* 0x0000000900097308 */ /* 0x000e220000002400 */
[----:B------:R-:W-:Y:S02]  /*17380*/  FMNMX.FTZ R11, R174, R11, !PT ;  /* 0x0000000bae0b7209 */ /* 0x000fe40007810000 */
[----:B------:R-:W-:Y:S02]  /*17390*/  ISETP.GT.AND P2, PT, R54, 0x60, PT ;  /* 0x000000603600780c */ /* 0x000fe40003f44270 */
[----:B------:R-:W-:Y:S02]  /*173a0*/  FSEL R178, R178, -INF , P3 ;  /* 0xff800000b2b27808 */ /* 0x000fe40001800000 */
[----:B------:R-:W-:Y:S02]  /*173b0*/  FMNMX.FTZ R11, R176, R11, !PT ;  /* 0x0000000bb00b7209 */ /* 0x000fe40007810000 */
[----:B------:R-:W-:-:S02]  /*173c0*/  ISETP.GT.AND P3, PT, R54, 0x61, PT ;  /* 0x000000613600780c */ /* 0x000fc40003f64270 */
[----:B------:R-:W-:Y:S02]  /*173d0*/  FSEL R84, R10, -INF , P2 ;  /* 0xff8000000a547808 */ /* 0x000fe40001000000 */
        /* <DEDUP_REMOVED lines=17> */
[----:B0-----:R-:W-:Y:S02]  /*174f0*/  FSEL R234, R9, -INF , P2 ;  /* 0xff80000009ea7808 */ /* 0x001fe40001000000 */
[----:B------:R-:W-:Y:S02]  /*17500*/  FMNMX.FTZ R11, R230, R11, !PT ;  /* 0x0000000be60b7209 */ /* 0x000fe40007810000 */
[----:B------:R-:W-:Y:S02]  /*17510*/  FSEL R62, R85, -INF , P3 ;  /* 0xff800000553e7808 */ /* 0x000fe40001800000 */
[----:B------:R-:W-:-:S04]  /*17520*/  FMNMX.FTZ R11, R234, R11, !PT ;  /* 0x0000000bea0b7209 */ /* 0x000fc80007810000 */
[----:B------:R-:W-:-:S05]  /*17530*/  FMNMX.FTZ R11, R62, R11, !PT ;  /* 0x0000000b3e0b7209 */ /* 0x000fca0007810000 */
[----:B------:R-:W0:Y:S02]  /*17540*/  SHFL.BFLY PT, R10, R11, 0x2, 0x1f ;  /* 0x0c401f000b0a7f89 */ /* 0x000e2400000e0000 */
[----:B0-----:R-:W-:Y:S01]  /*17550*/  FMNMX.FTZ R10, R11, R10, !PT ;  /* 0x0000000a0b0a7209 */ /* 0x001fe20007810000 */
[----:B------:R-:W-:-:S04]  /*17560*/  IMAD.MOV.U32 R11, RZ, RZ, 0x40000040 ;  /* 0x40000040ff0b7424 */ /* 0x000fc800078e00ff */
[----:B------:R-:W0:Y:S01]  /*17570*/  SHFL.BFLY PT, R9, R10, 0x1, 0x1f ;  /* 0x0c201f000a097f89 */ /* 0x000e2200000e0000 */
[----:B------:R-:W-:Y:S02]  /*17580*/  R2UR UR7, R11 ;  /* 0x000000000b0772ca */ /* 0x000fe400000e0000 */
[----:B0-----:R-:W-:Y:S01]  /*17590*/  FMNMX.FTZ R194, R10, R9, !PT ;  /* 0x000000090ac27209 */ /* 0x001fe20007810000 */
[----:B------:R-:W-:Y:S02]  /*175a0*/  VIADD R10, R8, 0x200 ;  /* 0x00000200080a7836 */ /* 0x000fe40000000000 */
[----:B------:R-:W-:Y:S01]  /*175b0*/  IMAD.U32 R9, RZ, RZ, UR43 ;  /* 0x0000002bff097e24 */ /* 0x000fe2000f8e00ff */
[----:B------:R-:W-:Y:S02]  /*175c0*/  FSETP.NEU.FTZ.AND P2, PT, R194, -INF , PT ;  /* 0xff800000c200780b */ /* 0x000fe40003f5d000 */
[----:B------:R-:W-:Y:S01]  /*175d0*/  R2UR UR6, R10 ;  /* 0x000000000a0672ca */ /* 0x000fe200000e0000 */
[----:B------:R-:W-:Y:S01]  /*175e0*/  FMUL.FTZ R69, R194, R9 ;  /* 0x00000009c2457220 */ /* 0x000fe20000410000 */
[----:B------:R-:W-:-:S04]  /*175f0*/  VIADD R10, R8, 0x280 ;  /* 0x00000280080a7836 */ /* 0x000fc80000000000 */
[----:B------:R-:W-:-:S05]  /*17600*/  FSEL R69, R69, RZ, P2 ;  /* 0x000000ff45457208 */ /* 0x000fca0001000000 */
[-CC-:B------:R-:W-:Y:S01]  /*17610*/  FFMA.FTZ R67, R0, R9.reuse, -R69.reuse ;  /* 0x0000000900437223 */ /* 0x180fe20000010845 */
[----:B------:R-:W-:Y:S01]  /*17620*/  VIADD R0, R54, 0x8 ;  /* 0x0000000836007836 */ /* 0x000fe20000000000 */
[----:B------:R-:W-:Y:S01]  /*17630*/  HGMMA.64x128x16.F32.BF16 R88, R164, gdesc[UR4].tnspB, R88, gsb0 ;  /* 0x41e00004a4587df0 */ /* 0x000fe20008001858 */
[-CC-:B------:R-:W-:Y:S01]  /*17640*/  FFMA.FTZ R73, R58, R9.reuse, -R69.reuse ;  /* 0x000000093a497223 */ /* 0x180fe20000010845 */
[-CC-:B------:R-:W-:Y:S01]  /*17650*/  FFMA.FTZ R71, R24, R9.reuse, -R69.reuse ;  /* 0x0000000918477223 */ /* 0x180fe20000010845 */
[----:B------:R-:W-:Y:S01]  /*17660*/  R2UR UR6, R10 ;  /* 0x000000000a0672ca */ /* 0x000fe200000e0000 */
[----:B------:R-:W-:Y:S01]  /*17670*/  VIADD R10, R8, 0x300 ;  /* 0x00000300080a7836 */ /* 0x000fe20000000000 */
[----:B------:R-:W-:Y:S01]  /*17680*/  ISETP.GT.AND P5, PT, R0, RZ, PT ;  /* 0x000000ff0000720c */ /* 0x000fe20003fa4270 */
[-CC-:B------:R-:W-:Y:S01]  /*17690*/  FFMA.FTZ R56, R56, R9.reuse, -R69.reuse ;  /* 0x0000000938387223 */ /* 0x180fe20000010845 */
[----:B------:R-:W-:Y:S01]  /*176a0*/  ISETP.GT.AND P6, PT, R0, 0x1, PT ;  /* 0x000000010000780c */ /* 0x000fe20003fc4270 */
[----:B------:R-:W-:Y:S01]  /*176b0*/  MUFU.EX2 R67, R67 ;  /* 0x0000004300437308 */ /* 0x000fe20000000800 */
[----:B------:R-:W-:Y:S01]  /*176c0*/  FSEL R58, R2, -INF , P5 ;  /* 0xff800000023a7808 */ /* 0x000fe20002800000 */
[-CC-:B------:R-:W-:Y:S01]  /*176d0*/  FFMA.FTZ R2, R30, R9.reuse, -R69.reuse ;  /* 0x000000091e027223 */ /* 0x180fe20000010845 */
[----:B------:R-:W-:Y:S01]  /*176e0*/  ISETP.GT.AND P3, PT, R0, 0x8, PT ;  /* 0x000000080000780c */ /* 0x000fe20003f64270 */
[-CC-:B------:R-:W-:Y:S01]  /*176f0*/  FFMA.FTZ R50, R50, R9.reuse, -R69.reuse ;  /* 0x0000000932327223 */ /* 0x180fe20000010845 */
[----:B------:R-:W-:Y:S01]  /*17700*/  FSEL R24, R20, -INF , P6 ;  /* 0xff80000014187808 */ /* 0x000fe20003000000 */
[-CC-:B------:R-:W-:Y:S01]  /*17710*/  FFMA.FTZ R20, R28, R9.reuse, -R69.reuse ;  /* 0x000000091c147223 */ /* 0x180fe20000010845 */
[----:B------:R-:W-:Y:S01]  /*17720*/  FMNMX.FTZ R11, R58, R12, !PT ;  /* 0x0000000c3a0b7209 */ /* 0x000fe20007810000 */
[----:B------:R-:W-:Y:S01]  /*17730*/  MUFU.EX2 R56, R56 ;  /* 0x0000003800387308 */ /* 0x000fe20000000800 */
[----:B------:R-:W-:Y:S01]  /*17740*/  ISETP.GT.AND P4, PT, R0, 0x9, PT ;  /* 0x000000090000780c */ /* 0x000fe20003f84270 */
[-CC-:B------:R-:W-:Y:S01]  /*17750*/  FFMA.FTZ R62, R62, R9.reuse, -R69.reuse ;  /* 0x000000093e3e7223 */ /* 0x180fe20000010845 */
[----:B------:R-:W-:Y:S01]  /*17760*/  FSEL R28, R21, -INF , P3 ;  /* 0xff800000151c7808 */ /* 0x000fe20001800000 */
[----:B------:R-:W-:Y:S01]  /*17770*/  FFMA.FTZ R21, R64, R9, -R69 ;  /* 0x0000000940157223 */ /* 0x000fe20000010845 */
[----:B------:R-:W-:-:S02]  /*17780*/  FMNMX.FTZ R11, R24, R11, !PT ;  /* 0x0000000b180b7209 */ /* 0x000fc40007810000 */
[----:B------:R-:W-:Y:S01]  /*17790*/  ISETP.GT.AND P5, PT, R0, 0x10, PT ;  /* 0x000000100000780c */ /* 0x000fe20003fa4270 */
[----:B------:R0:W-:Y:S01]  /*177a0*/  MUFU.EX2 R54, R73 ;  /* 0x0000004900367308 */ /* 0x0001e20000000800 */
[----:B------:R-:W-:Y:S02]  /*177b0*/  FSEL R26, R26, -INF , P4 ;  /* 0xff8000001a1a7808 */ /* 0x000fe40002000000 */
[----:B------:R-:W-:Y:S02]  /*177c0*/  FMNMX.FTZ R11, R28, R11, !PT ;  /* 0x0000000b1c0b7209 */ /* 0x000fe40007810000 */
[----:B------:R-:W-:Y:S02]  /*177d0*/  ISETP.GT.AND P6, PT, R0, 0x11, PT ;  /* 0x000000110000780c */ /* 0x000fe40003fc4270 */
[----:B------:R-:W-:Y:S01]  /*177e0*/  FSEL R30, R27, -INF , P5 ;  /* 0xff8000001b1e7808 */ /* 0x000fe20002800000 */
[----:B------:R-:W-:Y:S01]  /*177f0*/  MUFU.EX2 R71, R71 ;  /* 0x0000004700477308 */ /* 0x000fe20000000800 */
[----:B------:R-:W-:Y:S01]  /*17800*/  FMNMX.FTZ R11, R26, R11, !PT ;  /* 0x0000000b1a0b7209 */ /* 0x000fe20007810000 */
[----:B0-----:R-:W-:Y:S01]  /*17810*/  FFMA.FTZ R73, R234, R9, -R69 ;  /* 0x00000009ea497223 */ /* 0x001fe20000010845 */
[----:B------:R-:W-:-:S02]  /*17820*/  ISETP.GT.AND P3, PT, R0, 0x18, PT ;  /* 0x000000180000780c */ /* 0x000fc40003f64270 */
[----:B------:R-:W-:Y:S01]  /*17830*/  FSEL R74, R29, -INF , P6 ;  /* 0xff8000001d4a7808 */ /* 0x000fe20003000000 */
[--C-:B------:R-:W-:Y:S01]  /*17840*/  FFMA.FTZ R29, R60, R9, -R69.reuse ;  /* 0x000000093c1d7223 */ /* 0x100fe20000010845 */
[----:B------:R-:W-:Y:S01]  /*17850*/  FMNMX.FTZ R11, R30, R11, !PT ;  /* 0x0000000b1e0b7209 */ /* 0x000fe20007810000 */
[----:B------:R-:W-:Y:S01]  /*17860*/  MUFU.EX2 R27, R2 ;  /* 0x00000002001b7308 */ /* 0x000fe20000000800 */
[----:B------:R-:W-:Y:S02]  /*17870*/  ISETP.GT.AND P4, PT, R0, 0x19, PT ;  /* 0x000000190000780c */ /* 0x000fe40003f84270 */
[----:B------:R-:W-:Y:S01]  /*17880*/  FSEL R60, R31, -INF , P3 ;  /* 0xff8000001f3c7808 */ /* 0x000fe20001800000 */
[--C-:B------:R-:W-:Y:S01]  /*17890*/  FFMA.FTZ R31, R36, R9, -R69.reuse ;  /* 0x00000009241f7223 */ /* 0x100fe20000010845 */
[----:B------:R-:W-:Y:S02]  /*178a0*/  FMNMX.FTZ R11, R74, R11, !PT ;  /* 0x0000000b4a0b7209 */ /* 0x000fe40007810000 */
[----:B------:R-:W-:Y:S01]  /*178b0*/  ISETP.GT.AND P5, PT, R0, 0x20, PT ;  /* 0x000000200000780c */ /* 0x000fe20003fa4270 */
[----:B------:R-:W-:Y:S01]  /*178c0*/  MUFU.EX2 R20, R20 ;  /* 0x0000001400147308 */ /* 0x000fe20000000800 */
        /* <DEDUP_REMOVED lines=11> */
[----:B------:R-:W-:Y:S01]  /*17980*/  MUFU.EX2 R29, R29 ;  /* 0x0000001d001d7308 */ /* 0x000fe20000000800 */
[----:B------:R-:W-:Y:S01]  /*17990*/  FSEL R86, R37, -INF , P6 ;  /* 0xff80000025567808 */ /* 0x000fe20003000000 */
[--C-:B------:R-:W-:Y:S01]  /*179a0*/  FFMA.FTZ R37, R76, R9, -R69.reuse ;  /* 0x000000094c257223 */ /* 0x100fe20000010845 */
[----:B------:R-:W-:Y:S01]  /*179b0*/  FMNMX.FTZ R11, R82, R11, !PT ;  /* 0x0000000b520b7209 */ /* 0x000fe20007810000 */
[----:B------:R-:W-:Y:S01]  /*179c0*/  FFMA.FTZ R76, R168, R9, -R69 ;  /* 0x00000009a84c7223 */ /* 0x000fe20000010845 */
[----:B------:R-:W-:-:S02]  /*179d0*/  ISETP.GT.AND P4, PT, R0, 0x29, PT ;  /* 0x000000290000780c */ /* 0x000fc40003f84270 */
[----:B------:R-:W-:Y:S01]  /*179e0*/  FSEL R36, R39, -INF , P3 ;  /* 0xff80000027247808 */ /* 0x000fe20001800000 */
[----:B------:R-:W-:Y:S01]  /*179f0*/  FFMA.FTZ R39, R170, R9, -R69 ;  /* 0x00000009aa277223 */ /* 0x000fe20000010845 */
[----:B------:R-:W-:Y:S01]  /*17a00*/  FMNMX.FTZ R11, R86, R11, !PT ;  /* 0x0000000b560b7209 */ /* 0x000fe20007810000 */
[----:B------:R-:W-:Y:S01]  /*17a10*/  MUFU.EX2 R32, R32 ;  /* 0x0000002000207308 */ /* 0x000fe20000000800 */
[----:B------:R-:W-:Y:S02]  /*17a20*/  ISETP.GT.AND P5, PT, R0, 0x30, PT ;  /* 0x000000300000780c */ /* 0x000fe40003fa4270 */
[----:B------:R-:W-:Y:S02]  /*17a30*/  FSEL R40, R40, -INF , P4 ;  /* 0xff80000028287808 */ /* 0x000fe40002000000 */
[----:B------:R-:W-:Y:S02]  /*17a40*/  FMNMX.FTZ R11, R36, R11, !PT ;  /* 0x0000000b240b7209 */ /* 0x000fe40007810000 */
[----:B------:R-:W-:Y:S01]  /*17a50*/  ISETP.GT.AND P6, PT, R0, 0x31, PT ;  /* 0x000000310000780c */ /* 0x000fe20003fc4270 */
[----:B------:R-:W-:Y:S01]  /*17a60*/  MUFU.EX2 R31, R31 ;  /* 0x0000001f001f7308 */ /* 0x000fe20000000800 */
[----:B------:R-:W-:-:S02]  /*17a70*/  FMNMX.FTZ R11, R40, R11, !PT ;  /* 0x0000000b280b7209 */ /* 0x000fc40007810000 */
[C---:B------:R-:W-:Y:S02]  /*17a80*/  ISETP.GT.AND P3, PT, R0.reuse, 0x38, PT ;  /* 0x000000380000780c */ /* 0x040fe40003f64270 */
[----:B------:R-:W-:Y:S02]  /*17a90*/  ISETP.GT.AND P4, PT, R0, 0x39, PT ;  /* 0x000000390000780c */ /* 0x000fe40003f84270 */
[----:B------:R-:W-:Y:S01]  /*17aa0*/  FSEL R46, R46, -INF , P3 ;  /* 0xff8000002e2e7808 */ /* 0x000fe20001800000 */
[----:B------:R-:W0:Y:S01]  /*17ab0*/  MUFU.EX2 R34, R34 ;  /* 0x0000002200227308 */ /* 0x000e220000000800 */
[----:B------:R-:W-:Y:S02]  /*17ac0*/  FSEL R48, R48, -INF , P4 ;  /* 0xff80000030307808 */ /* 0x000fe40002000000 */
[C---:B------:R-:W-:Y:S02]  /*17ad0*/  ISETP.GT.AND P3, PT, R0.reuse, 0x48, PT ;  /* 0x000000480000780c */ /* 0x040fe40003f64270 */
[----:B------:R-:W-:-:S02]  /*17ae0*/  ISETP.GT.AND P4, PT, R0, 0x49, PT ;  /* 0x000000490000780c */ /* 0x000fc40003f84270 */
[----:B------:R-:W-:Y:S01]  /*17af0*/  FSEL R64, R25, -INF , P3 ;  /* 0xff80000019407808 */ /* 0x000fe20001800000 */
[----:B------:R-:W-:Y:S01]  /*17b00*/  MUFU.EX2 R35, R35 ;  /* 0x0000002300237308 */ /* 0x000fe20000000800 */
[----:B------:R-:W-:Y:S01]  /*17b10*/  FSEL R236, R33, -INF , P4 ;  /* 0xff80000021ec7808 */ /* 0x000fe20002000000 */
[-CC-:B------:R-:W-:Y:S01]  /*17b20*/  FFMA.FTZ R33, R72, R9.reuse, -R69.reuse ;  /* 0x0000000948217223 */ /* 0x180fe20000010845 */
[C---:B------:R-:W-:Y:S02]  /*17b30*/  ISETP.GT.AND P3, PT, R0.reuse, 0x58, PT ;  /* 0x000000580000780c */ /* 0x040fe40003f64270 */
[----:B------:R-:W-:Y:S02]  /*17b40*/  ISETP.GT.AND P4, PT, R0, 0x59, PT ;  /* 0x000000590000780c */ /* 0x000fe40003f84270 */
[----:B------:R-:W-:Y:S01]  /*17b50*/  FSEL R72, R49, -INF , P3 ;  /* 0xff80000031487808 */ /* 0x000fe20001800000 */
[----:B------:R1:W-:Y:S01]  /*17b60*/  MUFU.EX2 R25, R21 ;  /* 0x0000001500197308 */ /* 0x0003e20000000800 */
[----:B------:R-:W-:Y:S01]  /*17b70*/  FSEL R53, R53, -INF , P4 ;  /* 0xff80000035357808 */ /* 0x000fe20002000000 */
[----:B------:R-:W-:Y:S01]  /*17b80*/  FFMA.FTZ R49, R182, R9, -R69 ;  /* 0x00000009b6317223 */ /* 0x000fe20000010845 */
[----:B------:R-:W-:-:S02]  /*17b90*/  ISETP.GT.AND P3, PT, R0, 0x68, PT ;  /* 0x000000680000780c */ /* 0x000fc40003f64270 */
[C---:B------:R-:W-:Y:S02]  /*17ba0*/  ISETP.GT.AND P4, PT, R0.reuse, 0x69, PT ;  /* 0x000000690000780c */ /* 0x040fe40003f84270 */
[----:B------:R-:W-:Y:S01]  /*17bb0*/  FSEL R59, R59, -INF , P3 ;  /* 0xff8000003b3b7808 */ /* 0x000fe20001800000 */
[----:B------:R-:W2:Y:S01]  /*17bc0*/  MUFU.EX2 R38, R38 ;  /* 0x0000002600267308 */ /* 0x000ea20000000800 */
[----:B------:R-:W-:Y:S02]  /*17bd0*/  FSEL R61, R61, -INF , P4 ;  /* 0xff8000003d3d7808 */ /* 0x000fe40002000000 */
[C---:B------:R-:W-:Y:S02]  /*17be0*/  ISETP.GT.AND P3, PT, R0.reuse, 0x78, PT ;  /* 0x000000780000780c */ /* 0x040fe40003f64270 */
[----:B------:R-:W-:Y:S02]  /*17bf0*/  ISETP.GT.AND P4, PT, R0, 0x79, PT ;  /* 0x000000790000780c */ /* 0x000fe40003f84270 */
[----:B------:R-:W-:Y:S01]  /*17c00*/  FSEL R170, R66, -INF , P3 ;  /* 0xff80000042aa7808 */ /* 0x000fe20001800000 */
[----:B------:R-:W-:Y:S01]  /*17c10*/  MUFU.EX2 R44, R44 ;  /* 0x0000002c002c7308 */ /* 0x000fe20000000800 */
[----:B------:R-:W-:Y:S01]  /*17c20*/  FFMA.FTZ R66, R172, R9, -R69 ;  /* 0x00000009ac427223 */ /* 0x000fe20000010845 */
[----:B0-----:R-:W-:-:S02]  /*17c30*/  F2FP.BF16.F32.PACK_AB R172, R34, R31 ;  /* 0x0000001f22ac723e */ /* 0x001fc400000010ff */
[----:B------:R-:W-:-:S04]  /*17c40*/  F2FP.BF16.F32.PACK_AB R182, R71, R54 ;  /* 0x0000003647b6723e */ /* 0x000fc800000010ff */
[----:B------:R-:W-:Y:S08]  /*17c50*/  MUFU.EX2 R33, R33 ;  /* 0x0000002100217308 */ /* 0x000ff00000000800 */
[----:B------:R-:W-:Y:S01]  /*17c60*/  MUFU.EX2 R50, R50 ;  /* 0x0000003200327308 */ /* 0x000fe20000000800 */
[----:B------:R-:W-:Y:S02]  /*17c70*/  WARPGROUP.DEPBAR.LE gsb0, 0x0 ;  /* 0x00008000000079c5 */ /* 0x000fe40000010000 */
[----:B------:R-:W-:Y:S01]  /*17c80*/  FSEL R164, R41, -INF , P5 ;  /* 0xff80000029a47808 */ /* 0x000fe20002800000 */
[----:B------:R-:W-:Y:S01]  /*17c90*/  WARPGROUP.ARRIVE ;  /* 0x00000000000079c5 */ /* 0x000fe20000000000 */
[----:B------:R-:W-:-:S03]  /*17ca0*/  FSEL R166, R43, -INF , P6 ;  /* 0xff8000002ba67808 */ /* 0x000fc60003000000 */
[----:B------:R-:W-:Y:S01]  /*17cb0*/  MUFU.EX2 R37, R37 ;  /* 0x0000002500257308 */ /* 0x000fe20000000800 */
[----:B------:R-:W-:Y:S01]  /*17cc0*/  FMNMX.FTZ R11, R164, R11, !PT ;  /* 0x0000000ba40b7209 */ /* 0x000fe20007810000 */
[-CC-:B------:R-:W-:Y:S01]  /*17cd0*/  FFMA.FTZ R41, R174, R9.reuse, -R69.reuse ;  /* 0x00000009ae297223 */ /* 0x180fe20000010845 */
[----:B------:R-:W-:Y:S01]  /*17ce0*/  ISETP.GT.AND P5, PT, R0, 0x40, PT ;  /* 0x000000400000780c */ /* 0x000fe20003fa4270 */
[----:B------:R-:W-:Y:S01]  /*17cf0*/  FFMA.FTZ R43, R178, R9, -R69 ;  /* 0x00000009b22b7223 */ /* 0x000fe20000010845 */
[----:B------:R-:W-:Y:S02]  /*17d00*/  FMNMX.FTZ R11, R166, R11, !PT ;  /* 0x0000000ba60b7209 */ /* 0x000fe40007810000 */
[----:B------:R-:W-:Y:S01]  /*17d10*/  ISETP.GT.AND P6, PT, R0, 0x41, PT ;  /* 0x000000410000780c */ /* 0x000fe20003fc4270 */
[----:B------:R-:W-:Y:S01]  /*17d20*/  MUFU.EX2 R76, R76 ;  /* 0x0000004c004c7308 */ /* 0x000fe20000000800 */
[----:B------:R-:W-:Y:S02]  /*17d30*/  FMNMX.FTZ R11, R46, R11, !PT ;  /* 0x0000000b2e0b7209 */ /* 0x000fe40007810000 */
[----:B------:R-:W-:-:S02]  /*17d40*/  FSEL R42, R51, -INF , P5 ;  /* 0xff800000332a7808 */ /* 0x000fc40002800000 */
[----:B------:R-:W-:Y:S02]  /*17d50*/  FMNMX.FTZ R11, R48, R11, !PT ;  /* 0x0000000b300b7209 */ /* 0x000fe40007810000 */
[----:B------:R-:W-:Y:S01]  /*17d60*/  FSEL R52, R52, -INF , P6 ;  /* 0xff80000034347808 */ /* 0x000fe20003000000 */
[----:B------:R-:W-:Y:S01]  /*17d70*/  MUFU.EX2 R39, R39 ;  /* 0x0000002700277308 */ /* 0x000fe20000000800 */
[----:B------:R-:W-:Y:S02]  /*17d80*/  FMNMX.FTZ R11, R42, R11, !PT ;  /* 0x0000000b2a0b7209 */ /* 0x000fe40007810000 */
[----:B------:R-:W-:Y:S02]  /*17d90*/  ISETP.GT.AND P5, PT, R0, 0x50, PT ;  /* 0x000000500000780c */ /* 0x000fe40003fa4270 */
[----:B------:R-:W-:Y:S02]  /*17da0*/  FMNMX.FTZ R11, R52, R11, !PT ;  /* 0x0000000b340b7209 */ /* 0x000fe40007810000 */
[----:B------:R-:W-:Y:S01]  /*17db0*/  ISETP.GT.AND P6, PT, R0, 0x51, PT ;  /* 0x000000510000780c */ /* 0x000fe20003fc4270 */
[----:B------:R-:W-:Y:S01]  /*17dc0*/  MUFU.EX2 R66, R66 ;  /* 0x0000004200427308 */ /* 0x000fe20000000800 */
[----:B------:R-:W-:-:S02]  /*17dd0*/  FMNMX.FTZ R11, R64, R11, !PT ;  /* 0x0000000b400b7209 */ /* 0x000fc40007810000 */
[----:B------:R-:W-:Y:S01]  /*17de0*/  FSEL R68, R45, -INF , P5 ;  /* 0xff8000002d447808 */ /* 0x000fe20002800000 */
[--C-:B------:R-:W-:Y:S01]  /*17df0*/  FFMA.FTZ R45, R84, R9, -R69.reuse ;  /* 0x00000009542d7223 */ /* 0x100fe20000010845 */
[----:B------:R-:W-:Y:S01]  /*17e00*/  FMNMX.FTZ R11, R236, R11, !PT ;  /* 0x0000000bec0b7209 */ /* 0x000fe20007810000 */
[----:B------:R-:W-:Y:S01]  /*17e10*/  FFMA.FTZ R84, R230, R9, -R69 ;  /* 0x00000009e6547223 */ /* 0x000fe20000010845 */
[----:B------:R-:W-:Y:S01]  /*17e20*/  FSEL R47, R47, -INF , P6 ;  /* 0xff8000002f2f7808 */ /* 0x000fe20003000000 */
[----:B------:R-:W-:Y:S01]  /*17e30*/  MUFU.EX2 R41, R41 ;  /* 0x0000002900297308 */ /* 0x000fe20000000800 */
[----:B------:R-:W-:Y:S02]  /*17e40*/  FMNMX.FTZ R2, R68, R11, !PT ;  /* 0x0000000b44027209 */ /* 0x000fe40007810000 */
[----:B------:R-:W-:Y:S02]  /*17e50*/  ISETP.GT.AND P5, PT, R0, 0x60, PT ;  /* 0x000000600000780c */ /* 0x000fe40003fa4270 */
[----:B------:R-:W-:-:S02]  /*17e60*/  FMNMX.FTZ R11, R47, R2, !PT ;  /* 0x000000022f0b7209 */ /* 0x000fc40007810000 */
[----:B------:R-:W-:Y:S01]  /*17e70*/  ISETP.GT.AND P6, PT, R0, 0x61, PT ;  /* 0x000000610000780c */ /* 0x000fe20003fc4270 */
[----:B------:R-:W-:Y:S01]  /*17e80*/  MUFU.EX2 R43, R43 ;  /* 0x0000002b002b7308 */ /* 0x000fe20000000800 */
[----:B------:R-:W-:Y:S01]  /*17e90*/  FMNMX.FTZ R2, R72, R11, !PT ;  /* 0x0000000b48027209 */ /* 0x000fe20007810000 */
[----:B------:R-:W-:Y:S01]  /*17ea0*/  IMAD.MOV.U32 R11, RZ, RZ, 0x40000040 ;  /* 0x40000040ff0b7424 */ /* 0x000fe200078e00ff */
[----:B------:R-:W-:Y:S02]  /*17eb0*/  FSEL R55, R55, -INF , P5 ;  /* 0xff80000037377808 */ /* 0x000fe40002800000 */
[----:B------:R-:W-:Y:S02]  /*17ec0*/  FMNMX.FTZ R2, R53, R2, !PT ;  /* 0x0000000235027209 */ /* 0x000fe40007810000 */
[----:B------:R-:W-:Y:S01]  /*17ed0*/  R2UR UR7, R11 ;  /* 0x000000000b0772ca */ /* 0x000fe200000e0000 */
[----:B------:R-:W-:Y:S01]  /*17ee0*/  MUFU.EX2 R45, R45 ;  /* 0x0000002d002d7308 */ /* 0x000fe20000000800 */
[----:B------:R-:W-:-:S02]  /*17ef0*/  FSEL R57, R57, -INF , P6 ;  /* 0xff80000039397808 */ /* 0x000fc40003000000 */
[----:B------:R-:W-:Y:S02]  /*17f00*/  FMNMX.FTZ R2, R55, R2, !PT ;  /* 0x0000000237027209 */ /* 0x000fe40007810000 */
[C---:B------:R-:W-:Y:S02]  /*17f10*/  ISETP.GT.AND P5, PT, R0.reuse, 0x70, PT ;  /* 0x000000700000780c */ /* 0x040fe40003fa4270 */
[----:B------:R-:W-:Y:S01]  /*17f20*/  FMNMX.FTZ R2, R57, R2, !PT ;  /* 0x0000000239027209 */ /* 0x000fe20007810000 */
[----:B------:R-:W-:Y:S01]  /*17f30*/  MUFU.EX2 R49, R49 ;  /* 0x0000003100317308 */ /* 0x000fe20000000800 */
[----:B------:R-:W-:Y:S02]  /*17f40*/  ISETP.GT.AND P6, PT, R0, 0x71, PT ;  /* 0x000000710000780c */ /* 0x000fe40003fc4270 */
[----:B------:R-:W-:Y:S01]  /*17f50*/  FMNMX.FTZ R2, R59, R2, !PT ;  /* 0x000000023b027209 */ /* 0x000fe20007810000 */
[----:B------:R-:W-:Y:S01]  /*17f60*/  HGMMA.64x128x16.F32.BF16 R88, R160, gdesc[UR4].tnspB, R88, gsb0 ;  /* 0x41e00004a0587df0 */ /* 0x000fe20008001858 */
[----:B------:R-:W-:Y:S01]  /*17f70*/  FSEL R168, R63, -INF , P5 ;  /* 0xff8000003fa87808 */ /* 0x000fe20002800000 */
[----:B------:R-:W-:Y:S01]  /*17f80*/  FFMA.FTZ R63, R232, R9, -R69 ;  /* 0x00000009e83f7223 */ /* 0x000fe20000010845 */
[----:B-1----:R-:W-:Y:S01]  /*17f90*/  FMNMX.FTZ R21, R61, R2, !PT ;  /* 0x000000023d157209 */ /* 0x002fe20007810000 */
[----:B------:R-:W-:Y:S01]  /*17fa0*/  MUFU.EX2 R84, R84 ;  /* 0x0000005400547308 */ /* 0x000fe20000000800 */
[----:B------:R-:W-:-:S02]  /*17fb0*/  FSEL R65, R65, -INF , P6 ;  /* 0xff80000041417808 */ /* 0x000fc40003000000 */
[----:B------:R-:W-:Y:S02]  /*17fc0*/  FMNMX.FTZ R0, R168, R21, !PT ;  /* 0x00000015a8007209 */ /* 0x000fe40007810000 */
[----:B------:R-:W-:Y:S01]  /*17fd0*/  FSEL R51, R70, -INF , P4 ;  /* 0xff80000046337808 */ /* 0x000fe20002000000 */
[----:B------:R-:W-:Y:S01]  /*17fe0*/  FFMA.FTZ R70, R180, R9, -R69 ;  /* 0x00000009b4467223 */ /* 0x000fe20000010845 */
[----:B------:R-:W-:Y:S01]  /*17ff0*/  FMNMX.FTZ R11, R65, R0, !PT ;  /* 0x00000000410b7209 */ /* 0x000fe20007810000 */
[----:B------:R-:W-:Y:S01]  /*18000*/  MUFU.EX2 R63, R63 ;  /* 0x0000003f003f7308 */ /* 0x000fe20000000800 */
[----:B------:R-:W-:Y:S01]  /*18010*/  R2UR UR6, R10 ;  /* 0x000000000a0672ca */ /* 0x000fe200000e0000 */
[----:B------:R-:W-:Y:S01]  /*18020*/  VIADD R10, R8, 0x380 ;  /* 0x00000380080a7836 */ /* 0x000fe20000000000 */
[----:B------:R-:W-:Y:S02]  /*18030*/  FMNMX.FTZ R0, R170, R11, !PT ;  /* 0x0000000baa007209 */ /* 0x000fe40007810000 */
[----:B------:R-:W-:-:S02]  /*18040*/  F2FP.BF16.F32.PACK_AB R178, R32, R29 ;  /* 0x0000001d20b2723e */ /* 0x000fc400000010ff */
[----:B------:R-:W-:Y:S01]  /*18050*/  FMNMX.FTZ R0, R51, R0, !PT ;  /* 0x0000000033007209 */ /* 0x000fe20007810000 */
[----:B------:R-:W-:Y:S01]  /*18060*/  MUFU.EX2 R70, R70 ;  /* 0x0000004600467308 */ /* 0x000fe20000000800 */
[----:B--2---:R-:W-:Y:S02]  /*18070*/  F2FP.BF16.F32.PACK_AB R174, R38, R35 ;  /* 0x0000002326ae723e */ /* 0x004fe400000010ff */
[----:B------:R-:W-:Y:S01]  /*18080*/  F2FP.BF16.F32.PACK_AB R180, R56, R67 ;  /* 0x0000004338b4723e */ /* 0x000fe200000010ff */
[----:B------:R-:W0:Y:S04]  /*18090*/  SHFL.BFLY PT, R11, R0, 0x2, 0x1f ;  /* 0x0c401f00000b7f89 */ /* 0x000e2800000e0000 */
[----:B------:R-:W-:Y:S08]  /*180a0*/  MUFU.EX2 R73, R73 ;  /* 0x0000004900497308 */ /* 0x000ff00000000800 */
[----:B------:R-:W-:Y:S01]  /*180b0*/  MUFU.EX2 R62, R62 ;  /* 0x0000003e003e7308 */ /* 0x000fe20000000800 */
[----:B0-----:R-:W-:-:S05]  /*180c0*/  FMNMX.FTZ R11, R0, R11, !PT ;  /* 0x0000000b000b7209 */ /* 0x001fca0007810000 */
[----:B------:R-:W0:Y:S02]  /*180d0*/  SHFL.BFLY PT, R0, R11, 0x1, 0x1f ;  /* 0x0c201f000b007f89 */ /* 0x000e2400000e0000 */
[----:B0-----:R-:W-:Y:S01]  /*180e0*/  FMNMX.FTZ R21, R11, R0, !PT ;  /* 0x000000000b157209 */ /* 0x001fe20007810000 */
[----:B------:R-:W-:Y:S01]  /*180f0*/  IMAD.MOV.U32 R11, RZ, RZ, 0x40000040 ;  /* 0x40000040ff0b7424 */ /* 0x000fe200078e00ff */
[----:B------:R-:W-:Y:S02]  /*18100*/  FSEL R0, R194, RZ, P2 ;  /* 0x000000ffc2007208 */ /* 0x000fe40001000000 */
[C---:B------:R-:W-:Y:S01]  /*18110*/  FSETP.NEU.FTZ.AND P2, PT, R21.reuse, -INF , PT ;  /* 0xff8000001500780b */ /* 0x040fe20003f5d000 */
[----:B------:R-:W-:Y:S01]  /*18120*/  FMUL.FTZ R2, R21, R9 ;  /* 0x0000000915027220 */ /* 0x000fe20000410000 */
[----:B------:R-:W-:Y:S01]  /*18130*/  R2UR UR7, R11 ;  /* 0x000000000b0772ca */ /* 0x000fe200000e0000 */
[----:B------:R-:W-:Y:S01]  /*18140*/  FADD.FTZ R0, -R0, R7 ;  /* 0x0000000700007221 */ /* 0x000fe20000010100 */
[----:B------:R-:W-:-:S02]  /*18150*/  FSEL R11, R21, RZ, P2 ;  /* 0x000000ff150b7208 */ /* 0x000fc40001000000 */
[----:B------:R-:W-:Y:S01]  /*18160*/  FSEL R7, R2, RZ, P2 ;  /* 0x000000ff02077208 */ /* 0x000fe20001000000 */
[----:B------:R-:W-:Y:S01]  /*18170*/  FMUL.FTZ R0, R0, R9 ;  /* 0x0000000900007220 */ /* 0x000fe20000410000 */
[C---:B------:R-:W-:Y:S01]  /*18180*/  ISETP.GT.AND P2, PT, R6.reuse, R13, PT ;  /* 0x0000000d0600720c */ /* 0x040fe20003f44270 */
[----:B------:R-:W-:Y:S02]  /*18190*/  VIADD R6, R6, 0xffffffff ;  /* 0xffffffff06067836 */ /* 0x000fe40000000000 */
[----:B------:R0:W1:Y:S01]  /*181a0*/  MUFU.EX2 R2, R0 ;  /* 0x0000000000027308 */ /* 0x0000620000000800 */
        /* <DEDUP_REMOVED lines=8> */
[----:B0-----:R-:W-:Y:S01]  /*18230*/  FADD.FTZ R0, -R11, R12 ;  /* 0x0000000c0b007221 */ /* 0x001fe20000010100 */
[-CC-:B------:R-:W-:Y:S01]  /*18240*/  FFMA.FTZ R30, R78, R9.reuse, -R7.reuse ;  /* 0x000000094e1e7223 */ /* 0x180fe20000010807 */
[-CC-:B------:R-:W-:Y:S01]  /*18250*/  FFMA.FTZ R173, R82, R9.reuse, -R7.reuse ;  /* 0x0000000952ad7223 */ /* 0x180fe20000010807 */
[-CC-:B------:R-:W-:Y:S01]  /*18260*/  FFMA.FTZ R165, R42, R9.reuse, -R7.reuse ;  /* 0x000000092aa57223 */ /* 0x180fe20000010807 */
[-C--:B------:R-:W-:Y:S01]  /*18270*/  FMUL.FTZ R0, R0, R9.reuse ;  /* 0x0000000900007220 */ /* 0x080fe20000410000 */
[-CC-:B------:R-:W-:Y:S01]  /*18280*/  FFMA.FTZ R58, R86, R9.reuse, -R7.reuse ;  /* 0x00000009563a7223 */ /* 0x180fe20000010807 */
[-C--:B------:R-:W-:Y:S01]  /*18290*/  FFMA.FTZ R175, R36, R9.reuse, -R7 ;  /* 0x0000000924af7223 */ /* 0x080fe20000010807 */
[----:B------:R-:W-:Y:S01]  /*182a0*/  MUFU.EX2 R24, R24 ;  /* 0x0000001800187308 */ /* 0x000fe20000000800 */
[----:B-1----:R-:W-:Y:S01]  /*182b0*/  FFMA.FTZ R11, R2, R4, R67 ;  /* 0x00000004020b7223 */ /* 0x002fe20000010043 */
        /* <DEDUP_REMOVED lines=12> */
[----:B------:R-:W-:Y:S01]  /*18380*/  FFMA.FTZ R65, R65, R9, -R7 ;  /* 0x0000000941417223 */ /* 0x000fe20000010807 */
[----:B------:R-:W-:Y:S01]  /*18390*/  F2FP.BF16.F32.PACK_AB R164, R76, R37 ;  /* 0x000000254ca4723e */ /* 0x000fe200000010ff */
[----:B------:R-:W1:Y:S01]  /*183a0*/  MUFU.EX2 R183, R183 ;  /* 0x000000b700b77308 */ /* 0x000e620000000800 */
[----:B------:R-:W-:Y:S01]  /*183b0*/  FADD.FTZ R4, R20, R11 ;  /* 0x0000000b14047221 */ /* 0x000fe20000010000 */
[----:B------:R-:W-:Y:S01]  /*183c0*/  IMAD.MOV.U32 R11, RZ, RZ, 0x40000040 ;  /* 0x40000040ff0b7424 */ /* 0x000fe200078e00ff */
[----:B------:R-:W-:-:S02]  /*183d0*/  F2FP.BF16.F32.PACK_AB R166, R66, R39 ;  /* 0x0000002742a6723e */ /* 0x000fc400000010ff */
[----:B------:R-:W-:-:S03]  /*183e0*/  FADD.FTZ R4, R27, R4 ;  /* 0x000000041b047221 */ /* 0x000fc60000010000 */
[----:B------:R-:W2:Y:S01]  /*183f0*/  MUFU.EX2 R26, R26 ;  /* 0x0000001a001a7308 */ /* 0x000ea20000000800 */
[----:B0-----:R-:W-:Y:S01]  /*18400*/  FFMA.FTZ R3, R0, R3, R181 ;  /* 0x0000000300037223 */ /* 0x001fe200000100b5 */
[----:B------:R-:W-:-:S06]  /*18410*/  F2FP.BF16.F32.PACK_AB R181, R24, R181 ;  /* 0x000000b518b5723e */ /* 0x000fcc00000010ff */
[----:B------:R-:W0:Y:S01]  /*18420*/  MUFU.EX2 R177, R177 ;  /* 0x000000b100b17308 */ /* 0x000e220000000800 */
[----:B------:R-:W-:Y:S02]  /*18430*/  WARPGROUP.DEPBAR.LE gsb0, 0x0 ;  /* 0x00008000000079c5 */ /* 0x000fe40000010000 */
[----:B------:R-:W-:Y:S01]  /*18440*/  WARPGROUP.ARRIVE ;  /* 0x00000000000079c5 */ /* 0x000fe20000000000 */
[-CC-:B------:R-:W-:Y:S01]  /*18450*/  FFMA.FTZ R160, R80, R9.reuse, -R69.reuse ;  /* 0x0000000950a07223 */ /* 0x180fe20000010845 */
[-C--:B------:R-:W-:Y:S01]  /*18460*/  FFMA.FTZ R162, R176, R9.reuse, -R69 ;  /* 0x00000009b0a27223 */ /* 0x080fe20000010845 */
[-CC-:B------:R-:W-:Y:S02]  /*18470*/  FFMA.FTZ R161, R68, R9.reuse, -R7.reuse ;  /* 0x0000000944a17223 */ /* 0x180fe40000010807 */
[----:B------:R-:W3:Y:S01]  /*18480*/  MUFU.EX2 R28, R28 ;  /* 0x0000001c001c7308 */ /* 0x000ee20000000800 */
[-C--:B------:R-:W-:Y:S01]  /*18490*/  FFMA.FTZ R163, R72, R9.reuse, -R7 ;  /* 0x0000000948a37223 */ /* 0x080fe20000010807 */
[----:B------:R-:W-:Y:S01]  /*184a0*/  HGMMA.64x128x16.F32.BF16 R88, R156, gdesc[UR4].tnspB, R88, gsb0 ;  /* 0x41e000049c587df0 */ /* 0x000fe20008001858 */
[----:B------:R-:W-:Y:S01]  /*184b0*/  R2UR UR6, R10 ;  /* 0x000000000a0672ca */ /* 0x000fe200000e0000 */
[----:B------:R-:W-:Y:S01]  /*184c0*/  FFMA.FTZ R80, R228, R9, -R69 ;  /* 0x00000009e4507223 */ /* 0x000fe20000010845 */
[----:B------:R-:W-:Y:S01]  /*184d0*/  R2UR UR7, R11 ;  /* 0x000000000b0772ca */ /* 0x000fe200000e0000 */
[----:B------:R-:W-:Y:S01]  /*184e0*/  FADD.FTZ R11, R29, R4 ;  /* 0x000000041d0b7221 */ /* 0x000fe20000010000 */
[----:B------:R-:W-:Y:S01]  /*184f0*/  FADD.FTZ R4, R24, R3 ;  /* 0x0000000318047221 */ /* 0x000fe20000010000 */
[----:B------:R-:W4:Y:S01]  /*18500*/  MUFU.EX2 R179, R179 ;  /* 0x000000b300b37308 */ /* 0x000f220000000800 */
[----:B------:R-:W-:Y:S01]  /*18510*/  F2FP.BF16.F32.PACK_AB R176, R27, R20 ;  /* 0x000000141bb0723e */ /* 0x000fe200000010ff */
[----:B------:R-:W-:Y:S01]  /*18520*/  FADD.FTZ R10, R32, R11 ;  /* 0x0000000b200a7221 */ /* 0x000fe20000010000 */
[----:B-1----:R-:W-:Y:S01]  /*18530*/  FADD.FTZ R3, R183, R4 ;  /* 0x00000004b7037221 */ /* 0x002fe20000010000 */
[----:B--2---:R-:W-:-:S02]  /*18540*/  F2FP.BF16.F32.PACK_AB R183, R26, R183 ;  /* 0x000000b71ab7723e */ /* 0x004fc400000010ff */
[----:B------:R-:W-:Y:S01]  /*18550*/  FADD.FTZ R11, R31, R10 ;  /* 0x0000000a1f0b7221 */ /* 0x000fe20000010000 */
[----:B------:R-:W-:Y:S01]  /*18560*/  FADD.FTZ R4, R26, R3 ;  /* 0x000000031a047221 */ /* 0x000fe20000010000 */
[----:B------:R-:W1:Y:S01]  /*18570*/  MUFU.EX2 R30, R30 ;  /* 0x0000001e001e7308 */ /* 0x000e620000000800 */
[----:B------:R-:W-:Y:S01]  /*18580*/  FFMA.FTZ R10, R236, R9, -R7 ;  /* 0x00000009ec0a7223 */ /* 0x000fe20000010807 */
[----:B------:R-:W-:Y:S01]  /*18590*/  FADD.FTZ R42, R34, R11 ;  /* 0x0000000b222a7221 */ /* 0x000fe20000010000 */
[----:B0-----:R-:W-:Y:S01]  /*185a0*/  FADD.FTZ R3, R177, R4 ;  /* 0x00000004b1037221 */ /* 0x001fe20000010000 */
[C---:B---3--:R-:W-:Y:S02]  /*185b0*/  F2FP.BF16.F32.PACK_AB R177, R28.reuse, R177 ;  /* 0x000000b11cb1723e */ /* 0x048fe400000010ff */
[----:B------:R-:W-:Y:S01]  /*185c0*/  FADD.FTZ R11, R35, R42 ;  /* 0x0000002a230b7221 */ /* 0x000fe20000010000 */
[----:B------:R-:W-:Y:S01]  /*185d0*/  FADD.FTZ R4, R28, R3 ;  /* 0x000000031c047221 */ /* 0x000fe20000010000 */
[----:B------:R-:W0:Y:S02]  /*185e0*/  MUFU.EX2 R173, R173 ;  /* 0x000000ad00ad7308 */ /* 0x000e240000000800 */
[----:B------:R-:W-:Y:S01]  /*185f0*/  FADD.FTZ R42, R38, R11 ;  /* 0x0000000b262a7221 */ /* 0x000fe20000010000 */
[----:B----4-:R-:W-:-:S03]  /*18600*/  FADD.FTZ R3, R179, R4 ;  /* 0x00000004b3037221 */ /* 0x010fc60000010000 */
[----:B------:R-:W-:Y:S02]  /*18610*/  FADD.FTZ R11, R25, R42 ;  /* 0x0000002a190b7221 */ /* 0x000fe40000010000 */
[----:B------:R-:W2:Y:S01]  /*18620*/  MUFU.EX2 R58, R58 ;  /* 0x0000003a003a7308 */ /* 0x000ea20000000800 */
[----:B-1----:R-:W-:Y:S01]  /*18630*/  FADD.FTZ R4, R30, R3 ;  /* 0x000000031e047221 */ /* 0x002fe20000010000 */
[----:B------:R-:W-:Y:S01]  /*18640*/  FADD.FTZ R42, R44, R11 ;  /* 0x0000000b2c2a7221 */ /* 0x000fe20000010000 */
[----:B------:R-:W-:-:S03]  /*18650*/  F2FP.BF16.F32.PACK_AB R179, R30, R179 ;  /* 0x000000b31eb3723e */ /* 0x000fc600000010ff */
[----:B------:R-:W-:Y:S01]  /*18660*/  FADD.FTZ R11, R33, R42 ;  /* 0x0000002a210b7221 */ /* 0x000fe20000010000 */
[----:B------:R-:W-:Y:S01]  /*18670*/  FFMA.FTZ R42, R53, R9, -R7 ;  /* 0x00000009352a7223 */ /* 0x000fe20000010807 */
[----:B------:R-:W1:Y:S01]  /*18680*/  MUFU.EX2 R175, R175 ;  /* 0x000000af00af7308 */ /* 0x000e620000000800 */
[----:B0-----:R-:W-:Y:S01]  /*18690*/  FADD.FTZ R3, R173, R4 ;  /* 0x00000004ad037221 */ /* 0x001fe20000010000 */
[----:B------:R-:W-:-:S04]  /*186a0*/  FADD.FTZ R46, R50, R11 ;  /* 0x0000000b322e7221 */ /* 0x000fc80000010000 */
[----:B------:R-:W-:Y:S01]  /*186b0*/  FADD.FTZ R11, R37, R46 ;  /* 0x0000002e250b7221 */ /* 0x000fe20000010000 */
[----:B------:R-:W-:Y:S01]  /*186c0*/  FFMA.FTZ R46, R57, R9, -R7 ;  /* 0x00000009392e7223 */ /* 0x000fe20000010807 */
[----:B------:R-:W0:Y:S01]  /*186d0*/  MUFU.EX2 R36, R36 ;  /* 0x0000002400247308 */ /* 0x000e220000000800 */
[C---:B--2---:R-:W-:Y:S01]  /*186e0*/  FADD.FTZ R4, R58.reuse, R3 ;  /* 0x000000033a047221 */ /* 0x044fe20000010000 */
[----:B------:R-:W-:-:S06]  /*186f0*/  F2FP.BF16.F32.PACK_AB R173, R58, R173 ;  /* 0x000000ad3aad723e */ /* 0x000fcc00000010ff */
[----:B------:R-:W-:Y:S01]  /*18700*/  MUFU.EX2 R169, R169 ;  /* 0x000000a900a97308 */ /* 0x000fe20000000800 */
[----:B-1----:R-:W-:Y:S01]  /*18710*/  FADD.FTZ R3, R175, R4 ;  /* 0x00000004af037221 */ /* 0x002fe20000010000 */
[----:B------:R-:W-:-:S04]  /*18720*/  FADD.FTZ R4, R76, R11 ;  /* 0x0000000b4c047221 */ /* 0x000fc80000010000 */
[----:B------:R-:W-:Y:S01]  /*18730*/  FADD.FTZ R11, R39, R4 ;  /* 0x00000004270b7221 */ /* 0x000fe20000010000 */
[----:B------:R-:W-:Y:S01]  /*18740*/  FFMA.FTZ R4, R168, R9, -R7 ;  /* 0x00000009a8047223 */ /* 0x000fe20000010807 */
[----:B------:R-:W-:Y:S01]  /*18750*/  MUFU.EX2 R40, R40 ;  /* 0x0000002800287308 */ /* 0x000fe20000000800 */
[----:B------:R-:W-:Y:S01]  /*18760*/  F2FP.BF16.F32.PACK_AB R168, R44, R25 ;  /* 0x000000192ca8723e */ /* 0x000fe200000010ff */
[----:B------:R-:W-:Y:S01]  /*18770*/  FADD.FTZ R11, R66, R11 ;  /* 0x0000000b420b7221 */ /* 0x000fe20000010000 */
[----:B0-----:R-:W-:-:S05]  /*18780*/  F2FP.BF16.F32.PACK_AB R175, R36, R175 ;  /* 0x000000af24af723e */ /* 0x001fca00000010ff */
[----:B------:R-:W0:Y:S08]  /*18790*/  MUFU.EX2 R160, R160 ;  /* 0x000000a000a07308 */ /* 0x000e300000000800 */
[----:B------:R-:W1:Y:S08]  /*187a0*/  MUFU.EX2 R171, R171 ;  /* 0x000000ab00ab7308 */ /* 0x000e700000000800 */
[----:B------:R2:W3:Y:S01]  /*187b0*/  MUFU.EX2 R12, R48 ;  /* 0x00000030000c7308 */ /* 0x0004e20000000800 */
[----:B0-----:R-:W-:Y:S01]  /*187c0*/  FADD.FTZ R52, R160, R11 ;  /* 0x0000000ba0347221 */ /* 0x001fe20000010000 */
[----:B------:R-:W-:-:S06]  /*187d0*/  F2FP.BF16.F32.PACK_AB R160, R41, R160 ;  /* 0x000000a029a0723e */ /* 0x000fcc00000010ff */
[----:B------:R-:W0:Y:S01]  /*187e0*/  MUFU.EX2 R165, R165 ;  /* 0x000000a500a57308 */ /* 0x000e220000000800 */
[----:B--2---:R-:W-:-:S04]  /*187f0*/  FADD.FTZ R48, R36, R3 ;  /* 0x0000000324307221 */ /* 0x004fc80000010000 */
[----:B------:R-:W-:Y:S01]  /*18800*/  FADD.FTZ R3, R169, R48 ;  /* 0x00000030a9037221 */ /* 0x000fe20000010000 */
[C---:B------:R-:W-:Y:S02]  /*18810*/  F2FP.BF16.F32.PACK_AB R169, R40.reuse, R169 ;  /* 0x000000a928a9723e */ /* 0x040fe400000010ff */
[----:B------:R-:W2:Y:S01]  /*18820*/  MUFU.EX2 R8, R8 ;  /* 0x0000000800087308 */ /* 0x000ea20000000800 */
[----:B------:R-:W-:Y:S01]  /*18830*/  FADD.FTZ R48, R40, R3 ;  /* 0x0000000328307221 */ /* 0x000fe20000010000 */
[----:B------:R-:W-:Y:S01]  /*18840*/  FFMA.FTZ R3, R170, R9, -R7 ;  /* 0x00000009aa037223 */ /* 0x000fe20000010807 */
[----:B------:R-:W-:Y:S02]  /*18850*/  F2FP.BF16.F32.PACK_AB R170, R50, R33 ;  /* 0x0000002132aa723e */ /* 0x000fe400000010ff */
[----:B-1----:R-:W-:Y:S01]  /*18860*/  FADD.FTZ R11, R171, R48 ;  /* 0x00000030ab0b7221 */ /* 0x002fe20000010000 */
[C---:B---3--:R-:W-:Y:S02]  /*18870*/  F2FP.BF16.F32.PACK_AB R171, R12.reuse, R171 ;  /* 0x000000ab0cab723e */ /* 0x048fe400000010ff */
[----:B------:R-:W-:Y:S01]  /*18880*/  MUFU.EX2 R162, R162 ;  /* 0x000000a200a27308 */ /* 0x000fe20000000800 */
[----:B------:R-:W-:Y:S01]  /*18890*/  FADD.FTZ R48, R12, R11 ;  /* 0x0000000b0c307221 */ /* 0x000fe20000010000 */
[----:B------:R-:W-:-:S03]  /*188a0*/  IMAD.MOV.U32 R12, RZ, RZ, R21 ;  /* 0x000000ffff0c7224 */ /* 0x000fc600078e0015 */
[----:B0-----:R-:W-:-:S03]  /*188b0*/  FADD.FTZ R11, R165, R48 ;  /* 0x00000030a50b7221 */ /* 0x001fc60000010000 */
[----:B------:R-:W0:Y:S01]  /*188c0*/  MUFU.EX2 R167, R167 ;  /* 0x000000a700a77308 */ /* 0x000e220000000800 */
[C---:B--2---:R-:W-:Y:S01]  /*188d0*/  FADD.FTZ R20, R8.reuse, R11 ;  /* 0x0000000b08147221 */ /* 0x044fe20000010000 */
[----:B------:R-:W-:-:S06]  /*188e0*/  F2FP.BF16.F32.PACK_AB R165, R8, R165 ;  /* 0x000000a508a5723e */ /* 0x000fcc00000010ff */
[----:B------:R-:W1:Y:S08]  /*188f0*/  MUFU.EX2 R10, R10 ;  /* 0x0000000a000a7308 */ /* 0x000e700000000800 */
[----:B------:R-:W2:Y:S01]  /*18900*/  MUFU.EX2 R161, R161 ;  /* 0x000000a100a17308 */ /* 0x000ea20000000800 */
[----:B0-----:R-:W-:Y:S01]  /*18910*/  FADD.FTZ R11, R167, R20 ;  /* 0x00000014a70b7221 */ /* 0x001fe20000010000 */
[----:B------:R-:W-:-:S02]  /*18920*/  WARPGROUP.DEPBAR.LE gsb0, 0x0 ;  /* 0x00008000000079c5 */ /* 0x000fc40000010000 */
[----:B------:R-:W-:-:S04]  /*18930*/  WARPGROUP.ARRIVE ;  /* 0x00000000000079c5 */ /* 0x000fc80000000000 */
[----:B------:R-:W-:Y:S01]  /*18940*/  MUFU.EX2 R163, R163 ;  /* 0x000000a300a37308 */ /* 0x000fe20000000800 */
[-C--:B------:R-:W-:Y:S01]  /*18950*/  FFMA.FTZ R157, R55, R9.reuse, -R7 ;  /* 0x00000009379d7223 */ /* 0x080fe20000010807 */
[----:B-1----:R-:W-:Y:S01]  /*18960*/  FADD.FTZ R32, R10, R11 ;  /* 0x0000000b0a207221 */ /* 0x002fe20000010000 */
[----:B------:R-:W-:Y:S01]  /*18970*/  FFMA.FTZ R159, R59, R9, -R7 ;  /* 0x000000093b9f7223 */ /* 0x000fe20000010807 */
[----:B------:R-:W-:Y:S01]  /*18980*/  F2FP.BF16.F32.PACK_AB R156, R70, R45 ;  /* 0x0000002d469c723e */ /* 0x000fe200000010ff */
[----:B------:R-:W-:Y:S01]  /*18990*/  HGMMA.64x128x16.F32.BF16 R88, R152, gdesc[UR4].tnspB, R88, gsb0 ;  /* 0x41e0000498587df0 */ /* 0x000fe20008001858 */
[----:B--2---:R-:W-:Y:S01]  /*189a0*/  FADD.FTZ R11, R161, R32 ;  /* 0x00000020a10b7221 */ /* 0x004fe20000010000 */
[----:B------:R-:W-:Y:S01]  /*189b0*/  F2FP.BF16.F32.PACK_AB R167, R10, R167 ;  /* 0x000000a70aa7723e */ /* 0x000fe200000010ff */
[----:B------:R-:W0:Y:S08]  /*189c0*/  MUFU.EX2 R80, R80 ;  /* 0x0000005000507308 */ /* 0x000e300000000800 */
[----:B------:R-:W-:Y:S08]  /*189d0*/  MUFU.EX2 R42, R42 ;  /* 0x0000002a002a7308 */ /* 0x000ff00000000800 */
[----:B------:R-:W-:Y:S01]  /*189e0*/  MUFU.EX2 R157, R157 ;  /* 0x0000009d009d7308 */ /* 0x000fe20000000800 */
[----:B0-----:R-:W-:-:S07]  /*189f0*/  F2FP.BF16.F32.PACK_AB R158, R80, R49 ;  /* 0x00000031509e723e */ /* 0x001fce00000010ff */
[----:B------:R-:W-:Y:S08]  /*18a00*/  MUFU.EX2 R46, R46 ;  /* 0x0000002e002e7308 */ /* 0x000ff00000000800 */
[----:B------:R-:W-:Y:S08]  /*18a10*/  MUFU.EX2 R159, R159 ;  /* 0x0000009f009f7308 */ /* 0x000ff00000000800 */
[----:B------:R-:W-:Y:S08]  /*18a20*/  MUFU.EX2 R20, R61 ;  /* 0x0000003d00147308 */ /* 0x000ff00000000800 */
[----:B------:R-:W-:Y:S08]  /*18a30*/  MUFU.EX2 R38, R4 ;  /* 0x0000000400267308 */ /* 0x000ff00000000800 */
[----:B------:R-:W0:Y:S01]  /*18a40*/  MUFU.EX2 R65, R65 ;  /* 0x0000004100417308 */ /* 0x000e220000000800 */
[----:B------:R-:W-:-:S02]  /*18a50*/  WARPGROUP.DEPBAR.LE gsb0, 0x0 ;  /* 0x00008000000079c5 */ /* 0x000fc40000010000 */
[----:B------:R1:W-:Y:S01]  /*18a60*/  @!P1 SYNCS.ARRIVE.TRANS64.RED.A1T0 RZ, [R14+URZ], RZ ;  /* 0x000000ff0eff99a7 */ /* 0x0003e2000810043f */
[----:B------:R-:W-:Y:S02]  /*18a70*/  F2FP.BF16.F32.PACK_AB R152, R84, R63 ;  /* 0x0000003f5498723e */ /* 0x000fe400000010ff */
[----:B------:R-:W-:Y:S02]  /*18a80*/  F2FP.BF16.F32.PACK_AB R154, R62, R73 ;  /* 0x000000493e9a723e */ /* 0x000fe400000010ff */
[----:B0-----:R-:W-:Y:S01]  /*18a90*/  F2FP.BF16.F32.PACK_AB R153, R65, R38 ;  /* 0x000000264199723e */ /* 0x001fe200000010ff */
[-CC-:B-1----:R-:W-:Y:S01]  /*18aa0*/  FFMA.FTZ R14, R47, R9.reuse, -R7.reuse ;  /* 0x000000092f0e7223 */ /* 0x182fe20000010807 */
[----:B------:R0:W-:Y:S01]  /*18ab0*/  @!P1 SYNCS.ARRIVE.TRANS64.RED.A1T0 RZ, [R15+URZ], RZ ;  /* 0x000000ff0fff99a7 */ /* 0x0001e2000810043f */
[----:B------:R-:W-:-:S04]  /*18ac0*/  FFMA.FTZ R7, R51, R9, -R7 ;  /* 0x0000000933077223 */ /* 0x000fc80000010807 */
[----:B------:R-:W1:Y:S01]  /*18ad0*/  MUFU.EX2 R14, R14 ;  /* 0x0000000e000e7308 */ /* 0x000e620000000800 */
[----:B0-----:R-:W-:-:S04]  /*18ae0*/  FADD.FTZ R15, R41, R52 ;  /* 0x00000034290f7221 */ /* 0x001fc80000010000 */
[----:B------:R-:W-:-:S03]  /*18af0*/  FADD.FTZ R52, R162, R15 ;  /* 0x0000000fa2347221 */ /* 0x000fc60000010000 */
[----:B------:R-:W-:Y:S01]  /*18b00*/  MUFU.EX2 R7, R7 ;  /* 0x0000000700077308 */ /* 0x000fe20000000800 */
[C---:B------:R-:W-:Y:S01]  /*18b10*/  F2FP.BF16.F32.PACK_AB R162, R43.reuse, R162 ;  /* 0x000000a22ba2723e */ /* 0x040fe200000010ff */
[----:B------:R-:W-:-:S04]  /*18b20*/  FADD.FTZ R52, R43, R52 ;  /* 0x000000342b347221 */ /* 0x000fc80000010000 */
[----:B------:R-:W-:Y:S01]  /*18b30*/  FADD.FTZ R15, R45, R52 ;  /* 0x000000342d0f7221 */ /* 0x000fe20000010000 */
[C---:B-1----:R-:W-:Y:S01]  /*18b40*/  FADD.FTZ R32, R14.reuse, R11 ;  /* 0x0000000b0e207221 */ /* 0x042fe20000010000 */
        /* <DEDUP_REMOVED lines=14> */
[----:B------:R-:W-:Y:S02]  /*18c30*/  FADD.FTZ R15, R73, R34 ;  /* 0x00000022490f7221 */ /* 0x000fe40000010000 */
[----:B------:R-:W0:Y:S01]  /*18c40*/  MUFU.EX2 R34, R3 ;  /* 0x0000000300227308 */ /* 0x000e220000000800 */
[----:B------:R-:W-:Y:S01]  /*18c50*/  FADD.FTZ R11, R20, R11 ;  /* 0x0000000b140b7221 */ /* 0x000fe20000010000 */
[----:B------:R-:W-:Y:S01]  /*18c60*/  FADD.FTZ R4, R62, R15 ;  /* 0x0000000f3e047221 */ /* 0x000fe20000010000 */
[----:B------:R-:W-:Y:S02]  /*18c70*/  IMAD.MOV.U32 R15, RZ, RZ, R188 ;  /* 0x000000ffff0f7224 */ /* 0x000fe400078e00bc */
[----:B------:R-:W-:Y:S01]  /*18c80*/  FADD.FTZ R11, R38, R11 ;  /* 0x0000000b260b7221 */ /* 0x000fe20000010000 */
[----:B------:R-:W-:-:S03]  /*18c90*/  IMAD.MOV.U32 R20, RZ, RZ, R185 ;  /* 0x000000ffff147224 */ /* 0x000fc600078e00b9 */
[----:B------:R-:W-:-:S04]  /*18ca0*/  FADD.FTZ R11, R65, R11 ;  /* 0x0000000b410b7221 */ /* 0x000fc80000010000 */
[----:B0-----:R-:W-:Y:S01]  /*18cb0*/  FADD.FTZ R11, R34, R11 ;  /* 0x0000000b220b7221 */ /* 0x001fe20000010000 */
[----:B------:R-:W-:-:S03]  /*18cc0*/  F2FP.BF16.F32.PACK_AB R155, R7, R34 ;  /* 0x00000022079b723e */ /* 0x000fc600000010ff */
[----:B------:R-:W-:Y:S01]  /*18cd0*/  FADD.FTZ R3, R7, R11 ;  /* 0x0000000b07037221 */ /* 0x000fe20000010000 */
[----:B------:R-:W-:Y:S01]  /*18ce0*/  IMAD.MOV.U32 R7, RZ, RZ, R194 ;  /* 0x000000ffff077224 */ /* 0x000fe200078e00c2 */
[----:B------:R-:W-:Y:S06]  /*18cf0*/  @P2 BRA `(.L_x_2396) ;  /* 0xffffffc800a42947 */ /* 0x000fec000383ffff */
[----:B------:R-:W-:Y:S05]  /*18d00*/  BSYNC B1 ;  /* 0x0000000000017941 */ /* 0x000fea0003800000 */
.L_x_2385:
[----:B------:R-:W-:-:S07]  /*18d10*/  IMAD.MOV.U32 R10, RZ, RZ, R6 ;  /* 0x000000ffff0a7224 */ /* 0x000fce00078e0006 */
.L_x_2384:
[----:B------:R-:W-:Y:S05]  /*18d20*/  BSYNC B0 ;  /* 0x0000000000007941 */ /* 0x000fea0003800000 */
.L_x_2383:
[----:B------:R-:W-:Y:S01]  /*18d30*/  ISETP.GE.AND P2, PT, R10, RZ, PT ;  /* 0x000000ff0a00720c */ /* 0x000fe20003f46270 */
[----:B------:R-:W-:-:S12]  /*18d40*/  BSSY B0, `(.L_x_2397) ;  /* 0x00002d2000007945 */ /* 0x000fd80003800000 */
[----:B------:R-:W-:Y:S05]  /*18d50*/  @!P2 BRA `(.L_x_2398) ;  /* 0x0000002c0040a947 */ /* 0x000fea0003800000 */
[----:B------:R-:W-:Y:S02]  /*18d60*/  IMAD.MOV.U32 R12, RZ, RZ, R21 ;  /* 0x000000ffff0c7224 */ /* 0x000fe400078e0015 */
[----:B------:R-:W-:Y:S02]  /*18d70*/  IMAD.MOV.U32 R11, RZ, RZ, R194 ;  /* 0x000000ffff0b7224 */ /* 0x000fe400078e00c2 */
[----:B------:R-:W-:Y:S02]  /*18d80*/  IMAD.MOV.U32 R14, RZ, RZ, R188 ;  /* 0x000000ffff0e7224 */ /* 0x000fe400078e00bc */
[----:B------:R-:W-:-:S07]  /*18d90*/  IMAD.MOV.U32 R15, RZ, RZ, R185 ;  /* 0x000000ffff0f7224 */ /* 0x000fce00078e00b9 */
.L_x_2409:
        /* <DEDUP_REMOVED lines=8> */
.L_x_2399:
[----:B------:R-:W-:Y:S01]  /*18e20*/  IMAD R8, R185, 0x8, R18 ;  /* 0x00000008b9087824 */ /* 0x000fe200078e0212 */
[----:B------:R-:W-:-:S04]  /*18e30*/  SHF.L.U32 R9, R188, 0x1f, RZ ;  /* 0x0000001fbc097819 */ /* 0x000fc800000006ff */
[----:B------:R0:W1:Y:S01]  /*18e40*/  SYNCS.PHASECHK.TRANS64.TRYWAIT P2, [R8+URZ+0x34830], R9 ;  /* 0x03483009080075a7 */ /* 0x000062000804017f */
[----:B------:R-:W-:Y:S05]  /*18e50*/  @!P0 BRA `(.L_x_2400) ;  /* 0x0000000000048947 */ /* 0x000fea0003800000 */
[----:B------:R-:W-:Y:S01]  /*18e60*/  BPT.TRAP 0x1 ;  /* 0x000000040000795c */ /* 0x000fe20000300000 */
.L_x_2400:
[----:B------:R-:W-:Y:S01]  /*18e70*/  BSSY B1, `(.L_x_2401) ;  /* 0x0000006000017945 */ /* 0x000fe20003800000 */
[----:B------:R-:W-:Y:S02]  /*18e80*/  IMAD R6, R185, 0xc00, R5 ;  /* 0x00000c00b9067824 */ /* 0x000fe400078e0205 */
[----:B------:R-:W-:Y:S01]  /*18e90*/  IMAD.MOV.U32 R7, RZ, RZ, 0x40000040 ;  /* 0x40000040ff077424 */ /* 0x000fe200078e00ff */
[----:B-1----:R-:W-:Y:S06]  /*18ea0*/  @P2 BRA `(.L_x_2402) ;  /* 0x0000000000082947 */ /* 0x002fec0003800000 */
[----:B------:R-:W1:Y:S02]  /*18eb0*/  SYNCS.PHASECHK.TRANS64.TRYWAIT P2, [R8+URZ+0x34830], R9 ;  /* 0x03483009080075a7 */ /* 0x000e64000804017f */
[----:B-1----:R-:W-:Y:S05]  /*18ec0*/  @!P2 BRA `(.L_x_2403) ;  /* 0x000000c40070a947 */ /* 0x002fea0003800000 */
.L_x_2402:
[----:B------:R-:W-:Y:S05]  /*18ed0*/  BSYNC B1 ;  /* 0x0000000000017941 */ /* 0x000fea0003800000 */
.L_x_2401:
[----:B------:R-:W2:Y:S04]  /*18ee0*/  LDL.64 R20, [R1+0x30] ;  /* 0x0000300001147983 */ /* 0x000ea80000100a00 */
[----:B------:R-:W3:Y:S04]  /*18ef0*/  LDL.64 R232, [R1+0x28] ;  /* 0x0000280001e87983 */ /* 0x000ee80000100a00 */
[----:B------:R-:W4:Y:S01]  /*18f00*/  LDL.64 R230, [R1+0x20] ;  /* 0x0000200001e67983 */ /* 0x000f220000100a00 */
[C---:B------:R-:W-:Y:S02]  /*18f10*/  R2UR UR6, R6.reuse ;  /* 0x00000000060672ca */ /* 0x040fe400000e0000 */
[----:B------:R-:W-:Y:S01]  /*18f20*/  R2UR UR7, R7 ;  /* 0x00000000070772ca */ /* 0x000fe200000e0000 */
[----:B------:R-:W-:Y:S01]  /*18f30*/  WARPGROUP.ARRIVE ;  /* 0x00000000000079c5 */ /* 0x000fe20000000000 */
[----:B------:R-:W5:Y:S01]  /*18f40*/  LDL.64 R228, [R1+0x18] ;  /* 0x0000180001e47983 */ /* 0x000f620000100a00 */
[----:B01----:R-:W-:-:S02]  /*18f50*/  VIADD R8, R6, 0x2 ;  /* 0x0000000206087836 */ /* 0x003fc40000000000 */
[----:B------:R-:W-:Y:S01]  /*18f60*/  IMAD.MOV.U32 R9, RZ, RZ, 0x40000040 ;  /* 0x40000040ff097424 */ /* 0x000fe200078e00ff */
[----:B------:R-:W5:Y:S04]  /*18f70*/  LDL.64 R194, [R1+0x10] ;  /* 0x0000100001c27983 */ /* 0x000f680000100a00 */
[----:B------:R-:W5:Y:S01]  /*18f80*/  LDL.64 R192, [R1+0x8] ;  /* 0x0000080001c07983 */ /* 0x000f620000100a00 */
[----:B--2---:R-:W-:Y:S02]  /*18f90*/  R2UR UR4, R20 ;  /* 0x00000000140472ca */ /* 0x004fe400000e0000 */
[----:B------:R-:W-:Y:S02]  /*18fa0*/  R2UR UR5, R21 ;  /* 0x00000000150572ca */ /* 0x000fe400000e0000 */
[----:B------:R-:W2:Y:S11]  /*18fb0*/  LDL.64 R20, [R1] ;  /* 0x0000000001147983 */ /* 0x000eb60000100a00 */
[----:B------:R-:W-:Y:S01]  /*18fc0*/  HGMMA.64x128x16.F32.BF16 R24, gdesc[UR4], RZ, !UPT, gsb0 ;  /* 0x01e00000041879f0 */ /* 0x000fe2000c0018ff */
[----:B------:R-:W-:-:S02]  /*18fd0*/  R2UR UR6, R8 ;  /* 0x00000000080672ca */ /* 0x000fc400000e0000 */
[----:B------:R-:W-:Y:S02]  /*18fe0*/  R2UR UR7, R9 ;  /* 0x00000000090772ca */ /* 0x000fe400000e0000 */
[----:B---3--:R-:W-:Y:S02]  /*18ff0*/  R2UR UR4, R232 ;  /* 0x00000000e80472ca */ /* 0x008fe400000e0000 */
[----:B------:R-:W-:Y:S01]  /*19000*/  R2UR UR5, R233 ;  /* 0x00000000e90572ca */ /* 0x000fe200000e0000 */
[----:B------:R-:W-:Y:S02]  /*19010*/  VIADD R8, R6, 0x4 ;  /* 0x0000000406087836 */ /* 0x000fe40000000000 */
[----:B------:R-:W-:Y:S01]  /*19020*/  IMAD.MOV.U32 R9, RZ, RZ, 0x40000040 ;  /* 0x40000040ff097424 */ /* 0x000fe200078e00ff */
[----:B------:R-:W-:Y:S02]  /*19030*/  WARPGROUP.DEPBAR.LE gsb0, 0x0 ;  /* 0x00008000000079c5 */ /* 0x000fe40000010000 */
        /* <DEDUP_REMOVED lines=157> */
.L_x_2404:
[----:B------:R-:W-:Y:S01]  /*19a10*/  SHF.L.U32 R7, R14, 0x1f, RZ ;  /* 0x0000001f0e077819 */ /* 0x000fe200000006ff */
[----:B------:R-:W-:-:S04]  /*19a20*/  IMAD R14, R15, 0x8, R18 ;  /* 0x000000080f0e7824 */ /* 0x000fc800078e0212 */
[----:B------:R0:W1:Y:S01]  /*19a30*/  SYNCS.PHASECHK.TRANS64.TRYWAIT P2, [R14+URZ+0x34850], R7 ;  /* 0x034850070e0075a7 */ /* 0x000062000804017f */
[----:B------:R-:W-:Y:S05]  /*19a40*/  @!P0 BRA `(.L_x_2405) ;  /* 0x0000000000048947 */ /* 0x000fea0003800000 */
[----:B------:R-:W-:Y:S01]  /*19a50*/  BPT.TRAP 0x1 ;  /* 0x000000040000795c */ /* 0x000fe20000300000 */
.L_x_2405:
[----:B------:R-:W-:Y:S04]  /*19a60*/  BSSY B1, `(.L_x_2406) ;  /* 0x0000004000017945 */ /* 0x000fe80003800000 */
[----:B-1----:R-:W-:Y:S05]  /*19a70*/  @P2 BRA `(.L_x_2407) ;  /* 0x0000000000082947 */ /* 0x002fea0003800000 */
[----:B------:R-:W1:Y:S02]  /*19a80*/  SYNCS.PHASECHK.TRANS64.TRYWAIT P2, [R14+URZ+0x34850], R7 ;  /* 0x034850070e0075a7 */ /* 0x000e64000804017f */
[----:B-1----:R-:W-:Y:S05]  /*19a90*/  @!P2 BRA `(.L_x_2408) ;  /* 0x000000b80090a947 */ /* 0x002fea0003800000 */
.L_x_2407:
[----:B------:R-:W-:Y:S05]  /*19aa0*/  BSYNC B1 ;  /* 0x0000000000017941 */ /* 0x000fea0003800000 */
.L_x_2406:
[----:B------:R-:W-:Y:S01]  /*19ab0*/  VIADD R2, R18, 0x400 ;  /* 0x0000040012027836 */ /* 0x000fe20000000000 */
[----:B------:R-:W-:Y:S01]  /*19ac0*/  WARPGROUP.ARRIVE ;  /* 0x00000000000079c5 */ /* 0x000fe20000000000 */
[----:B01----:R-:W-:Y:S02]  /*19ad0*/  IMAD.MOV.U32 R7, RZ, RZ, 0x40000040 ;  /* 0x40000040ff077424 */ /* 0x003fe400078e00ff */
[----:B------:R-:W-:Y:S01]  /*19ae0*/  FMUL.FTZ R0, R24, UR38 ;  /* 0x0000002618007c20 */ /* 0x000fe20008410000 */
[----:B------:R-:W-:Y:S01]  /*19af0*/  IMAD.MOV.U32 R9, RZ, RZ, 0x40000040 ;  /* 0x40000040ff097424 */ /* 0x000fe200078e00ff */
        /* <DEDUP_REMOVED lines=31> */
[----:B------:R-:W-:Y:S01]  /*19cf0*/  HGMMA.64x128x16.F32.BF16 R88, R180, gdesc[UR4].tnspB, R88, gsb0 ;  /* 0x41e00004b4587df0 */ /* 0x000fe20008001858 */
[----:B------:R-:W-:Y:S01]  /*19d00*/  R2UR UR6, R8 ;  /* 0x00000000080672ca */ /* 0x000fe200000e0000 */
[----:B------:R-:W-:Y:S01]  /*19d10*/  VIADD R8, R6, 0x100 ;  /* 0x0000010006087836 */ /* 0x000fe20000000000 */
[----:B------:R-:W-:Y:S01]  /*19d20*/  R2UR UR7, R9 ;  /* 0x00000000090772ca */ /* 0x000fe200000e0000 */
[----:B------:R-:W-:Y:S01]  /*19d30*/  FMUL.FTZ R46, R48, UR38 ;  /* 0x00000026302e7c20 */ /* 0x000fe20008410000 */
[----:B0-----:R-:W-:Y:S01]  /*19d40*/  FMNMX.FTZ R9, R0, R11, !PT ;  /* 0x0000000b00097209 */ /* 0x001fe20007810000 */
[----:B------:R-:W-:Y:S01]  /*19d50*/  FMUL.FTZ R48, R49, UR38 ;  /* 0x0000002631307c20 */ /* 0x000fe20008410000 */
[----:B------:R-:W0:Y:S01]  /*19d60*/  MUFU.TANH R28, R28 ;  /* 0x0000001c001c7308 */ /* 0x000e220000002400 */
[----:B------:R-:W-:Y:S01]  /*19d70*/  FMUL.FTZ R45, R50, UR38 ;  /* 0x00000026322d7c20 */ /* 0x000fe20008410000 */
[----:B-1----:R-:W-:Y:S01]  /*19d80*/  FMNMX.FTZ R2, R20, R9, !PT ;  /* 0x0000000914027209 */ /* 0x002fe20007810000 */
[----:B------:R-:W-:-:S02]  /*19d90*/  IMAD.MOV.U32 R9, RZ, RZ, 0x40000040 ;  /* 0x40000040ff097424 */ /* 0x000fc400078e00ff */
[----:B------:R-:W-:Y:S01]  /*19da0*/  FMUL.FTZ R50, R52, UR38 ;  /* 0x0000002634327c20 */ /* 0x000fe20008410000 */
[----:B------:R-:W-:Y:S01]  /*19db0*/  FMUL.FTZ R44, R47, UR38 ;  /* 0x000000262f2c7c20 */ /* 0x000fe20008410000 */
[----:B--2---:R-:W-:Y:S01]  /*19dc0*/  FMNMX.FTZ R39, R21, R2, !PT ;  /* 0x0000000215277209 */ /* 0x004fe20007810000 */
[----:B------:R-:W-:Y:S01]  /*19dd0*/  FMUL.FTZ R47, R51, UR38 ;  /* 0x00000026332f7c20 */ /* 0x000fe20008410000 */
[----:B------:R-:W1:Y:S01]  /*19de0*/  MUFU.TANH R29, R29 ;  /* 0x0000001d001d7308 */ /* 0x000e620000002400 */
[----:B------:R-:W-:Y:S01]  /*19df0*/  FMUL.FTZ R51, R53, UR38 ;  /* 0x0000002635337c20 */ /* 0x000fe20008410000 */
[----:B---3--:R-:W-:Y:S01]  /*19e00*/  FMNMX.FTZ R39, R26, R39, !PT ;  /* 0x000000271a277209 */ /* 0x008fe20007810000 */
        /* <DEDUP_REMOVED lines=30> */
[C---:B------:R-:W-:Y:S01]  /*19ff0*/  ISETP.GT.AND P2, PT, R10.reuse, RZ, PT ;  /* 0x000000ff0a00720c */ /* 0x040fe20003f44270 */
[----:B------:R-:W-:-:S06]  /*1a000*/  VIADD R10, R10, 0xffffffff ;  /* 0xffffffff0a0a7836 */ /* 0x000fcc0000000000 */
[----:B------:R-:W5:Y:S08]  /*1a010*/  MUFU.TANH R41, R41 ;  /* 0x0000002900297308 */ /* 0x000f700000002400 */
        /* <DEDUP_REMOVED lines=9> */
[----:B------:R-:W5:Y:S01]  /*1a0b0*/  MUFU.TANH R60, R60 ;  /* 0x0000003c003c7308 */ /* 0x000f620000002400 */
[----:B------:R-:W-:-:S02]  /*1a0c0*/  WARPGROUP.DEPBAR.LE gsb0, 0x0 ;  /* 0x00008000000079c5 */ /* 0x000fc40000010000 */
[----:B------:R-:W-:-:S05]  /*1a0d0*/  WARPGROUP.ARRIVE ;  /* 0x00000000000079c5 */ /* 0x000fca0000000000 */
[----:B------:R-:W5:Y:S01]  /*1a0e0*/  MUFU.TANH R61, R61 ;  /* 0x0000003d003d7308 */ /* 0x000f620000002400 */
[----:B------:R-:W-:Y:S01]  /*1a0f0*/  HGMMA.64x128x16.F32.BF16 R88, R176, gdesc[UR4].tnspB, R88, gsb0 ;  /* 0x41e00004b0587df0 */ /* 0x000fe20008001858 */
[----:B------:R-:W-:Y:S01]  /*1a100*/  R2UR UR6, R8 ;  /* 0x00000000080672ca */ /* 0x000fe200000e0000 */
[----:B------:R-:W-:Y:S01]  /*1a110*/  VIADD R8, R6, 0x180 ;  /* 0x0000018006087836 */ /* 0x000fe20000000000 */
[----:B------:R-:W-:-:S04]  /*1a120*/  R2UR UR7, R9 ;  /* 0x00000000090772ca */ /* 0x000fc800000e0000 */
[----:B------:R-:W5:Y:S01]  /*1a130*/  MUFU.TANH R62, R62 ;  /* 0x0000003e003e7308 */ /* 0x000f620000002400 */
[----:B-1----:R-:W-:-:S04]  /*1a140*/  FMNMX.FTZ R9, R29, R2, !PT ;  /* 0x000000021d097209 */ /* 0x002fc80007810000 */
[----:B--2---:R-:W-:-:S03]  /*1a150*/  FMNMX.FTZ R9, R32, R9, !PT ;  /* 0x0000000920097209 */ /* 0x004fc60007810000 */
[----:B------:R-:W1:Y:S01]  /*1a160*/  MUFU.TANH R64, R64 ;  /* 0x0000004000407308 */ /* 0x000e620000002400 */
[----:B0-----:R-:W-:-:S04]  /*1a170*/  FMNMX.FTZ R9, R34, R9, !PT ;  /* 0x0000000922097209 */ /* 0x001fc80007810000 */
[----:B---3--:R-:W-:-:S03]  /*1a180*/  FMNMX.FTZ R2, R36, R9, !PT ;  /* 0x0000000924027209 */ /* 0x008fc60007810000 */
[----:B------:R-:W0:Y:S01]  /*1a190*/  MUFU.TANH R65, R65 ;  /* 0x0000004100417308 */ /* 0x000e220000002400 */
[----:B----4-:R-:W-:-:S04]  /*1a1a0*/  FMNMX.FTZ R2, R37, R2, !PT ;  /* 0x0000000225027209 */ /* 0x010fc80007810000 */
[----:B-----5:R-:W-:-:S03]  /*1a1b0*/  FMNMX.FTZ R2, R41, R2, !PT ;  /* 0x0000000229027209 */ /* 0x020fc60007810000 */
[----:B------:R-:W2:Y:S01]  /*1a1c0*/  MUFU.TANH R68, R68 ;  /* 0x0000004400447308 */ /* 0x000ea20000002400 */
[----:B------:R-:W-:-:S04]  /*1a1d0*/  FMNMX.FTZ R9, R43, R2, !PT ;  /* 0x000000022b097209 */ /* 0x000fc80007810000 */
[----:B------:R-:W-:-:S03]  /*1a1e0*/  FMNMX.FTZ R9, R46, R9, !PT ;  /* 0x000000092e097209 */ /* 0x000fc60007810000 */
[----:B------:R-:W3:Y:S01]  /*1a1f0*/  MUFU.TANH R69, R69 ;  /* 0x0000004500457308 */ /* 0x000ee20000002400 */
[----:B------:R-:W-:-:S04]  /*1a200*/  FMNMX.FTZ R9, R48, R9, !PT ;  /* 0x0000000930097209 */ /* 0x000fc80007810000 */
[----:B------:R-:W-:-:S03]  /*1a210*/  FMNMX.FTZ R2, R50, R9, !PT ;  /* 0x0000000932027209 */ /* 0x000fc60007810000 */
[----:B------:R-:W4:Y:S01]  /*1a220*/  MUFU.TANH R72, R72 ;  /* 0x0000004800487308 */ /* 0x000f220000002400 */
[----:B------:R-:W-:-:S04]  /*1a230*/  FMNMX.FTZ R9, R51, R2, !PT ;  /* 0x0000000233097209 */ /* 0x000fc80007810000 */
[----:B------:R-:W-:-:S03]  /*1a240*/  FMNMX.FTZ R2, R54, R9, !PT ;  /* 0x0000000936027209 */ /* 0x000fc60007810000 */
[----:B------:R-:W5:Y:S01]  /*1a250*/  MUFU.TANH R73, R73 ;  /* 0x0000004900497308 */ /* 0x000f620000002400 */
        /* <DEDUP_REMOVED lines=9> */
[----:B-1----:R-:W-:-:S04]  /*1a2f0*/  FMNMX.FTZ R2, R64, R9, !PT ;  /* 0x0000000940027209 */ /* 0x002fc80007810000 */
[----:B0-----:R-:W-:-:S03]  /*1a300*/  FMNMX.FTZ R9, R65, R2, !PT ;  /* 0x0000000241097209 */ /* 0x001fc60007810000 */
[----:B------:R-:W0:Y:S01]  /*1a310*/  MUFU.TANH R15, R15 ;  /* 0x0000000f000f7308 */ /* 0x000e220000002400 */
[----:B--2---:R-:W-:Y:S01]  /*1a320*/  FMNMX.FTZ R2, R68, R9, !PT ;  /* 0x0000000944027209 */ /* 0x004fe20007810000 */
[----:B------:R-:W-:-:S03]  /*1a330*/  IMAD.MOV.U32 R9, RZ, RZ, 0x40000040 ;  /* 0x40000040ff097424 */ /* 0x000fc600078e00ff */
[----:B---3--:R-:W-:Y:S01]  /*1a340*/  FMNMX.FTZ R39, R69, R2, !PT ;  /* 0x0000000245277209 */ /* 0x008fe20007810000 */
[----:B------:R-:W-:Y:S01]  /*1a350*/  FMUL.FTZ R2, R63, UR38 ;  /* 0x000000263f027c20 */ /* 0x000fe20008410000 */
[----:B------:R-:W-:Y:S01]  /*1a360*/  FMUL.FTZ R63, R66, UR38 ;  /* 0x00000026423f7c20 */ /* 0x000fe20008410000 */
[----:B------:R-:W1:Y:S01]  /*1a370*/  MUFU.TANH R7, R7 ;  /* 0x0000000700077308 */ /* 0x000e620000002400 */
[----:B----4-:R-:W-:Y:S01]  /*1a380*/  FMNMX.FTZ R38, R72, R39, !PT ;  /* 0x0000002748267209 */ /* 0x010fe20007810000 */
[----:B------:R-:W-:Y:S02]  /*1a390*/  IMAD.MOV.U32 R39, RZ, RZ, 0x40000040 ;  /* 0x40000040ff277424 */ /* 0x000fe400078e00ff */
        /* <DEDUP_REMOVED lines=9> */
[----:B------:R-:W-:-:S04]  /*1a430*/  FMUL.FTZ R82, R86, UR38 ;  /* 0x0000002656527c20 */ /* 0x000fc80008410000 */
[----:B------:R-:W3:Y:S08]  /*1a440*/  MUFU.TANH R25, R25 ;  /* 0x0000001900197308 */ /* 0x000ef00000002400 */
[----:B------:R-:W4:Y:S08]  /*1a450*/  MUFU.TANH R27, R27 ;  /* 0x0000001b001b7308 */ /* 0x000f300000002400 */
[----:B------:R-:W4:Y:S08]  /*1a460*/  MUFU.TANH R30, R30 ;  /* 0x0000001e001e7308 */ /* 0x000f300000002400 */
[----:B------:R-:W4:Y:S08]  /*1a470*/  MUFU.TANH R31, R31 ;  /* 0x0000001f001f7308 */ /* 0x000f300000002400 */
[----:B------:R-:W4:Y:S01]  /*1a480*/  MUFU.TANH R33, R33 ;  /* 0x0000002100217308 */ /* 0x000f220000002400 */
[----:B------:R-:W-:-:S02]  /*1a490*/  WARPGROUP.DEPBAR.LE gsb0, 0x0 ;  /* 0x00008000000079c5 */ /* 0x000fc40000010000 */
[----:B------:R-:W-:-:S05]  /*1a4a0*/  WARPGROUP.ARRIVE ;  /* 0x00000000000079c5 */ /* 0x000fca0000000000 */
[----:B------:R-:W4:Y:S01]  /*1a4b0*/  MUFU.TANH R35, R35 ;  /* 0x0000002300237308 */ /* 0x000f220000002400 */
[----:B------:R-:W-:Y:S01]  /*1a4c0*/  HGMMA.64x128x16.F32.BF16 R88, R172, gdesc[UR4].tnspB, R88, gsb0 ;  /* 0x41e00004ac587df0 */ /* 0x000fe20008001858 */
[----:B------:R-:W-:Y:S02]  /*1a4d0*/  R2UR UR6, R8 ;  /* 0x00000000080672ca */ /* 0x000fe400000e0000 */
[----:B------:R-:W-:Y:S02]  /*1a4e0*/  R2UR UR7, R9 ;  /* 0x00000000090772ca */ /* 0x000fe400000e0000 */
[----:B-----5:R-:W-:Y:S02]  /*1a4f0*/  FMNMX.FTZ R9, R73, R38, !PT ;  /* 0x0000002649097209 */ /* 0x020fe40007810000 */
[----:B------:R-:W5:Y:S02]  /*1a500*/  MUFU.TANH R40, R40 ;  /* 0x0000002800287308 */ /* 0x000f640000002400 */
[----:B------:R-:W-:-:S04]  /*1a510*/  FMNMX.FTZ R38, R76, R9, !PT ;  /* 0x000000094c267209 */ /* 0x000fc80007810000 */
[----:B------:R-:W-:Y:S02]  /*1a520*/  FMNMX.FTZ R9, R77, R38, !PT ;  /* 0x000000264d097209 */ /* 0x000fe40007810000 */
[----:B------:R-:W5:Y:S02]  /*1a530*/  MUFU.TANH R42, R42 ;  /* 0x0000002a002a7308 */ /* 0x000f640000002400 */
[----:B------:R-:W-:-:S05]  /*1a540*/  FMNMX.FTZ R9, R80, R9, !PT ;  /* 0x0000000950097209 */ /* 0x000fca0007810000 */
[----:B------:R-:W0:Y:S01]  /*1a550*/  SHFL.BFLY PT, R38, R9, 0x2, 0x1f ;  /* 0x0c401f0009267f89 */ /* 0x000e2200000e0000 */
[----:B------:R-:W5:Y:S08]  /*1a560*/  MUFU.TANH R44, R44 ;  /* 0x0000002c002c7308 */ /* 0x000f700000002400 */
[----:B------:R-:W5:Y:S08]  /*1a570*/  MUFU.TANH R45, R45 ;  /* 0x0000002d002d7308 */ /* 0x000f700000002400 */
[----:B------:R-:W5:Y:S01]  /*1a580*/  MUFU.TANH R47, R47 ;  /* 0x0000002f002f7308 */ /* 0x000f620000002400 */
[----:B0-----:R-:W-:-:S07]  /*1a590*/  FMNMX.FTZ R38, R9, R38, !PT ;  /* 0x0000002609267209 */ /* 0x001fce0007810000 */
[----:B------:R-:W0:Y:S01]  /*1a5a0*/  MUFU.TANH R49, R49 ;  /* 0x0000003100317308 */ /* 0x000e220000002400 */
[----:B------:R-:W1:Y:S07]  /*1a5b0*/  SHFL.BFLY PT, R9, R38, 0x1, 0x1f ;  /* 0x0c201f0026097f89 */ /* 0x000e6e00000e0000 */
[----:B------:R-:W0:Y:S08]  /*1a5c0*/  MUFU.TANH R52, R52 ;  /* 0x0000003400347308 */ /* 0x000e300000002400 */
[----:B------:R-:W0:Y:S08]  /*1a5d0*/  MUFU.TANH R53, R53 ;  /* 0x0000003500357308 */ /* 0x000e300000002400 */
[----:B------:R-:W0:Y:S01]  /*1a5e0*/  MUFU.TANH R56, R56 ;  /* 0x0000003800387308 */ /* 0x000e220000002400 */
[----:B-1----:R-:W-:Y:S01]  /*1a5f0*/  FMNMX.FTZ R194, R38, R9, !PT ;  /* 0x0000000926c27209 */ /* 0x002fe20007810000 */
[----:B------:R-:W-:-:S02]  /*1a600*/  VIADD R38, R6, 0x200 ;  /* 0x0000020006267836 */ /* 0x000fc40000000000 */
[----:B------:R-:W-:-:S04]  /*1a610*/  IMAD.U32 R9, RZ, RZ, UR42 ;  /* 0x0000002aff097e24 */ /* 0x000fc8000f8e00ff */
[----:B------:R-:W1:Y:S01]  /*1a620*/  MUFU.TANH R58, R58 ;  /* 0x0000003a003a7308 */ /* 0x000e620000002400 */
[----:B------:R-:W-:-:S04]  /*1a630*/  FMUL.FTZ R84, R194, R9 ;  /* 0x00000009c2547220 */ /* 0x000fc80000410000 */
[-CC-:B------:R-:W-:Y:S01]  /*1a640*/  FFMA.FTZ R180, R0, R9.reuse, -R84.reuse ;  /* 0x0000000900b47223 */ /* 0x180fe20000010854 */
[----:B------:R-:W-:Y:S01]  /*1a650*/  FMNMX.FTZ R0, R15, R12, !PT ;  /* 0x0000000c0f007209 */ /* 0x000fe20007810000 */
[-CC-:B------:R-:W-:Y:S01]  /*1a660*/  FFMA.FTZ R182, R21, R9.reuse, -R84.reuse ;  /* 0x0000000915b67223 */ /* 0x180fe20000010854 */
[----:B------:R3:W1:Y:S01]  /*1a670*/  MUFU.TANH R8, R2 ;  /* 0x0000000200087308 */ /* 0x0006620000002400 */
[-CC-:B------:R-:W-:Y:S01]  /*1a680*/  FFMA.FTZ R176, R28, R9.reuse, -R84.reuse ;  /* 0x000000091cb07223 */ /* 0x180fe20000010854 */
[----:B------:R-:W-:Y:S01]  /*1a690*/  FMNMX.FTZ R21, R7, R0, !PT ;  /* 0x0000000007157209 */ /* 0x000fe20007810000 */
[----:B------:R-:W-:Y:S02]  /*1a6a0*/  VIADD R28, R6, 0x300 ;  /* 0x00000300061c7836 */ /* 0x000fe40000000000 */
[-CC-:B------:R-:W-:Y:S01]  /*1a6b0*/  FFMA.FTZ R178, R32, R9.reuse, -R84.reuse ;  /* 0x0000000920b27223 */ /* 0x180fe20000010854 */
[--C-:B------:R-:W-:Y:S01]  /*1a6c0*/  FFMA.FTZ R32, R43, R9, -R84.reuse ;  /* 0x000000092b207223 */ /* 0x100fe20000010854 */
[----:B--2---:R-:W-:Y:S01]  /*1a6d0*/  FMNMX.FTZ R0, R24, R21, !PT ;  /* 0x0000001518007209 */ /* 0x004fe20007810000 */
[-CC-:B------:R-:W-:Y:S01]  /*1a6e0*/  FFMA.FTZ R26, R26, R9.reuse, -R84.reuse ;  /* 0x000000091a1a7223 */ /* 0x180fe20000010854 */
[----:B------:R-:W2:Y:S01]  /*1a6f0*/  MUFU.TANH R63, R63 ;  /* 0x0000003f003f7308 */ /* 0x000ea20000002400 */
[----:B---3--:R-:W-:Y:S01]  /*1a700*/  FADD.FTZ R2, -R194, R11 ;  /* 0x0000000bc2027221 */ /* 0x008fe20000010100 */
[----:B------:R-:W-:Y:S01]  /*1a710*/  FMNMX.FTZ R0, R25, R0, !PT ;  /* 0x0000000019007209 */ /* 0x000fe20007810000 */
[----:B------:R-:W-:Y:S01]  /*1a720*/  FFMA.FTZ R11, R20, R9, -R84 ;  /* 0x00000009140b7223 */ /* 0x000fe20000010854 */
[----:B------:R-:W-:-:S02]  /*1a730*/  VIADD R20, R6, 0x280 ;  /* 0x0000028006147836 */ /* 0x000fc40000000000 */
[-C--:B------:R-:W-:Y:S01]  /*1a740*/  FMUL.FTZ R2, R2, R9.reuse ;  /* 0x0000000902027220 */ /* 0x080fe20000410000 */
[----:B----4-:R-:W-:Y:S01]  /*1a750*/  FMNMX.FTZ R21, R27, R0, !PT ;  /* 0x000000001b157209 */ /* 0x010fe20007810000 */
[----:B------:R-:W-:Y:S01]  /*1a760*/  VIADD R6, R6, 0x380 ;  /* 0x0000038006067836 */ /* 0x000fe20000000000 */
[----:B------:R-:W3:Y:S01]  /*1a770*/  MUFU.TANH R66, R66 ;  /* 0x0000004200427308 */ /* 0x000ee20000002400 */
[--C-:B------:R-:W-:Y:S01]  /*1a780*/  FFMA.FTZ R43, R64, R9, -R84.reuse ;  /* 0x00000009402b7223 */ /* 0x100fe20000010854 */
[----:B------:R-:W-:Y:S01]  /*1a790*/  FMNMX.FTZ R0, R30, R21, !PT ;  /* 0x000000151e007209 */ /* 0x000fe20007810000 */
[----:B------:R-:W-:-:S03]  /*1a7a0*/  FFMA.FTZ R80, R80, R9, -R84 ;  /* 0x0000000950507223 */ /* 0x000fc60000010854 */
[----:B------:R-:W-:Y:S02]  /*1a7b0*/  FMNMX.FTZ R0, R31, R0, !PT ;  /* 0x000000001f007209 */ /* 0x000fe40007810000 */
[----:B------:R-:W4:Y:S02]  /*1a7c0*/  MUFU.TANH R67, R67 ;  /* 0x0000004300437308 */ /* 0x000f240000002400 */
[----:B------:R-:W-:-:S04]  /*1a7d0*/  FMNMX.FTZ R0, R33, R0, !PT ;  /* 0x0000000021007209 */ /* 0x000fc80007810000 */
[----:B------:R-:W-:Y:S02]  /*1a7e0*/  FMNMX.FTZ R21, R35, R0, !PT ;  /* 0x0000000023157209 */ /* 0x000fe40007810000 */
[----:B------:R-:W4:Y:S02]  /*1a7f0*/  MUFU.TANH R70, R70 ;  /* 0x0000004600467308 */ /* 0x000f240000002400 */
[----:B-----5:R-:W-:-:S04]  /*1a800*/  FMNMX.FTZ R21, R40, R21, !PT ;  /* 0x0000001528157209 */ /* 0x020fc80007810000 */
[----:B------:R-:W-:Y:S02]  /*1a810*/  FMNMX.FTZ R21, R42, R21, !PT ;  /* 0x000000152a157209 */ /* 0x000fe40007810000 */
[----:B------:R-:W-:Y:S02]  /*1a820*/  MUFU.TANH R71, R71 ;  /* 0x0000004700477308 */ /* 0x000fe40000002400 */
[----:B------:R-:W-:-:S04]  /*1a830*/  FMNMX.FTZ R0, R44, R21, !PT ;  /* 0x000000152c007209 */ /* 0x000fc80007810000 */
[----:B------:R-:W-:Y:S02]  /*1a840*/  FMNMX.FTZ R0, R45, R0, !PT ;  /* 0x000000002d007209 */ /* 0x000fe40007810000 */
[----:B------:R-:W-:Y:S02]  /*1a850*/  MUFU.TANH R74, R74 ;  /* 0x0000004a004a7308 */ /* 0x000fe40000002400 */
[----:B------:R-:W-:Y:S01]  /*1a860*/  FMNMX.FTZ R0, R47, R0, !PT ;  /* 0x000000002f007209 */ /* 0x000fe20007810000 */
[----:B------:R-:W-:Y:S02]  /*1a870*/  WARPGROUP.DEPBAR.LE gsb0, 0x0 ;  /* 0x00008000000079c5 */ /* 0x000fe40000010000 */
[----:B------:R-:W-:Y:S01]  /*1a880*/  WARPGROUP.ARRIVE ;  /* 0x00000000000079c5 */ /* 0x000fe20000000000 */
[----:B0-----:R-:W-:Y:S02]  /*1a890*/  FMNMX.FTZ R21, R49, R0, !PT ;  /* 0x0000000031157209 */ /* 0x001fe40007810000 */
[----:B------:R-:W-:Y:S01]  /*1a8a0*/  MUFU.TANH R75, R75 ;  /* 0x0000004b004b7308 */ /* 0x000fe20000002400 */
[-CC-:B------:R-:W-:Y:S01]  /*1a8b0*/  FFMA.FTZ R172, R36, R9.reuse, -R84.reuse ;  /* 0x0000000924ac7223 */ /* 0x180fe20000010854 */
[--C-:B------:R-:W-:Y:S01]  /*1a8c0*/  FFMA.FTZ R174, R41, R9, -R84.reuse ;  /* 0x0000000929ae7223 */ /* 0x100fe20000010854 */
[----:B------:R-:W-:Y:S01]  /*1a8d0*/  FMNMX.FTZ R0, R52, R21, !PT ;  /* 0x0000001534007209 */ /* 0x000fe20007810000 */
[----:B------:R-:W-:Y:S01]  /*1a8e0*/  HGMMA.64x128x16.F32.BF16 R88, R168, gdesc[UR4].tnspB, R88, gsb0 ;  /* 0x41e00004a8587df0 */ /* 0x000fe20008001858 */
[----:B------:R-:W-:Y:S01]  /*1a8f0*/  R2UR UR6, R38 ;  /* 0x00000000260672ca */ /* 0x000fe200000e0000 */
[-CC-:B------:R-:W-:Y:S01]  /*1a900*/  FFMA.FTZ R38, R29, R9.reuse, -R84.reuse ;  /* 0x000000091d267223 */ /* 0x180fe20000010854 */
[----:B------:R-:W-:Y:S01]  /*1a910*/  R2UR UR7, R39 ;  /* 0x00000000270772ca */ /* 0x000fe200000e0000 */
[----:B------:R-:W-:Y:S01]  /*1a920*/  MUFU.TANH R78, R78 ;  /* 0x0000004e004e7308 */ /* 0x000fe20000002400 */
[----:B------:R-:W-:Y:S01]  /*1a930*/  FMNMX.FTZ R21, R53, R0, !PT ;  /* 0x0000000035157209 */ /* 0x000fe20007810000 */
[-CC-:B------:R-:W-:Y:S01]  /*1a940*/  FFMA.FTZ R39, R34, R9.reuse, -R84.reuse ;  /* 0x0000000922277223 */ /* 0x180fe20000010854 */
[-CC-:B------:R-:W-:Y:S01]  /*1a950*/  FFMA.FTZ R34, R37, R9.reuse, -R84.reuse ;  /* 0x0000000925227223 */ /* 0x180fe20000010854 */
[--C-:B------:R-:W-:Y:S01]  /*1a960*/  FFMA.FTZ R36, R48, R9, -R84.reuse ;  /* 0x0000000930247223 */ /* 0x100fe20000010854 */
[----:B------:R-:W-:Y:S01]  /*1a970*/  FMNMX.FTZ R21, R56, R21, !PT ;  /* 0x0000001538157209 */ /* 0x000fe20007810000 */
[-CC-:B------:R-:W-:Y:S01]  /*1a980*/  FFMA.FTZ R41, R55, R9.reuse, -R84.reuse ;  /* 0x0000000937297223 */ /* 0x180fe20000010854 */
[--C-:B------:R-:W-:Y:S01]  /*1a990*/  FFMA.FTZ R48, R61, R9, -R84.reuse ;  /* 0x000000093d307223 */ /* 0x100fe20000010854 */
[----:B------:R-:W-:Y:S01]  /*1a9a0*/  MUFU.TANH R79, R79 ;  /* 0x0000004f004f7308 */ /* 0x000fe20000002400 */
[----:B-1----:R-:W-:Y:S01]  /*1a9b0*/  FMNMX.FTZ R21, R58, R21, !PT ;  /* 0x000000153a157209 */ /* 0x002fe20007810000 */
[-CC-:B------:R-:W-:Y:S01]  /*1a9c0*/  FFMA.FTZ R37, R65, R9.reuse, -R84.reuse ;  /* 0x0000000941257223 */ /* 0x180fe20000010854 */
[----:B------:R-:W-:-:S02]  /*1a9d0*/  FFMA.FTZ R55, R73, R9, -R84 ;  /* 0x0000000949377223 */ /* 0x000fc40000010854 */
[----:B------:R-:W-:-:S03]  /*1a9e0*/  FMNMX.FTZ R0, R8, R21, !PT ;  /* 0x0000001508007209 */ /* 0x000fc60007810000 */
[----:B------:R-:W-:Y:S01]  /*1a9f0*/  MUFU.TANH R81, R81 ;  /* 0x0000005100517308 */ /* 0x000fe20000002400 */
[----:B--2---:R-:W-:-:S04]  /*1aa00*/  FMNMX.FTZ R21, R63, R0, !PT ;  /* 0x000000003f157209 */ /* 0x004fc80007810000 */
[----:B---3--:R-:W-:Y:S01]  /*1aa10*/  FMNMX.FTZ R0, R66, R21, !PT ;  /* 0x0000001542007209 */ /* 0x008fe20007810000 */
[----:B------:R-:W-:Y:S02]  /*1aa20*/  IMAD.MOV.U32 R21, RZ, RZ, 0x40000040 ;  /* 0x40000040ff157424 */ /* 0x000fe400078e00ff */
[----:B------:R-:W-:Y:S01]  /*1aa30*/  MUFU.TANH R82, R82 ;  /* 0x0000005200527308 */ /* 0x000fe20000002400 */
[----:B----4-:R-:W-:-:S04]  /*1aa40*/  FMNMX.FTZ R29, R67, R0, !PT ;  /* 0x00000000431d7209 */ /* 0x010fc80007810000 */
[----:B------:R-:W-:Y:S01]  /*1aa50*/  FMNMX.FTZ R0, R70, R29, !PT ;  /* 0x0000001d46007209 */ /* 0x000fe20007810000 */
[----:B------:R-:W-:Y:S02]  /*1aa60*/  IMAD.MOV.U32 R29, RZ, RZ, 0x40000040 ;  /* 0x40000040ff1d7424 */ /* 0x000fe400078e00ff */
[----:B------:R-:W-:Y:S08]  /*1aa70*/  MUFU.TANH R83, R83 ;  /* 0x0000005300537308 */ /* 0x000ff00000002400 */
[----:B------:R-:W-:Y:S08]  /*1aa80*/  MUFU.EX2 R2, R2 ;  /* 0x0000000200027308 */ /* 0x000ff00000000800 */
[----:B------:R-:W0:Y:S08]  /*1aa90*/  MUFU.EX2 R180, R180 ;  /* 0x000000b400b47308 */ /* 0x000e300000000800 */
[----:B------:R-:W1:Y:S08]  /*1aaa0*/  MUFU.EX2 R11, R11 ;  /* 0x0000000b000b7308 */ /* 0x000e700000000800 */
[----:B------:R-:W-:Y:S01]  /*1aab0*/  MUFU.EX2 R182, R182 ;  /* 0x000000b600b67308 */ /* 0x000fe20000000800 */
[----:B0-----:R-:W-:-:S07]  /*1aac0*/  FFMA.FTZ R4, R2, R4, R180 ;  /* 0x0000000402047223 */ /* 0x001fce00000100b4 */
        /* <DEDUP_REMOVED lines=14> */
[-CC-:B------:R-:W-:Y:S02]  /*1abb0*/  FFMA.FTZ R170, R50, R9.reuse, -R84.reuse ;  /* 0x0000000932aa7223 */ /* 0x180fe40000010854 */
[----:B------:R-:W-:Y:S01]  /*1abc0*/  MUFU.EX2 R36, R36 ;  /* 0x0000002400247308 */ /* 0x000fe20000000800 */
[-CC-:B------:R-:W-:Y:S01]  /*1abd0*/  FFMA.FTZ R50, R59, R9.reuse, -R84.reuse ;  /* 0x000000093b327223 */ /* 0x180fe20000010854 */
[----:B------:R-:W-:Y:S01]  /*1abe0*/  HGMMA.64x128x16.F32.BF16 R88, R164, gdesc[UR4].tnspB, R88, gsb0 ;  /* 0x41e00004a4587df0 */ /* 0x000fe20008001858 */
[----:B------:R-:W-:Y:S01]  /*1abf0*/  R2UR UR6, R20 ;  /* 0x00000000140672ca */ /* 0x000fe200000e0000 */
[-CC-:B------:R-:W-:Y:S01]  /*1ac00*/  FFMA.FTZ R20, R51, R9.reuse, -R84.reuse ;  /* 0x0000000933147223 */ /* 0x180fe20000010854 */
[----:B------:R-:W-:Y:S01]  /*1ac10*/  R2UR UR7, R21 ;  /* 0x00000000150772ca */ /* 0x000fe200000e0000 */
[-CC-:B------:R-:W-:Y:S01]  /*1ac20*/  FFMA.FTZ R51, R69, R9.reuse, -R84.reuse ;  /* 0x0000000945337223 */ /* 0x180fe20000010854 */
        /* <DEDUP_REMOVED lines=24> */
[----:B------:R-:W-:Y:S01]  /*1adb0*/  MUFU.EX2 R59, R59 ;  /* 0x0000003b003b7308 */ /* 0x000fe20000000800 */
[----:B------:R-:W-:-:S04]  /*1adc0*/  FADD.FTZ R0, -R21, R12 ;  /* 0x0000000c15007221 */ /* 0x000fc80000010100 */
[----:B------:R-:W-:-:S03]  /*1add0*/  FMUL.FTZ R0, R0, R9 ;  /* 0x0000000900007220 */ /* 0x000fc60000410000 */
[----:B------:R-:W-:Y:S08]  /*1ade0*/  MUFU.EX2 R12, R80 ;  /* 0x00000050000c7308 */ /* 0x000ff00000000800 */
[----:B------:R-:W-:Y:S01]  /*1adf0*/  MUFU.EX2 R0, R0 ;  /* 0x0000000000007308 */ /* 0x000fe20000000800 */
[----:B------:R-:W-:Y:S02]  /*1ae00*/  WARPGROUP.DEPBAR.LE gsb0, 0x0 ;  /* 0x00008000000079c5 */ /* 0x000fe40000010000 */
[----:B------:R-:W-:Y:S01]  /*1ae10*/  WARPGROUP.ARRIVE ;  /* 0x00000000000079c5 */ /* 0x000fe20000000000 */
[-CC-:B------:R-:W-:Y:S01]  /*1ae20*/  FFMA.FTZ R164, R54, R9.reuse, -R84.reuse ;  /* 0x0000000936a47223 */ /* 0x180fe20000010854 */
[-CC-:B------:R-:W-:Y:S01]  /*1ae30*/  FFMA.FTZ R166, R57, R9.reuse, -R84.reuse ;  /* 0x0000000939a67223 */ /* 0x180fe20000010854 */
[-CC-:B------:R-:W-:Y:S01]  /*1ae40*/  FFMA.FTZ R54, R72, R9.reuse, -R84.reuse ;  /* 0x0000000948367223 */ /* 0x180fe20000010854 */
[----:B------:R-:W-:-:S02]  /*1ae50*/  FFMA.FTZ R57, R76, R9, -R84 ;  /* 0x000000094c397223 */ /* 0x000fc40000010854 */
[----:B------:R-:W-:Y:S01]  /*1ae60*/  HGMMA.64x128x16.F32.BF16 R88, R160, gdesc[UR4].tnspB, R88, gsb0 ;  /* 0x41e00004a0587df0 */ /* 0x000fe20008001858 */
[----:B------:R-:W-:Y:S01]  /*1ae70*/  R2UR UR6, R28 ;  /* 0x000000001c0672ca */ /* 0x000fe200000e0000 */
[-C--:B------:R-:W-:Y:S01]  /*1ae80*/  FMUL.FTZ R28, R21, R9.reuse ;  /* 0x00000009151c7220 */ /* 0x080fe20000410000 */
[----:B------:R-:W-:Y:S01]  /*1ae90*/  R2UR UR7, R29 ;  /* 0x000000001d0772ca */ /* 0x000fe200000e0000 */
[----:B------:R-:W-:Y:S02]  /*1aea0*/  MUFU.EX2 R164, R164 ;  /* 0x000000a400a47308 */ /* 0x000fe40000000800 */
[-CC-:B------:R-:W-:Y:S01]  /*1aeb0*/  FFMA.FTZ R181, R15, R9.reuse, -R28.reuse ;  /* 0x000000090fb57223 */ /* 0x180fe2000001081c */
[-CC-:B------:R-:W-:Y:S01]  /*1aec0*/  FFMA.FTZ R183, R24, R9.reuse, -R28.reuse ;  /* 0x0000000918b77223 */ /* 0x180fe2000001081c */
        /* <DEDUP_REMOVED lines=19> */
[--C-:B------:R-:W-:Y:S01]  /*1b000*/  FFMA.FTZ R78, R78, R9, -R28.reuse ;  /* 0x000000094e4e7223 */ /* 0x100fe2000001081c */
[----:B------:R-:W-:Y:S01]  /*1b010*/  MUFU.EX2 R64, R64 ;  /* 0x0000004000407308 */ /* 0x000fe20000000800 */
[----:B0-----:R-:W-:Y:S01]  /*1b020*/  FFMA.FTZ R3, R0, R3, R181 ;  /* 0x0000000300037223 */ /* 0x001fe200000100b5 */
[-CC-:B------:R-:W-:Y:S01]  /*1b030*/  FFMA.FTZ R79, R79, R9.reuse, -R28.reuse ;  /* 0x000000094f4f7223 */ /* 0x180fe2000001081c */
[-CC-:B------:R-:W-:Y:S01]  /*1b040*/  FFMA.FTZ R81, R81, R9.reuse, -R28.reuse ;  /* 0x0000000951517223 */ /* 0x180fe2000001081c */
[----:B------:R-:W-:Y:S01]  /*1b050*/  FFMA.FTZ R82, R82, R9, -R28 ;  /* 0x0000000952527223 */ /* 0x000fe2000001081c */
[----:B------:R-:W-:-:S03]  /*1b060*/  IMAD.MOV.U32 R15, RZ, RZ, R185 ;  /* 0x000000ffff0f7224 */ /* 0x000fc600078e00b9 */
        /* <DEDUP_REMOVED lines=17> */
[-C--:B------:R-:W-:Y:S01]  /*1b180*/  FFMA.FTZ R60, R7, R9.reuse, -R28 ;  /* 0x00000009073c7223 */ /* 0x080fe2000001081c */
[----:B------:R-:W-:Y:S02]  /*1b190*/  IMAD.MOV.U32 R7, RZ, RZ, 0x40000040 ;  /* 0x40000040ff077424 */ /* 0x000fe400078e00ff */
[-C--:B------:R-:W-:Y:S01]  /*1b1a0*/  FFMA.FTZ R162, R62, R9.reuse, -R84 ;  /* 0x000000093ea27223 */ /* 0x080fe20000010854 */
[----:B------:R-:W-:Y:S01]  /*1b1b0*/  FFMA.FTZ R62, R33, R9, -R28 ;  /* 0x00000009213e7223 */ /* 0x000fe2000001081c */
[----:B------:R-:W-:Y:S01]  /*1b1c0*/  HGMMA.64x128x16.F32.BF16 R88, R156, gdesc[UR4].tnspB, R88, gsb0 ;  /* 0x41e000049c587df0 */ /* 0x000fe20008001858 */
[----:B------:R-:W-:Y:S01]  /*1b1d0*/  R2UR UR6, R6 ;  /* 0x00000000060672ca */ /* 0x000fe200000e0000 */
[----:B------:R-:W0:Y:S01]  /*1b1e0*/  MUFU.EX2 R60, R60 ;  /* 0x0000003c003c7308 */ /* 0x000e220000000800 */
[----:B------:R-:W-:Y:S01]  /*1b1f0*/  R2UR UR7, R7 ;  /* 0x00000000070772ca */ /* 0x000fe200000e0000 */
[----:B------:R-:W-:-:S02]  /*1b200*/  @!P1 IMAD R6, R13, 0x8, R18 ;  /* 0x000000080d069824 */ /* 0x000fc400078e0212 */
[-CC-:B------:R-:W-:Y:S01]  /*1b210*/  FFMA.FTZ R161, R63, R9.reuse, -R28.reuse ;  /* 0x000000093fa17223 */ /* 0x180fe2000001081c */
[----:B------:R-:W-:Y:S01]  /*1b220*/  FFMA.FTZ R163, R67, R9, -R28 ;  /* 0x0000000943a37223 */ /* 0x000fe2000001081c */
[----:B------:R-:W-:Y:S02]  /*1b230*/  @!P1 VIADD R6, R6, 0x34840 ;  /* 0x0003484006069836 */ /* 0x000fe40000000000 */
[----:B------:R-:W-:Y:S03]  /*1b240*/  MUFU.EX2 R62, R62 ;  /* 0x0000003e003e7308 */ /* 0x000fe60000000800 */
[----:B------:R-:W-:-:S05]  /*1b250*/  @!P1 PRMT R7, RZ, 0x654, R6 ;  /* 0x00000654ff079816 */ /* 0x000fca0000000006 */
[----:B------:R-:W-:Y:S01]  /*1b260*/  MUFU.EX2 R6, R56 ;  /* 0x0000003800067308 */ /* 0x000fe20000000800 */
[----:B0-----:R-:W-:-:S07]  /*1b270*/  F2FP.BF16.F32.PACK_AB R181, R60, R181 ;  /* 0x000000b53cb5723e */ /* 0x001fce00000010ff */
[----:B------:R-:W-:Y:S08]  /*1b280*/  MUFU.EX2 R160, R160 ;  /* 0x000000a000a07308 */ /* 0x000ff00000000800 */
[----:B------:R-:W-:Y:S08]  /*1b290*/  MUFU.EX2 R161, R161 ;  /* 0x000000a100a17308 */ /* 0x000ff00000000800 */
[----:B------:R-:W-:Y:S08]  /*1b2a0*/  MUFU.EX2 R162, R162 ;  /* 0x000000a200a27308 */ /* 0x000ff00000000800 */
[----:B------:R-:W-:Y:S08]  /*1b2b0*/  MUFU.EX2 R163, R163 ;  /* 0x000000a300a37308 */ /* 0x000ff00000000800 */
[----:B------:R-:W0:Y:S08]  /*1b2c0*/  MUFU.EX2 R54, R54 ;  /* 0x0000003600367308 */ /* 0x000e300000000800 */
[----:B------:R-:W-:Y:S08]  /*1b2d0*/  MUFU.EX2 R78, R78 ;  /* 0x0000004e004e7308 */ /* 0x000ff00000000800 */
[----:B------:R-:W1:Y:S08]  /*1b2e0*/  MUFU.EX2 R57, R57 ;  /* 0x0000003900397308 */ /* 0x000e700000000800 */
[----:B------:R-:W-:Y:S08]  /*1b2f0*/  MUFU.EX2 R81, R81 ;  /* 0x0000005100517308 */ /* 0x000ff00000000800 */
[----:B------:R-:W-:Y:S01]  /*1b300*/  MUFU.EX2 R82, R82 ;  /* 0x0000005200527308 */ /* 0x000fe20000000800 */
[----:B------:R-:W-:-:S02]  /*1b310*/  WARPGROUP.DEPBAR.LE gsb0, 0x0 ;  /* 0x00008000000079c5 */ /* 0x000fc40000010000 */
[----:B------:R-:W-:Y:S01]  /*1b320*/  WARPGROUP.ARRIVE ;  /* 0x00000000000079c5 */ /* 0x000fe20000000000 */
[----:B------:R-:W-:Y:S01]  /*1b330*/  FFMA.FTZ R157, R71, R9, -R28 ;  /* 0x00000009479d7223 */ /* 0x000fe2000001081c */
[----:B------:R-:W-:Y:S02]  /*1b340*/  F2FP.BF16.F32.PACK_AB R156, R46, R37 ;  /* 0x000000252e9c723e */ /* 0x000fe400000010ff */
[----:B0-----:R-:W-:Y:S02]  /*1b350*/  F2FP.BF16.F32.PACK_AB R158, R54, R51 ;  /* 0x00000033369e723e */ /* 0x001fe400000010ff */
[----:B------:R-:W-:Y:S01]  /*1b360*/  HGMMA.64x128x16.F32.BF16 R88, R152, gdesc[UR4].tnspB, R88, gsb0 ;  /* 0x41e0000498587df0 */ /* 0x000fe20008001858 */
[----:B------:R-:W-:Y:S02]  /*1b370*/  MUFU.EX2 R157, R157 ;  /* 0x0000009d009d7308 */ /* 0x000fe40000000800 */
[----:B------:R-:W-:Y:S02]  /*1b380*/  WARPGROUP.DEPBAR.LE gsb0, 0x0 ;  /* 0x00008000000079c5 */ /* 0x000fe40000010000 */
[----:B------:R0:W-:Y:S01]  /*1b390*/  @!P1 SYNCS.ARRIVE.TRANS64.RED.A1T0 RZ, [R7+URZ], RZ ;  /* 0x000000ff07ff99a7 */ /* 0x0001e2000810043f */
[----:B------:R-:W-:-:S02]  /*1b3a0*/  F2FP.BF16.F32.PACK_AB R154, R12, R59 ;  /* 0x0000003b0c9a723e */ /* 0x000fc400000010ff */
[----:B-1----:R-:W-:Y:S01]  /*1b3b0*/  F2FP.BF16.F32.PACK_AB R152, R57, R55 ;  /* 0x000000373998723e */ /* 0x002fe200000010ff */
[----:B0-----:R-:W-:Y:S01]  /*1b3c0*/  FADD.FTZ R7, R11, R4 ;  /* 0x000000040b077221 */ /* 0x001fe20000010000 */
[----:B------:R-:W-:Y:S02]  /*1b3d0*/  @!P1 VIADD R4, R14, 0x34860 ;  /* 0x000348600e049836 */ /* 0x000fe40000000000 */
[----:B------:R-:W-:Y:S01]  /*1b3e0*/  FADD.FTZ R14, R60, R3 ;  /* 0x000000033c0e7221 */ /* 0x000fe20000010000 */
[----:B------:R-:W-:Y:S02]  /*1b3f0*/  IMAD.MOV.U32 R11, RZ, RZ, R194 ;  /* 0x000000ffff0b7224 */ /* 0x000fe400078e00c2 */
[----:B------:R-:W-:Y:S01]  /*1b400*/  FADD.FTZ R7, R182, R7 ;  /* 0x00000007b6077221 */ /* 0x000fe20000010000 */
[C---:B------:R-:W-:Y:S01]  /*1b410*/  F2FP.BF16.F32.PACK_AB R182, R26.reuse, R182 ;  /* 0x000000b61ab6723e */ /* 0x040fe200000010ff */
[----:B------:R-:W-:Y:S01]  /*1b420*/  FADD.FTZ R3, R183, R14 ;  /* 0x0000000eb7037221 */ /* 0x000fe20000010000 */
[----:B------:R-:W-:Y:S01]  /*1b430*/  @!P1 PRMT R13, RZ, 0x654, R4 ;  /* 0x00000654ff0d9816 */ /* 0x000fe20000000004 */
[----:B------:R-:W-:Y:S01]  /*1b440*/  FADD.FTZ R7, R26, R7 ;  /* 0x000000071a077221 */ /* 0x000fe20000010000 */
[-CC-:B------:R-:W-:Y:S01]  /*1b450*/  FFMA.FTZ R4, R8, R9.reuse, -R28.reuse ;  /* 0x0000000908047223 */ /* 0x180fe2000001081c */
[----:B------:R-:W-:Y:S01]  /*1b460*/  FADD.FTZ R14, R64, R3 ;  /* 0x00000003400e7221 */ /* 0x000fe20000010000 */
[-C--:B------:R-:W-:Y:S01]  /*1b470*/  FFMA.FTZ R8, R66, R9.reuse, -R28 ;  /* 0x0000000942087223 */ /* 0x080fe2000001081c */
[----:B------:R-:W-:Y:S01]  /*1b480*/  FADD.FTZ R7, R176, R7 ;  /* 0x00000007b0077221 */ /* 0x000fe20000010000 */
[C---:B------:R-:W-:Y:S01]  /*1b490*/  F2FP.BF16.F32.PACK_AB R176, R38.reuse, R176 ;  /* 0x000000b026b0723e */ /* 0x040fe200000010ff */
[----:B------:R-:W-:Y:S01]  /*1b4a0*/  FADD.FTZ R3, R177, R14 ;  /* 0x0000000eb1037221 */ /* 0x000fe20000010000 */
[----:B------:R-:W-:Y:S01]  /*1b4b0*/  MUFU.EX2 R4, R4 ;  /* 0x0000000400047308 */ /* 0x000fe20000000800 */
[----:B------:R-:W-:Y:S01]  /*1b4c0*/  FADD.FTZ R7, R38, R7 ;  /* 0x0000000726077221 */ /* 0x000fe20000010000 */
[--C-:B------:R-:W-:Y:S01]  /*1b4d0*/  FFMA.FTZ R14, R70, R9, -R28.reuse ;  /* 0x00000009460e7223 */ /* 0x100fe2000001081c */
[C---:B------:R-:W-:Y:S01]  /*1b4e0*/  FADD.FTZ R44, R24.reuse, R3 ;  /* 0x00000003182c7221 */ /* 0x040fe20000010000 */
[----:B------:R-:W-:Y:S01]  /*1b4f0*/  F2FP.BF16.F32.PACK_AB R177, R24, R177 ;  /* 0x000000b118b1723e */ /* 0x000fe200000010ff */
[----:B------:R-:W-:Y:S01]  /*1b500*/  FADD.FTZ R52, R178, R7 ;  /* 0x00000007b2347221 */ /* 0x000fe20000010000 */
[----:B------:R-:W-:Y:S01]  /*1b510*/  FFMA.FTZ R28, R83, R9, -R28 ;  /* 0x00000009531c7223 */ /* 0x000fe2000001081c */
[----:B------:R-:W-:Y:S01]  /*1b520*/  FADD.FTZ R3, R179, R44 ;  /* 0x0000002cb3037221 */ /* 0x000fe20000010000 */
[----:B------:R-:W-:Y:S01]  /*1b530*/  MUFU.EX2 R8, R8 ;  /* 0x0000000800087308 */ /* 0x000fe20000000800 */
[----:B------:R-:W-:Y:S01]  /*1b540*/  FADD.FTZ R7, R39, R52 ;  /* 0x0000003427077221 */ /* 0x000fe20000010000 */
[----:B------:R0:W-:Y:S01]  /*1b550*/  @!P1 SYNCS.ARRIVE.TRANS64.RED.A1T0 RZ, [R13+URZ], RZ ;  /* 0x000000ff0dff99a7 */ /* 0x0001e2000810043f */
[----:B------:R-:W-:Y:S01]  /*1b560*/  FADD.FTZ R44, R62, R3 ;  /* 0x000000033e2c7221 */ /* 0x000fe20000010000 */
[----:B------:R-:W-:Y:S01]  /*1b570*/  F2FP.BF16.F32.PACK_AB R183, R64, R183 ;  /* 0x000000b740b7723e */ /* 0x000fe200000010ff */
[----:B------:R-:W-:Y:S01]  /*1b580*/  FADD.FTZ R7, R172, R7 ;  /* 0x00000007ac077221 */ /* 0x000fe20000010000 */
[C---:B------:R-:W-:Y:S01]  /*1b590*/  F2FP.BF16.F32.PACK_AB R172, R34.reuse, R172 ;  /* 0x000000ac22ac723e */ /* 0x040fe200000010ff */
[----:B------:R-:W-:Y:S01]  /*1b5a0*/  FADD.FTZ R3, R173, R44 ;  /* 0x0000002cad037221 */ /* 0x000fe20000010000 */
[----:B------:R-:W-:Y:S01]  /*1b5b0*/  MUFU.EX2 R14, R14 ;  /* 0x0000000e000e7308 */ /* 0x000fe20000000800 */
[----:B------:R-:W-:Y:S01]  /*1b5c0*/  FADD.FTZ R7, R34, R7 ;  /* 0x0000000722077221 */ /* 0x000fe20000010000 */
[----:B------:R-:W-:Y:S01]  /*1b5d0*/  F2FP.BF16.F32.PACK_AB R178, R39, R178 ;  /* 0x000000b227b2723e */ /* 0x000fe200000010ff */
[----:B------:R-:W-:Y:S01]  /*1b5e0*/  FADD.FTZ R44, R68, R3 ;  /* 0x00000003442c7221 */ /* 0x000fe20000010000 */
[----:B------:R-:W-:Y:S01]  /*1b5f0*/  F2FP.BF16.F32.PACK_AB R179, R62, R179 ;  /* 0x000000b33eb3723e */ /* 0x000fe200000010ff */
[----:B------:R-:W-:Y:S01]  /*1b600*/  FADD.FTZ R7, R174, R7 ;  /* 0x00000007ae077221 */ /* 0x000fe20000010000 */
[----:B------:R-:W-:Y:S01]  /*1b610*/  F2FP.BF16.F32.PACK_AB R173, R68, R173 ;  /* 0x000000ad44ad723e */ /* 0x000fe200000010ff */
[----:B------:R-:W-:Y:S01]  /*1b620*/  FADD.FTZ R3, R175, R44 ;  /* 0x0000002caf037221 */ /* 0x000fe20000010000 */
[----:B------:R-:W-:Y:S01]  /*1b630*/  MUFU.EX2 R24, R74 ;  /* 0x0000004a00187308 */ /* 0x000fe20000000800 */
[----:B------:R-:W-:Y:S01]  /*1b640*/  FADD.FTZ R7, R32, R7 ;  /* 0x0000000720077221 */ /* 0x000fe20000010000 */
[C---:B------:R-:W-:Y:S01]  /*1b650*/  F2FP.BF16.F32.PACK_AB R175, R30.reuse, R175 ;  /* 0x000000af1eaf723e */ /* 0x040fe200000010ff */
[----:B------:R-:W-:Y:S01]  /*1b660*/  FADD.FTZ R44, R30, R3 ;  /* 0x000000031e2c7221 */ /* 0x000fe20000010000 */
[----:B------:R-:W-:Y:S01]  /*1b670*/  F2FP.BF16.F32.PACK_AB R174, R32, R174 ;  /* 0x000000ae20ae723e */ /* 0x000fe200000010ff */
[----:B------:R-:W-:Y:S01]  /*1b680*/  FADD.FTZ R7, R168, R7 ;  /* 0x00000007a8077221 */ /* 0x000fe20000010000 */
[C---:B------:R-:W-:Y:S01]  /*1b690*/  F2FP.BF16.F32.PACK_AB R168, R36.reuse, R168 ;  /* 0x000000a824a8723e */ /* 0x040fe200000010ff */
[----:B------:R-:W-:Y:S01]  /*1b6a0*/  FADD.FTZ R3, R169, R44 ;  /* 0x0000002ca9037221 */ /* 0x000fe20000010000 */
[----:B------:R-:W1:Y:S01]  /*1b6b0*/  MUFU.EX2 R34, R75 ;  /* 0x0000004b00227308 */ /* 0x000e620000000800 */
[----:B------:R-:W-:Y:S01]  /*1b6c0*/  FADD.FTZ R7, R36, R7 ;  /* 0x0000000724077221 */ /* 0x000fe20000010000 */
[C---:B------:R-:W-:Y:S01]  /*1b6d0*/  F2FP.BF16.F32.PACK_AB R169, R40.reuse, R169 ;  /* 0x000000a928a9723e */ /* 0x040fe200000010ff */
[----:B------:R-:W-:-:S02]  /*1b6e0*/  FADD.FTZ R26, R40, R3 ;  /* 0x00000003281a7221 */ /* 0x000fc40000010000 */
[----:B------:R-:W-:Y:S01]  /*1b6f0*/  FADD.FTZ R7, R170, R7 ;  /* 0x00000007aa077221 */ /* 0x000fe20000010000 */
[C---:B------:R-:W-:Y:S01]  /*1b700*/  F2FP.BF16.F32.PACK_AB R170, R20.reuse, R170 ;  /* 0x000000aa14aa723e */ /* 0x040fe200000010ff */
[----:B------:R-:W-:Y:S01]  /*1b710*/  FADD.FTZ R3, R171, R26 ;  /* 0x0000001aab037221 */ /* 0x000fe20000010000 */
[----:B------:R-:W2:Y:S01]  /*1b720*/  MUFU.EX2 R30, R79 ;  /* 0x0000004f001e7308 */ /* 0x000ea20000000800 */
[----:B------:R-:W-:Y:S01]  /*1b730*/  FADD.FTZ R7, R20, R7 ;  /* 0x0000000714077221 */ /* 0x000fe20000010000 */
[C---:B------:R-:W-:Y:S01]  /*1b740*/  F2FP.BF16.F32.PACK_AB R171, R42.reuse, R171 ;  /* 0x000000ab2aab723e */ /* 0x040fe200000010ff */
[----:B------:R-:W-:Y:S02]  /*1b750*/  FADD.FTZ R26, R42, R3 ;  /* 0x000000032a1a7221 */ /* 0x000fe40000010000 */
[----:B------:R-:W-:Y:S01]  /*1b760*/  FADD.FTZ R38, R164, R7 ;  /* 0x00000007a4267221 */ /* 0x000fe20000010000 */
[----:B------:R-:W-:Y:S01]  /*1b770*/  F2FP.BF16.F32.PACK_AB R164, R41, R164 ;  /* 0x000000a429a4723e */ /* 0x000fe200000010ff */
[----:B------:R-:W-:Y:S01]  /*1b780*/  FADD.FTZ R3, R165, R26 ;  /* 0x0000001aa5037221 */ /* 0x000fe20000010000 */
[C---:B------:R-:W-:Y:S01]  /*1b790*/  F2FP.BF16.F32.PACK_AB R165, R6.reuse, R165 ;  /* 0x000000a506a5723e */ /* 0x040fe200000010ff */
[----:B------:R-:W-:Y:S01]  /*1b7a0*/  FADD.FTZ R7, R41, R38 ;  /* 0x0000002629077221 */ /* 0x000fe20000010000 */
[----:B------:R-:W3:Y:S01]  /*1b7b0*/  MUFU.EX2 R28, R28 ;  /* 0x0000001c001c7308 */ /* 0x000ee20000000800 */
[----:B------:R-:W-:Y:S01]  /*1b7c0*/  FADD.FTZ R26, R6, R3 ;  /* 0x00000003061a7221 */ /* 0x000fe20000010000 */
[----:B-1----:R-:W-:Y:S01]  /*1b7d0*/  F2FP.BF16.F32.PACK_AB R159, R78, R34 ;  /* 0x000000224e9f723e */ /* 0x002fe200000010ff */
[----:B------:R-:W-:Y:S01]  /*1b7e0*/  FADD.FTZ R7, R166, R7 ;  /* 0x00000007a6077221 */ /* 0x000fe20000010000 */
[----:B------:R-:W-:Y:S01]  /*1b7f0*/  F2FP.BF16.F32.PACK_AB R166, R50, R166 ;  /* 0x000000a632a6723e */ /* 0x000fe200000010ff */
[----:B------:R-:W-:Y:S01]  /*1b800*/  FADD.FTZ R3, R167, R26 ;  /* 0x0000001aa7037221 */ /* 0x000fe20000010000 */
[----:B------:R-:W-:Y:S01]  /*1b810*/  F2FP.BF16.F32.PACK_AB R167, R4, R167 ;  /* 0x000000a704a7723e */ /* 0x000fe200000010ff */
[----:B------:R-:W-:Y:S01]  /*1b820*/  FADD.FTZ R7, R50, R7 ;  /* 0x0000000732077221 */ /* 0x000fe20000010000 */
[----:B--2---:R-:W-:Y:S01]  /*1b830*/  F2FP.BF16.F32.PACK_AB R153, R81, R30 ;  /* 0x0000001e5199723e */ /* 0x004fe200000010ff */
[----:B------:R-:W-:-:S02]  /*1b840*/  FADD.FTZ R26, R4, R3 ;  /* 0x00000003041a7221 */ /* 0x000fc40000010000 */
[----:B------:R-:W-:Y:S01]  /*1b850*/  FADD.FTZ R7, R160, R7 ;  /* 0x00000007a0077221 */ /* 0x000fe20000010000 */
[----:B------:R-:W-:Y:S01]  /*1b860*/  F2FP.BF16.F32.PACK_AB R160, R48, R160 ;  /* 0x000000a030a0723e */ /* 0x000fe200000010ff */
[----:B------:R-:W-:Y:S01]  /*1b870*/  FADD.FTZ R3, R161, R26 ;  /* 0x0000001aa1037221 */ /* 0x000fe20000010000 */
[----:B------:R-:W-:Y:S01]  /*1b880*/  F2FP.BF16.F32.PACK_AB R161, R8, R161 ;  /* 0x000000a108a1723e */ /* 0x000fe200000010ff */
[----:B------:R-:W-:Y:S02]  /*1b890*/  FADD.FTZ R7, R48, R7 ;  /* 0x0000000730077221 */ /* 0x000fe40000010000 */
[----:B------:R-:W-:Y:S01]  /*1b8a0*/  FADD.FTZ R20, R8, R3 ;  /* 0x0000000308147221 */ /* 0x000fe20000010000 */
[----:B---3--:R-:W-:Y:S01]  /*1b8b0*/  F2FP.BF16.F32.PACK_AB R155, R28, R82 ;  /* 0x000000521c9b723e */ /* 0x008fe200000010ff */
[----:B------:R-:W-:Y:S01]  /*1b8c0*/  FADD.FTZ R26, R162, R7 ;  /* 0x00000007a21a7221 */ /* 0x000fe20000010000 */
[----:B------:R-:W-:Y:S01]  /*1b8d0*/  F2FP.BF16.F32.PACK_AB R162, R43, R162 ;  /* 0x000000a22ba2723e */ /* 0x000fe200000010ff */
[----:B------:R-:W-:Y:S01]  /*1b8e0*/  FADD.FTZ R3, R163, R20 ;  /* 0x00000014a3037221 */ /* 0x000fe20000010000 */
[----:B------:R-:W-:Y:S01]  /*1b8f0*/  F2FP.BF16.F32.PACK_AB R163, R14, R163 ;  /* 0x000000a30ea3723e */ /* 0x000fe200000010ff */
[----:B------:R-:W-:-:S02]  /*1b900*/  FADD.FTZ R26, R43, R26 ;  /* 0x0000001a2b1a7221 */ /* 0x000fc40000010000 */
[----:B------:R-:W-:Y:S01]  /*1b910*/  FADD.FTZ R6, R14, R3 ;  /* 0x000000030e067221 */ /* 0x000fe20000010000 */
[----:B------:R-:W-:Y:S02]  /*1b920*/  IMAD.MOV.U32 R14, RZ, RZ, R188 ;  /* 0x000000ffff0e7224 */ /* 0x000fe400078e00bc */
[----:B------:R-:W-:Y:S01]  /*1b930*/  FADD.FTZ R3, R37, R26 ;  /* 0x0000001a25037221 */ /* 0x000fe20000010000 */
[----:B------:R-:W-:Y:S01]  /*1b940*/  FADD.FTZ R7, R157, R6 ;  /* 0x000000069d077221 */ /* 0x000fe20000010000 */
        /* <DEDUP_REMOVED lines=14> */
[----:B------:R-:W-:Y:S02]  /*1ba30*/  IMAD.MOV.U32 R12, RZ, RZ, R21 ;  /* 0x000000ffff0c7224 */ /* 0x000fe400078e0015 */
[----:B------:R-:W-:Y:S01]  /*1ba40*/  FADD.FTZ R3, R28, R7 ;  /* 0x000000071c037221 */ /* 0x000fe20000010000 */
[----:B0-----:R-:W-:Y:S06]  /*1ba50*/  @P2 BRA `(.L_x_2409) ;  /* 0xffffffd000d02947 */ /* 0x001fec000383ffff */
.L_x_2398:
[----:B------:R-:W-:Y:S05]  /*1ba60*/  BSYNC B0 ;  /* 0x0000000000007941 */ /* 0x000fea0003800000 */
.L_x_2397:
        /* <DEDUP_REMOVED lines=67> */
.L_x_2410:
[----:B------:R-:W-:Y:S01]  /*1bea0*/  IMAD R11, R185, 0x8, R18 ;  /* 0x00000008b90b7824 */ /* 0x000fe200078e0212 */
[----:B------:R-:W-:-:S04]  /*1beb0*/  SHF.L.U32 R0, R188, 0x1f, RZ ;  /* 0x0000001fbc007819 */ /* 0x000fc800000006ff */
[----:B------:R0:W1:Y:S01]  /*1bec0*/  SYNCS.PHASECHK.TRANS64.TRYWAIT P2, [R11+URZ+0x34850], R0 ;  /* 0x034850000b0075a7 */ /* 0x000062000804017f */
[----:B------:R-:W-:Y:S05]  /*1bed0*/  @!P0 BRA `(.L_x_2411) ;  /* 0x0000000000048947 */ /* 0x000fea0003800000 */
[----:B------:R-:W-:Y:S01]  /*1bee0*/  BPT.TRAP 0x1 ;  /* 0x000000040000795c */ /* 0x000fe20000300000 */
.L_x_2411:
        /* <DEDUP_REMOVED lines=9> */
.L_x_2413:
[----:B------:R-:W-:Y:S05]  /*1bf80*/  BSYNC B0 ;  /* 0x0000000000007941 */ /* 0x000fea0003800000 */
.L_x_2412:
        /* <DEDUP_REMOVED lines=9> */
[----:B------:R-:W-:-:S02]  /*1c020*/  VIADD R185, R185, 0x1 ;  /* 0x00000001b9b97836 */ /* 0x000fc40000000000 */
[----:B------:R-:W-:Y:S02]  /*1c030*/  @!P1 VIADD R10, R11, 0x34860 ;  /* 0x000348600b0a9836 */ /* 0x000fe40000000000 */
[----:B------:R-:W-:Y:S01]  /*1c040*/  VIADD R209, R209, 0x1 ;  /* 0x00000001d1d17836 */ /* 0x000fe20000000000 */
[----:B------:R-:W-:Y:S02]  /*1c050*/  ISETP.NE.AND P0, PT, R185, 0x2, PT ;  /* 0x00000002b900780c */ /* 0x000fe40003f05270 */
[----:B------:R-:W-:Y:S01]  /*1c060*/  @!P1 PRMT R10, RZ, 0x654, R10 ;  /* 0x00000654ff0a9816 */ /* 0x000fe2000000000a */
[----:B------:R-:W-:Y:S01]  /*1c070*/  HGMMA.64x128x16.F32.BF16 R24, R180, gdesc[UR4].tnspB, R24, gsb0 ;  /* 0x41e00004b4187df0 */ /* 0x000fe20008001818 */
[----:B------:R-:W-:Y:S01]  /*1c080*/  R2UR UR6, R12 ;  /* 0x000000000c0672ca */ /* 0x000fe200000e0000 */
[----:B------:R-:W-:Y:S01]  /*1c090*/  VIADD R12, R6, 0x100 ;  /* 0x00000100060c7836 */ /* 0x000fe20000000000 */
[----:B------:R-:W-:Y:S01]  /*1c0a0*/  R2UR UR7, R13 ;  /* 0x000000000d0772ca */ /* 0x000fe200000e0000 */
[----:B------:R-:W-:Y:S01]  /*1c0b0*/  IMAD.MOV.U32 R13, RZ, RZ, 0x40000040 ;  /* 0x40000040ff0d7424 */ /* 0x000fe200078e00ff */
[----:B------:R-:W-:Y:S01]  /*1c0c0*/  SEL R185, R185, RZ, P0 ;  /* 0x000000ffb9b97207 */ /* 0x000fe20000000000 */
[----:B--2---:R-:W-:Y:S01]  /*1c0d0*/  FADD.FTZ R5, R5, R4 ;  /* 0x0000000405057221 */ /* 0x004fe20000010000 */
[----:B0-----:R-:W-:Y:S01]  /*1c0e0*/  FADD.FTZ R2, R0, R3 ;  /* 0x0000000300027221 */ /* 0x001fe20000010000 */
[----:B------:R-:W-:-:S03]  /*1c0f0*/  SEL R3, RZ, 0x1, P0 ;  /* 0x00000001ff037807 */ /* 0x000fc60000000000 */
[----:B------:R-:W0:Y:S01]  /*1c100*/  SHFL.BFLY PT, R0, R5, 0x1, 0x1f ;  /* 0x0c201f0005007f89 */ /* 0x000e2200000e0000 */
[----:B------:R-:W-:Y:S01]  /*1c110*/  LOP3.LUT R188, R188, R3, RZ, 0x3c, !PT ;  /* 0x00000003bcbc7212 */ /* 0x000fe200078e3cff */
        /* <DEDUP_REMOVED lines=35> */
[----:B------:R-:W-:Y:S01]  /*1c350*/  CS2R R4, SRZ ;  /* 0x0000000000047805 */ /* 0x000fe2000001ff00 */
[----:B------:R-:W-:Y:S01]  /*1c360*/  IMAD.MOV.U32 R0, RZ, RZ, -0x800000 ;  /* 0xff800000ff007424 */ /* 0x000fe200078e00ff */
[----:B------:R-:W-:-:S13]  /*1c370*/  FSETP.NE.FTZ.AND P2, PT, R12, RZ, PT ;  /* 0x000000ff0c00720b */ /* 0x000fda0003f55000 */
        /* <DEDUP_REMOVED lines=11> */
[----:B-1----:R-:W-:Y:S01]  /*1c430*/  FADD.FTZ R13, R2, R7 ;  /* 0x00000007020d7221 */ /* 0x002fe20000010000 */
[----:B------:R-:W-:-:S04]  /*1c440*/  IMAD.MOV.U32 R2, RZ, RZ, -0x800000 ;  /* 0xff800000ff027424 */ /* 0x000fc800078e00ff */
        /* <DEDUP_REMOVED lines=76> */
.L_x_2308:
        /* <DEDUP_REMOVED lines=86> */
[----:B------:R-:W-:Y:S01]  /*1ce70*/  STSM.16.M88.4 [R79], R12 ;  /* 0x0000000c4f007844 */ /* 0x000fe20000000200 */
        /* <DEDUP_REMOVED lines=16> */
[----:B------:R-:W-:Y:S02]  /*1cf80*/  ISETP.NE.AND.EX P0, PT, RZ, UR5, PT, P0 ;  /* 0x00000005ff007c0c */ /* 0x000fe4000bf05300 */
        /* <DEDUP_REMOVED lines=11> */
[----:B------:R-:W-:-:S03]  /*1d040*/  IMAD R3, R202, 0x40, R200 ;  /* 0x00000040ca037824 */ /* 0x000fc600078e02c8 */
[----:B------:R3:W5:Y:S01]  /*1d050*/  @P1 LDG.E R49, desc[UR56][R206.64] ;  /* 0x00000038ce311981 */ /* 0x000762000c1e1900 */
[----:B--2---:R-:W-:Y:S01]  /*1d060*/  IMAD.WIDE R4, R3, 0x2, R20 ;  /* 0x0000000203047825 */ /* 0x004fe200078e0214 */
[----:B------:R-:W-:Y:S06]  /*1d070*/  @P1 BRA `(.L_x_2417) ;  /* 0x0000000000101947 */ /* 0x000fec0003800000 */
[----:B------:R-:W-:Y:S05]  /*1d080*/  @!P0 BRA `(.L_x_2417) ;  /* 0x00000000000c8947 */ /* 0x000fea0003800000 */
[----:B------:R-:W2:Y:S04]  /*1d090*/  LDG.E R6, desc[UR56][R8.64] ;  /* 0x0000003808067981 */ /* 0x000ea8000c1e1900 */
[----:B-----5:R-:W2:Y:S02]  /*1d0a0*/  LDG.E R49, desc[UR56][R8.64+0x4] ;  /* 0x0000043808317981 */ /* 0x020ea4000c1e1900 */
[----:B--2---:R-:W-:-:S07]  /*1d0b0*/  IMAD.IADD R49, R49, 0x1, -R6 ;  /* 0x0000000131317824 */ /* 0x004fce00078e0a06 */
.L_x_2417:
[----:B------:R-:W-:Y:S01]  /*1d0c0*/  SHF.R.S32.HI R48, RZ, 0x1f, R205 ;  /* 0x0000001fff307819 */ /* 0x000fe200000114cd */
[----:B------:R-:W-:Y:S01]  /*1d0d0*/  ULDC.64 UR4, c[0x0][0xb70] ;  /* 0x0002dc0000047ab9 */ /* 0x000fe20000000a00 */
[--C-:B-----5:R-:W-:Y:S01]  /*1d0e0*/  SHF.R.S32.HI R21, RZ, 0x1f, R51.reuse ;  /* 0x0000001fff157819 */ /* 0x120fe20000011433 */
[----:B------:R-:W-:Y:S01]  /*1d0f0*/  IMAD.MOV.U32 R20, RZ, RZ, R51 ;  /* 0x000000ffff147224 */ /* 0x000fe200078e0033 */
[----:B---3--:R-:W-:Y:S01]  /*1d100*/  IADD3 R9, P1, R4, 0x1000, RZ ;  /* 0x0000100004097810 */ /* 0x008fe20007f3e0ff */
[----:B------:R-:W-:Y:S01]  /*1d110*/  IMAD R6, R48, UR4, RZ ;  /* 0x0000000430067c24 */ /* 0x000fe2000f8e02ff */
[----:B------:R-:W-:Y:S01]  /*1d120*/  SEL R214, R214, RZ, !P0 ;  /* 0x000000ffd6d67207 */ /* 0x000fe20004000000 */
[----:B------:R-:W-:Y:S01]  /*1d130*/  IMAD R10, R212, 0x80, R204 ;  /* 0x00000080d40a7824 */ /* 0x000fe200078e02cc */
[----:B------:R-:W-:Y:S01]  /*1d140*/  LOP3.LUT R8, R9, 0x380, RZ, 0xc0, !PT ;  /* 0x0000038009087812 */ /* 0x000fe200078ec0ff */
[C---:B------:R-:W-:Y:S01]  /*1d150*/  IMAD R3, R205.reuse, UR5, R6 ;  /* 0x00000005cd037c24 */ /* 0x040fe2000f8e0206 */
[----:B------:R-:W-:Y:S01]  /*1d160*/  SEL R53, R208, RZ, !P0 ;  /* 0x000000ffd0357207 */ /* 0x000fe20004000000 */
[----:B------:R-:W-:Y:S01]  /*1d170*/  IMAD.WIDE.U32 R6, R205, UR4, R20 ;  /* 0x00000004cd067c25 */ /* 0x000fe2000f8e0014 */
[----:B------:R-:W-:Y:S01]  /*1d180*/  ULDC.64 UR4, c[0x0][0xb78] ;  /* 0x0002de0000047ab9 */ /* 0x000fe20000000a00 */
[----:B------:R-:W-:-:S02]  /*1d190*/  SHF.R.U64 R8, R8, 0x3, RZ ;  /* 0x0000000308087819 */ /* 0x000fc400000012ff */
[----:B------:R-:W-:Y:S01]  /*1d1a0*/  IMAD.IADD R7, R7, 0x1, R3 ;  /* 0x0000000107077824 */ /* 0x000fe200078e0203 */
[----:B------:R-:W-:Y:S01]  /*1d1b0*/  IADD3 R13, P2, R4, 0x2000, RZ ;  /* 0x00002000040d7810 */ /* 0x000fe20007f5e0ff */
[----:B------:R-:W-:Y:S01]  /*1d1c0*/  IMAD R3, R214, UR4, RZ ;  /* 0x00000004d6037c24 */ /* 0x000fe2000f8e02ff */
[----:B------:R-:W-:Y:S01]  /*1d1d0*/  LOP3.LUT R8, R8, R9, RZ, 0x3c, !PT ;  /* 0x0000000908087212 */ /* 0x000fe200078e3cff */
[----:B------:R-:W-:Y:S01]  /*1d1e0*/  IMAD.WIDE.U32 R6, R53, UR4, R6 ;  /* 0x0000000435067c25 */ /* 0x000fe2000f8e0006 */
[----:B------:R-:W-:Y:S02]  /*1d1f0*/  LOP3.LUT R12, R13, 0x380, RZ, 0xc0, !PT ;  /* 0x000003800d0c7812 */ /* 0x000fe400078ec0ff */
[----:B------:R-:W-:Y:S01]  /*1d200*/  IADD3 R25, P6, R4, 0x3000, RZ ;  /* 0x0000300004197810 */ /* 0x000fe20007fde0ff */
[----:B------:R-:W-:Y:S01]  /*1d210*/  IMAD R9, R53, UR5, R3 ;  /* 0x0000000535097c24 */ /* 0x000fe2000f8e0203 */
[----:B------:R-:W-:Y:S01]  /*1d220*/  SHF.R.S32.HI R3, RZ, 0x1f, R10 ;  /* 0x0000001fff037819 */ /* 0x000fe2000001140a */
[----:B------:R-:W-:Y:S01]  /*1d230*/  ULDC.64 UR4, c[0x0][0xb40] ;  /* 0x0002d00000047ab9 */ /* 0x000fe20000000a00 */
[----:B------:R-:W-:-:S02]  /*1d240*/  IADD3 R6, P0, R10, R6, RZ ;  /* 0x000000060a067210 */ /* 0x000fc40007f1e0ff */
[----:B------:R-:W-:Y:S02]  /*1d250*/  SHF.R.U64 R12, R12, 0x3, RZ ;  /* 0x000000030c0c7819 */ /* 0x000fe400000012ff */
[----:B------:R-:W-:Y:S01]  /*1d260*/  IADD3.X R3, R3, R7, R9, P0, !PT ;  /* 0x0000000703037210 */ /* 0x000fe200007fe409 */
[--C-:B------:R-:W-:Y:S01]  /*1d270*/  IMAD.X R9, RZ, RZ, R5.reuse, P1 ;  /* 0x000000ffff097224 */ /* 0x100fe200008e0605 */
[----:B------:R-:W-:Y:S02]  /*1d280*/  LEA R46, P0, R6, UR4, 0x2 ;  /* 0x00000004062e7c11 */ /* 0x000fe4000f8010ff */
[----:B------:R-:W-:Y:S01]  /*1d290*/  LOP3.LUT R12, R12, R13, RZ, 0x3c, !PT ;  /* 0x0000000d0c0c7212 */ /* 0x000fe200078e3cff */
[----:B------:R-:W-:Y:S01]  /*1d2a0*/  IMAD.X R13, RZ, RZ, R5, P2 ;  /* 0x000000ffff0d7224 */ /* 0x000fe200010e0605 */
[----:B------:R-:W-:Y:S01]  /*1d2b0*/  LEA.HI.X R47, R6, UR5, R3, 0x2, P0 ;  /* 0x00000005062f7c11 */ /* 0x000fe200080f1403 */
[----:B------:R-:W-:Y:S01]  /*1d2c0*/  VIADD R6, R10, 0x8 ;  /* 0x000000080a067836 */ /* 0x000fe20000000000 */
[----:B------:R-:W-:Y:S01]  /*1d2d0*/  LOP3.LUT P0, RZ, R218, 0x3, RZ, 0xc0, !PT ;  /* 0x00000003daff7812 */ /* 0x000fe2000780c0ff */
[----:B------:R-:W-:Y:S01]  /*1d2e0*/  ULDC.64 UR4, c[0x0][0xaa0] ;  /* 0x0002a80000047ab9 */ /* 0x000fe20000000a00 */
[----:B------:R-:W-:-:S02]  /*1d2f0*/  IADD3 R29, P5, R4, 0x4000, RZ ;  /* 0x00004000041d7810 */ /* 0x000fc40007fbe0ff */
[C---:B------:R-:W-:Y:S02]  /*1d300*/  IADD3 R33, P4, R4.reuse, 0x5000, RZ ;  /* 0x0000500004217810 */ /* 0x040fe40007f9e0ff */
[----:B------:R-:W-:Y:S02]  /*1d310*/  IADD3 R37, P3, R4, 0x6000, RZ ;  /* 0x0000600004257810 */ /* 0x000fe40007f7e0ff */
[----:B------:R-:W-:Y:S02]  /*1d320*/  ISETP.GE.OR P1, PT, R10, R49, P0 ;  /* 0x000000310a00720c */ /* 0x000fe40000726670 */
[----:B------:R-:W-:Y:S02]  /*1d330*/  IADD3 R10, P2, R4, 0x7000, RZ ;  /* 0x00007000040a7810 */ /* 0x000fe40007f5e0ff */
[----:B------:R-:W-:Y:S02]  /*1d340*/  LOP3.LUT R24, R25, 0x380, RZ, 0xc0, !PT ;  /* 0x0000038019187812 */ /* 0x000fe400078ec0ff */
[----:B------:R-:W-:Y:S01]  /*1d350*/  LOP3.LUT R28, R29, 0x380, RZ, 0xc0, !PT ;  /* 0x000003801d1c7812 */ /* 0x000fe200078ec0ff */
[----:B------:R-:W-:Y:S01]  /*1d360*/  IMAD.X R41, RZ, RZ, R5, P2 ;  /* 0x000000ffff297224 */ /* 0x000fe200010e0605 */
[----:B------:R-:W-:-:S02]  /*1d370*/  LOP3.LUT R32, R33, 0x380, RZ, 0xc0, !PT ;  /* 0x0000038021207812 */ /* 0x000fc400078ec0ff */
[----:B------:R-:W-:Y:S02]  /*1d380*/  LOP3.LUT R36, R37, 0x380, RZ, 0xc0, !PT ;  /* 0x0000038025247812 */ /* 0x000fe400078ec0ff */
[----:B------:R-:W-:Y:S01]  /*1d390*/  LOP3.LUT R7, R4, 0x380, RZ, 0xc0, !PT ;  /* 0x0000038004077812 */ /* 0x000fe200078ec0ff */
[----:B------:R2:W-:Y:S01]  /*1d3a0*/  @!P1 STG.E desc[UR56][R46.64], R0 ;  /* 0x000000002e009986 */ /* 0x0005e2000c101938 */
[----:B------:R-:W-:Y:S02]  /*1d3b0*/  ISETP.GE.OR P0, PT, R6, R49, P0 ;  /* 0x000000310600720c */ /* 0x000fe40000706670 */
[----:B------:R-:W-:Y:S02]  /*1d3c0*/  LOP3.LUT R3, R10, 0x380, RZ, 0xc0, !PT ;  /* 0x000003800a037812 */ /* 0x000fe400078ec0ff */
[----:B------:R-:W-:Y:S02]  /*1d3d0*/  SHF.R.U64 R24, R24, 0x3, RZ ;  /* 0x0000000318187819 */ /* 0x000fe400000012ff */
[----:B------:R-:W-:-:S02]  /*1d3e0*/  SHF.R.U64 R28, R28, 0x3, RZ ;  /* 0x000000031c1c7819 */ /* 0x000fc400000012ff */
[----:B------:R-:W-:Y:S02]  /*1d3f0*/  SHF.R.U64 R32, R32, 0x3, RZ ;  /* 0x0000000320207819 */ /* 0x000fe400000012ff */
[----:B------:R-:W-:Y:S02]  /*1d400*/  SHF.R.U64 R36, R36, 0x3, RZ ;  /* 0x0000000324247819 */ /* 0x000fe400000012ff */
[----:B------:R-:W-:Y:S01]  /*1d410*/  SHF.R.U64 R7, R7, 0x3, RZ ;  /* 0x0000000307077819 */ /* 0x000fe200000012ff */
[----:B------:R3:W-:Y:S01]  /*1d420*/  @!P0 STG.E desc[UR56][R46.64+0x20], R2 ;  /* 0x000020022e008986 */ /* 0x0007e2000c101938 */
[----:B------:R-:W-:Y:S02]  /*1d430*/  SHF.R.U64 R3, R3, 0x3, RZ ;  /* 0x0000000303037819 */ /* 0x000fe400000012ff */
        /* <DEDUP_REMOVED lines=71> */
.L_x_2419:
[----:B------:R-:W-:Y:S05]  /*1d8b0*/  BSYNC B1 ;  /* 0x0000000000017941 */ /* 0x000fea0003800000 */
.L_x_2418:
[----:B------:R-:W-:Y:S04]  /*1d8c0*/  BSSY B1, `(.L_x_2420) ;  /* 0x0000014000017945 */ /* 0x000fe80003800000 */
[----:B------:R-:W-:Y:S05]  /*1d8d0*/  @P4 BRA `(.L_x_2421) ;  /* 0x0000000000484947 */ /* 0x000fea0003800000 */
[----:B--2--5:R-:W-:Y:S01]  /*1d8e0*/  IADD3 R5, P2, R20, 0x20, RZ ;  /* 0x0000002014057810 */ /* 0x024fe20007f5e0ff */
[----:B------:R-:W-:Y:S01]  /*1d8f0*/  ULDC.64 UR4, c[0x0][0xad8] ;  /* 0x0002b60000047ab9 */ /* 0x000fe20000000a00 */
[----:B------:R-:W-:Y:S01]  /*1d900*/  IMAD.MOV.U32 R2, RZ, RZ, R44 ;  /* 0x000000ffff027224 */ /* 0x000fe200078e002c */
[----:B------:R-:W-:Y:S01]  /*1d910*/  ULDC.64 UR6, c[0x0][0xa80] ;  /* 0x0002a00000067ab9 */ /* 0x000fe20000000a00 */
[----:B------:R-:W-:Y:S02]  /*1d920*/  IMAD.MOV.U32 R3, RZ, RZ, R49 ;  /* 0x000000ffff037224 */ /* 0x000fe400078e0031 */
        /* <DEDUP_REMOVED lines=13> */
.L_x_2421:
[----:B------:R-:W-:Y:S05]  /*1da00*/  BSYNC B1 ;  /* 0x0000000000017941 */ /* 0x000fea0003800000 */
.L_x_2420:
[----:B------:R-:W-:Y:S04]  /*1da10*/  BSSY B1, `(.L_x_2422) ;  /* 0x0000014000017945 */ /* 0x000fe80003800000 */
[----:B------:R-:W-:Y:S05]  /*1da20*/  @P0 BRA `(.L_x_2423) ;  /* 0x0000000000480947 */ /* 0x000fea0003800000 */
[----:B--23-5:R-:W-:Y:S01]  /*1da30*/  IADD3 R5, P0, R20, 0x40, RZ ;  /* 0x0000004014057810 */ /* 0x02cfe20007f1e0ff */
        /* <DEDUP_REMOVED lines=17> */
.L_x_2423:
[----:B------:R-:W-:Y:S05]  /*1db50*/  BSYNC B1 ;  /* 0x0000000000017941 */ /* 0x000fea0003800000 */
.L_x_2422:
[----:B------:R-:W-:Y:S05]  /*1db60*/  @P1 BRA `(.L_x_2424) ;  /* 0x0000000800d01947 */ /* 0x000fea0003800000 */
[----:B--2345:R-:W-:Y:S01]  /*1db70*/  IADD3 R5, P0, R20, 0x60, RZ ;  /* 0x0000006014057810 */ /* 0x03cfe20007f1e0ff */
[----:B------:R-:W-:Y:S01]  /*1db80*/  ULDC.64 UR6, c[0x0][0xad8] ;  /* 0x0002b60000067ab9 */ /* 0x000fe20000000a00 */
[----:B------:R-:W-:Y:S01]  /*1db90*/  IMAD.MOV.U32 R2, RZ, RZ, R44 ;  /* 0x000000ffff027224 */ /* 0x000fe200078e002c */
        /* <DEDUP_REMOVED lines=15> */
[----:B------:R3:W-:Y:S01]  /*1dc90*/  STG.E.128 desc[UR56][R4.64+0x80], R40 ;  /* 0x0000802804007986 */ /* 0x0007e2000c101d38 */
[----:B------:R-:W-:Y:S05]  /*1dca0*/  BRA `(.L_x_2424) ;  /* 0x0000000800807947 */ /* 0x000fea0003800000 */
.L_x_2416:
        /* <DEDUP_REMOVED lines=15> */
[----:B------:R-:W3:Y:S02]  /*1dda0*/  S2R R5, SR_TID.X ;  /* 0x0000000000057919 */ /* 0x000ee40000002100 */
[----:B---3--:R-:W-:-:S05]  /*1ddb0*/  VIADD R0, R5, 0xffffff80 ;  /* 0xffffff8005007836 */ /* 0x008fca0000000000 */
[----:B------:R-:W-:Y:S01]  /*1ddc0*/  ISETP.GT.AND P2, PT, R0, 0x7f, PT ;  /* 0x0000007f0000780c */ /* 0x000fe20003f44270 */
[----:B--2---:R-:W-:-:S12]  /*1ddd0*/  @P1 BRA `(.L_x_2425) ;  /* 0x0000000000101947 */ /* 0x004fd80003800000 */
[----:B------:R-:W-:Y:S05]  /*1dde0*/  @!P0 BRA `(.L_x_2425) ;  /* 0x00000000000c8947 */ /* 0x000fea0003800000 */
[----:B------:R-:W2:Y:S04]  /*1ddf0*/  LDG.E R0, desc[UR56][R2.64] ;  /* 0x0000003802007981 */ /* 0x000ea8000c1e1900 */
[----:B-----5:R-:W2:Y:S02]  /*1de00*/  LDG.E R7, desc[UR56][R2.64+0x4] ;  /* 0x0000043802077981 */ /* 0x020ea4000c1e1900 */
[----:B--2---:R-:W-:-:S07]  /*1de10*/  IMAD.IADD R7, R7, 0x1, -R0 ;  /* 0x0000000107077824 */ /* 0x004fce00078e0a00 */
.L_x_2425:
        /* <DEDUP_REMOVED lines=12> */
[----:B------:R-:W-:-:S03]  /*1dee0*/  ULDC.64 UR4, c[0x0][0xb70] ;  /* 0x0002dc0000047ab9 */ /* 0x000fc60000000a00 */
[----:B------:R-:W-:Y:S01]  /*1def0*/  LEA.HI.X.SX32 R3, R0, R6, 0x1, P0 ;  /* 0x0000000600037211 */ /* 0x000fe200000f0eff */
[----:B------:R-:W-:-:S04]  /*1df00*/  IMAD R0, R8, UR4, RZ ;  /* 0x0000000408007c24 */ /* 0x000fc8000f8e02ff */
[C---:B------:R-:W-:Y:S02]  /*1df10*/  IMAD R5, R205.reuse, UR5, R0 ;  /* 0x00000005cd057c24 */ /* 0x040fe4000f8e0200 */
[----:B------:R-:W-:Y:S01]  /*1df20*/  IMAD.WIDE.U32 R2, R205, UR4, R2 ;  /* 0x00000004cd027c25 */ /* 0x000fe2000f8e0002 */
[----:B------:R-:W-:-:S03]  /*1df30*/  ULDC.64 UR4, c[0x0][0xb78] ;  /* 0x0002de0000047ab9 */ /* 0x000fc60000000a00 */
[----:B------:R-:W-:Y:S02]  /*1df40*/  IMAD R0, R214, UR4, RZ ;  /* 0x00000004d6007c24 */ /* 0x000fe4000f8e02ff */
[----:B------:R-:W-:Y:S02]  /*1df50*/  IMAD.IADD R3, R3, 0x1, R5 ;  /* 0x0000000103037824 */ /* 0x000fe400078e0205 */
[C---:B------:R-:W-:Y:S02]  /*1df60*/  IMAD R5, R11.reuse, UR5, R0 ;  /* 0x000000050b057c24 */ /* 0x040fe4000f8e0200 */
[----:B------:R-:W-:Y:S01]  /*1df70*/  IMAD.WIDE.U32 R2, R11, UR4, R2 ;  /* 0x000000040b027c25 */ /* 0x000fe2000f8e0002 */
[----:B------:R-:W-:-:S04]  /*1df80*/  ULDC.64 UR4, c[0x0][0xb40] ;  /* 0x0002d00000047ab9 */ /* 0x000fc80000000a00 */
[----:B------:R-:W-:Y:S02]  /*1df90*/  IADD3 R3, R3, R5, RZ ;  /* 0x0000000503037210 */ /* 0x000fe40007ffe0ff */
[----:B------:R-:W-:-:S04]  /*1dfa0*/  LEA R4, P0, R2, UR4, 0x2 ;  /* 0x0000000402047c11 */ /* 0x000fc8000f8010ff */
[----:B------:R-:W-:Y:S01]  /*1dfb0*/  LEA.HI.X R5, R2, UR5, R3, 0x2, P0 ;  /* 0x0000000502057c11 */ /* 0x000fe200080f1403 */
[----:B------:R-:W-:-:S05]  /*1dfc0*/  IMAD.MOV.U32 R3, RZ, RZ, -0x800000 ;  /* 0xff800000ff037424 */ /* 0x000fca00078e00ff */
[----:B------:R2:W-:Y:S03]  /*1dfd0*/  STG.E desc[UR56][R4.64], R3 ;  /* 0x0000000304007986 */ /* 0x0005e6000c101938 */
.L_x_2427:
[----:B------:R-:W-:Y:S05]  /*1dfe0*/  BSYNC B1 ;  /* 0x0000000000017941 */ /* 0x000fea0003800000 */
.L_x_2426:
        /* <DEDUP_REMOVED lines=8> */
[----:B------:R-:W-:Y:S02]  /*1e070*/  IMAD R7, R212, -0x80, R7 ;  /* 0xffffff80d4077824 */ /* 0x000fe400078e0207 */
[----:B------:R-:W-:Y:S02]  /*1e080*/  IMAD R0, R8, UR4, RZ ;  /* 0x0000000408007c24 */ /* 0x000fe4000f8e02ff */
[C---:B------:R-:W-:Y:S01]  /*1e090*/  VIADD R4, R202.reuse, 0x20 ;  /* 0x00000020ca047836 */ /* 0x040fe20000000000 */
[-C--:B------:R-:W-:Y:S01]  /*1e0a0*/  ISETP.GE.AND P2, PT, R202, R7.reuse, PT ;  /* 0x00000007ca00720c */ /* 0x080fe20003f46270 */
[----:B------:R-:W-:Y:S02]  /*1e0b0*/  IMAD.IADD R3, R3, 0x1, R9 ;  /* 0x0000000103037824 */ /* 0x000fe400078e0209 */
[----:B------:R-:W-:Y:S01]  /*1e0c0*/  IMAD R5, R205, UR5, R0 ;  /* 0x00000005cd057c24 */ /* 0x000fe2000f8e0200 */
[----:B------:R-:W-:Y:S01]  /*1e0d0*/  ISETP.GE.AND P3, PT, R4, R7, PT ;  /* 0x000000070400720c */ /* 0x000fe20003f66270 */
[----:B------:R-:W-:-:S02]  /*1e0e0*/  VIADD R0, R202, 0x40 ;  /* 0x00000040ca007836 */ /* 0x000fc40000000000 */
[----:B------:R-:W-:Y:S01]  /*1e0f0*/  IMAD.WIDE.U32 R2, R205, UR4, R2 ;  /* 0x00000004cd027c25 */ /* 0x000fe2000f8e0002 */
[----:B------:R-:W-:Y:S02]  /*1e100*/  ULDC.64 UR4, c[0x0][0xae8] ;  /* 0x0002ba0000047ab9 */ /* 0x000fe40000000a00 */
[-C--:B------:R-:W-:Y:S01]  /*1e110*/  ISETP.GE.AND P1, PT, R0, R7.reuse, PT ;  /* 0x000000070000720c */ /* 0x080fe20003f26270 */
        /* <DEDUP_REMOVED lines=27> */
.L_x_2429:
[----:B------:R-:W-:Y:S05]  /*1e2d0*/  BSYNC B1 ;  /* 0x0000000000017941 */ /* 0x000fea0003800000 */
.L_x_2428:
[----:B------:R-:W-:Y:S04]  /*1e2e0*/  BSSY B1, `(.L_x_2430) ;  /* 0x0000014000017945 */ /* 0x000fe80003800000 */
[----:B------:R-:W-:Y:S05]  /*1e2f0*/  @P3 BRA `(.L_x_2431) ;  /* 0x0000000000483947 */ /* 0x000fea0003800000 */
[----:B--2---:R-:W-:Y:S01]  /*1e300*/  IADD3 R9, P2, R6, 0x20, RZ ;  /* 0x0000002006097810 */ /* 0x004fe20007f5e0ff */
        /* <DEDUP_REMOVED lines=17> */
.L_x_2431:
[----:B------:R-:W-:Y:S05]  /*1e420*/  BSYNC B1 ;  /* 0x0000000000017941 */ /* 0x000fea0003800000 */
.L_x_2430:
[----:B------:R-:W-:Y:S04]  /*1e430*/  BSSY B1, `(.L_x_2432) ;  /* 0x0000014000017945 */ /* 0x000fe80003800000 */
[----:B------:R-:W-:Y:S05]  /*1e440*/  @P1 BRA `(.L_x_2433) ;  /* 0x0000000000481947 */ /* 0x000fea0003800000 */
[----:B--23--:R-:W-:Y:S01]  /*1e450*/  IADD3 R9, P1, R6, 0x40, RZ ;  /* 0x0000004006097810 */ /* 0x00cfe20007f3e0ff */
        /* <DEDUP_REMOVED lines=17> */
.L_x_2433:
[----:B------:R-:W-:Y:S05]  /*1e570*/  BSYNC B1 ;  /* 0x0000000000017941 */ /* 0x000fea0003800000 */
.L_x_2432:
        /* <DEDUP_REMOVED lines=19> */
.L_x_2424:
[----:B------:R-:W-:Y:S05]  /*1e6b0*/  BSYNC B0 ;  /* 0x0000000000007941 */ /* 0x000fea0003800000 */
.L_x_2415:
[----:B------:R-:W-:Y:S02]  /*1e6c0*/  ULDC UR4, c[0x0][0xc14] ;  /* 0x0003050000047ab9 */ /* 0x000fe40000000800 */
[----:B-1----:R-:W-:-:S13]  /*1e6d0*/  ISETP.GE.AND P0, PT, R195, UR4, PT ;  /* 0x00000004c3007c0c */ /* 0x002fda000bf06270 */
[----:B------:R-:W-:Y:S05]  /*1e6e0*/  @!P0 BRA `(.L_x_2434) ;  /* 0xfffffe28009c8947 */ /* 0x000fea000383ffff */
[----:B------:R-:W-:Y:S05]  /*1e6f0*/  BRA `(.L_x_2197) ;  /* 0x0000006000287947 */ /* 0x000fea0003800000 */
.L_x_2195:
        /* <DEDUP_REMOVED lines=20> */
[----:B------:R-:W-:Y:S02]  /*1e840*/  ISETP.GE.U32.AND P0, PT, R7, 0x2, PT ;  /* 0x000000020700780c */ /* 0x000fe40003f06070 */
        /* <DEDUP_REMOVED lines=39> */
.L_x_2439:
[----:B------:R-:W-:Y:S02]  /*1eac0*/  VIADD R6, R6, 0x1f ;  /* 0x0000001f06067836 */ /* 0x000fe40000000000 */
        /* <DEDUP_REMOVED lines=14> */
.L_x_2438:
[----:B------:R-:W-:Y:S05]  /*1ebb0*/  BSYNC B0 ;  /* 0x0000000000007941 */ /* 0x000fea0003800000 */
.L_x_2437:
        /* <DEDUP_REMOVED lines=25> */
.L_x_2435:
[----:B------:R-:W-:-:S04]  /*1ed50*/  IMAD.IADD R7, R5, 0x1, -R2 ;  /* 0x0000000105077824 */ /* 0x000fc800078e0a02 */
        /* <DEDUP_REMOVED lines=19> */
.L_x_2440:
[----:B-1----:R-:W-:Y:S01]  /*1ee90*/  IMAD.MOV R2, RZ, RZ, -R3 ;  /* 0x000000ffff027224 */ /* 0x002fe200078e0a03 */
[----:B--2---:R-:W-:Y:S01]  /*1eea0*/  IABS R4, R6 ;  /* 0x0000000600047213 */ /* 0x004fe20000000000 */
[----:B---3--:R-:W-:Y:S02]  /*1eeb0*/  IMAD R16, R16, UR4, R7 ;  /* 0x0000000410107c24 */ /* 0x008fe4000f8e0207 */
[----:B------:R-:W-:Y:S02]  /*1eec0*/  IMAD R5, R2, R11, RZ ;  /* 0x0000000b02057224 */ /* 0x000fe400078e02ff */
[----:B------:R-:W-:Y:S02]  /*1eed0*/  IMAD.MOV.U32 R2, RZ, RZ, RZ ;  /* 0x000000ffff027224 */ /* 0x000fe400078e00ff */
[----:B------:R-:W-:Y:S02]  /*1eee0*/  IMAD.MOV R4, RZ, RZ, -R4 ;  /* 0x000000ffff047224 */ /* 0x000fe400078e0a04 */
        /* <DEDUP_REMOVED lines=26> */
[----:B-1----:R-:W-:Y:S02]  /*1f090*/  IMAD.MOV.U32 R2, RZ, RZ, RZ ;  /* 0x000000ffff027224 */ /* 0x002fe400078e00ff */
[----:B--2---:R-:W-:-:S04]  /*1f0a0*/  IMAD.MOV R6, RZ, RZ, -R3 ;  /* 0x000000ffff067224 */ /* 0x004fc800078e0a03 */
        /* <DEDUP_REMOVED lines=22> */
.L_x_2436:
[----:B------:R-:W-:Y:S02]  /*1f210*/  IMAD.MOV.U32 R17, RZ, RZ, RZ ;  /* 0x000000ffff117224 */ /* 0x000fe400078e00ff */
[----:B------:R-:W-:Y:S02]  /*1f220*/  IMAD.U32 R16, RZ, RZ, UR6 ;  /* 0x00000006ff107e24 */ /* 0x000fe4000f8e00ff */
[----:B------:R-:W-:-:S07]  /*1f230*/  IMAD.MOV.U32 R18, RZ, RZ, RZ ;  /* 0x000000ffff127224 */ /* 0x000fce00078e00ff */
.L_x_2441:
        /* <DEDUP_REMOVED lines=16> */
[----:B------:R-:W-:Y:S01]  /*1f340*/  ULDC.64 UR36, c[0x0][0x198] ;  /* 0x0000660000247ab9 */ /* 0x000fe20000000a00 */
[----:B------:R-:W-:Y:S02]  /*1f350*/  ULDC UR38, c[0x0][0xc] ;  /* 0x0000030000267ab9 */ /* 0x000fe40000000800 */
[----:B------:R1:W-:Y:S04]  /*1f360*/  STL [R1+0xc], R0 ;  /* 0x00000c0001007387 */ /* 0x0003e80000100800 */
[----:B------:R1:W-:Y:S04]  /*1f370*/  STL [R1+0x4], RZ ;  /* 0x000004ff01007387 */ /* 0x0003e80000100800 */
[----:B------:R1:W-:Y:S04]  /*1f380*/  STL [R1+0x10], R0 ;  /* 0x0000100001007387 */ /* 0x0003e80000100800 */
[----:B------:R1:W-:Y:S02]  /*1f390*/  STL [R1+0x2c], RZ ;  /* 0x00002cff01007387 */ /* 0x0003e40000100800 */
.L_x_2528:
[----:B--2---:R-:W2:Y:S02]  /*1f3a0*/  LDC.64 R2, c[0x0][0xc60] ;  /* 0x00031800ff027b82 */ /* 0x004ea40000000a00 */
[----:B--2---:R-:W-:-:S05]  /*1f3b0*/  IMAD.WIDE R2, R19, 0x4, R2 ;  /* 0x0000000413027825 */ /* 0x004fca00078e0202 */
[----:B------:R-:W1:Y:S01]  /*1f3c0*/  LDG.E R11, desc[UR56][R2.64] ;  /* 0x00000038020b7981 */ /* 0x000e62000c1e1900 */
[----:B------:R-:W-:Y:S05]  /*1f3d0*/  YIELD ;  /* 0x0000000000007946 */ /* 0x000fea0003800000 */
[----:B------:R-:W-:Y:S01]  /*1f3e0*/  ULDC.64 UR4, c[0x0][0xa28] ;  /* 0x00028a0000047ab9 */ /* 0x000fe20000000a00 */
[----:B------:R-:W-:Y:S02]  /*1f3f0*/  CS2R R8, SRZ ;  /* 0x0000000000087805 */ /* 0x000fe4000001ff00 */
[----:B------:R-:W-:Y:S01]  /*1f400*/  ISETP.NE.U32.AND P0, PT, RZ, UR4, PT ;  /* 0x00000004ff007c0c */ /* 0x000fe2000bf05070 */
[----:B------:R-:W-:Y:S01]  /*1f410*/  ULDC.64 UR8, c[0x0][0xa08] ;  /* 0x0002820000087ab9 */ /* 0x000fe20000000a00 */
[----:B------:R-:W-:-:S02]  /*1f420*/  ULDC.64 UR10, c[0x0][0xa10] ;  /* 0x00028400000a7ab9 */ /* 0x000fc40000000a00 */
[----:B------:R-:W-:Y:S02]  /*1f430*/  ISETP.NE.AND.EX P0, PT, RZ, UR5, PT, P0 ;  /* 0x00000005ff007c0c */ /* 0x000fe4000bf05300 */
[----:B-1----:R-:W-:Y:S01]  /*1f440*/  SHF.R.S32.HI R0, RZ, 0x1f, R11 ;  /* 0x0000001fff007819 */ /* 0x002fe2000001140b */
[----:B------:R-:W-:-:S10]  /*1f450*/  IMAD.SHL.U32 R15, R11, 0x4, RZ ;  /* 0x000000040b0f7824 */ /* 0x000fd400078e00ff */
[C---:B------:R-:W-:Y:S01]  /*1f460*/  @P0 LEA R2, P1, R11.reuse, UR4, 0x2 ;  /* 0x000000040b020c11 */ /* 0x040fe2000f8210ff */
[----:B------:R-:W-:Y:S03]  /*1f470*/  STL [R1+0x1c], R11 ;  /* 0x00001c0b01007387 */ /* 0x000fe60000100800 */
[----:B------:R-:W-:Y:S01]  /*1f480*/  @P0 LEA.HI.X R3, R11, UR5, R0, 0x2, P1 ;  /* 0x000000050b030c11 */ /* 0x000fe200088f1400 */
[----:B------:R-:W-:-:S04]  /*1f490*/  ULDC.64 UR4, c[0x0][0xa18] ;  /* 0x0002860000047ab9 */ /* 0x000fc80000000a00 */
[----:B------:R1:W5:Y:S01]  /*1f4a0*/  @P0 LDG.E R8, desc[UR56][R2.64] ;  /* 0x0000003802080981 */ /* 0x000362000c1e1900 */
[----:B------:R-:W-:Y:S02]  /*1f4b0*/  ISETP.NE.U32.AND P0, PT, RZ, UR4, PT ;  /* 0x00000004ff007c0c */ /* 0x000fe4000bf05070 */
[----:B------:R-:W-:Y:S01]  /*1f4c0*/  SHF.L.U64.HI R14, R11, 0x2, R0 ;  /* 0x000000020b0e7819 */ /* 0x000fe20000010200 */
[----:B------:R-:W-:Y:S01]  /*1f4d0*/  STL [R1+0x24], R15 ;  /* 0x0000240f01007387 */ /* 0x000fe20000100800 */
[----:B------:R-:W-:Y:S01]  /*1f4e0*/  ISETP.NE.AND.EX P0, PT, RZ, UR5, PT, P0 ;  /* 0x00000005ff007c0c */ /* 0x000fe2000bf05300 */
[----:B------:R-:W-:Y:S02]  /*1f4f0*/  ULDC UR6, c[0x0][0x338] ;  /* 0x0000ce0000067ab9 */ /* 0x000fe40000000800 */
[----:B------:R-:W-:Y:S10]  /*1f500*/  STL [R1+0x28], R14 ;  /* 0x0000280e01007387 */ /* 0x000ff40000100800 */
[----:B------:R-:W-:-:S04]  /*1f510*/  @P0 IADD3 R12, P1, R15, UR4, RZ ;  /* 0x000000040f0c0c10 */ /* 0x000fc8000ff3e0ff */
[C---:B0-----:R-:W-:Y:S01]  /*1f520*/  @P0 IADD3.X R13, R14.reuse, UR5, RZ, P1, !PT ;  /* 0x000000050e0d0c10 */ /* 0x041fe20008ffe4ff */
[----:B------:R-:W-:Y:S02]  /*1f530*/  ULDC.64 UR4, c[0x0][0xa00] ;  /* 0x0002800000047ab9 */ /* 0x000fe40000000a00 */
[----:B------:R-:W-:Y:S02]  /*1f540*/  ISETP.NE.U32.AND P2, PT, RZ, UR4, PT ;  /* 0x00000004ff007c0c */ /* 0x000fe4000bf45070 */
[C---:B-1----:R-:W-:Y:S02]  /*1f550*/  IADD3 R2, P1, R15.reuse, UR4, RZ ;  /* 0x000000040f027c10 */ /* 0x042fe4000ff3e0ff */
[----:B------:R-:W-:Y:S02]  /*1f560*/  ISETP.NE.AND.EX P2, PT, RZ, UR5, PT, P2 ;  /* 0x00000005ff007c0c */ /* 0x000fe4000bf45320 */
[----:B------:R-:W-:Y:S01]  /*1f570*/  IADD3.X R3, R14, UR5, RZ, P1, !PT ;  /* 0x000000050e037c10 */ /* 0x000fe20008ffe4ff */
[----:B------:R-:W-:Y:S01]  /*1f580*/  ULDC UR4, c[0x0][0x288] ;  /* 0x0000a20000047ab9 */ /* 0x000fe20000000800 */
[----:B------:R-:W-:Y:S01]  /*1f590*/  IADD3 R6, P1, R15, UR8, RZ ;  /* 0x000000080f067c10 */ /* 0x000fe2000ff3e0ff */
[----:B------:R-:W-:Y:S01]  /*1f5a0*/  IMAD.U32 R10, RZ, RZ, UR4 ;  /* 0x00000004ff0a7e24 */ /* 0x000fe2000f8e00ff */
[----:B------:R-:W-:-:S02]  /*1f5b0*/  ULDC.64 UR4, c[0x0][0x3f8] ;  /* 0x0000fe0000047ab9 */ /* 0x000fc40000000a00 */
[----:B------:R-:W-:-:S03]  /*1f5c0*/  IADD3.X R7, R14, UR9, RZ, P1, !PT ;  /* 0x000000090e077c10 */ /* 0x000fc60008ffe4ff */
[----:B------:R0:W5:Y:S04]  /*1f5d0*/  @P0 LDG.E R10, desc[UR56][R12.64] ;  /* 0x000000380c0a0981 */ /* 0x000168000c1e1900 */
[----:B------:R-:W2:Y:S01]  /*1f5e0*/  @P2 LDG.E R9, desc[UR56][R2.64] ;  /* 0x0000003802092981 */ /* 0x000ea2000c1e1900 */
[----:B------:R-:W-:Y:S01]  /*1f5f0*/  UISETP.NE.U32.AND UP0, UPT, UR4, URZ, UPT ;  /* 0x0000003f0400728c */ /* 0x000fe2000bf05070 */
[----:B------:R-:W-:Y:S02]  /*1f600*/  IADD3 R4, P1, R15, UR10, RZ ;  /* 0x0000000a0f047c10 */ /* 0x000fe4000ff3e0ff */
[----:B------:R-:W-:Y:S01]  /*1f610*/  ULDC UR4, c[0x0][0x404] ;  /* 0x0001010000047ab9 */ /* 0x000fe20000000800 */
[----:B------:R-:W-:Y:S01]  /*1f620*/  UISETP.NE.AND.EX UP0, UPT, UR5, URZ, UPT, UP0 ;  /* 0x0000003f0500728c */ /* 0x000fe2000bf05300 */
[----:B------:R-:W-:-:S02]  /*1f630*/  IADD3.X R5, R14, UR11, RZ, P1, !PT ;  /* 0x0000000b0e057c10 */ /* 0x000fc40008ffe4ff */
[----:B------:R-:W-:Y:S01]  /*1f640*/  ISETP.NE.U32.AND P1, PT, RZ, UR8, PT ;  /* 0x00000008ff007c0c */ /* 0x000fe2000bf25070 */
[----:B------:R-:W-:Y:S01]  /*1f650*/  USEL UR4, UR4, 0x1, UP0 ;  /* 0x0000000104047887 */ /* 0x000fe20008000000 */
[----:B------:R-:W-:Y:S02]  /*1f660*/  ULDC UR5, c[0x0][0x2e0] ;  /* 0x0000b80000057ab9 */ /* 0x000fe40000000800 */
[----:B------:R-:W-:Y:S01]  /*1f670*/  ISETP.NE.AND.EX P3, PT, RZ, UR9, PT, P1 ;  /* 0x00000009ff007c0c */ /* 0x000fe2000bf65310 */
[----:B------:R-:W-:Y:S01]  /*1f680*/  UIMAD UR4, UR4, UR5, URZ ;  /* 0x00000005040472a4 */ /* 0x000fe2000f8e023f */
[----:B------:R-:W-:Y:S01]  /*1f690*/  ISETP.NE.U32.AND P1, PT, RZ, UR10, PT ;  /* 0x0000000aff007c0c */ /* 0x000fe2000bf25070 */
[----:B------:R-:W-:-:S03]  /*1f6a0*/  IMAD.U32 R0, RZ, RZ, UR6 ;  /* 0x00000006ff007e24 */ /* 0x000fc6000f8e00ff */
[----:B------:R-:W-:Y:S01]  /*1f6b0*/  ISETP.NE.AND.EX P1, PT, RZ, UR11, PT, P1 ;  /* 0x0000000bff007c0c */ /* 0x000fe2000bf25310 */
[----:B--2---:R1:W-:Y:S02]  /*1f6c0*/  STL [R1+0x30], R9 ;  /* 0x0000300901007387 */ /* 0x0043e40000100800 */
[----:B-1----:R-:W-:Y:S01]  /*1f6d0*/  IMAD.U32 R9, RZ, RZ, UR4 ;  /* 0x00000004ff097e24 */ /* 0x002fe2000f8e00ff */
[----:B0-----:R-:W-:Y:S09]  /*1f6e0*/  @P0 BRA `(.L_x_2443) ;  /* 0x0000000000100947 */ /* 0x001ff20003800000 */
[----:B------:R-:W-:Y:S05]  /*1f6f0*/  @!P2 BRA `(.L_x_2443) ;  /* 0x00000000000ca947 */ /* 0x000fea0003800000 */
[----:B-----5:R-:W2:Y:S04]  /*1f700*/  LDG.E R10, desc[UR56][R2.64] ;  /* 0x00000038020a7981 */ /* 0x020ea8000c1e1900 */
[----:B------:R-:W2:Y:S02]  /*1f710*/  LDG.E R2, desc[UR56][R2.64+0x4] ;  /* 0x0000043802027981 */ /* 0x000ea4000c1e1900 */
[----:B--2---:R-:W-:-:S07]  /*1f720*/  IMAD.IADD R10, R2, 0x1, -R10 ;  /* 0x00000001020a7824 */ /* 0x004fce00078e0a0a */
.L_x_2443:
[----:B------:R-:W-:Y:S01]  /*1f730*/  IMAD.MOV.U32 R2, RZ, RZ, RZ ;  /* 0x000000ffff027224 */ /* 0x000fe200078e00ff */
[----:B------:R-:W-:-:S05]  /*1f740*/  ULDC.64 UR4, c[0x0][0xa20] ;  /* 0x0002880000047ab9 */ /* 0x000fca0000000a00 */
[----:B------:R-:W2:Y:S01]  /*1f750*/  @P3 LDG.E R2, desc[UR56][R6.64] ;  /* 0x0000003806023981 */ /* 0x000ea2000c1e1900 */
[----:B------:R-:W-:-:S06]  /*1f760*/  IMAD.MOV.U32 R20, RZ, RZ, RZ ;  /* 0x000000ffff147224 */ /* 0x000fcc00078e00ff */
[----:B------:R0:W5:Y:S01]  /*1f770*/  @P1 LDG.E R20, desc[UR56][R4.64] ;  /* 0x0000003804141981 */ /* 0x000162000c1e1900 */
[----:B------:R-:W-:-:S04]  /*1f780*/  ISETP.NE.U32.AND P0, PT, RZ, UR4, PT ;  /* 0x00000004ff007c0c */ /* 0x000fc8000bf05070 */
[----:B------:R-:W-:Y:S01]  /*1f790*/  ISETP.NE.AND.EX P0, PT, RZ, UR5, PT, P0 ;  /* 0x00000005ff007c0c */ /* 0x000fe2000bf05300 */
[----:B--2--5:R-:W-:-:S05]  /*1f7a0*/  IMAD.IADD R2, R2, 0x1, R8 ;  /* 0x0000000102027824 */ /* 0x024fca00078e0208 */
[----:B------:R0:W-:Y:S07]  /*1f7b0*/  STL [R1+0x8], R2 ;  /* 0x0000080201007387 */ /* 0x0001ee0000100800 */
[----:B------:R-:W-:Y:S05]  /*1f7c0*/  @!P0 BRA `(.L_x_2444) ;  /* 0x0000000000108947 */ /* 0x000fea0003800000 */
[----:B0-----:R-:W-:-:S04]  /*1f7d0*/  IADD3 R2, P0, R15, UR4, RZ ;  /* 0x000000040f027c10 */ /* 0x001fc8000ff1e0ff */
[----:B------:R-:W-:-:S05]  /*1f7e0*/  IADD3.X R3, R14, UR5, RZ, P0, !PT ;  /* 0x000000050e037c10 */ /* 0x000fca00087fe4ff */
[----:B------:R1:W5:Y:S01]  /*1f7f0*/  LDG.E R9, desc[UR56][R2.64] ;  /* 0x0000003802097981 */ /* 0x000362000c1e1900 */
[----:B------:R-:W-:Y:S05]  /*1f800*/  BRA `(.L_x_2445) ;  /* 0x0000000000107947 */ /* 0x000fea0003800000 */
.L_x_2444:
[----:B------:R-:W-:Y:S05]  /*1f810*/  @!P3 BRA `(.L_x_2445) ;  /* 0x00000000000cb947 */ /* 0x000fea0003800000 */
[----:B------:R-:W2:Y:S04]  /*1f820*/  LDG.E R9, desc[UR56][R6.64] ;  /* 0x0000003806097981 */ /* 0x000ea8000c1e1900 */
[----:B------:R-:W2:Y:S02]  /*1f830*/  LDG.E R6, desc[UR56][R6.64+0x4] ;  /* 0x0000043806067981 */ /* 0x000ea4000c1e1900 */
[----:B--2---:R-:W-:-:S07]  /*1f840*/  IMAD.IADD R9, R6, 0x1, -R9 ;  /* 0x0000000106097824 */ /* 0x004fce00078e0a09 */
.L_x_2445:
[----:B01----:R-:W2:Y:S01]  /*1f850*/  @P1 LDG.E R2, desc[UR56][R4.64] ;  /* 0x0000003804021981 */ /* 0x003ea2000c1e1900 */
[----:B-----5:R-:W-:-:S03]  /*1f860*/  IMAD.IADD R9, R9, 0x1, -R8 ;  /* 0x0000000109097824 */ /* 0x020fc600078e0a08 */
[----:B------:R-:W2:Y:S01]  /*1f870*/  @P1 LDG.E R4, desc[UR56][R4.64+0x4] ;  /* 0x0000043804041981 */ /* 0x000ea2000c1e1900 */
[----:B------:R-:W-:Y:S01]  /*1f880*/  LEA R3, R17, 0xff, 0x7 ;  /* 0x000000ff11037811 */ /* 0x000fe200078e38ff */
[----:B------:R-:W-:Y:S01]  /*1f890*/  BSSY B0, `(.L_x_2446) ;  /* 0x00000f5000007945 */ /* 0x000fe20003800000 */
[----:B------:R-:W-:Y:S01]  /*1f8a0*/  PLOP3.LUT P2, PT, PT, PT, PT, 0x80, 0x0 ;  /* 0x000000000000781c */ /* 0x000fe20003f4f070 */
[----:B--2---:R-:W-:-:S04]  /*1f8b0*/  @P1 IMAD.IADD R0, R4, 0x1, -R2 ;  /* 0x0000000104001824 */ /* 0x004fc800078e0a02 */
[----:B------:R-:W-:-:S05]  /*1f8c0*/  IMAD.IADD R2, R9, 0x1, R0 ;  /* 0x0000000109027824 */ /* 0x000fca00078e0200 */
[C---:B------:R-:W-:Y:S01]  /*1f8d0*/  IADD3 R3, R2.reuse, R3, -R10 ;  /* 0x0000000302037210 */ /* 0x040fe20007ffe80a */
[----:B------:R-:W-:-:S05]  /*1f8e0*/  VIADD R2, R2, 0x7f ;  /* 0x0000007f02027836 */ /* 0x000fca0000000000 */
[----:B------:R-:W-:-:S04]  /*1f8f0*/  SHF.R.S32.HI R4, RZ, 0x1f, R2 ;  /* 0x0000001fff047819 */ /* 0x000fc80000011402 */
[----:B------:R-:W-:Y:S02]  /*1f900*/  LEA.HI R4, R4, R2, RZ, 0x7 ;  /* 0x0000000204047211 */ /* 0x000fe400078f38ff */
[----:B------:R-:W-:-:S04]  /*1f910*/  SHF.R.S32.HI R2, RZ, 0x1f, R3 ;  /* 0x0000001fff027819 */ /* 0x000fc80000011403 */
[----:B------:R-:W-:Y:S02]  /*1f920*/  LEA.HI R2, R2, R3, RZ, 0x7 ;  /* 0x0000000302027211 */ /* 0x000fe400078f38ff */
[----:B------:R-:W-:Y:S02]  /*1f930*/  SHF.R.S32.HI R4, RZ, 0x7, R4 ;  /* 0x00000007ff047819 */ /* 0x000fe40000011404 */
[----:B------:R-:W-:-:S04]  /*1f940*/  SHF.R.S32.HI R2, RZ, 0x7, R2 ;  /* 0x00000007ff027819 */ /* 0x000fc80000011402 */
[----:B------:R-:W-:-:S05]  /*1f950*/  VIMNMX R6, R4, R2, PT ;  /* 0x0000000204067248 */ /* 0x000fca0003fe0100 */
[--C-:B------:R-:W-:Y:S02]  /*1f960*/  IMAD R2, R6, 0x80, -R9.reuse ;  /* 0x0000008006027824 */ /* 0x100fe400078e0a09 */
[----:B------:R-:W-:-:S03]  /*1f970*/  IMAD.MOV R9, RZ, RZ, -R9 ;  /* 0x000000ffff097224 */ /* 0x000fc600078e0a09 */
[----:B------:R-:W-:Y:S02]  /*1f980*/  VIMNMX R0, R2, R0, PT ;  /* 0x0000000002007248 */ /* 0x000fe40003fe0100 */
[----:B------:R-:W-:-:S04]  /*1f990*/  VIMNMX R9, RZ, R9, !PT ;  /* 0x00000009ff097248 */ /* 0x000fc80007fe0100 */
[----:B------:R-:W-:Y:S02]  /*1f9a0*/  ISETP.GT.AND P0, PT, R0, R9, PT ;  /* 0x000000090000720c */ /* 0x000fe40003f04270 */
[----:B------:R-:W-:-:S11]  /*1f9b0*/  SHF.R.U32.HI R4, RZ, 0x7, R9 ;  /* 0x00000007ff047819 */ /* 0x000fd60000011609 */
[----:B------:R-:W-:-:S05]  /*1f9c0*/  @P0 VIADD R0, R0, 0x7f ;  /* 0x0000007f00000836 */ /* 0x000fca0000000000 */
[----:B------:R-:W-:Y:S01]  /*1f9d0*/  @P0 SHF.R.S32.HI R2, RZ, 0x1f, R0 ;  /* 0x0000001fff020819 */ /* 0x000fe20000011400 */
[----:B------:R0:W-:Y:S03]  /*1f9e0*/  STL [R1+0x20], R6 ;  /* 0x0000200601007387 */ /* 0x0001e60000100800 */
[----:B------:R-:W-:Y:S01]  /*1f9f0*/  @P0 LEA.HI R2, R2, R0, RZ, 0x7 ;  /* 0x0000000002020211 */ /* 0x000fe200078f38ff */
[----:B------:R-:W-:-:S03]  /*1fa00*/  IMAD.MOV.U32 R3, RZ, RZ, R4 ;  /* 0x000000ffff037224 */ /* 0x000fc600078e0004 */
[----:B------:R-:W-:-:S04]  /*1fa10*/  @P0 SHF.R.S32.HI R3, RZ, 0x7, R2 ;  /* 0x00000007ff030819 */ /* 0x000fc80000011402 */
[----:B------:R-:W-:-:S13]  /*1fa20*/  ISETP.GT.AND P0, PT, R3, R4, PT ;  /* 0x000000040300720c */ /* 0x000fda0003f04270 */
        /* <DEDUP_REMOVED lines=11> */
.L_x_2595:
[----:B------:R-:W-:-:S03]  /*1fae0*/  UMOV UR4, 0xffffffff ;  /* 0xffffffff00047882 */ /* 0x000fc60000000000 */
[----:B------:R-:W-:Y:S05]  /*1faf0*/  BRA.DIV UR4, `(.L_x_2449) ;  /* 0x0000005a04d47947 */ /* 0x000fea000b800000 */
[----:B------:R-:W-:-:S13]  /*1fb00*/  ELECT P6, URZ, PT ;  /* 0x00000000003f782f */ /* 0x000fda00038c0000 */
.L_x_2598:
        /* <DEDUP_REMOVED lines=12> */
.L_x_2599:
[----:B------:R-:W-:Y:S05]  /*1fbd0*/  BSYNC B1 ;  /* 0x0000000000017941 */ /* 0x000fea0003800000 */
.L_x_2450:
        /* <DEDUP_REMOVED lines=8> */
.L_x_2600:
        /* <DEDUP_REMOVED lines=11> */
.L_x_2455:
        /* <DEDUP_REMOVED lines=30> */
.L_x_2601:
        /* <DEDUP_REMOVED lines=8> */
.L_x_2457:
        /* <DEDUP_REMOVED lines=26> */
.L_x_2453:
[----:B------:R-:W-:Y:S05]  /*20110*/  BSYNC B1 ;  /* 0x0000000000017941 */ /* 0x000fea0003800000 */
.L_x_2452:
        /* <DEDUP_REMOVED lines=13> */
[C---:B------:R-:W-:Y:S02]  /*201f0*/  IMAD R6, R3.reuse, 0x80, R20 ;  /* 0x0000008003067824 */ /* 0x040fe400078e0214 */
[----:B------:R-:W-:Y:S02]  /*20200*/  VIADD R3, R3, 0xffffffff ;  /* 0xffffffff03037836 */ /* 0x000fe40000000000 */
[----:B------:R-:W-:-:S07]  /*20210*/  VIADD R6, R6, 0xffffff00 ;  /* 0xffffff0006067836 */ /* 0x000fce0000000000 */
.L_x_2464:
        /* <DEDUP_REMOVED lines=9> */
.L_x_2602:
        /* <DEDUP_REMOVED lines=11> */
.L_x_2461:
        /* <DEDUP_REMOVED lines=28> */
.L_x_2603:
        /* <DEDUP_REMOVED lines=8> */
.L_x_2463:
        /* <DEDUP_REMOVED lines=22> */
.L_x_2459:
[----:B------:R-:W-:Y:S05]  /*20700*/  BSYNC B1 ;  /* 0x0000000000017941 */ /* 0x000fea0003800000 */
.L_x_2458:
        /* <DEDUP_REMOVED lines=13> */
.L_x_2447:
[----:B------:R-:W-:Y:S05]  /*207e0*/  BSYNC B0 ;  /* 0x0000000000007941 */ /* 0x000fea0003800000 */
.L_x_2446:
        /* <DEDUP_REMOVED lines=23> */
.L_x_2466:
        /* <DEDUP_REMOVED lines=18> */
[----:B0-----:R-:W-:Y:S02]  /*20a80*/  IMAD.MOV.U32 R8, RZ, RZ, 0x70 ;  /* 0x00000070ff087424 */ /* 0x001fe400078e00ff */
[----:B------:R-:W-:Y:S02]  /*20a90*/  IMAD.MOV.U32 R12, RZ, RZ, 0x1 ;  /* 0x00000001ff0c7424 */ /* 0x000fe400078e00ff */
[----:B------:R-:W-:-:S07]  /*20aa0*/  IMAD.MOV.U32 R13, RZ, RZ, RZ ;  /* 0x000000ffff0d7224 */ /* 0x000fce00078e00ff */
[----:B------:R-:W-:-:S07]  /*20ab0*/  LEPC R20, `(.L_x_2468) ;  /* 0x000000001014794e */ /* 0x000fce0000000000 */
[----:B-1----:R-:W-:Y:S05]  /*20ac0*/  CALL.ABS.NOINC R2 ;  /* 0x0000000002007343 */ /* 0x002fea0003c00000 */
.L_x_2468:
        /* <DEDUP_REMOVED lines=15> */
[----:B0-----:R-:W-:Y:S02]  /*20bc0*/  IMAD.MOV.U32 R8, RZ, RZ, 0x70 ;  /* 0x00000070ff087424 */ /* 0x001fe400078e00ff */
[----:B------:R-:W-:Y:S02]  /*20bd0*/  IMAD.MOV.U32 R12, RZ, RZ, 0x1 ;  /* 0x00000001ff0c7424 */ /* 0x000fe400078e00ff */
[----:B-1----:R-:W-:-:S07]  /*20be0*/  IMAD.MOV.U32 R13, RZ, RZ, RZ ;  /* 0x000000ffff0d7224 */ /* 0x002fce00078e00ff */
[----:B------:R-:W-:-:S07]  /*20bf0*/  LEPC R20, `(.L_x_2470) ;  /* 0x000000001014794e */ /* 0x000fce0000000000 */
[----:B--2---:R-:W-:Y:S05]  /*20c00*/  CALL.ABS.NOINC R2 ;  /* 0x0000000002007343 */ /* 0x004fea0003c00000 */
.L_x_2470:
        /* <DEDUP_REMOVED lines=16> */
.L_x_2469:
[----:B------:R-:W2:Y:S01]  /*20d10*/  LDL.LU R2, [R1+0x24] ;  /* 0x0000240001027983 */ /* 0x000ea20000300800 */
[----:B------:R-:W-:-:S03]  /*20d20*/  ULDC.64 UR4, c[0x0][0x9f8] ;  /* 0x00027e0000047ab9 */ /* 0x000fc60000000a00 */
[----:B------:R-:W3:Y:S04]  /*20d30*/  LDL.LU R0, [R1+0x28] ;  /* 0x0000280001007983 */ /* 0x000ee80000300800 */
[----:B------:R-:W4:Y:S04]  /*20d40*/  LDL.LU R4, [R1+0x30] ;  /* 0x0000300001047983 */ /* 0x000f280000300800 */
[----:B0-----:R-:W4:Y:S01]  /*20d50*/  LDL.LU R8, [R1+0x1c] ;  /* 0x00001c0001087983 */ /* 0x001f220000300800 */
[----:B------:R-:W-:-:S04]  /*20d60*/  ISETP.NE.U32.AND P0, PT, RZ, UR4, PT ;  /* 0x00000004ff007c0c */ /* 0x000fc8000bf05070 */
        /* <DEDUP_REMOVED lines=11> */
[----:B----4-:R-:W-:-:S06]  /*20e20*/  IMAD.MOV.U32 R0, RZ, RZ, R8 ;  /* 0x000000ffff007224 */ /* 0x010fcc00078e0008 */
[----:B------:R0:W5:Y:S01]  /*20e30*/  @P0 LDG.E R0, desc[UR56][R2.64] ;  /* 0x0000003802000981 */ /* 0x000162000c1e1900 */
[----:B------:R-:W-:Y:S01]  /*20e40*/  PLOP3.LUT P1, PT, P6, PT, PT, 0x8, 0x0 ;  /* 0x000000000000781c */ /* 0x000fe2000372e170 */
[----:B0-----:R-:W-:Y:S02]  /*20e50*/  IMAD R2, R17, 0x80, R4 ;  /* 0x0000008011027824 */ /* 0x001fe400078e0204 */
[----:B------:R-:W0:Y:S02]  /*20e60*/  LDC R4, c[0x0][0x428] ;  /* 0x00010a00ff047b82 */ /* 0x000e240000000800 */
[----:B0-----:R-:W-:Y:S01]  /*20e70*/  ISETP.NE.AND P0, PT, R4, 0x1, PT ;  /* 0x000000010400780c */ /* 0x001fe20003f05270 */
[----:B------:R-:W-:-:S12]  /*20e80*/  IMAD.MOV.U32 R4, RZ, RZ, R18 ;  /* 0x000000ffff047224 */ /* 0x000fd800078e0012 */
[----:B------:R-:W0:Y:S08]  /*20e90*/  @P0 LDC R7, c[0x0][0x42c] ;  /* 0x00010b00ff070b82 */ /* 0x000e300000000800 */
[----:B------:R-:W1:Y:S01]  /*20ea0*/  @P0 LDC R5, c[0x0][0x430] ;  /* 0x00010c00ff050b82 */ /* 0x000e620000000800 */
[----:B0-----:R-:W-:-:S05]  /*20eb0*/  @P0 IMAD.HI.U32 R6, R18, R7, RZ ;  /* 0x0000000712060227 */ /* 0x001fca00078e00ff */
[----:B-1----:R-:W-:Y:S02]  /*20ec0*/  @P0 SHF.R.U32.HI R4, RZ, R5, R6 ;  /* 0x00000005ff040219 */ /* 0x002fe40000011606 */
[----:B------:R-:W-:-:S04]  /*20ed0*/  ISETP.NE.U32.AND P0, PT, RZ, UR4, PT ;  /* 0x00000004ff007c0c */ /* 0x000fc8000bf05070 */
[----:B------:R-:W-:-:S04]  /*20ee0*/  ISETP.NE.AND.EX P0, PT, RZ, UR5, PT, P0 ;  /* 0x00000005ff007c0c */ /* 0x000fc8000bf05300 */
[----:B------:R-:W-:-:S09]  /*20ef0*/  SEL R3, R8, RZ, !P0 ;  /* 0x000000ff08037207 */ /* 0x000fd20004000000 */
.L_x_2471:
        /* <DEDUP_REMOVED lines=16> */
.L_x_2472:
        /* <DEDUP_REMOVED lines=15> */
.L_x_2473:
        /* <DEDUP_REMOVED lines=9> */
[----:B------:R-:W2:Y:S01]  /*21180*/  LDL R5, [R1+0x20] ;  /* 0x0000200001057983 */ /* 0x000ea20000100800 */
[----:B------:R-:W0:Y:S01]  /*21190*/  LDC.64 R8, c[0x0][0x3f8] ;  /* 0x0000fe00ff087b82 */ /* 0x000e220000000a00 */
[----:B------:R-:W-:Y:S02]  /*211a0*/  ULDC.64 UR4, c[0x0][0xa08] ;  /* 0x0002820000047ab9 */ /* 0x000fe40000000a00 */
[----:B0-----:R-:W-:Y:S01]  /*211b0*/  LOP3.LUT P0, RZ, R8, UR4, RZ, 0xfc, !PT ;  /* 0x0000000408ff7c12 */ /* 0x001fe2000f80fcff */
[----:B------:R-:W-:-:S03]  /*211c0*/  UMOV UR4, 0xffffffff ;  /* 0xffffffff00047882 */ /* 0x000fc60000000000 */
[----:B------:R-:W-:-:S04]  /*211d0*/  LOP3.LUT P0, RZ, R9, UR5, RZ, 0xfc, P0 ;  /* 0x0000000509ff7c12 */ /* 0x000fc8000800fcff */
[----:B-----5:R-:W-:Y:S01]  /*211e0*/  SEL R6, R0, RZ, !P0 ;  /* 0x000000ff00067207 */ /* 0x020fe20004000000 */
[----:B--2---:R-:W-:Y:S01]  /*211f0*/  VIADD R5, R5, 0xffffffff ;  /* 0xffffffff05057836 */ /* 0x004fe20000000000 */
[----:B------:R-:W-:Y:S07]  /*21200*/  BRA.DIV UR4, `(.L_x_2474) ;  /* 0x0000004604947947 */ /* 0x000fee000b800000 */
.L_x_2606:
[----:B------:R-:W-:Y:S01]  /*21210*/  UMOV UR4, 0xffffffff ;  /* 0xffffffff00047882 */ /* 0x000fe20000000000 */
[----:B------:R-:W-:Y:S02]  /*21220*/  SHF.R.S32.HI R17, RZ, 0x1f, R0 ;  /* 0x0000001fff117819 */ /* 0x000fe40000011400 */
[----:B------:R-:W-:Y:S05]  /*21230*/  BRA.DIV UR4, `(.L_x_2475) ;  /* 0x0000004604bc7947 */ /* 0x000fea000b800000 */
[----:B------:R-:W-:-:S13]  /*21240*/  ELECT P6, URZ, PT ;  /* 0x00000000003f782f */ /* 0x000fda00038c0000 */
.L_x_2609:
[----:B------:R-:W-:Y:S05]  /*21250*/  @!P6 BRA `(.L_x_2476) ;  /* 0x000000040024e947 */ /* 0x000fea0003800000 */
[----:B------:R-:W-:-:S04]  /*21260*/  ISETP.NE.U32.AND P0, PT, R8, RZ, PT ;  /* 0x000000ff0800720c */ /* 0x000fc80003f05070 */
[----:B------:R-:W-:-:S13]  /*21270*/  ISETP.NE.AND.EX P0, PT, R9, RZ, PT, P0 ;  /* 0x000000ff0900720c */ /* 0x000fda0003f05300 */
[----:B------:R-:W-:Y:S05]  /*21280*/  @!P0 BRA `(.L_x_2477) ;  /* 0x0000000000448947 */ /* 0x000fea0003800000 */
[----:B------:R-:W0:Y:S01]  /*21290*/  LDC R11, c[0x0][0x41c] ;  /* 0x00010700ff0b7b82 */ /* 0x000e220000000800 */
        /* <DEDUP_REMOVED lines=16> */
.L_x_2477:
        /* <DEDUP_REMOVED lines=9> */
.L_x_2610:
        /* <DEDUP_REMOVED lines=11> */
.L_x_2479:
        /* <DEDUP_REMOVED lines=33> */
.L_x_2476:
        /* <DEDUP_REMOVED lines=47> */
.L_x_2611:
[----:B------:R-:W-:Y:S05]  /*219e0*/  BSYNC B0 ;  /* 0x0000000000007941 */ /* 0x000fea0003800000 */
.L_x_2480:
[----:B0-----:R-:W2:Y:S01]  /*219f0*/  LDL R3, [R1+0x20] ;  /* 0x0000200001037983 */ /* 0x001ea20000100800 */
[----:B------:R-:W-:Y:S01]  /*21a00*/  BSSY B0, `(.L_x_2482) ;  /* 0x0000190000007945 */ /* 0x000fe20003800000 */
[----:B--2---:R-:W-:-:S13]  /*21a10*/  ISETP.GE.AND P0, PT, R3, 0x2, PT ;  /* 0x000000020300780c */ /* 0x004fda0003f06270 */
[----:B------:R-:W-:Y:S05]  /*21a20*/  @!P0 BRA `(.L_x_2483) ;  /* 0x0000001800348947 */ /* 0x000fea0003800000 */
[C---:B------:R-:W-:Y:S01]  /*21a30*/  LOP3.LUT R2, R3.reuse, 0x1, RZ, 0xc0, !PT ;  /* 0x0000000103027812 */ /* 0x040fe200078ec0ff */
[----:B------:R-:W-:Y:S01]  /*21a40*/  VIADD R10, R3, 0xfffffffe ;  /* 0xfffffffe030a7836 */ /* 0x000fe20000000000 */
[----:B------:R-:W-:Y:S02]  /*21a50*/  BSSY B1, `(.L_x_2484) ;  /* 0x000008b000017945 */ /* 0x000fe40003800000 */
[----:B------:R-:W-:Y:S01]  /*21a60*/  ISETP.NE.U32.AND P0, PT, R2, 0x1, PT ;  /* 0x000000010200780c */ /* 0x000fe20003f05070 */
[----:B------:R-:W-:-:S12]  /*21a70*/  IMAD.MOV.U32 R7, RZ, RZ, R10 ;  /* 0x000000ffff077224 */ /* 0x000fd800078e000a */
        /* <DEDUP_REMOVED lines=32> */
.L_x_2488:
[----:B0-----:R-:W0:Y:S01]  /*21c80*/  S2R R8, SR_CgaCtaId ;  /* 0x0000000000087919 */ /* 0x001e220000008800 */
[----:B------:R-:W-:-:S04]  /*21c90*/  MOV R7, 0x400 ;  /* 0x0000040000077802 */ /* 0x000fc80000000f00 */
[----:B0-----:R-:W-:Y:S02]  /*21ca0*/  LEA R7, R8, R7, 0x18 ;  /* 0x0000000708077211 */ /* 0x001fe400078ec0ff */
[----:B------:R-:W-:-:S03]  /*21cb0*/  SHF.L.U32 R8, R14, 0x1f, RZ ;  /* 0x0000001f0e087819 */ /* 0x000fc600000006ff */
[----:B------:R-:W-:-:S04]  /*21cc0*/  IMAD R7, R11, 0x8, R7 ;  /* 0x000000080b077824 */ /* 0x000fc800078e0207 */
[----:B------:R-:W0:Y:S02]  /*21cd0*/  SYNCS.PHASECHK.TRANS64.TRYWAIT P0, [R7+URZ+0x34840], R8 ;  /* 0x03484008070075a7 */ /* 0x000e24000800017f */
[----:B0-----:R-:W-:Y:S05]  /*21ce0*/  @!P0 BRA `(.L_x_2489) ;  /* 0x0000003c00648947 */ /* 0x001fea0003800000 */
.L_x_2612:
        /* <DEDUP_REMOVED lines=11> */
.L_x_2490:
        /* <DEDUP_REMOVED lines=37> */
.L_x_2613:
        /* <DEDUP_REMOVED lines=13> */
.L_x_2492:
[----:B01----:R-:W2:Y:S01]  /*220c0*/  LDL.LU R7, [R1] ;  /* 0x0000000001077983 */ /* 0x003ea20000300800 */
[----:B------:R-:W-:Y:S01]  /*220d0*/  MOV R9, 0x400 ;  /* 0x0000040000097802 */ /* 0x000fe20000000f00 */
[----:B------:R-:W0:Y:S01]  /*220e0*/  S2R R12, SR_CgaCtaId ;  /* 0x00000000000c7919 */ /* 0x000e220000008800 */
[----:B------:R-:W-:Y:S01]  /*220f0*/  R2UR UR11, R5 ;  /* 0x00000000050b72ca */ /* 0x000fe200000e0000 */
[----:B------:R-:W-:Y:S01]  /*22100*/  UIADD3 UR4, UP0, UR36, 0x470, URZ ;  /* 0x0000047024047890 */ /* 0x000fe2000ff1e03f */
[----:B------:R-:W-:Y:S02]  /*22110*/  R2UR UR13, R6 ;  /* 0x00000000060d72ca */ /* 0x000fe400000e0000 */
[----:B------:R-:W-:Y:S02]  /*22120*/  R2UR UR12, R4 ;  /* 0x00000000040c72ca */ /* 0x000fe400000e0000 */
[----:B0-----:R-:W-:Y:S01]  /*22130*/  LEA R9, R12, R9, 0x18 ;  /* 0x000000090c097211 */ /* 0x001fe200078ec0ff */
[----:B--2---:R-:W-:-:S02]  /*22140*/  IMAD.MOV.U32 R8, RZ, RZ, R7 ;  /* 0x000000ffff087224 */ /* 0x004fc400078e0007 */
[----:B------:R-:W2:Y:S01]  /*22150*/  LDL R7, [R1+0x8] ;  /* 0x0000080001077983 */ /* 0x000ea20000100800 */
[----:B------:R-:W-:Y:S01]  /*22160*/  UMOV UR10, URZ ;  /* 0x0000003f000a7c82 */ /* 0x000fe20008000000 */
[C-C-:B------:R-:W-:Y:S01]  /*22170*/  IMAD R5, R8.reuse, 0x8, R9.reuse ;  /* 0x0000000808057824 */ /* 0x140fe200078e0209 */
[----:B------:R-:W-:Y:S01]  /*22180*/  UMOV UR7, 0x14f00000 ;  /* 0x14f0000000077882 */ /* 0x000fe20000000000 */
[----:B------:R-:W-:Y:S01]  /*22190*/  UMOV UR15, 0x40 ;  /* 0x00000040000f7882 */ /* 0x000fe20000000000 */
[----:B------:R-:W-:Y:S02]  /*221a0*/  IMAD.MOV.U32 R6, RZ, RZ, R2 ;  /* 0x000000ffff067224 */ /* 0x000fe400078e0002 */
[----:B------:R-:W-:Y:S01]  /*221b0*/  R2UR UR9, R5 ;  /* 0x00000000050972ca */ /* 0x000fe200000e0000 */
[----:B------:R-:W-:-:S05]  /*221c0*/  IMAD R5, R8, 0x8000, R9 ;  /* 0x0000800008057824 */ /* 0x000fca00078e0209 */
[----:B------:R-:W-:Y:S01]  /*221d0*/  R2UR UR6, R5 ;  /* 0x00000000050672ca */ /* 0x000fe200000e0000 */
[----:B------:R-:W-:-:S06]  /*221e0*/  IMAD.MOV.U32 R5, RZ, RZ, R3 ;  /* 0x000000ffff057224 */ /* 0x000fcc00078e0003 */
[----:B------:R-:W-:-:S06]  /*221f0*/  UIADD3 UR9, UR9, 0x34850, URZ ;  /* 0x0003485009097890 */ /* 0x000fcc000fffe03f */
[----:B------:R-:W-:Y:S02]  /*22200*/  UIADD3 UR8, UR6, 0x400, URZ ;  /* 0x0000040006087890 */ /* 0x000fe4000fffe03f */
[----:B------:R-:W-:-:S03]  /*22210*/  UIADD3 UR14, UR6, 0x4400, URZ ;  /* 0x00004400060e7890 */ /* 0x000fc6000fffe03f */
[----:B------:R-:W-:Y:S01]  /*22220*/  UMOV UR6, 0x0 ;  /* 0x0000000000067882 */ /* 0x000fe20000000000 */
[----:B--2---:R-:W-:-:S13]  /*22230*/  R2UR UR5, R7 ;  /* 0x00000000070572ca */ /* 0x004fda00000e0000 */
[----:B------:R-:W-:Y:S02]  /*22240*/  ULEA UR11, UR11, UR5, 0x7 ;  /* 0x000000050b0b7291 */ /* 0x000fe4000f8e383f */
[----:B------:R-:W-:-:S09]  /*22250*/  UIADD3.X UR5, URZ, UR37, URZ, UP0, !UPT ;  /* 0x000000253f057290 */ /* 0x000fd200087fe43f */
[----:B------:R0:W-:Y:S02]  /*22260*/  UTMALDG.4D [UR8], [UR4], desc[UR6] ;  /* 0x00000608040075b4 */ /* 0x0001e40008019000 */
[----:B0-----:R-:W-:Y:S01]  /*22270*/  UMOV UR8, UR14 ;  /* 0x0000000e00087c82 */ /* 0x001fe20008000000 */
[----:B------:R-:W-:Y:S02]  /*22280*/  UMOV UR10, UR15 ;  /* 0x0000000f000a7c82 */ /* 0x000fe40008000000 */
[----:B------:R0:W-:Y:S02]  /*22290*/  UTMALDG.4D [UR8], [UR4], desc[UR6] ;  /* 0x00000608040075b4 */ /* 0x0001e40008019000 */
[----:B0-----:R-:W-:Y:S01]  /*222a0*/  NOP ;  /* 0x0000000000007918 */ /* 0x001fe20000000000 */
.L_x_2487:
[----:B------:R-:W-:Y:S05]  /*222b0*/  BSYNC B2 ;  /* 0x0000000000027941 */ /* 0x000fea0003800000 */
.L_x_2486:
[----:B------:R-:W2:Y:S04]  /*222c0*/  LDL.LU R2, [R1+0x20] ;  /* 0x0000200001027983 */ /* 0x000ea80000300800 */
[----:B------:R0:W-:Y:S04]  /*222d0*/  STL [R1], R11 ;  /* 0x0000000b01007387 */ /* 0x0001e80000100800 */
[----:B------:R0:W-:Y:S02]  /*222e0*/  STL [R1+0xc], R14 ;  /* 0x00000c0e01007387 */ /* 0x0001e40000100800 */
[----:B0-2---:R-:W-:-:S07]  /*222f0*/  VIADD R7, R2, 0xfffffffd ;  /* 0xfffffffd02077836 */ /* 0x005fce0000000000 */
.L_x_2485:
[----:B------:R-:W-:Y:S05]  /*22300*/  BSYNC B1 ;  /* 0x0000000000017941 */ /* 0x000fea0003800000 */
.L_x_2484:
[----:B------:R-:W-:-:S13]  /*22310*/  ISETP.NE.AND P0, PT, R10, RZ, PT ;  /* 0x000000ff0a00720c */ /* 0x000fda0003f05270 */
[----:B------:R-:W-:Y:S05]  /*22320*/  @!P0 BRA `(.L_x_2483) ;  /* 0x0000000c00f48947 */ /* 0x000fea0003800000 */
[----:B------:R-:W-:-:S07]  /*22330*/  IMAD.MOV.U32 R11, RZ, RZ, R6 ;  /* 0x000000ffff0b7224 */ /* 0x000fce00078e0006 */
.L_x_2507:
        /* <DEDUP_REMOVED lines=32> */
.L_x_2495:
[----:B------:R-:W1:Y:S01]  /*22540*/  S2R R3, SR_CgaCtaId ;  /* 0x0000000000037919 */ /* 0x000e620000008800 */
[----:B------:R-:W-:-:S04]  /*22550*/  MOV R2, 0x400 ;  /* 0x0000040000027802 */ /* 0x000fc80000000f00 */
[----:B-1----:R-:W-:Y:S02]  /*22560*/  LEA R2, R3, R2, 0x18 ;  /* 0x0000000203027211 */ /* 0x002fe400078ec0ff */
[----:B------:R-:W-:-:S03]  /*22570*/  SHF.L.U32 R3, R9, 0x1f, RZ ;  /* 0x0000001f09037819 */ /* 0x000fc600000006ff */
[----:B------:R-:W-:-:S04]  /*22580*/  IMAD R2, R8, 0x8, R2 ;  /* 0x0000000808027824 */ /* 0x000fc800078e0202 */
[----:B------:R-:W1:Y:S02]  /*22590*/  SYNCS.PHASECHK.TRANS64.TRYWAIT P0, [R2+URZ+0x34840], R3 ;  /* 0x03484003020075a7 */ /* 0x000e64000800017f */
[----:B-1----:R-:W-:Y:S05]  /*225a0*/  @!P0 BRA `(.L_x_2496) ;  /* 0x00000034005c8947 */ /* 0x002fea0003800000 */
.L_x_2614:
        /* <DEDUP_REMOVED lines=11> */
.L_x_2497:
        /* <DEDUP_REMOVED lines=37> */
.L_x_2615:
        /* <DEDUP_REMOVED lines=8> */
.L_x_2499:
        /* <DEDUP_REMOVED lines=29> */
.L_x_2494:
[----:B------:R-:W-:Y:S05]  /*22b00*/  BSYNC B1 ;  /* 0x0000000000017941 */ /* 0x000fea0003800000 */
.L_x_2493:
        /* <DEDUP_REMOVED lines=31> */
.L_x_2502:
[----:B------:R-:W2:Y:S01]  /*22d00*/  S2R R3, SR_CgaCtaId ;  /* 0x0000000000037919 */ /* 0x000ea20000008800 */
[----:B------:R-:W-:-:S04]  /*22d10*/  MOV R2, 0x400 ;  /* 0x0000040000027802 */ /* 0x000fc80000000f00 */
[----:B--2---:R-:W-:Y:S02]  /*22d20*/  LEA R2, R3, R2, 0x18 ;  /* 0x0000000203027211 */ /* 0x004fe400078ec0ff */
[----:B------:R-:W-:-:S03]  /*22d30*/  SHF.L.U32 R3, R14, 0x1f, RZ ;  /* 0x0000001f0e037819 */ /* 0x000fc600000006ff */
[----:B------:R-:W-:-:S04]  /*22d40*/  IMAD R2, R15, 0x8, R2 ;  /* 0x000000080f027824 */ /* 0x000fc800078e0202 */
[----:B------:R-:W2:Y:S02]  /*22d50*/  SYNCS.PHASECHK.TRANS64.TRYWAIT P0, [R2+URZ+0x34840], R3 ;  /* 0x03484003020075a7 */ /* 0x000ea4000800017f */
[----:B--2---:R-:W-:Y:S05]  /*22d60*/  @!P0 BRA `(.L_x_2503) ;  /* 0x0000002c00948947 */ /* 0x004fea0003800000 */
.L_x_2616:
        /* <DEDUP_REMOVED lines=11> */
.L_x_2504:
[----:B------:R-:W3:Y:S01]  /*22e20*/  LDL R13, [R1] ;  /* 0x00000000010d7983 */ /* 0x000ee20000100800 */
[----:B0-----:R-:W-:-:S03]  /*22e30*/  MOV R14, 0x400 ;  /* 0x00000400000e7802 */ /* 0x001fc60000000f00 */
        /* <DEDUP_REMOVED lines=36> */
.L_x_2617:
        /* <DEDUP_REMOVED lines=8> */
.L_x_2506:
        /* <DEDUP_REMOVED lines=28> */
.L_x_2501:
[----:B------:R-:W-:Y:S05]  /*232c0*/  BSYNC B1 ;  /* 0x0000000000017941 */ /* 0x000fea0003800000 */
.L_x_2500:
[C---:B------:R-:W-:Y:S01]  /*232d0*/  ISETP.GT.AND P0, PT, R7.reuse, 0x1, PT ;  /* 0x000000010700780c */ /* 0x040fe20003f04270 */
[----:B------:R-:W-:-:S12]  /*232e0*/  VIADD R7, R7, 0xfffffffe ;  /* 0xfffffffe07077836 */ /* 0x000fd80000000000 */
[----:B------:R-:W-:Y:S05]  /*232f0*/  @P0 BRA `(.L_x_2507) ;  /* 0xfffffff000100947 */ /* 0x000fea000383ffff */
.L_x_2483:
[----:B------:R-:W-:Y:S05]  /*23300*/  BSYNC B0 ;  /* 0x0000000000007941 */ /* 0x000fea0003800000 */
.L_x_2482:
        /* <DEDUP_REMOVED lines=17> */
.L_x_2509:
[----:B------:R-:W-:Y:S05]  /*23420*/  BSYNC B0 ;  /* 0x0000000000007941 */ /* 0x000fea0003800000 */
.L_x_2508:
        /* <DEDUP_REMOVED lines=11> */
.L_x_2618:
        /* <DEDUP_REMOVED lines=11> */
.L_x_2513:
        /* <DEDUP_REMOVED lines=27> */
.L_x_2511:
[----:B------:R-:W-:Y:S05]  /*23740*/  BSYNC B0 ;  /* 0x0000000000007941 */ /* 0x000fea0003800000 */
.L_x_2510:
        /* <DEDUP_REMOVED lines=9> */
.L_x_2467:
[----:B------:R-:W-:Y:S05]  /*237e0*/  BSYNC B6 ;  /* 0x0000000000067941 */ /* 0x000fea0003800000 */
.L_x_2465:
[----:B------:R-:W-:-:S03]  /*237f0*/  UMOV UR4, 0xffffffff ;  /* 0xffffffff00047882 */ /* 0x000fc60000000000 */
[----:B------:R-:W-:Y:S05]  /*23800*/  BRA.DIV UR4, `(.L_x_2514) ;  /* 0x0000002604287947 */ /* 0x000fea000b800000 */
[----:B------:R2:W3:Y:S04]  /*23810*/  SHFL.IDX PT, R4, R16, RZ, 0x1f ;  /* 0x00001fff10047589 */ /* 0x0004e800000e0000 */
[----:B------:R-:W4:Y:S02]  /*23820*/  SHFL.IDX PT, R16, R16, 0x1, 0x1f ;  /* 0x00201f0010107f89 */ /* 0x000f2400000e0000 */
.L_x_2622:
        /* <DEDUP_REMOVED lines=10> */
[----:B------:R-:W1:Y:S02]  /*238d0*/  LDC.64 R2, c[0x0][0xc58] ;  /* 0x00031600ff027b82 */ /* 0x000e640000000a00 */
[----:B-1----:R-:W-:-:S05]  /*238e0*/  IMAD.WIDE R2, R5, 0x4, R2 ;  /* 0x0000000405027825 */ /* 0x002fca00078e0202 */
[----:B------:R1:W5:Y:S02]  /*238f0*/  LDG.E R17, desc[UR56][R2.64] ;  /* 0x0000003802117981 */ /* 0x000364000c1e1900 */
.L_x_2516:
[----:B------:R-:W-:Y:S05]  /*23900*/  BSYNC B0 ;  /* 0x0000000000007941 */ /* 0x000fea0003800000 */
.L_x_2515:
        /* <DEDUP_REMOVED lines=23> */
.L_x_2630:
[----:B------:R-:W-:Y:S02]  /*23a80*/  ULDC UR4, c[0x0][0xc10] ;  /* 0x0003040000047ab9 */ /* 0x000fe40000000800 */
[----:B------:R-:W-:-:S04]  /*23a90*/  IMAD.U32 R5, RZ, RZ, UR4 ;  /* 0x00000004ff057e24 */ /* 0x000fc8000f8e00ff */
[----:B-1----:R-:W-:-:S04]  /*23aa0*/  IMAD R3, R14, R5, RZ ;  /* 0x000000050e037224 */ /* 0x002fc800078e02ff */
[----:B--2-4-:R-:W-:-:S05]  /*23ab0*/  IMAD.IADD R16, R16, 0x1, R3 ;  /* 0x0000000110107824 */ /* 0x014fca00078e0203 */
[----:B---3--:R-:W-:-:S13]  /*23ac0*/  ISETP.GT.AND P0, PT, R16, R4, PT ;  /* 0x000000041000720c */ /* 0x008fda0003f04270 */
[----:B------:R-:W-:Y:S05]  /*23ad0*/  @P0 BRA `(.L_x_2518) ;  /* 0x0000000000b40947 */ /* 0x000fea0003800000 */
[----:B------:R-:W1:Y:S02]  /*23ae0*/  LDC R0, c[0x0][0xc14] ;  /* 0x00030500ff007b82 */ /* 0x000e640000000800 */
.L_x_2523:
        /* <DEDUP_REMOVED lines=14> */
.L_x_2521:
[----:B------:R-:W-:Y:S05]  /*23bd0*/  BSYNC B0 ;  /* 0x0000000000007941 */ /* 0x000fea0003800000 */
.L_x_2520:
[----:B------:R-:W-:-:S03]  /*23be0*/  UMOV UR4, 0xffffffff ;  /* 0xffffffff00047882 */ /* 0x000fc60000000000 */
[----:B------:R-:W-:Y:S05]  /*23bf0*/  BRA.DIV UR4, `(.L_x_2522) ;  /* 0x0000002604487947 */ /* 0x000fea000b800000 */
[----:B-----5:R-:W2:Y:S01]  /*23c00*/  SHFL.UP PT, R14, R17, 0x1, RZ ;  /* 0x04200000110e7989 */ /* 0x020ea200000e00ff */
[C---:B------:R-:W-:Y:S02]  /*23c10*/  ISETP.NE.AND P0, PT, R7.reuse, RZ, PT ;  /* 0x000000ff0700720c */ /* 0x040fe40003f05270 */
[C---:B------:R-:W-:Y:S02]  /*23c20*/  ISETP.GE.U32.AND P1, PT, R7.reuse, 0x2, PT ;  /* 0x000000020700780c */ /* 0x040fe40003f26070 */
[----:B--2---:R-:W-:Y:S02]  /*23c30*/  SEL R14, R14, RZ, P0 ;  /* 0x000000ff0e0e7207 */ /* 0x004fe40000000000 */
[----:B------:R-:W-:-:S03]  /*23c40*/  ISETP.GE.U32.AND P0, PT, R7, 0x4, PT ;  /* 0x000000040700780c */ /* 0x000fc60003f06070 */
[----:B------:R-:W-:-:S05]  /*23c50*/  IMAD.IADD R13, R17, 0x1, R14 ;  /* 0x00000001110d7824 */ /* 0x000fca00078e020e */
[----:B------:R-:W2:Y:S02]  /*23c60*/  SHFL.UP PT, R14, R13, 0x2, RZ ;  /* 0x044000000d0e7989 */ /* 0x000ea400000e00ff */
[----:B--2---:R-:W-:Y:S02]  /*23c70*/  SEL R14, R14, RZ, P1 ;  /* 0x000000ff0e0e7207 */ /* 0x004fe40000800000 */
[----:B------:R-:W-:-:S03]  /*23c80*/  ISETP.GE.U32.AND P1, PT, R7, 0x8, PT ;  /* 0x000000080700780c */ /* 0x000fc60003f26070 */
[----:B-1----:R-:W-:-:S05]  /*23c90*/  IMAD.IADD R3, R13, 0x1, R14 ;  /* 0x000000010d037824 */ /* 0x002fca00078e020e */
        /* <DEDUP_REMOVED lines=11> */
.L_x_2638:
[----:B------:R-:W-:Y:S02]  /*23d50*/  ULDC UR4, c[0x0][0xc10] ;  /* 0x0003040000047ab9 */ /* 0x000fe40000000800 */
[----:B------:R-:W-:-:S04]  /*23d60*/  IMAD.U32 R5, RZ, RZ, UR4 ;  /* 0x00000004ff057e24 */ /* 0x000fc8000f8e00ff */
[----:B-1----:R-:W-:-:S04]  /*23d70*/  IMAD R3, R14, R5, RZ ;  /* 0x000000050e037224 */ /* 0x002fc800078e02ff */
[----:B------:R-:W-:-:S05]  /*23d80*/  IMAD.IADD R16, R3, 0x1, R16 ;  /* 0x0000000103107824 */ /* 0x000fca00078e0210 */
[----:B------:R-:W-:-:S13]  /*23d90*/  ISETP.GT.AND P0, PT, R16, R4, PT ;  /* 0x000000041000720c */ /* 0x000fda0003f04270 */
[----:B------:R-:W-:Y:S05]  /*23da0*/  @!P0 BRA `(.L_x_2523) ;  /* 0xfffffffc00508947 */ /* 0x000fea000383ffff */
.L_x_2518:
        /* <DEDUP_REMOVED lines=8> */
.L_x_2642:
[----:B------:R-:W-:Y:S01]  /*23e30*/  ISETP.NE.AND P0, PT, R3, RZ, PT ;  /* 0x000000ff0300720c */ /* 0x000fe20003f05270 */
[----:B------:R-:W-:-:S12]  /*23e40*/  IMAD.MOV.U32 R7, RZ, RZ, RZ ;  /* 0x000000ffff077224 */ /* 0x000fd800078e00ff */
[----:B------:R-:W-:Y:S05]  /*23e50*/  @!P0 BRA `(.L_x_2525) ;  /* 0x0000000000108947 */ /* 0x000fea0003800000 */
[----:B------:R-:W-:Y:S01]  /*23e60*/  UMOV UR4, 0xffffffff ;  /* 0xffffffff00047882 */ /* 0x000fe20000000000 */
[----:B------:R-:W-:Y:S02]  /*23e70*/  VIADD R12, R6, 0xffffffff ;  /* 0xffffffff060c7836 */ /* 0x000fe40000000000 */
[----:B------:R-:W-:Y:S05]  /*23e80*/  BRA.DIV UR4, `(.L_x_2526) ;  /* 0x0000002604bc7947 */ /* 0x000fea000b800000 */
[----:B------:R3:W4:Y:S02]  /*23e90*/  SHFL.IDX PT, R7, R2, R12, 0x1f ;  /* 0x00001f0c02077589 */ /* 0x00072400000e0000 */
.L_x_2525:
[----:B0--3--:R-:W0:Y:S01]  /*23ea0*/  LDC.64 R2, c[0x0][0xc68] ;  /* 0x00031a00ff027b82 */ /* 0x009e220000000a00 */
[----:B------:R-:W-:-:S04]  /*23eb0*/  IMAD.IADD R19, R6, 0x1, R19 ;  /* 0x0000000106137824 */ /* 0x000fc800078e0213 */
[----:B0-----:R-:W-:-:S05]  /*23ec0*/  IMAD.WIDE R2, R19, 0x4, R2 ;  /* 0x0000000413027825 */ /* 0x001fca00078e0202 */
[----:B------:R-:W1:Y:S01]  /*23ed0*/  LDG.E R9, desc[UR56][R2.64] ;  /* 0x0000003802097981 */ /* 0x000e62000c1e1900 */
[----:B----4-:R-:W-:-:S04]  /*23ee0*/  IMAD R16, R7, R5, R16 ;  /* 0x0000000507107224 */ /* 0x010fc800078e0210 */
[----:B------:R-:W-:Y:S02]  /*23ef0*/  IMAD.IADD R7, R4, 0x1, -R16 ;  /* 0x0000000104077824 */ /* 0x000fe400078e0a10 */
[----:B-12---:R-:W-:-:S05]  /*23f00*/  IMAD R6, R17, R9, RZ ;  /* 0x0000000911067224 */ /* 0x006fca00078e02ff */
[----:B------:R-:W-:-:S04]  /*23f10*/  IABS R8, R6 ;  /* 0x0000000600087213 */ /* 0x000fc80000000000 */
[----:B------:R-:W0:Y:S08]  /*23f20*/  I2F.RP R11, R8 ;  /* 0x00000008000b7306 */ /* 0x000e300000209400 */
[----:B0-----:R-:W0:Y:S02]  /*23f30*/  MUFU.RCP R11, R11 ;  /* 0x0000000b000b7308 */ /* 0x001e240000001000 */
[----:B0-----:R-:W-:-:S06]  /*23f40*/  VIADD R12, R11, 0xffffffe ;  /* 0x0ffffffe0b0c7836 */ /* 0x001fcc0000000000 */
[----:B------:R-:W0:Y:S02]  /*23f50*/  F2I.FTZ.U32.TRUNC.NTZ R3, R12 ;  /* 0x0000000c00037305 */ /* 0x000e24000021f000 */
[----:B0-----:R-:W-:-:S04]  /*23f60*/  IMAD.MOV R2, RZ, RZ, -R3 ;  /* 0x000000ffff027224 */ /* 0x001fc800078e0a03 */
[----:B------:R-:W-:Y:S02]  /*23f70*/  IMAD R10, R2, R8, RZ ;  /* 0x00000008020a7224 */ /* 0x000fe400078e02ff */
[----:B------:R-:W-:-:S04]  /*23f80*/  IMAD.MOV.U32 R2, RZ, RZ, RZ ;  /* 0x000000ffff027224 */ /* 0x000fc800078e00ff */
[----:B------:R-:W-:Y:S01]  /*23f90*/  IMAD.HI.U32 R10, R3, R10, R2 ;  /* 0x0000000a030a7227 */ /* 0x000fe200078e0002 */
[----:B------:R-:W-:Y:S02]  /*23fa0*/  IABS R3, R7 ;  /* 0x0000000700037213 */ /* 0x000fe40000000000 */
[----:B------:R-:W-:-:S03]  /*23fb0*/  IABS R2, R6 ;  /* 0x0000000600027213 */ /* 0x000fc60000000000 */
[----:B------:R-:W-:-:S04]  /*23fc0*/  IMAD.HI.U32 R10, R10, R3, RZ ;  /* 0x000000030a0a7227 */ /* 0x000fc800078e00ff */
[----:B------:R-:W-:-:S04]  /*23fd0*/  IMAD.MOV R2, RZ, RZ, -R2 ;  /* 0x000000ffff027224 */ /* 0x000fc800078e0a02 */
[----:B------:R-:W-:-:S05]  /*23fe0*/  IMAD R3, R10, R2, R3 ;  /* 0x000000020a037224 */ /* 0x000fca00078e0203 */
[----:B------:R-:W-:-:S13]  /*23ff0*/  ISETP.GT.U32.AND P0, PT, R8, R3, PT ;  /* 0x000000030800720c */ /* 0x000fda0003f04070 */
[----:B------:R-:W-:Y:S02]  /*24000*/  @!P0 IMAD.IADD R3, R3, 0x1, -R8 ;  /* 0x0000000103038824 */ /* 0x000fe400078e0a08 */
[----:B------:R-:W-:-:S03]  /*24010*/  @!P0 VIADD R10, R10, 0x1 ;  /* 0x000000010a0a8836 */ /* 0x000fc60000000000 */
[----:B------:R-:W-:Y:S02]  /*24020*/  ISETP.GE.U32.AND P0, PT, R3, R8, PT ;  /* 0x000000080300720c */ /* 0x000fe40003f06070 */
[----:B------:R-:W-:-:S11]  /*24030*/  LOP3.LUT R3, R7, R6, RZ, 0x3c, !PT ;  /* 0x0000000607037212 */ /* 0x000fd600078e3cff */
        /* <DEDUP_REMOVED lines=10> */
[----:B------:R-:W-:-:S04]  /*240e0*/  VIADDMNMX R9, R8, R5, R9, PT ;  /* 0x0000000508097246 */ /* 0x000fc80003800109 */
        /* <DEDUP_REMOVED lines=20> */
[----:B------:R-:W-:Y:S01]  /*24230*/  ISETP.GE.AND P0, PT, R3, RZ, PT ;  /* 0x000000ff0300720c */ /* 0x000fe20003f06270 */
[----:B------:R-:W-:-:S12]  /*24240*/  IMAD.IADD R3, R6, 0x1, R4 ;  /* 0x0000000106037824 */ /* 0x000fd800078e0204 */
        /* <DEDUP_REMOVED lines=8> */
.L_x_2519:
[----:B------:R-:W-:Y:S01]  /*242d0*/  UMOV UR4, URZ ;  /* 0x0000003f00047c82 */ /* 0x000fe20008000000 */
[----:B------:R-:W-:Y:S01]  /*242e0*/  UMOV UR5, URZ ;  /* 0x0000003f00057c82 */ /* 0x000fe20008000000 */
[----:B------:R-:W-:Y:S01]  /*242f0*/  ULDC UR6, c[0x0][0xc14] ;  /* 0x0003050000067ab9 */ /* 0x000fe20000000800 */
[----:B------:R-:W-:Y:S02]  /*24300*/  IMAD.MOV.U32 R16, RZ, RZ, R4 ;  /* 0x000000ffff107224 */ /* 0x000fe400078e0004 */
[----:B------:R-:W-:Y:S02]  /*24310*/  IMAD.U32 R17, RZ, RZ, UR4 ;  /* 0x00000004ff117e24 */ /* 0x000fe4000f8e00ff */
[----:B------:R-:W-:Y:S02]  /*24320*/  IMAD.U32 R18, RZ, RZ, UR5 ;  /* 0x00000005ff127e24 */ /* 0x000fe4000f8e00ff */
[----:B------:R-:W-:-:S07]  /*24330*/  IMAD.U32 R19, RZ, RZ, UR6 ;  /* 0x00000006ff137e24 */ /* 0x000fce000f8e00ff */
.L_x_2527:
        /* <DEDUP_REMOVED lines=12> */
.L_x_2442:
        /* <DEDUP_REMOVED lines=12> */
.L_x_2645:
[----:B------:R-:W-:Y:S05]  /*244c0*/  BSYNC B0 ;  /* 0x0000000000007941 */ /* 0x000fea0003800000 */
.L_x_2529:
[----:B------:R-:W-:-:S03]  /*244d0*/  UMOV UR4, 0xffffffff ;  /* 0xffffffff00047882 */ /* 0x000fc60000000000 */
[----:B------:R-:W-:Y:S05]  /*244e0*/  BRA.DIV UR4, `(.L_x_2531) ;  /* 0x0000002204607947 */ /* 0x000fea000b800000 */
[----:B------:R-:W2:Y:S02]  /*244f0*/  S2R R2, SR_TID.X ;  /* 0x0000000000027919 */ /* 0x000ea40000002100 */
[----:B--2---:R-:W-:-:S04]  /*24500*/  SHF.R.U32.HI R2, RZ, 0x5, R2 ;  /* 0x00000005ff027819 */ /* 0x004fc80000011602 */
[----:B------:R-:W-:-:S05]  /*24510*/  LOP3.LUT R2, R2, 0x3, RZ, 0xc0, !PT ;  /* 0x0000000302027812 */ /* 0x000fca00078ec0ff */
[----:B------:R2:W3:Y:S02]  /*24520*/  SHFL.IDX PT, R14, R2, RZ, 0x1f ;  /* 0x00001fff020e7589 */ /* 0x0004e400000e0000 */
.L_x_2648:
[----:B---3--:R-:W-:-:S13]  /*24530*/  ISETP.NE.AND P0, PT, R14, RZ, PT ;  /* 0x000000ff0e00720c */ /* 0x008fda0003f05270 */
[----:B------:R-:W-:Y:S05]  /*24540*/  @P0 BRA `(.L_x_2197) ;  /* 0x0000000000940947 */ /* 0x000fea0003800000 */
[----:B------:R-:W-:-:S03]  /*24550*/  UMOV UR4, 0xffffffff ;  /* 0xffffffff00047882 */ /* 0x000fc60000000000 */
[----:B------:R-:W-:Y:S05]  /*24560*/  BRA.DIV UR4, `(.L_x_2532) ;  /* 0x0000002204747947 */ /* 0x000fea000b800000 */
[----:B------:R-:W-:-:S13]  /*24570*/  ELECT P6, URZ, PT ;  /* 0x00000000003f782f */ /* 0x000fda00038c0000 */
.L_x_2651:
[----:B------:R-:W-:Y:S05]  /*24580*/  @!P6 BRA `(.L_x_2197) ;  /* 0x000000000084e947 */ /* 0x000fea0003800000 */
[----:B--2---:R-:W2:Y:S02]  /*24590*/  LDL.LU R2, [R1+0x34] ;  /* 0x0000340001027983 */ /* 0x004ea40000300800 */
[----:B--2---:R-:W-:-:S04]  /*245a0*/  LOP3.LUT R2, R2, 0x2, RZ, 0xfc, !PT ;  /* 0x0000000202027812 */ /* 0x004fc800078efcff */
[----:B------:R-:W-:-:S13]  /*245b0*/  ISETP.NE.AND P2, PT, R2, 0x3, PT ;  /* 0x000000030200780c */ /* 0x000fda0003f45270 */
[----:B------:R-:W-:Y:S05]  /*245c0*/  @!P2 BRA `(.L_x_2533) ;  /* 0x000000000004a947 */ /* 0x000fea0003800000 */
[----:B------:R-:W-:Y:S01]  /*245d0*/  BPT.TRAP 0x1 ;  /* 0x000000040000795c */ /* 0x000fe20000300000 */
.L_x_2533:
        /* <DEDUP_REMOVED lines=14> */
.L_x_2652:
[----:B------:R-:W2:Y:S02]  /*246c0*/  SYNCS.PHASECHK.TRANS64.TRYWAIT P0, [R7+URZ], R2 ;  /* 0x00000002070075a7 */ /* 0x000ea4000800017f */
[----:B--2---:R-:W-:Y:S05]  /*246d0*/  @!P0 BRA `(.L_x_2535) ;  /* 0x00000020004c8947 */ /* 0x004fea0003800000 */
.L_x_2653:
[----:B------:R-:W-:Y:S05]  /*246e0*/  @!P2 BRA `(.L_x_2536) ;  /* 0x000000000004a947 */ /* 0x000fea0003800000 */
[----:B------:R-:W-:Y:S01]  /*246f0*/  BPT.TRAP 0x1 ;  /* 0x000000040000795c */ /* 0x000fe20000300000 */
.L_x_2536:
[----:B------:R-:W3:Y:S01]  /*24700*/  LDL.LU R4, [R1] ;  /* 0x0000000001047983 */ /* 0x000ee20000300800 */
[----:B------:R-:W-:-:S04]  /*24710*/  VIADD R0, R0, 0x34860 ;  /* 0x0003486000007836 */ /* 0x000fc80000000000 */
[----:B---3--:R-:W-:-:S04]  /*24720*/  IMAD R4, R4, 0x8, R0 ;  /* 0x0000000804047824 */ /* 0x008fc800078e0200 */
[----:B------:R-:W3:Y:S02]  /*24730*/  SYNCS.PHASECHK.TRANS64.TRYWAIT P0, [R4+URZ], R5 ;  /* 0x00000005040075a7 */ /* 0x000ee4000800017f */
[----:B---3--:R-:W-:Y:S05]  /*24740*/  @!P0 BRA `(.L_x_2537) ;  /* 0x0000002000448947 */ /* 0x008fea0003800000 */
.L_x_2654:
[----:B------:R-:W-:-:S07]  /*24750*/  IMAD R3, R3, 0x8, R0 ;  /* 0x0000000803037824 */ /* 0x000fce00078e0200 */
.L_x_2538:
[----:B----4-:R4:W0:Y:S02]  /*24760*/  SYNCS.PHASECHK.TRANS64.TRYWAIT P0, [R3+URZ], R2 ;  /* 0x00000002030075a7 */ /* 0x010824000800017f */
[----:B0-----:R-:W-:Y:S05]  /*24770*/  @!P0 NANOSLEEP.SYNCS 0x989680 ;  /* 0x009896800000895d */ /* 0x001fea0003900000 */
[----:B------:R-:W0:Y:S02]  /*24780*/  @!P0 SYNCS.PHASECHK.TRANS64 P0, [R3+URZ], R2 ;  /* 0x00000002030085a7 */ /* 0x000e24000800007f */
[----:B0-----:R-:W-:Y:S05]  /*24790*/  @!P0 BRA `(.L_x_2538) ;  /* 0xfffffffc00f08947 */ /* 0x001fea000383ffff */
.L_x_2197:
[----:B------:R-:W-:Y:S05]  /*247a0*/  BSYNC B7 ;  /* 0x0000000000077941 */ /* 0x000fea0003800000 */
.L_x_2194:
[----:B------:R-:W-:Y:S05]  /*247b0*/  EXIT ;  /* 0x000000000000794d */ /* 0x000fea0003800000 */
.L_x_2215:
[----:B0-----:R0:W1:Y:S02]  /*247c0*/  SYNCS.PHASECHK.TRANS64.TRYWAIT P5, [R3+URZ+0x34890], R0 ;  /* 0x03489000030075a7 */ /* 0x00106400080a017f */
[----:B-1----:R-:W-:Y:S05]  /*247d0*/  @!P5 NANOSLEEP.SYNCS 0x989680 ;  /* 0x009896800000d95d */ /* 0x002fea0003900000 */
[----:B------:R-:W1:Y:S02]  /*247e0*/  @!P5 SYNCS.PHASECHK.TRANS64 P5, [R3+URZ+0x34890], R0 ;  /* 0x034890000300d5a7 */ /* 0x000e6400080a007f */
[----:B-1----:R-:W-:Y:S05]  /*247f0*/  @!P5 BRA `(.L_x_2215) ;  /* 0xfffffffc00f0d947 */ /* 0x002fea000383ffff */
[----:B------:R-:W-:Y:S05]  /*24800*/  BRA `(.L_x_2539) ;  /* 0xfffffdec00b47947 */ /* 0x000fea000383ffff */
.L_x_2269:
[----:B-1----:R1:W3:Y:S02]  /*24810*/  SYNCS.PHASECHK.TRANS64.TRYWAIT P5, [R3+URZ+0x34890], R0 ;  /* 0x03489000030075a7 */ /* 0x0022e400080a017f */
[----:B---3--:R-:W-:Y:S05]  /*24820*/  @!P5 NANOSLEEP.SYNCS 0x989680 ;  /* 0x009896800000d95d */ /* 0x008fea0003900000 */
[----:B------:R-:W3:Y:S02]  /*24830*/  @!P5 SYNCS.PHASECHK.TRANS64 P5, [R3+URZ+0x34890], R0 ;  /* 0x034890000300d5a7 */ /* 0x000ee400080a007f */
[----:B---3--:R-:W-:Y:S05]  /*24840*/  @!P5 BRA `(.L_x_2269) ;  /* 0xfffffffc00f0d947 */ /* 0x008fea000383ffff */
[----:B------:R-:W-:Y:S05]  /*24850*/  BRA `(.L_x_2540) ;  /* 0xfffffe24005c7947 */ /* 0x000fea000383ffff */
.L_x_2294:
[----:B0-----:R0:W1:Y:S02]  /*24860*/  SYNCS.PHASECHK.TRANS64.TRYWAIT P4, [R3+URZ+0x34890], R0 ;  /* 0x03489000030075a7 */ /* 0x001064000808017f */
[----:B-1----:R-:W-:Y:S05]  /*24870*/  @!P4 NANOSLEEP.SYNCS 0x989680 ;  /* 0x009896800000c95d */ /* 0x002fea0003900000 */
[----:B------:R-:W1:Y:S02]  /*24880*/  @!P4 SYNCS.PHASECHK.TRANS64 P4, [R3+URZ+0x34890], R0 ;  /* 0x034890000300c5a7 */ /* 0x000e64000808007f */
[----:B-1----:R-:W-:Y:S05]  /*24890*/  @!P4 BRA `(.L_x_2294) ;  /* 0xfffffffc00f0c947 */ /* 0x002fea000383ffff */
[----:B------:R-:W-:Y:S05]  /*248a0*/  BRA `(.L_x_2541) ;  /* 0xfffffe5400d07947 */ /* 0x000fea000383ffff */
.L_x_2300:
[----:B-1----:R1:W2:Y:S02]  /*248b0*/  SYNCS.PHASECHK.TRANS64.TRYWAIT P4, [R3+URZ+0x348b0], R0 ;  /* 0x0348b000030075a7 */ /* 0x0022a4000808017f */
[----:B--2---:R-:W-:Y:S05]  /*248c0*/  @!P4 NANOSLEEP.SYNCS 0x989680 ;  /* 0x009896800000c95d */ /* 0x004fea0003900000 */
[----:B------:R-:W2:Y:S02]  /*248d0*/  @!P4 SYNCS.PHASECHK.TRANS64 P4, [R3+URZ+0x348b0], R0 ;  /* 0x0348b0000300c5a7 */ /* 0x000ea4000808007f */
[----:B--2---:R-:W-:Y:S05]  /*248e0*/  @!P4 BRA `(.L_x_2300) ;  /* 0xfffffffc00f0c947 */ /* 0x004fea000383ffff */
[----:B------:R-:W-:Y:S05]  /*248f0*/  BRA `(.L_x_2542) ;  /* 0xfffffe5800d07947 */ /* 0x000fea000383ffff */
.L_x_2322:
        /* <DEDUP_REMOVED lines=8> */
.L_x_2544:
[----:B------:R-:W-:Y:S05]  /*24980*/  BSYNC B1 ;  /* 0x0000000000017941 */ /* 0x000fea0003800000 */
.L_x_2543:
[----:B------:R-:W-:Y:S05]  /*24990*/  BRA `(.L_x_2545) ;  /* 0xfffffe7400d87947 */ /* 0x000fea000383ffff */
.L_x_2323:
        /* <DEDUP_REMOVED lines=8> */
.L_x_2547:
[----:B------:R-:W-:Y:S05]  /*24a20*/  BSYNC B1 ;  /* 0x0000000000017941 */ /* 0x000fea0003800000 */
.L_x_2546:
[----:B------:R-:W-:Y:S05]  /*24a30*/  BRA `(.L_x_2548) ;  /* 0xfffffe7400b87947 */ /* 0x000fea000383ffff */
.L_x_2324:
        /* <DEDUP_REMOVED lines=8> */
.L_x_2550:
[----:B------:R-:W-:Y:S05]  /*24ac0*/  BSYNC B1 ;  /* 0x0000000000017941 */ /* 0x000fea0003800000 */
.L_x_2549:
[----:B------:R-:W-:Y:S05]  /*24ad0*/  BRA `(.L_x_2551) ;  /* 0xfffffe7400987947 */ /* 0x000fea000383ffff */
.L_x_2325:
        /* <DEDUP_REMOVED lines=8> */
.L_x_2553:
[----:B------:R-:W-:Y:S05]  /*24b60*/  BSYNC B1 ;  /* 0x0000000000017941 */ /* 0x000fea0003800000 */
.L_x_2552:
[----:B------:R-:W-:Y:S05]  /*24b70*/  BRA `(.L_x_2554) ;  /* 0xfffffe7400787947 */ /* 0x000fea000383ffff */
.L_x_2326:
        /* <DEDUP_REMOVED lines=8> */
.L_x_2556:
[----:B------:R-:W-:Y:S05]  /*24c00*/  BSYNC B1 ;  /* 0x0000000000017941 */ /* 0x000fea0003800000 */
.L_x_2555:
[----:B------:R-:W-:Y:S05]  /*24c10*/  BRA `(.L_x_2557) ;  /* 0xfffffe7400587947 */ /* 0x000fea000383ffff */
.L_x_2327:
        /* <DEDUP_REMOVED lines=8> */
.L_x_2559:
[----:B------:R-:W-:Y:S05]  /*24ca0*/  BSYNC B1 ;  /* 0x0000000000017941 */ /* 0x000fea0003800000 */
.L_x_2558:
[----:B------:R-:W-:Y:S05]  /*24cb0*/  BRA `(.L_x_2560) ;  /* 0xfffffe74003c7947 */ /* 0x000fea000383ffff */
.L_x_2328:
        /* <DEDUP_REMOVED lines=8> */
.L_x_2562:
[----:B------:R-:W-:Y:S05]  /*24d40*/  BSYNC B1 ;  /* 0x0000000000017941 */ /* 0x000fea0003800000 */
.L_x_2561:
[----:B------:R-:W-:Y:S05]  /*24d50*/  BRA `(.L_x_2563) ;  /* 0xfffffe7400207947 */ /* 0x000fea000383ffff */
.L_x_2329:
        /* <DEDUP_REMOVED lines=8> */
.L_x_2565:
[----:B------:R-:W-:Y:S05]  /*24de0*/  BSYNC B1 ;  /* 0x0000000000017941 */ /* 0x000fea0003800000 */
.L_x_2564:
[----:B------:R-:W-:Y:S05]  /*24df0*/  BRA `(.L_x_2566) ;  /* 0xfffffe7400047947 */ /* 0x000fea000383ffff */
.L_x_2331:
[----:B0-----:R0:W1:Y:S02]  /*24e00*/  SYNCS.PHASECHK.TRANS64.TRYWAIT P2, [R18+URZ+0x34800], R3 ;  /* 0x03480003120075a7 */ /* 0x001064000804017f */
[----:B-1----:R-:W-:Y:S05]  /*24e10*/  @!P2 NANOSLEEP.SYNCS 0x989680 ;  /* 0x009896800000a95d */ /* 0x002fea0003900000 */
[----:B------:R-:W1:Y:S02]  /*24e20*/  @!P2 SYNCS.PHASECHK.TRANS64 P2, [R18+URZ+0x34800], R3 ;  /* 0x034800031200a5a7 */ /* 0x000e64000804007f */
[----:B-1----:R-:W-:Y:S05]  /*24e30*/  @!P2 BRA `(.L_x_2331) ;  /* 0xfffffffc00f0a947 */ /* 0x002fea000383ffff */
[----:B------:R-:W-:Y:S05]  /*24e40*/  BRA `(.L_x_2567) ;  /* 0xfffffe74007c7947 */ /* 0x000fea000383ffff */
.L_x_2359:
        /* <DEDUP_REMOVED lines=8> */
.L_x_2569:
[----:B------:R-:W-:Y:S05]  /*24ed0*/  BSYNC B1 ;  /* 0x0000000000017941 */ /* 0x000fea0003800000 */
.L_x_2568:
[----:B------:R-:W-:Y:S05]  /*24ee0*/  BRA `(.L_x_2570) ;  /* 0xfffffea400dc7947 */ /* 0x000fea000383ffff */
.L_x_2360:
        /* <DEDUP_REMOVED lines=8> */
.L_x_2572:
[----:B------:R-:W-:Y:S05]  /*24f70*/  BSYNC B1 ;  /* 0x0000000000017941 */ /* 0x000fea0003800000 */
.L_x_2571:
[----:B------:R-:W-:Y:S05]  /*24f80*/  BRA `(.L_x_2573) ;  /* 0xfffffea400bc7947 */ /* 0x000fea000383ffff */
.L_x_2361:
        /* <DEDUP_REMOVED lines=8> */
.L_x_2575:
[----:B------:R-:W-:Y:S05]  /*25010*/  BSYNC B1 ;  /* 0x0000000000017941 */ /* 0x000fea0003800000 */
.L_x_2574:
[----:B------:R-:W-:Y:S05]  /*25020*/  BRA `(.L_x_2576) ;  /* 0xfffffea4009c7947 */ /* 0x000fea000383ffff */
.L_x_2362:
        /* <DEDUP_REMOVED lines=8> */
.L_x_2578:
[----:B------:R-:W-:Y:S05]  /*250b0*/  BSYNC B1 ;  /* 0x0000000000017941 */ /* 0x000fea0003800000 */
.L_x_2577:
[----:B------:R-:W-:Y:S05]  /*250c0*/  BRA `(.L_x_2579) ;  /* 0xfffffea4007c7947 */ /* 0x000fea000383ffff */
.L_x_2363:
        /* <DEDUP_REMOVED lines=8> */
.L_x_2581:
[----:B------:R-:W-:Y:S05]  /*25150*/  BSYNC B1 ;  /* 0x0000000000017941 */ /* 0x000fea0003800000 */
.L_x_2580:
[----:B------:R-:W-:Y:S05]  /*25160*/  BRA `(.L_x_2582) ;  /* 0xfffffea4005c7947 */ /* 0x000fea000383ffff */
.L_x_2364:
        /* <DEDUP_REMOVED lines=8> */
.L_x_2584:
[----:B------:R-:W-:Y:S05]  /*251f0*/  BSYNC B1 ;  /* 0x0000000000017941 */ /* 0x000fea0003800000 */
.L_x_2583:
[----:B------:R-:W-:Y:S05]  /*25200*/  BRA `(.L_x_2585) ;  /* 0xfffffea400407947 */ /* 0x000fea000383ffff */
.L_x_2365:
        /* <DEDUP_REMOVED lines=8> */
.L_x_2587:
[----:B------:R-:W-:Y:S05]  /*25290*/  BSYNC B1 ;  /* 0x0000000000017941 */ /* 0x000fea0003800000 */
.L_x_2586:
[----:B------:R-:W-:Y:S05]  /*252a0*/  BRA `(.L_x_2588) ;  /* 0xfffffea400247947 */ /* 0x000fea000383ffff */
.L_x_2366:
        /* <DEDUP_REMOVED lines=8> */
.L_x_2590:
[----:B------:R-:W-:Y:S05]  /*25330*/  BSYNC B1 ;  /* 0x0000000000017941 */ /* 0x000fea0003800000 */
.L_x_2589:
[----:B------:R-:W-:Y:S05]  /*25340*/  BRA `(.L_x_2591) ;  /* 0xfffffea400087947 */ /* 0x000fea000383ffff */
.L_x_2368:
[----:B0-----:R0:W1:Y:S02]  /*25350*/  SYNCS.PHASECHK.TRANS64.TRYWAIT P2, [R18+URZ+0x34800], R9 ;  /* 0x03480009120075a7 */ /* 0x001064000804017f */
[----:B-1----:R-:W-:Y:S05]  /*25360*/  @!P2 NANOSLEEP.SYNCS 0x989680 ;  /* 0x009896800000a95d */ /* 0x002fea0003900000 */
[----:B------:R-:W1:Y:S02]  /*25370*/  @!P2 SYNCS.PHASECHK.TRANS64 P2, [R18+URZ+0x34800], R9 ;  /* 0x034800091200a5a7 */ /* 0x000e64000804007f */
[----:B-1----:R-:W-:Y:S05]  /*25380*/  @!P2 BRA `(.L_x_2368) ;  /* 0xfffffffc00f0a947 */ /* 0x002fea000383ffff */
[----:B------:R-:W-:Y:S05]  /*25390*/  BRA `(.L_x_2592) ;  /* 0xfffffea400847947 */ /* 0x000fea000383ffff */
.L_x_2382:
[----:B-1----:R1:W2:Y:S02]  /*253a0*/  SYNCS.PHASECHK.TRANS64.TRYWAIT P2, [R0+URZ+0x34830], R3 ;  /* 0x03483003000075a7 */ /* 0x0022a4000804017f */
[----:B--2---:R-:W-:Y:S05]  /*253b0*/  @!P2 NANOSLEEP.SYNCS 0x989680 ;  /* 0x009896800000a95d */ /* 0x004fea0003900000 */
[----:B------:R-:W2:Y:S02]  /*253c0*/  @!P2 SYNCS.PHASECHK.TRANS64 P2, [R0+URZ+0x34830], R3 ;  /* 0x034830030000a5a7 */ /* 0x000ea4000804007f */
[----:B--2---:R-:W-:Y:S05]  /*253d0*/  @!P2 BRA `(.L_x_2382) ;  /* 0xfffffffc00f0a947 */ /* 0x004fea000383ffff */
[----:B------:R-:W-:Y:S05]  /*253e0*/  BRA `(.L_x_2381) ;  /* 0xfffffecc00f07947 */ /* 0x000fea000383ffff */
.L_x_2390:
[----:B-1----:R1:W2:Y:S02]  /*253f0*/  SYNCS.PHASECHK.TRANS64.TRYWAIT P2, [R14+URZ+0x34830], R11 ;  /* 0x0348300b0e0075a7 */ /* 0x0022a4000804017f */
[----:B--2---:R-:W-:Y:S05]  /*25400*/  @!P2 NANOSLEEP.SYNCS 0x989680 ;  /* 0x009896800000a95d */ /* 0x004fea0003900000 */
[----:B------:R-:W2:Y:S02]  /*25410*/  @!P2 SYNCS.PHASECHK.TRANS64 P2, [R14+URZ+0x34830], R11 ;  /* 0x0348300b0e00a5a7 */ /* 0x000ea4000804007f */
[----:B--2---:R-:W-:Y:S05]  /*25420*/  @!P2 BRA `(.L_x_2390) ;  /* 0xfffffffc00f0a947 */ /* 0x004fea000383ffff */
[----:B------:R-:W-:Y:S05]  /*25430*/  BRA `(.L_x_2389) ;  /* 0xffffff04001c7947 */ /* 0x000fea000383ffff */
.L_x_2395:
[----:B-1----:R1:W2:Y:S02]  /*25440*/  SYNCS.PHASECHK.TRANS64.TRYWAIT P2, [R15+URZ+0x34850], R0 ;  /* 0x034850000f0075a7 */ /* 0x0022a4000804017f */
[----:B--2---:R-:W-:Y:S05]  /*25450*/  @!P2 NANOSLEEP.SYNCS 0x989680 ;  /* 0x009896800000a95d */ /* 0x004fea0003900000 */
[----:B------:R-:W2:Y:S02]  /*25460*/  @!P2 SYNCS.PHASECHK.TRANS64 P2, [R15+URZ+0x34850], R0 ;  /* 0x034850000f00a5a7 */ /* 0x000ea4000804007f */
[----:B--2---:R-:W-:Y:S05]  /*25470*/  @!P2 BRA `(.L_x_2395) ;  /* 0xfffffffc00f0a947 */ /* 0x004fea000383ffff */
[----:B------:R-:W-:Y:S05]  /*25480*/  BRA `(.L_x_2394) ;  /* 0xffffff0c00fc7947 */ /* 0x000fea000383ffff */
.L_x_2403:
[----:B-1----:R1:W2:Y:S02]  /*25490*/  SYNCS.PHASECHK.TRANS64.TRYWAIT P2, [R8+URZ+0x34830], R9 ;  /* 0x03483009080075a7 */ /* 0x0022a4000804017f */
[----:B--2---:R-:W-:Y:S05]  /*254a0*/  @!P2 NANOSLEEP.SYNCS 0x989680 ;  /* 0x009896800000a95d */ /* 0x004fea0003900000 */
[----:B------:R-:W2:Y:S02]  /*254b0*/  @!P2 SYNCS.PHASECHK.TRANS64 P2, [R8+URZ+0x34830], R9 ;  /* 0x034830090800a5a7 */ /* 0x000ea4000804007f */
[----:B--2---:R-:W-:Y:S05]  /*254c0*/  @!P2 BRA `(.L_x_2403) ;  /* 0xfffffffc00f0a947 */ /* 0x004fea000383ffff */
[----:B------:R-:W-:Y:S05]  /*254d0*/  BRA `(.L_x_2402) ;  /* 0xffffff38007c7947 */ /* 0x000fea000383ffff */
.L_x_2408:
[----:B-1----:R1:W2:Y:S02]  /*254e0*/  SYNCS.PHASECHK.TRANS64.TRYWAIT P2, [R14+URZ+0x34850], R7 ;  /* 0x034850070e0075a7 */ /* 0x0022a4000804017f */
[----:B--2---:R-:W-:Y:S05]  /*254f0*/  @!P2 NANOSLEEP.SYNCS 0x989680 ;  /* 0x009896800000a95d */ /* 0x004fea0003900000 */
[----:B------:R-:W2:Y:S02]  /*25500*/  @!P2 SYNCS.PHASECHK.TRANS64 P2, [R14+URZ+0x34850], R7 ;  /* 0x034850070e00a5a7 */ /* 0x000ea4000804007f */
[----:B--2---:R-:W-:Y:S05]  /*25510*/  @!P2 BRA `(.L_x_2408) ;  /* 0xfffffffc00f0a947 */ /* 0x004fea000383ffff */
[----:B------:R-:W-:Y:S05]  /*25520*/  BRA `(.L_x_2407) ;  /* 0xffffff44005c7947 */ /* 0x000fea000383ffff */
.L_x_2414:
[----:B-1----:R1:W2:Y:S02]  /*25530*/  SYNCS.PHASECHK.TRANS64.TRYWAIT P0, [R11+URZ+0x34850], R0 ;  /* 0x034850000b0075a7 */ /* 0x0022a4000800017f */
[----:B--2---:R-:W-:Y:S05]  /*25540*/  @!P0 NANOSLEEP.SYNCS 0x989680 ;  /* 0x009896800000895d */ /* 0x004fea0003900000 */
[----:B------:R-:W2:Y:S02]  /*25550*/  @!P0 SYNCS.PHASECHK.TRANS64 P0, [R11+URZ+0x34850], R0 ;  /* 0x034850000b0085a7 */ /* 0x000ea4000800007f */
[----:B--2---:R-:W-:Y:S05]  /*25560*/  @!P0 BRA `(.L_x_2414) ;  /* 0xfffffffc00f08947 */ /* 0x004fea000383ffff */
[----:B------:R-:W-:Y:S05]  /*25570*/  BRA `(.L_x_2413) ;  /* 0xffffff6800807947 */ /* 0x000fea000383ffff */
.L_x_2448:
        /* <DEDUP_REMOVED lines=11> */
.L_x_2594:
[----:B------:R-:W-:Y:S05]  /*25630*/  BSYNC B1 ;  /* 0x0000000000017941 */ /* 0x000fea0003800000 */
.L_x_2593:
[----:B------:R-:W-:Y:S05]  /*25640*/  BRA `(.L_x_2595) ;  /* 0xffffffa400247947 */ /* 0x000fea000383ffff */
.L_x_2449:
[----:B------:R-:W-:Y:S01]  /*25650*/  BSSY B1, `(.L_x_2596) ;  /* 0x0000006000017945 */ /* 0x000fe20003800000 */
[----:B------:R-:W-:-:S07]  /*25660*/  IMAD.MOV.U32 R15, RZ, RZ, -0x1 ;  /* 0xffffffffff0f7424 */ /* 0x000fce00078e00ff */
[----:B------:R-:W-:Y:S05]  /*25670*/  WARPSYNC.COLLECTIVE R15, `(.L_x_2597) ;  /* 0x000000000f0c7348 */ /* 0x000fea0003c00000 */
[----:B------:R-:W-:Y:S02]  /*25680*/  ELECT P6, UR62, PT ;  /* 0x00000000003e782f */ /* 0x000fe400038c0000 */
[----:B------:R-:W-:Y:S01]  /*25690*/  MOV R14, UR62 ;  /* 0x0000003e000e7c02 */ /* 0x000fe20008000f00 */
[----:B------:R-:W-:Y:S10]  /*256a0*/  ENDCOLLECTIVE ;  /* 0x000000000000791b */ /* 0x000ff40003800000 */
.L_x_2597:
[----:B------:R-:W-:Y:S05]  /*256b0*/  BSYNC B1 ;  /* 0x0000000000017941 */ /* 0x000fea0003800000 */
.L_x_2596:
[----:B------:R-:W-:Y:S05]  /*256c0*/  BRA `(.L_x_2598) ;  /* 0xffffffa400107947 */ /* 0x000fea000383ffff */
.L_x_2451:
[----:B0-----:R0:W1:Y:S02]  /*256d0*/  SYNCS.PHASECHK.TRANS64.TRYWAIT P0, [R5+URZ+0x34820], R6 ;  /* 0x03482006050075a7 */ /* 0x001064000800017f */
[----:B-1----:R-:W-:Y:S05]  /*256e0*/  @!P0 NANOSLEEP.SYNCS 0x989680 ;  /* 0x009896800000895d */ /* 0x002fea0003900000 */
[----:B------:R-:W1:Y:S02]  /*256f0*/  @!P0 SYNCS.PHASECHK.TRANS64 P0, [R5+URZ+0x34820], R6 ;  /* 0x03482006050085a7 */ /* 0x000e64000800007f */
[----:B-1----:R-:W-:Y:S05]  /*25700*/  @!P0 BRA `(.L_x_2451) ;  /* 0xfffffffc00f08947 */ /* 0x002fea000383ffff */
[----:B------:R-:W-:Y:S05]  /*25710*/  BRA `(.L_x_2599) ;  /* 0xffffffa4002c7947 */ /* 0x000fea000383ffff */
.L_x_2454:
[----:B0-----:R0:W1:Y:S02]  /*25720*/  SYNCS.PHASECHK.TRANS64.TRYWAIT P0, [R6+URZ+0x348a0], R8 ;  /* 0x0348a008060075a7 */ /* 0x001064000800017f */
[----:B-1----:R-:W-:Y:S05]  /*25730*/  @!P0 NANOSLEEP.SYNCS 0x989680 ;  /* 0x009896800000895d */ /* 0x002fea0003900000 */
[----:B------:R-:W1:Y:S02]  /*25740*/  @!P0 SYNCS.PHASECHK.TRANS64 P0, [R6+URZ+0x348a0], R8 ;  /* 0x0348a008060085a7 */ /* 0x000e64000800007f */
[----:B-1----:R-:W-:Y:S05]  /*25750*/  @!P0 BRA `(.L_x_2454) ;  /* 0xfffffffc00f08947 */ /* 0x002fea000383ffff */
[----:B------:R-:W-:Y:S05]  /*25760*/  BRA `(.L_x_2600) ;  /* 0xffffffa4003c7947 */ /* 0x000fea000383ffff */
.L_x_2456:
[----:B-1----:R1:W2:Y:S02]  /*25770*/  SYNCS.PHASECHK.TRANS64.TRYWAIT P0, [R6+URZ+0x348c0], R8 ;  /* 0x0348c008060075a7 */ /* 0x0022a4000800017f */
[----:B--2---:R-:W-:Y:S05]  /*25780*/  @!P0 NANOSLEEP.SYNCS 0x989680 ;  /* 0x009896800000895d */ /* 0x004fea0003900000 */
[----:B------:R-:W2:Y:S02]  /*25790*/  @!P0 SYNCS.PHASECHK.TRANS64 P0, [R6+URZ+0x348c0], R8 ;  /* 0x0348c008060085a7 */ /* 0x000ea4000800007f */
[----:B--2---:R-:W-:Y:S05]  /*257a0*/  @!P0 BRA `(.L_x_2456) ;  /* 0xfffffffc00f08947 */ /* 0x004fea000383ffff */
[----:B------:R-:W-:Y:S05]  /*257b0*/  BRA `(.L_x_2601) ;  /* 0xffffffa400cc7947 */ /* 0x000fea000383ffff */
.L_x_2460:
[----:B0-----:R0:W1:Y:S02]  /*257c0*/  SYNCS.PHASECHK.TRANS64.TRYWAIT P0, [R7+URZ+0x348a0], R8 ;  /* 0x0348a008070075a7 */ /* 0x001064000800017f */
[----:B-1----:R-:W-:Y:S05]  /*257d0*/  @!P0 NANOSLEEP.SYNCS 0x989680 ;  /* 0x009896800000895d */ /* 0x002fea0003900000 */
[----:B------:R-:W1:Y:S02]  /*257e0*/  @!P0 SYNCS.PHASECHK.TRANS64 P0, [R7+URZ+0x348a0], R8 ;  /* 0x0348a008070085a7 */ /* 0x000e64000800007f */
[----:B-1----:R-:W-:Y:S05]  /*257f0*/  @!P0 BRA `(.L_x_2460) ;  /* 0xfffffffc00f08947 */ /* 0x002fea000383ffff */
[----:B------:R-:W-:Y:S05]  /*25800*/  BRA `(.L_x_2602) ;  /* 0xffffffa800a87947 */ /* 0x000fea000383ffff */
.L_x_2462:
[----:B-1----:R1:W2:Y:S02]  /*25810*/  SYNCS.PHASECHK.TRANS64.TRYWAIT P1, [R7+URZ+0x348c0], R8 ;  /* 0x0348c008070075a7 */ /* 0x0022a4000802017f */
[----:B--2---:R-:W-:Y:S05]  /*25820*/  @!P1 NANOSLEEP.SYNCS 0x989680 ;  /* 0x009896800000995d */ /* 0x004fea0003900000 */
[----:B------:R-:W2:Y:S02]  /*25830*/  @!P1 SYNCS.PHASECHK.TRANS64 P1, [R7+URZ+0x348c0], R8 ;  /* 0x0348c008070095a7 */ /* 0x000ea4000802007f */
[----:B--2---:R-:W-:Y:S05]  /*25840*/  @!P1 BRA `(.L_x_2462) ;  /* 0xfffffffc00f09947 */ /* 0x004fea000383ffff */
[----:B------:R-:W-:Y:S05]  /*25850*/  BRA `(.L_x_2603) ;  /* 0xffffffac00307947 */ /* 0x000fea000383ffff */
.L_x_2474:
        /* <DEDUP_REMOVED lines=11> */
.L_x_2605:
[----:B------:R-:W-:Y:S05]  /*25910*/  BSYNC B0 ;  /* 0x0000000000007941 */ /* 0x000fea0003800000 */
.L_x_2604:
[----:B------:R-:W-:Y:S05]  /*25920*/  BRA `(.L_x_2606) ;  /* 0xffffffb800387947 */ /* 0x000fea000383ffff */
.L_x_2475:
[----:B------:R-:W-:Y:S01]  /*25930*/  BSSY B0, `(.L_x_2607) ;  /* 0x0000006000007945 */ /* 0x000fe20003800000 */
[----:B------:R-:W-:-:S07]  /*25940*/  IMAD.MOV.U32 R15, RZ, RZ, -0x1 ;  /* 0xffffffffff0f7424 */ /* 0x000fce00078e00ff */
[----:B------:R-:W-:Y:S05]  /*25950*/  WARPSYNC.COLLECTIVE R15, `(.L_x_2608) ;  /* 0x000000000f0c7348 */ /* 0x000fea0003c00000 */
[----:B------:R-:W-:Y:S02]  /*25960*/  ELECT P6, UR62, PT ;  /* 0x00000000003e782f */ /* 0x000fe400038c0000 */
[----:B------:R-:W-:Y:S01]  /*25970*/  MOV R14, UR62 ;  /* 0x0000003e000e7c02 */ /* 0x000fe20008000f00 */
[----:B------:R-:W-:Y:S10]  /*25980*/  ENDCOLLECTIVE ;  /* 0x000000000000791b */ /* 0x000ff40003800000 */
.L_x_2608:
[----:B------:R-:W-:Y:S05]  /*25990*/  BSYNC B0 ;  /* 0x0000000000007941 */ /* 0x000fea0003800000 */
.L_x_2607:
[----:B------:R-:W-:Y:S05]  /*259a0*/  BRA `(.L_x_2609) ;  /* 0xffffffb800287947 */ /* 0x000fea000383ffff */
.L_x_2478:
[----:B0-----:R0:W1:Y:S02]  /*259b0*/  SYNCS.PHASECHK.TRANS64.TRYWAIT P0, [R7+URZ+0x34840], R10 ;  /* 0x0348400a070075a7 */ /* 0x001064000800017f */
[----:B-1----:R-:W-:Y:S05]  /*259c0*/  @!P0 NANOSLEEP.SYNCS 0x989680 ;  /* 0x009896800000895d */ /* 0x002fea0003900000 */
[----:B------:R-:W1:Y:S02]  /*259d0*/  @!P0 SYNCS.PHASECHK.TRANS64 P0, [R7+URZ+0x34840], R10 ;  /* 0x0348400a070085a7 */ /* 0x000e64000800007f */
[----:B-1----:R-:W-:Y:S05]  /*259e0*/  @!P0 BRA `(.L_x_2478) ;  /* 0xfffffffc00f08947 */ /* 0x002fea000383ffff */
[----:B------:R-:W-:Y:S05]  /*259f0*/  BRA `(.L_x_2610) ;  /* 0xffffffb8008c7947 */ /* 0x000fea000383ffff */
.L_x_2481:
        /* <DEDUP_REMOVED lines=8> */
.L_x_2489:
[----:B0-----:R0:W1:Y:S02]  /*25a80*/  SYNCS.PHASECHK.TRANS64.TRYWAIT P0, [R7+URZ+0x34840], R8 ;  /* 0x03484008070075a7 */ /* 0x001064000800017f */
[----:B-1----:R-:W-:Y:S05]  /*25a90*/  @!P0 NANOSLEEP.SYNCS 0x989680 ;  /* 0x009896800000895d */ /* 0x002fea0003900000 */
[----:B------:R-:W1:Y:S02]  /*25aa0*/  @!P0 SYNCS.PHASECHK.TRANS64 P0, [R7+URZ+0x34840], R8 ;  /* 0x03484008070085a7 */ /* 0x000e64000800007f */
[----:B-1----:R-:W-:Y:S05]  /*25ab0*/  @!P0 BRA `(.L_x_2489) ;  /* 0xfffffffc00f08947 */ /* 0x002fea000383ffff */
[----:B------:R-:W-:Y:S05]  /*25ac0*/  BRA `(.L_x_2612) ;  /* 0xffffffc000887947 */ /* 0x000fea000383ffff */
.L_x_2491:
[----:B0-----:R0:W1:Y:S02]  /*25ad0*/  SYNCS.PHASECHK.TRANS64.TRYWAIT P0, [R8+URZ+0x60], R7 ;  /* 0x00006007080075a7 */ /* 0x001064000800017f */
[----:B-1----:R-:W-:Y:S05]  /*25ae0*/  @!P0 NANOSLEEP.SYNCS 0x989680 ;  /* 0x009896800000895d */ /* 0x002fea0003900000 */
[----:B------:R-:W1:Y:S02]  /*25af0*/  @!P0 SYNCS.PHASECHK.TRANS64 P0, [R8+URZ+0x60], R7 ;  /* 0x00006007080085a7 */ /* 0x000e64000800007f */
[----:B-1----:R-:W-:Y:S05]  /*25b00*/  @!P0 BRA `(.L_x_2491) ;  /* 0xfffffffc00f08947 */ /* 0x002fea000383ffff */
[----:B------:R-:W-:Y:S05]  /*25b10*/  BRA `(.L_x_2613) ;  /* 0xffffffc400347947 */ /* 0x000fea000383ffff */
.L_x_2496:
[----:B-1----:R1:W2:Y:S02]  /*25b20*/  SYNCS.PHASECHK.TRANS64.TRYWAIT P0, [R2+URZ+0x34840], R3 ;  /* 0x03484003020075a7 */ /* 0x0022a4000800017f */
[----:B--2---:R-:W-:Y:S05]  /*25b30*/  @!P0 NANOSLEEP.SYNCS 0x989680 ;  /* 0x009896800000895d */ /* 0x004fea0003900000 */
[----:B------:R-:W2:Y:S02]  /*25b40*/  @!P0 SYNCS.PHASECHK.TRANS64 P0, [R2+URZ+0x34840], R3 ;  /* 0x03484003020085a7 */ /* 0x000ea4000800007f */
[----:B--2---:R-:W-:Y:S05]  /*25b50*/  @!P0 BRA `(.L_x_2496) ;  /* 0xfffffffc00f08947 */ /* 0x004fea000383ffff */
[----:B------:R-:W-:Y:S05]  /*25b60*/  BRA `(.L_x_2614) ;  /* 0xffffffc800907947 */ /* 0x000fea000383ffff */
.L_x_2498:
[----:B0-----:R0:W1:Y:S02]  /*25b70*/  SYNCS.PHASECHK.TRANS64.TRYWAIT P1, [R3+URZ+0x60], R2 ;  /* 0x00006002030075a7 */ /* 0x001064000802017f */
[----:B-1----:R-:W-:Y:S05]  /*25b80*/  @!P1 NANOSLEEP.SYNCS 0x989680 ;  /* 0x009896800000995d */ /* 0x002fea0003900000 */
[----:B------:R-:W1:Y:S02]  /*25b90*/  @!P1 SYNCS.PHASECHK.TRANS64 P1, [R3+URZ+0x60], R2 ;  /* 0x00006002030095a7 */ /* 0x000e64000802007f */
[----:B-1----:R-:W-:Y:S05]  /*25ba0*/  @!P1 BRA `(.L_x_2498) ;  /* 0xfffffffc00f09947 */ /* 0x002fea000383ffff */
[----:B------:R-:W-:Y:S05]  /*25bb0*/  BRA `(.L_x_2615) ;  /* 0xffffffcc003c7947 */ /* 0x000fea000383ffff */
.L_x_2503:
[----:B--2---:R2:W3:Y:S02]  /*25bc0*/  SYNCS.PHASECHK.TRANS64.TRYWAIT P0, [R2+URZ+0x34840], R3 ;  /* 0x03484003020075a7 */ /* 0x0044e4000800017f */
[----:B---3--:R-:W-:Y:S05]  /*25bd0*/  @!P0 NANOSLEEP.SYNCS 0x989680 ;  /* 0x009896800000895d */ /* 0x008fea0003900000 */
[----:B------:R-:W3:Y:S02]  /*25be0*/  @!P0 SYNCS.PHASECHK.TRANS64 P0, [R2+URZ+0x34840], R3 ;  /* 0x03484003020085a7 */ /* 0x000ee4000800007f */
[----:B---3--:R-:W-:Y:S05]  /*25bf0*/  @!P0 BRA `(.L_x_2503) ;  /* 0xfffffffc00f08947 */ /* 0x008fea000383ffff */
[----:B------:R-:W-:Y:S05]  /*25c00*/  BRA `(.L_x_2616) ;  /* 0xffffffd000587947 */ /* 0x000fea000383ffff */
.L_x_2505:
[----:B0-----:R0:W1:Y:S02]  /*25c10*/  SYNCS.PHASECHK.TRANS64.TRYWAIT P1, [R2+URZ+0x60], R9 ;  /* 0x00006009020075a7 */ /* 0x001064000802017f */
[----:B-1----:R-:W-:Y:S05]  /*25c20*/  @!P1 NANOSLEEP.SYNCS 0x989680 ;  /* 0x009896800000995d */ /* 0x002fea0003900000 */
[----:B------:R-:W1:Y:S02]  /*25c30*/  @!P1 SYNCS.PHASECHK.TRANS64 P1, [R2+URZ+0x60], R9 ;  /* 0x00006009020095a7 */ /* 0x000e64000802007f */
[----:B-1----:R-:W-:Y:S05]  /*25c40*/  @!P1 BRA `(.L_x_2505) ;  /* 0xfffffffc00f09947 */ /* 0x002fea000383ffff */
[----:B------:R-:W-:Y:S05]  /*25c50*/  BRA `(.L_x_2617) ;  /* 0xffffffd400087947 */ /* 0x000fea000383ffff */
.L_x_2512:
[----:B-1----:R1:W2:Y:S02]  /*25c60*/  SYNCS.PHASECHK.TRANS64.TRYWAIT P0, [R3+URZ+0x34860], R0 ;  /* 0x03486000030075a7 */ /* 0x0022a4000800017f */
[----:B--2---:R-:W-:Y:S05]  /*25c70*/  @!P0 NANOSLEEP.SYNCS 0x989680 ;  /* 0x009896800000895d */ /* 0x004fea0003900000 */
[----:B------:R-:W2:Y:S02]  /*25c80*/  @!P0 SYNCS.PHASECHK.TRANS64 P0, [R3+URZ+0x34860], R0 ;  /* 0x03486000030085a7 */ /* 0x000ea4000800007f */
[----:B--2---:R-:W-:Y:S05]  /*25c90*/  @!P0 BRA `(.L_x_2512) ;  /* 0xfffffffc00f08947 */ /* 0x004fea000383ffff */
[----:B------:R-:W-:Y:S05]  /*25ca0*/  BRA `(.L_x_2618) ;  /* 0xffffffd8000c7947 */ /* 0x000fea000383ffff */
.L_x_2514:
[----:B------:R-:W-:Y:S01]  /*25cb0*/  BSSY B0, `(.L_x_2619) ;  /* 0x0000008000007945 */ /* 0x000fe20003800000 */
[----:B------:R-:W-:Y:S02]  /*25cc0*/  IMAD.MOV.U32 R13, RZ, RZ, R16 ;  /* 0x000000ffff0d7224 */ /* 0x000fe400078e0010 */
[----:B------:R-:W-:Y:S02]  /*25cd0*/  IMAD.MOV.U32 R12, RZ, RZ, RZ ;  /* 0x000000ffff0c7224 */ /* 0x000fe400078e00ff */
[----:B------:R-:W-:Y:S02]  /*25ce0*/  IMAD.MOV.U32 R11, RZ, RZ, 0x1f ;  /* 0x0000001fff0b7424 */ /* 0x000fe400078e00ff */
[----:B0-----:R-:W-:-:S07]  /*25cf0*/  IMAD.MOV.U32 R15, RZ, RZ, -0x1 ;  /* 0xffffffffff0f7424 */ /* 0x001fce00078e00ff */
[----:B-1----:R-:W-:Y:S05]  /*25d00*/  WARPSYNC.COLLECTIVE R15, `(.L_x_2620) ;  /* 0x000000000f087348 */ /* 0x002fea0003c00000 */
[----:B------:R0:W2:Y:S02]  /*25d10*/  SHFL.IDX P6, R14, R13, R12, R11 ;  /* 0x0000000c0d0e7389 */ /* 0x0000a400000c000b */
[----:B012---:R-:W-:Y:S01]  /*25d20*/  ENDCOLLECTIVE ;  /* 0x000000000000791b */ /* 0x007fe20003800000 */
.L_x_2620:
[----:B------:R-:W-:Y:S05]  /*25d30*/  BSYNC B0 ;  /* 0x0000000000007941 */ /* 0x000fea0003800000 */
.L_x_2619:
        /* <DEDUP_REMOVED lines=8> */
.L_x_2621:
[----:B------:R-:W-:Y:S01]  /*25dc0*/  IMAD.MOV.U32 R16, RZ, RZ, R14 ;  /* 0x000000ffff107224 */ /* 0x000fe200078e000e */
[----:B------:R-:W-:Y:S06]  /*25dd0*/  BRA `(.L_x_2622) ;  /* 0xffffffd800947947 */ /* 0x000fec000383ffff */
.L_x_2517:
[----:B------:R-:W-:Y:S01]  /*25de0*/  BSSY B0, `(.L_x_2623) ;  /* 0x0000008000007945 */ /* 0x000fe20003800000 */
[----:B-----5:R-:W-:Y:S02]  /*25df0*/  IMAD.MOV.U32 R13, RZ, RZ, R17 ;  /* 0x000000ffff0d7224 */ /* 0x020fe400078e0011 */
[----:B------:R-:W-:Y:S02]  /*25e00*/  IMAD.MOV.U32 R12, RZ, RZ, 0x1 ;  /* 0x00000001ff0c7424 */ /* 0x000fe400078e00ff */
[----:B------:R-:W-:Y:S02]  /*25e10*/  IMAD.MOV.U32 R11, RZ, RZ, RZ ;  /* 0x000000ffff0b7224 */ /* 0x000fe400078e00ff */
[----:B0-----:R-:W-:-:S07]  /*25e20*/  IMAD.MOV.U32 R15, RZ, RZ, -0x1 ;  /* 0xffffffffff0f7424 */ /* 0x001fce00078e00ff */
[----:B-1234-:R-:W-:Y:S05]  /*25e30*/  WARPSYNC.COLLECTIVE R15, `(.L_x_2624) ;  /* 0x000000000f087348 */ /* 0x01efea0003c00000 */
[----:B------:R0:W0:Y:S02]  /*25e40*/  SHFL.UP P6, R14, R13, R12, R11 ;  /* 0x0400000c0d0e7389 */ /* 0x00002400000c000b */
[----:B01234-:R-:W-:Y:S01]  /*25e50*/  ENDCOLLECTIVE ;  /* 0x000000000000791b */ /* 0x01ffe20003800000 */
.L_x_2624:
[----:B------:R-:W-:Y:S05]  /*25e60*/  BSYNC B0 ;  /* 0x0000000000007941 */ /* 0x000fea0003800000 */
.L_x_2623:
        /* <DEDUP_REMOVED lines=10> */
.L_x_2625:
        /* <DEDUP_REMOVED lines=8> */
.L_x_2626:
        /* <DEDUP_REMOVED lines=8> */
.L_x_2627:
        /* <DEDUP_REMOVED lines=8> */
.L_x_2628:
        /* <DEDUP_REMOVED lines=8> */
.L_x_2629:
[----:B------:R-:W-:Y:S05]  /*26110*/  BRA `(.L_x_2630) ;  /* 0xffffffd800587947 */ /* 0x000fea000383ffff */
.L_x_2522:
[----:B------:R-:W-:Y:S01]  /*26120*/  BSSY B0, `(.L_x_2631) ;  /* 0x0000008000007945 */ /* 0x000fe20003800000 */
[----:B-----5:R-:W-:Y:S02]  /*26130*/  IMAD.MOV.U32 R13, RZ, RZ, R17 ;  /* 0x000000ffff0d7224 */ /* 0x020fe400078e0011 */
[----:B------:R-:W-:Y:S02]  /*26140*/  IMAD.MOV.U32 R12, RZ, RZ, 0x1 ;  /* 0x00000001ff0c7424 */ /* 0x000fe400078e00ff */
[----:B------:R-:W-:Y:S02]  /*26150*/  IMAD.MOV.U32 R11, RZ, RZ, RZ ;  /* 0x000000ffff0b7224 */ /* 0x000fe400078e00ff */
[----:B------:R-:W-:-:S07]  /*26160*/  IMAD.MOV.U32 R15, RZ, RZ, -0x1 ;  /* 0xffffffffff0f7424 */ /* 0x000fce00078e00ff */
[----:B01----:R-:W-:Y:S05]  /*26170*/  WARPSYNC.COLLECTIVE R15, `(.L_x_2632) ;  /* 0x000000000f087348 */ /* 0x003fea0003c00000 */
[----:B------:R2:W3:Y:S02]  /*26180*/  SHFL.UP P6, R14, R13, R12, R11 ;  /* 0x0400000c0d0e7389 */ /* 0x0004e400000c000b */
[----:B0123--:R-:W-:Y:S01]  /*26190*/  ENDCOLLECTIVE ;  /* 0x000000000000791b */ /* 0x00ffe20003800000 */
.L_x_2632:
[----:B------:R-:W-:Y:S05]  /*261a0*/  BSYNC B0 ;  /* 0x0000000000007941 */ /* 0x000fea0003800000 */
.L_x_2631:
        /* <DEDUP_REMOVED lines=10> */
.L_x_2633:
        /* <DEDUP_REMOVED lines=8> */
.L_x_2634:
        /* <DEDUP_REMOVED lines=8> */
.L_x_2635:
        /* <DEDUP_REMOVED lines=8> */
.L_x_2636:
        /* <DEDUP_REMOVED lines=8> */
.L_x_2637:
[----:B------:R-:W-:Y:S05]  /*26450*/  BRA `(.L_x_2638) ;  /* 0xffffffd8003c7947 */ /* 0x000fea000383ffff */
.L_x_2524:
[----:B------:R-:W-:Y:S01]  /*26460*/  BSSY B0, `(.L_x_2639) ;  /* 0x0000006000007945 */ /* 0x000fe20003800000 */
[----:B------:R-:W-:Y:S01]  /*26470*/  PLOP3.LUT P6, PT, P6, PT, PT, 0x8, 0x0 ;  /* 0x000000000000781c */ /* 0x000fe200037ce170 */
[----:B------:R-:W-:-:S12]  /*26480*/  IMAD.MOV.U32 R15, RZ, RZ, -0x1 ;  /* 0xffffffffff0f7424 */ /* 0x000fd800078e00ff */
[----:B0-----:R-:W-:Y:S05]  /*26490*/  WARPSYNC.COLLECTIVE R15, `(.L_x_2640) ;  /* 0x000000000f087348 */ /* 0x001fea0003c00000 */
[----:B------:R-:W-:Y:S01]  /*264a0*/  VOTE.ANY R14, PT, P6 ;  /* 0x00000000000e7806 */ /* 0x000fe200030e0100 */
[----:B0-----:R-:W-:Y:S06]  /*264b0*/  ENDCOLLECTIVE ;  /* 0x000000000000791b */ /* 0x001fec0003800000 */
.L_x_2640:
[----:B------:R-:W-:Y:S05]  /*264c0*/  BSYNC B0 ;  /* 0x0000000000007941 */ /* 0x000fea0003800000 */
.L_x_2639:
        /* <DEDUP_REMOVED lines=9> */
.L_x_2641:
[----:B------:R-:W-:Y:S01]  /*26560*/  IMAD.MOV.U32 R17, RZ, RZ, R14 ;  /* 0x000000ffff117224 */ /* 0x000fe200078e000e */
[----:B------:R-:W-:Y:S06]  /*26570*/  BRA `(.L_x_2642) ;  /* 0xffffffd8002c7947 */ /* 0x000fec000383ffff */
.L_x_2526:
[----:B------:R-:W-:Y:S01]  /*26580*/  BSSY B0, `(.L_x_2643) ;  /* 0x0000007000007945 */ /* 0x000fe20003800000 */
[----:B------:R-:W-:Y:S02]  /*26590*/  IMAD.MOV.U32 R13, RZ, RZ, R2 ;  /* 0x000000ffff0d7224 */ /* 0x000fe400078e0002 */
[----:B------:R-:W-:Y:S02]  /*265a0*/  IMAD.MOV.U32 R11, RZ, RZ, 0x1f ;  /* 0x0000001fff0b7424 */ /* 0x000fe400078e00ff */
[----:B------:R-:W-:-:S07]  /*265b0*/  IMAD.MOV.U32 R15, RZ, RZ, -0x1 ;  /* 0xffffffffff0f7424 */ /* 0x000fce00078e00ff */
[----:B012---:R-:W-:Y:S05]  /*265c0*/  WARPSYNC.COLLECTIVE R15, `(.L_x_2644) ;  /* 0x000000000f087348 */ /* 0x007fea0003c00000 */
[----:B------:R3:W4:Y:S02]  /*265d0*/  SHFL.IDX P6, R14, R13, R12, R11 ;  /* 0x0000000c0d0e7389 */ /* 0x00072400000c000b */
[----:B01234-:R-:W-:Y:S01]  /*265e0*/  ENDCOLLECTIVE ;  /* 0x000000000000791b */ /* 0x01ffe20003800000 */
.L_x_2644:
[----:B------:R-:W-:Y:S05]  /*265f0*/  BSYNC B0 ;  /* 0x0000000000007941 */ /* 0x000fea0003800000 */
.L_x_2643:
[----:B------:R-:W-:Y:S01]  /*26600*/  IMAD.MOV.U32 R7, RZ, RZ, R14 ;  /* 0x000000ffff077224 */ /* 0x000fe200078e000e */
[----:B------:R-:W-:Y:S06]  /*26610*/  BRA `(.L_x_2525) ;  /* 0xffffffd800207947 */ /* 0x000fec000383ffff */
.L_x_2530:
[----:B-1----:R1:W2:Y:S02]  /*26620*/  SYNCS.PHASECHK.TRANS64.TRYWAIT P0, [R0+URZ+0x34820], R3 ;  /* 0x03482003000075a7 */ /* 0x0022a4000800017f */
[----:B--2---:R-:W-:Y:S05]  /*26630*/  @!P0 NANOSLEEP.SYNCS 0x989680 ;  /* 0x009896800000895d */ /* 0x004fea0003900000 */
[----:B------:R-:W2:Y:S02]  /*26640*/  @!P0 SYNCS.PHASECHK.TRANS64 P0, [R0+URZ+0x34820], R3 ;  /* 0x03482003000085a7 */ /* 0x000ea4000800007f */
[----:B--2---:R-:W-:Y:S05]  /*26650*/  @!P0 BRA `(.L_x_2530) ;  /* 0xfffffffc00f08947 */ /* 0x004fea000383ffff */
[----:B------:R-:W-:Y:S05]  /*26660*/  BRA `(.L_x_2645) ;  /* 0xffffffdc00947947 */ /* 0x000fea000383ffff */
.L_x_2531:
        /* <DEDUP_REMOVED lines=11> */
.L_x_2647:
[----:B------:R-:W-:Y:S05]  /*26720*/  BSYNC B0 ;  /* 0x0000000000007941 */ /* 0x000fea0003800000 */
.L_x_2646:
[----:B------:R-:W-:Y:S05]  /*26730*/  BRA `(.L_x_2648) ;  /* 0xffffffdc007c7947 */ /* 0x000fea000383ffff */
.L_x_2532:
[----:B------:R-:W-:Y:S01]  /*26740*/  BSSY B0, `(.L_x_2649) ;  /* 0x0000006000007945 */ /* 0x000fe20003800000 */
[----:B------:R-:W-:-:S07]  /*26750*/  IMAD.MOV.U32 R15, RZ, RZ, -0x1 ;  /* 0xffffffffff0f7424 */ /* 0x000fce00078e00ff */
[----:B012---:R-:W-:Y:S05]  /*26760*/  WARPSYNC.COLLECTIVE R15, `(.L_x_2650) ;  /* 0x000000000f0c7348 */ /* 0x007fea0003c00000 */
[----:B------:R-:W-:Y:S02]  /*26770*/  ELECT P6, UR62, PT ;  /* 0x00000000003e782f */ /* 0x000fe400038c0000 */
[----:B------:R-:W-:Y:S01]  /*26780*/  MOV R14, UR62 ;  /* 0x0000003e000e7c02 */ /* 0x000fe20008000f00 */
[----:B012---:R-:W-:Y:S10]  /*26790*/  ENDCOLLECTIVE ;  /* 0x000000000000791b */ /* 0x007ff40003800000 */
.L_x_2650:
[----:B------:R-:W-:Y:S05]  /*267a0*/  BSYNC B0 ;  /* 0x0000000000007941 */ /* 0x000fea0003800000 */
.L_x_2649:
[----:B------:R-:W-:Y:S05]  /*267b0*/  BRA `(.L_x_2651) ;  /* 0xffffffdc00707947 */ /* 0x000fea000383ffff */
.L_x_2534:
[----:B-1----:R1:W2:Y:S02]  /*267c0*/  SYNCS.PHASECHK.TRANS64.TRYWAIT P0, [R6+URZ], R5 ;  /* 0x00000005060075a7 */ /* 0x0022a4000800017f */
[----:B--2---:R-:W-:Y:S05]  /*267d0*/  @!P0 NANOSLEEP.SYNCS 0x989680 ;  /* 0x009896800000895d */ /* 0x004fea0003900000 */
[----:B------:R-:W2:Y:S02]  /*267e0*/  @!P0 SYNCS.PHASECHK.TRANS64 P0, [R6+URZ], R5 ;  /* 0x00000005060085a7 */ /* 0x000ea4000800007f */
[----:B--2---:R-:W-:Y:S05]  /*267f0*/  @!P0 BRA `(.L_x_2534) ;  /* 0xfffffffc00f08947 */ /* 0x004fea000383ffff */
[----:B------:R-:W-:Y:S05]  /*26800*/  BRA `(.L_x_2652) ;  /* 0xffffffdc00ac7947 */ /* 0x000fea000383ffff */
.L_x_2535:
[----:B--2---:R2:W3:Y:S02]  /*26810*/  SYNCS.PHASECHK.TRANS64.TRYWAIT P0, [R7+URZ], R2 ;  /* 0x00000002070075a7 */ /* 0x0044e4000800017f */
[----:B---3--:R-:W-:Y:S05]  /*26820*/  @!P0 NANOSLEEP.SYNCS 0x989680 ;  /* 0x009896800000895d */ /* 0x008fea0003900000 */
[----:B------:R-:W3:Y:S02]  /*26830*/  @!P0 SYNCS.PHASECHK.TRANS64 P0, [R7+URZ], R2 ;  /* 0x00000002070085a7 */ /* 0x000ee4000800007f */
[----:B---3--:R-:W-:Y:S05]  /*26840*/  @!P0 BRA `(.L_x_2535) ;  /* 0xfffffffc00f08947 */ /* 0x008fea000383ffff */
[----:B------:R-:W-:Y:S05]  /*26850*/  BRA `(.L_x_2653) ;  /* 0xffffffdc00a07947 */ /* 0x000fea000383ffff */
.L_x_2537:
[----:B---3--:R3:W4:Y:S02]  /*26860*/  SYNCS.PHASECHK.TRANS64.TRYWAIT P0, [R4+URZ], R5 ;  /* 0x00000005040075a7 */ /* 0x008724000800017f */
[----:B----4-:R-:W-:Y:S05]  /*26870*/  @!P0 NANOSLEEP.SYNCS 0x989680 ;  /* 0x009896800000895d */ /* 0x010fea0003900000 */
[----:B------:R-:W4:Y:S02]  /*26880*/  @!P0 SYNCS.PHASECHK.TRANS64 P0, [R4+URZ], R5 ;  /* 0x00000005040085a7 */ /* 0x000f24000800007f */
[----:B----4-:R-:W-:Y:S05]  /*26890*/  @!P0 BRA `(.L_x_2537) ;  /* 0xfffffffc00f08947 */ /* 0x010fea000383ffff */
[----:B------:R-:W-:Y:S05]  /*268a0*/  BRA `(.L_x_2654) ;  /* 0xffffffdc00a87947 */ /* 0x000fea000383ffff */
.L_x_2655:
        /* <DEDUP_REMOVED lines=13> */
.L_x_2665:


//--------------------- .nv.global.init           --------------------------
	.section	.nv.global.init,"aw",@progbits
.nv.global.init:
	.type		$str$23,@object
	.size		$str$23,($str$24 - $str$23)
$str$23:
        /*0000*/ 	.byte	0x28, 0x61, 0x64, 0x64, 0x72, 0x65, 0x73, 0x73, 0x20, 0x26, 0x20, 0x6d, 0x61, 0x73, 0x6b, 0x29
        /*0010*/ 	.byte	0x20, 0x3d, 0x3d, 0x20, 0x30, 0x00
	.type		$str$24,@object
	.size		$str$24,(__unnamed_5 - $str$24)
$str$24:
        /*0016*/ 	.byte	0x2f, 0x74, 0x6d, 0x70, 0x2f, 0x6f, 0x73, 0x73, 0x5f, 0x6b, 0x65, 0x72, 0x6e, 0x65, 0x6c, 0x73
        /*0026*/ 	.byte	0x5f, 0x73, 0x72, 0x63, 0x2f, 0x66, 0x6c, 0x61, 0x73, 0x68, 0x5f, 0x61, 0x74, 0x74, 0x65, 0x6e
        /*0036*/ 	.byte	0x74, 0x69, 0x6f, 0x6e, 0x2f, 0x63, 0x73, 0x72, 0x63, 0x2f, 0x63, 0x75, 0x74, 0x6c, 0x61, 0x73
        /*0046*/ 	.byte	0x73, 0x2f, 0x69, 0x6e, 0x63, 0x6c, 0x75, 0x64, 0x65, 0x2f, 0x63, 0x75, 0x74, 0x65, 0x2f, 0x70
        /*0056*/ 	.byte	0x6f, 0x69, 0x6e, 0x74, 0x65, 0x72, 0x5f, 0x66, 0x6c, 0x61, 0x67, 0x67, 0x65, 0x64, 0x2e, 0x68
        /*0066*/ 	.byte	0x70, 0x70, 0x00
	.type		__unnamed_5,@object
	.size		__unnamed_5,(__unnamed_11 - __unnamed_5)
__unnamed_5:
        /* <DEDUP_REMOVED lines=25> */
	.type		__unnamed_11,@object
	.size		__unnamed_11,(__unnamed_6 - __unnamed_11)
__unnamed_11:
        /* <DEDUP_REMOVED lines=25> */
	.type		__unnamed_6,@object
	.size		__unnamed_6,(__unnamed_9 - __unnamed_6)
__unnamed_6:
        /* <DEDUP_REMOVED lines=25> */
	.type		__unnamed_9,@object
	.size		__unnamed_9,(__unnamed_3 - __unnamed_9)
__unnamed_9:
        /* <DEDUP_REMOVED lines=29> */
	.type		__unnamed_3,@object
	.size		__unnamed_3,(__unnamed_4 - __unnamed_3)
__unnamed_3:
        /* <DEDUP_REMOVED lines=29> */
	.type		__unnamed_4,@object
	.size		__unnamed_4,(__unnamed_8 - __unnamed_4)
__unnamed_4:
        /* <DEDUP_REMOVED lines=29> */
	.type		__unnamed_8,@object
	.size		__unnamed_8,(__unnamed_10 - __unnamed_8)
__unnamed_8:
        /* <DEDUP_REMOVED lines=29> */
	.type		__unnamed_10,@object
	.size		__unnamed_10,(__unnamed_2 - __unnamed_10)
__unnamed_10:
        /* <DEDUP_REMOVED lines=29> */
	.type		__unnamed_2,@object
	.size		__unnamed_2,(__unnamed_1 - __unnamed_2)
__unnamed_2:
        /* <DEDUP_REMOVED lines=29> */
	.type		__unnamed_1,@object
	.size		__unnamed_1,(__unnamed_7 - __unnamed_1)
__unnamed_1:
        /* <DEDUP_REMOVED lines=29> */
        /*11a5*/ 	.byte	0x5d, 0x00
	.type		__unnamed_7,@object
	.size		__unnamed_7,(.L_6 - __unnamed_7)
__unnamed_7:
        /* <DEDUP_REMOVED lines=30> */
.L_6:


//--------------------- .nv.shared._ZN7cutlass13device_kernelIN5flash11enable_sm90INS1_16FlashAttnFwdSm90INS1_25CollectiveMainloopFwdSm90ILi2EN4cute5tupleIJNS5_1CILi1EEES8_S8_EEENS6_IJNS7_ILi128EEESA_NS7_ILi192EEEEEELi128ENS_10bfloat16_tEfNS_4arch4Sm90ELb0ELb0ELb1ELb0ELb0ELb0ELb0ELb1ELb1ELb0ELb0ELb0EEENS1_21CollectiveEpilogueFwdINS6_IJSA_SA_SA_EEES9_SD_SF_Li256ELb0ELb0ELb0ELb0EEENS1_29StaticPersistentTileSchedulerILb0EEEEEEEEEvNT_6ParamsE --------------------------
	.section	.nv.shared._ZN7cutlass13device_kernelIN5flash11enable_sm90INS1_16FlashAttnFwdSm90INS1_25CollectiveMainloopFwdSm90ILi2EN4cute5tupleIJNS5_1CILi1EEES8_S8_EEENS6_IJNS7_ILi128EEESA_NS7_ILi192EEEEEELi128ENS_10bfloat16_tEfNS_4arch4Sm90ELb0ELb0ELb1ELb0ELb0ELb0ELb0ELb1ELb1ELb0ELb0ELb0EEENS1_21CollectiveEpilogueFwdINS6_IJSA_SA_SA_EEES9_SD_SF_Li256ELb0ELb0ELb0ELb0EEENS1_29StaticPersistentTileSchedulerILb0EEEEEEEEEvNT_6ParamsE,"aw",@nobits
	.sectionflags	@""
	.align	16
	.zero		1024


//--------------------- .nv.shared.reserved.0     --------------------------
	.section	.nv.shared.reserved.0,"aw",@nobits
	.weak		__nv_reservedSMEM_offset_0_alias
	.size		__nv_reservedSMEM_offset_0_alias, 0, 0
	.other		__nv_reservedSMEM_offset_0_alias,@"STO_CUDA_RESERVED_SHARED STV_DEFAULT"
__nv_reservedSMEM_offset_0_alias:
	.zero		0


//--------------------- .nv.global                --------------------------
	.section	.nv.global,"aw",@nobits
.nv.global:
	.type		_ZN78_INTERNAL_a2d7799c_42_flash_fwd_hdim192_128_bf16_softcap_sm90_cu_1d5d5cfe_31464cute1_E,@object
	.size		_ZN78_INTERNAL_a2d7799c_42_flash_fwd_hdim192_128_bf16_softcap_sm90_cu_1d5d5cfe_31464cute1_E,(_ZN78_INTERNAL_a2d7799c_42_flash_fwd_hdim192_128_bf16_softcap_sm90_cu_1d5d5cfe_31464cuda3std3__45__cpo6cbeginE - _ZN78_INTERNAL_a2d7799c_42_flash_fwd_hdim192_128_bf16_softcap_sm90_cu_1d5d5cfe_31464cute1_E)
_ZN78_INTERNAL_a2d7799c_42_flash_fwd_hdim192_128_bf16_softcap_sm90_cu_1d5d5cfe_31464cute1_E:
	.zero		1
	.type		_ZN78_INTERNAL_a2d7799c_42_flash_fwd_hdim192_128_bf16_softcap_sm90_cu_1d5d5cfe_31464cuda3std3__45__cpo6cbeginE,@object
	.size		_ZN78_INTERNAL_a2d7799c_42_flash_fwd_hdim192_128_bf16_softcap_sm90_cu_1d5d5cfe_31464cuda3std3__45__cpo6cbeginE,(_ZN78_INTERNAL_a2d7799c_42_flash_fwd_hdim192_128_bf16_softcap_sm90_cu_1d5d5cfe_31464cuda3std3__48in_placeE - _ZN78_INTERNAL_a2d7799c_42_flash_fwd_hdim192_128_bf16_softcap_sm90_cu_1d5d5cfe_31464cuda3std3__45__cpo6cbeginE)
_ZN78_INTERNAL_a2d7799c_42_flash_fwd_hdim192_128_bf16_softcap_sm90_cu_1d5d5cfe_31464cuda3std3__45__cpo6cbeginE:
	.zero		1
	.type		_ZN78_INTERNAL_a2d7799c_42_flash_fwd_hdim192_128_bf16_softcap_sm90_cu_1d5d5cfe_31464cuda3std3__48in_placeE,@object
	.size		_ZN78_INTERNAL_a2d7799c_42_flash_fwd_hdim192_128_bf16_softcap_sm90_cu_1d5d5cfe_31464cuda3std3__48in_placeE,(_ZN78_INTERNAL_a2d7799c_42_flash_fwd_hdim192_128_bf16_softcap_sm90_cu_1d5d5cfe_31464cuda3std6ranges3__45__cpo9iter_moveE - _ZN78_INTERNAL_a2d7799c_42_flash_fwd_hdim192_128_bf16_softcap_sm90_cu_1d5d5cfe_31464cuda3std3__48in_placeE)
_ZN78_INTERNAL_a2d7799c_42_flash_fwd_hdim192_128_bf16_softcap_sm90_cu_1d5d5cfe_31464cuda3std3__48in_placeE:
	.zero		1
	.type		_ZN78_INTERNAL_a2d7799c_42_flash_fwd_hdim192_128_bf16_softcap_sm90_cu_1d5d5cfe_31464cuda3std6ranges3__45__cpo9iter_moveE,@object
	.size		_ZN78_INTERNAL_a2d7799c_42_flash_fwd_hdim192_128_bf16_softcap_sm90_cu_1d5d5cfe_31464cuda3std6ranges3__45__cpo9iter_moveE,(_ZN78_INTERNAL_a2d7799c_42_flash_fwd_hdim192_128_bf16_softcap_sm90_cu_1d5d5cfe_31464cuda3std3__45__cpo5beginE - _ZN78_INTERNAL_a2d7799c_42_flash_fwd_hdim192_128_bf16_softcap_sm90_cu_1d5d5cfe_31464cuda3std6ranges3__45__cpo9iter_moveE)
_ZN78_INTERNAL_a2d7799c_42_flash_fwd_hdim192_128_bf16_softcap_sm90_cu_1d5d5cfe_31464cuda3std6ranges3__45__cpo9iter_moveE:
	.zero		1
	.type		_ZN78_INTERNAL_a2d7799c_42_flash_fwd_hdim192_128_bf16_softcap_sm90_cu_1d5d5cfe_31464cuda3std3__45__cpo5beginE,@object
	.size		_ZN78_INTERNAL_a2d7799c_42_flash_fwd_hdim192_128_bf16_softcap_sm90_cu_1d5d5cfe_31464cuda3std3__45__cpo5beginE,(_ZN78_INTERNAL_a2d7799c_42_flash_fwd_hdim192_128_bf16_softcap_sm90_cu_1d5d5cfe_31464cuda3std3__480_GLOBAL__N__a2d7799c_42_flash_fwd_hdim192_128_bf16_softcap_sm90_cu_1d5d5cfe_31466ignoreE - _ZN78_INTERNAL_a2d7799c_42_flash_fwd_hdim192_128_bf16_softcap_sm90_cu_1d5d5cfe_31464cuda3std3__45__cpo5beginE)
_ZN78_INTERNAL_a2d7799c_42_flash_fwd_hdim192_128_bf16_softcap_sm90_cu_1d5d5cfe_31464cuda3std3__45__cpo5beginE:
	.zero		1
	.type		_ZN78_INTERNAL_a2d7799c_42_flash_fwd_hdim192_128_bf16_softcap_sm90_cu_1d5d5cfe_31464cuda3std3__480_GLOBAL__N__a2d7799c_42_flash_fwd_hdim192_128_bf16_softcap_sm90_cu_1d5d5cfe_31466ignoreE,@object
	.size		_ZN78_INTERNAL_a2d7799c_42_flash_fwd_hdim192_128_bf16_softcap_sm90_cu_1d5d5cfe_31464cuda3std3__480_GLOBAL__N__a2d7799c_42_flash_fwd_hdim192_128_bf16_softcap_sm90_cu_1d5d5cfe_31466ignoreE,(_ZN78_INTERNAL_a2d7799c_42_flash_fwd_hdim192_128_bf16_softcap_sm90_cu_1d5d5cfe_31464cute7productE - _ZN78_INTERNAL_a2d7799c_42_flash_fwd_hdim192_128_bf16_softcap_sm90_cu_1d5d5cfe_31464cuda3std3__480_GLOBAL__N__a2d7799c_42_flash_fwd_hdim192_128_bf16_softcap_sm90_cu_1d5d5cfe_31466ignoreE)
_ZN78_INTERNAL_a2d7799c_42_flash_fwd_hdim192_128_bf16_softcap_sm90_cu_1d5d5cfe_31464cuda3std3__480_GLOBAL__N__a2d7799c_42_flash_fwd_hdim192_128_bf16_softcap_sm90_cu_1d5d5cfe_31466ignoreE:
	.zero		1
	.type		_ZN78_INTERNAL_a2d7799c_42_flash_fwd_hdim192_128_bf16_softcap_sm90_cu_1d5d5cfe_31464cute7productE,@object
	.size		_ZN78_INTERNAL_a2d7799c_42_flash_fwd_hdim192_128_bf16_softcap_sm90_cu_1d5d5cfe_31464cute7productE,(_ZN78_INTERNAL_a2d7799c_42_flash_fwd_hdim192_128_bf16_softcap_sm90_cu_1d5d5cfe_31464cuda3std3__45__cpo3endE - _ZN78_INTERNAL_a2d7799c_42_flash_fwd_hdim192_128_bf16_softcap_sm90_cu_1d5d5cfe_31464cute7productE)
_ZN78_INTERNAL_a2d7799c_42_flash_fwd_hdim192_128_bf16_softcap_sm90_cu_1d5d5cfe_31464cute7productE:
	.zero		1
	.type		_ZN78_INTERNAL_a2d7799c_42_flash_fwd_hdim192_128_bf16_softcap_sm90_cu_1d5d5cfe_31464cuda3std3__45__cpo3endE,@object
	.size		_ZN78_INTERNAL_a2d7799c_42_flash_fwd_hdim192_128_bf16_softcap_sm90_cu_1d5d5cfe_31464cuda3std3__45__cpo3endE,(_ZN78_INTERNAL_a2d7799c_42_flash_fwd_hdim192_128_bf16_softcap_sm90_cu_1d5d5cfe_31464cuda3std3__419piecewise_constructE - _ZN78_INTERNAL_a2d7799c_42_flash_fwd_hdim192_128_bf16_softcap_sm90_cu_1d5d5cfe_31464cuda3std3__45__cpo3endE)
_ZN78_INTERNAL_a2d7799c_42_flash_fwd_hdim192_128_bf16_softcap_sm90_cu_1d5d5cfe_31464cuda3std3__45__cpo3endE:
	.zero		1
	.type		_ZN78_INTERNAL_a2d7799c_42_flash_fwd_hdim192_128_bf16_softcap_sm90_cu_1d5d5cfe_31464cuda3std3__419piecewise_constructE,@object
	.size		_ZN78_INTERNAL_a2d7799c_42_flash_fwd_hdim192_128_bf16_softcap_sm90_cu_1d5d5cfe_31464cuda3std3__419piecewise_constructE,(_ZN78_INTERNAL_a2d7799c_42_flash_fwd_hdim192_128_bf16_softcap_sm90_cu_1d5d5cfe_31464cuda3std3__45__cpo4cendE - _ZN78_INTERNAL_a2d7799c_42_flash_fwd_hdim192_128_bf16_softcap_sm90_cu_1d5d5cfe_31464cuda3std3__419piecewise_constructE)
_ZN78_INTERNAL_a2d7799c_42_flash_fwd_hdim192_128_bf16_softcap_sm90_cu_1d5d5cfe_31464cuda3std3__419piecewise_constructE:
	.zero		1
	.type		_ZN78_INTERNAL_a2d7799c_42_flash_fwd_hdim192_128_bf16_softcap_sm90_cu_1d5d5cfe_31464cuda3std3__45__cpo4cendE,@object
	.size		_ZN78_INTERNAL_a2d7799c_42_flash_fwd_hdim192_128_bf16_softcap_sm90_cu_1d5d5cfe_31464cuda3std3__45__cpo4cendE,(_ZN78_INTERNAL_a2d7799c_42_flash_fwd_hdim192_128_bf16_softcap_sm90_cu_1d5d5cfe_31464cuda3std6ranges3__45__cpo4swapE - _ZN78_INTERNAL_a2d7799c_42_flash_fwd_hdim192_128_bf16_softcap_sm90_cu_1d5d5cfe_31464cuda3std3__45__cpo4cendE)
_ZN78_INTERNAL_a2d7799c_42_flash_fwd_hdim192_128_bf16_softcap_sm90_cu_1d5d5cfe_31464cuda3std3__45__cpo4cendE:
	.zero		1
	.type		_ZN78_INTERNAL_a2d7799c_42_flash_fwd_hdim192_128_bf16_softcap_sm90_cu_1d5d5cfe_31464cuda3std6ranges3__45__cpo4swapE,@object
	.size		_ZN78_INTERNAL_a2d7799c_42_flash_fwd_hdim192_128_bf16_softcap_sm90_cu_1d5d5cfe_31464cuda3std6ranges3__45__cpo4swapE,(.L_18 - _ZN78_INTERNAL_a2d7799c_42_flash_fwd_hdim192_128_bf16_softcap_sm90_cu_1d5d5cfe_31464cuda3std6ranges3__45__cpo4swapE)
_ZN78_INTERNAL_a2d7799c_42_flash_fwd_hdim192_128_bf16_softcap_sm90_cu_1d5d5cfe_31464cuda3std6ranges3__45__cpo4swapE:
	.zero		1
.L_18:


//--------------------- .nv.shared._ZN7cutlass13device_kernelIN5flash11enable_sm90INS1_16FlashAttnFwdSm90INS1_25CollectiveMainloopFwdSm90ILi2EN4cute5tupleIJNS5_1CILi2EEENS7_ILi1EEES9_EEENS6_IJNS7_ILi128EEESB_NS7_ILi192EEEEEELi128ENS_10bfloat16_tEfNS_4arch4Sm90ELb0ELb0ELb1ELb0ELb0ELb0ELb0ELb1ELb1ELb0ELb0ELb0EEENS1_21CollectiveEpilogueFwdINS6_IJSB_SB_SB_EEESA_SE_SG_Li256ELb0ELb0ELb0ELb0EEENS1_29StaticPersistentTileSchedulerILb0EEEEEEEEEvNT_6ParamsE --------------------------
	.section	.nv.shared._ZN7cutlass13device_kernelIN5flash11enable_sm90INS1_16FlashAttnFwdSm90INS1_25CollectiveMainloopFwdSm90ILi2EN4cute5tupleIJNS5_1CILi2EEENS7_ILi1EEES9_EEENS6_IJNS7_ILi128EEESB_NS7_ILi192EEEEEELi128ENS_10bfloat16_tEfNS_4arch4Sm90ELb0ELb0ELb1ELb0ELb0ELb0ELb0ELb1ELb1ELb0ELb0ELb0EEENS1_21CollectiveEpilogueFwdINS6_IJSB_SB_SB_EEESA_SE_SG_Li256ELb0ELb0ELb0ELb0EEENS1_29StaticPersistentTileSchedulerILb0EEEEEEEEEvNT_6ParamsE,"aw",@nobits
	.sectionflags	@""
	.align	16
	.zero		1024


//--------------------- .nv.shared._ZN7cutlass13device_kernelIN5flash11enable_sm90INS1_16FlashAttnFwdSm90INS1_25CollectiveMainloopFwdSm90ILi2EN4cute5tupleIJNS5_1CILi1EEES8_S8_EEENS6_IJNS7_ILi128EEESA_NS7_ILi192EEEEEELi128ENS_10bfloat16_tEfNS_4arch4Sm90ELb0ELb0ELb1ELb1ELb0ELb0ELb0ELb1ELb1ELb0ELb0ELb0EEENS1_21CollectiveEpilogueFwdINS6_IJSA_SA_SA_EEES9_SD_SF_Li256ELb1ELb0ELb0ELb0EEENS1_36VarlenDynamicPersistentTileSchedulerILi128ELi128ELi256ELi32ELb0ELb0ELb1ELb0ELb1ELb1EEEEEEEEEvNT_6ParamsE --------------------------
	.section	.nv.shared._ZN7cutlass13device_kernelIN5flash11enable_sm90INS1_16FlashAttnFwdSm90INS1_25CollectiveMainloopFwdSm90ILi2EN4cute5tupleIJNS5_1CILi1EEES8_S8_EEENS6_IJNS7_ILi128EEESA_NS7_ILi192EEEEEELi128ENS_10bfloat16_tEfNS_4arch4Sm90ELb0ELb0ELb1ELb1ELb0ELb0ELb0ELb1ELb1ELb0ELb0ELb0EEENS1_21CollectiveEpilogueFwdINS6_IJSA_SA_SA_EEES9_SD_SF_Li256ELb1ELb0ELb0ELb0EEENS1_36VarlenDynamicPersistentTileSchedulerILi128ELi128ELi256ELi32ELb0ELb0ELb1ELb0ELb1ELb1EEEEEEEEEvNT_6ParamsE,"aw",@nobits
	.sectionflags	@""
	.align	16
	.zero		1024


//--------------------- .nv.shared._ZN7cutlass13device_kernelIN5flash11enable_sm90INS1_16FlashAttnFwdSm90INS1_25CollectiveMainloopFwdSm90ILi2EN4cute5tupleIJNS5_1CILi1EEES8_S8_EEENS6_IJNS7_ILi128EEESA_NS7_ILi192EEEEEELi128ENS_10bfloat16_tEfNS_4arch4Sm90ELb0ELb0ELb1ELb1ELb0ELb1ELb0ELb1ELb1ELb0ELb0ELb0EEENS1_21CollectiveEpilogueFwdINS6_IJSA_SA_SA_EEES9_SD_SF_Li256ELb1ELb0ELb0ELb0EEENS1_36VarlenDynamicPersistentTileSchedulerILi128ELi128ELi256ELi32ELb0ELb0ELb1ELb0ELb1ELb1EEEEEEEEEvNT_6ParamsE --------------------------
	.section	.nv.shared._ZN7cutlass13device_kernelIN5flash11enable_sm90INS1_16FlashAttnFwdSm90INS1_25CollectiveMainloopFwdSm90ILi2EN4cute5tupleIJNS5_1CILi1EEES8_S8_EEENS6_IJNS7_ILi128EEESA_NS7_ILi192EEEEEELi128ENS_10bfloat16_tEfNS_4arch4Sm90ELb0ELb0ELb1ELb1ELb0ELb1ELb0ELb1ELb1ELb0ELb0ELb0EEENS1_21CollectiveEpilogueFwdINS6_IJSA_SA_SA_EEES9_SD_SF_Li256ELb1ELb0ELb0ELb0EEENS1_36VarlenDynamicPersistentTileSchedulerILi128ELi128ELi256ELi32ELb0ELb0ELb1ELb0ELb1ELb1EEEEEEEEEvNT_6ParamsE,"aw",@nobits
	.sectionflags	@""
	.align	16
	.zero		1024


//--------------------- .nv.shared._ZN7cutlass13device_kernelIN5flash11enable_sm90INS1_16FlashAttnFwdSm90INS1_25CollectiveMainloopFwdSm90ILi2EN4cute5tupleIJNS5_1CILi1EEES8_S8_EEENS6_IJNS7_ILi128EEENS7_ILi96EEENS7_ILi192EEEEEELi128ENS_10bfloat16_tEfNS_4arch4Sm90ELb0ELb1ELb1ELb0ELb0ELb0ELb0ELb1ELb1ELb0ELb0ELb0EEENS1_21CollectiveEpilogueFwdINS6_IJSA_SA_SB_EEES9_SE_SG_Li256ELb0ELb0ELb0ELb0EEENS1_30DynamicPersistentTileSchedulerILi256ELi32ELb0ELb0ELb1EEEEEEEEEvNT_6ParamsE --------------------------
	.section	.nv.shared._ZN7cutlass13device_kernelIN5flash11enable_sm90INS1_16FlashAttnFwdSm90INS1_25CollectiveMainloopFwdSm90ILi2EN4cute5tupleIJNS5_1CILi1EEES8_S8_EEENS6_IJNS7_ILi128EEENS7_ILi96EEENS7_ILi192EEEEEELi128ENS_10bfloat16_tEfNS_4arch4Sm90ELb0ELb1ELb1ELb0ELb0ELb0ELb0ELb1ELb1ELb0ELb0ELb0EEENS1_21CollectiveEpilogueFwdINS6_IJSA_SA_SB_EEES9_SE_SG_Li256ELb0ELb0ELb0ELb0EEENS1_30DynamicPersistentTileSchedulerILi256ELi32ELb0ELb0ELb1EEEEEEEEEvNT_6ParamsE,"aw",@nobits
	.sectionflags	@""
	.align	16
	.zero		1024


//--------------------- .nv.shared._ZN7cutlass13device_kernelIN5flash11enable_sm90INS1_16FlashAttnFwdSm90INS1_25CollectiveMainloopFwdSm90ILi2EN4cute5tupleIJNS5_1CILi1EEES8_S8_EEENS6_IJNS7_ILi128EEENS7_ILi96EEENS7_ILi192EEEEEELi128ENS_10bfloat16_tEfNS_4arch4Sm90ELb0ELb1ELb1ELb1ELb0ELb0ELb0ELb1ELb1ELb0ELb0ELb0EEENS1_21CollectiveEpilogueFwdINS6_IJSA_SA_SB_EEES9_SE_SG_Li256ELb1ELb0ELb0ELb0EEENS1_36VarlenDynamicPersistentTileSchedulerILi128ELi96ELi256ELi32ELb0ELb0ELb1ELb1ELb0ELb1EEEEEEEEEvNT_6ParamsE --------------------------
	.section	.nv.shared._ZN7cutlass13device_kernelIN5flash11enable_sm90INS1_16FlashAttnFwdSm90INS1_25CollectiveMainloopFwdSm90ILi2EN4cute5tupleIJNS5_1CILi1EEES8_S8_EEENS6_IJNS7_ILi128EEENS7_ILi96EEENS7_ILi192EEEEEELi128ENS_10bfloat16_tEfNS_4arch4Sm90ELb0ELb1ELb1ELb1ELb0ELb0ELb0ELb1ELb1ELb0ELb0ELb0EEENS1_21CollectiveEpilogueFwdINS6_IJSA_SA_SB_EEES9_SE_SG_Li256ELb1ELb0ELb0ELb0EEENS1_36VarlenDynamicPersistentTileSchedulerILi128ELi96ELi256ELi32ELb0ELb0ELb1ELb1ELb0ELb1EEEEEEEEEvNT_6ParamsE,"aw",@nobits
	.sectionflags	@""
	.align	16
	.zero		1024


//--------------------- .nv.shared._ZN7cutlass13device_kernelIN5flash11enable_sm90INS1_16FlashAttnFwdSm90INS1_25CollectiveMainloopFwdSm90ILi2EN4cute5tupleIJNS5_1CILi1EEES8_S8_EEENS6_IJNS7_ILi128EEENS7_ILi96EEENS7_ILi192EEEEEELi128ENS_10bfloat16_tEfNS_4arch4Sm90ELb0ELb1ELb1ELb1ELb0ELb1ELb0ELb1ELb1ELb0ELb0ELb0EEENS1_21CollectiveEpilogueFwdINS6_IJSA_SA_SB_EEES9_SE_SG_Li256ELb1ELb0ELb0ELb0EEENS1_36VarlenDynamicPersistentTileSchedulerILi128ELi96ELi256ELi32ELb0ELb0ELb1ELb1ELb0ELb1EEEEEEEEEvNT_6ParamsE --------------------------
	.section	.nv.shared._ZN7cutlass13device_kernelIN5flash11enable_sm90INS1_16FlashAttnFwdSm90INS1_25CollectiveMainloopFwdSm90ILi2EN4cute5tupleIJNS5_1CILi1EEES8_S8_EEENS6_IJNS7_ILi128EEENS7_ILi96EEENS7_ILi192EEEEEELi128ENS_10bfloat16_tEfNS_4arch4Sm90ELb0ELb1ELb1ELb1ELb0ELb1ELb0ELb1ELb1ELb0ELb0ELb0EEENS1_21CollectiveEpilogueFwdINS6_IJSA_SA_SB_EEES9_SE_SG_Li256ELb1ELb0ELb0ELb0EEENS1_36VarlenDynamicPersistentTileSchedulerILi128ELi96ELi256ELi32ELb0ELb0ELb1ELb1ELb0ELb1EEEEEEEEEvNT_6ParamsE,"aw",@nobits
	.sectionflags	@""
	.align	16
	.zero		1024


//--------------------- .nv.shared._ZN7cutlass13device_kernelIN5flash11enable_sm90INS1_16FlashAttnFwdSm90INS1_25CollectiveMainloopFwdSm90ILi2EN4cute5tupleIJNS5_1CILi1EEES8_S8_EEENS6_IJNS7_ILi128EEESA_NS7_ILi192EEEEEELi128ENS_10bfloat16_tEfNS_4arch4Sm90ELb1ELb0ELb1ELb0ELb0ELb0ELb0ELb1ELb1ELb0ELb0ELb0EEENS1_21CollectiveEpilogueFwdINS6_IJSA_SA_SA_EEES9_SD_SF_Li256ELb0ELb0ELb0ELb0EEENS1_30DynamicPersistentTileSchedulerILi256ELi32ELb0ELb0ELb1EEEEEEEEEvNT_6ParamsE --------------------------
	.section	.nv.shared._ZN7cutlass13device_kernelIN5flash11enable_sm90INS1_16FlashAttnFwdSm90INS1_25CollectiveMainloopFwdSm90ILi2EN4cute5tupleIJNS5_1CILi1EEES8_S8_EEENS6_IJNS7_ILi128EEESA_NS7_ILi192EEEEEELi128ENS_10bfloat16_tEfNS_4arch4Sm90ELb1ELb0ELb1ELb0ELb0ELb0ELb0ELb1ELb1ELb0ELb0ELb0EEENS1_21CollectiveEpilogueFwdINS6_IJSA_SA_SA_EEES9_SD_SF_Li256ELb0ELb0ELb0ELb0EEENS1_30DynamicPersistentTileSchedulerILi256ELi32ELb0ELb0ELb1EEEEEEEEEvNT_6ParamsE,"aw",@nobits
	.sectionflags	@""
	.align	16
	.zero		1024


//--------------------- .nv.shared._ZN7cutlass13device_kernelIN5flash11enable_sm90INS1_16FlashAttnFwdSm90INS1_25CollectiveMainloopFwdSm90ILi2EN4cute5tupleIJNS5_1CILi1EEES8_S8_EEENS6_IJNS7_ILi128EEESA_NS7_ILi192EEEEEELi128ENS_10bfloat16_tEfNS_4arch4Sm90ELb1ELb0ELb1ELb1ELb0ELb0ELb0ELb1ELb1ELb0ELb0ELb0EEENS1_21CollectiveEpilogueFwdINS6_IJSA_SA_SA_EEES9_SD_SF_Li256ELb1ELb0ELb0ELb0EEENS1_36VarlenDynamicPersistentTileSchedulerILi128ELi128ELi256ELi32ELb0ELb0ELb1ELb1ELb1ELb1EEEEEEEEEvNT_6ParamsE --------------------------
	.section	.nv.shared._ZN7cutlass13device_kernelIN5flash11enable_sm90INS1_16FlashAttnFwdSm90INS1_25CollectiveMainloopFwdSm90ILi2EN4cute5tupleIJNS5_1CILi1EEES8_S8_EEENS6_IJNS7_ILi128EEESA_NS7_ILi192EEEEEELi128ENS_10bfloat16_tEfNS_4arch4Sm90ELb1ELb0ELb1ELb1ELb0ELb0ELb0ELb1ELb1ELb0ELb0ELb0EEENS1_21CollectiveEpilogueFwdINS6_IJSA_SA_SA_EEES9_SD_SF_Li256ELb1ELb0ELb0ELb0EEENS1_36VarlenDynamicPersistentTileSchedulerILi128ELi128ELi256ELi32ELb0ELb0ELb1ELb1ELb1ELb1EEEEEEEEEvNT_6ParamsE,"aw",@nobits
	.sectionflags	@""
	.align	16
	.zero		1024


//--------------------- .nv.shared._ZN7cutlass13device_kernelIN5flash11enable_sm90INS1_16FlashAttnFwdSm90INS1_25CollectiveMainloopFwdSm90ILi2EN4cute5tupleIJNS5_1CILi1EEES8_S8_EEENS6_IJNS7_ILi128EEESA_NS7_ILi192EEEEEELi128ENS_10bfloat16_tEfNS_4arch4Sm90ELb1ELb0ELb1ELb1ELb0ELb1ELb0ELb1ELb1ELb0ELb0ELb0EEENS1_21CollectiveEpilogueFwdINS6_IJSA_SA_SA_EEES9_SD_SF_Li256ELb1ELb0ELb0ELb0EEENS1_36VarlenDynamicPersistentTileSchedulerILi128ELi128ELi256ELi32ELb0ELb0ELb1ELb1ELb1ELb1EEEEEEEEEvNT_6ParamsE --------------------------
	.section	.nv.shared._ZN7cutlass13device_kernelIN5flash11enable_sm90INS1_16FlashAttnFwdSm90INS1_25CollectiveMainloopFwdSm90ILi2EN4cute5tupleIJNS5_1CILi1EEES8_S8_EEENS6_IJNS7_ILi128EEESA_NS7_ILi192EEEEEELi128ENS_10bfloat16_tEfNS_4arch4Sm90ELb1ELb0ELb1ELb1ELb0ELb1ELb0ELb1ELb1ELb0ELb0ELb0EEENS1_21CollectiveEpilogueFwdINS6_IJSA_SA_SA_EEES9_SD_SF_Li256ELb1ELb0ELb0ELb0EEENS1_36VarlenDynamicPersistentTileSchedulerILi128ELi128ELi256ELi32ELb0ELb0ELb1ELb1ELb1ELb1EEEEEEEEEvNT_6ParamsE,"aw",@nobits
	.sectionflags	@""
	.align	16
	.zero		1024


//--------------------- .nv.constant0._ZN7cutlass13device_kernelIN5flash11enable_sm90INS1_16FlashAttnFwdSm90INS1_25CollectiveMainloopFwdSm90ILi2EN4cute5tupleIJNS5_1CILi1EEES8_S8_EEENS6_IJNS7_ILi128EEESA_NS7_ILi192EEEEEELi128ENS_10bfloat16_tEfNS_4arch4Sm90ELb0ELb0ELb1ELb0ELb0ELb0ELb0ELb1ELb1ELb0ELb0ELb0EEENS1_21CollectiveEpilogueFwdINS6_IJSA_SA_SA_EEES9_SD_SF_Li256ELb0ELb0ELb0ELb0EEENS1_29StaticPersistentTileSchedulerILb0EEEEEEEEEvNT_6ParamsE --------------------------
	.section	.nv.constant0._ZN7cutlass13device_kernelIN5flash11enable_sm90INS1_16FlashAttnFwdSm90INS1_25CollectiveMainloopFwdSm90ILi2EN4cute5tupleIJNS5_1CILi1EEES8_S8_EEENS6_IJNS7_ILi128EEESA_NS7_ILi192EEEEEELi128ENS_10bfloat16_tEfNS_4arch4Sm90ELb0ELb0ELb1ELb0ELb0ELb0ELb0ELb1ELb1ELb0ELb0ELb0EEENS1_21CollectiveEpilogueFwdINS6_IJSA_SA_SA_EEES9_SD_SF_Li256ELb0ELb0ELb0ELb0EEENS1_29StaticPersistentTileSchedulerILb0EEEEEEEEEvNT_6ParamsE,"a",@progbits
	.sectionflags	@""
	.align	4
.nv.constant0._ZN7cutlass13device_kernelIN5flash11enable_sm90INS1_16FlashAttnFwdSm90INS1_25CollectiveMainloopFwdSm90ILi2EN4cute5tupleIJNS5_1CILi1EEES8_S8_EEENS6_IJNS7_ILi128EEESA_NS7_ILi192EEEEEELi128ENS_10bfloat16_tEfNS_4arch4Sm90ELb0ELb0ELb1ELb0ELb0ELb0ELb0ELb1ELb1ELb0ELb0ELb0EEENS1_21CollectiveEpilogueFwdINS6_IJSA_SA_SA_EEES9_SD_SF_Li256ELb0ELb0ELb0ELb0EEENS1_29StaticPersistentTileSchedulerILb0EEEEEEEEEvNT_6ParamsE:
	.zero		3584


//--------------------- .nv.constant0._ZN7cutlass13device_kernelIN5flash11enable_sm90INS1_16FlashAttnFwdSm90INS1_25CollectiveMainloopFwdSm90ILi2EN4cute5tupleIJNS5_1CILi2EEENS7_ILi1EEES9_EEENS6_IJNS7_ILi128EEESB_NS7_ILi192EEEEEELi128ENS_10bfloat16_tEfNS_4arch4Sm90ELb0ELb0ELb1ELb0ELb0ELb0ELb0ELb1ELb1ELb0ELb0ELb0EEENS1_21CollectiveEpilogueFwdINS6_IJSB_SB_SB_EEESA_SE_SG_Li256ELb0ELb0ELb0ELb0EEENS1_29StaticPersistentTileSchedulerILb0EEEEEEEEEvNT_6ParamsE --------------------------
	.section	.nv.constant0._ZN7cutlass13device_kernelIN5flash11enable_sm90INS1_16FlashAttnFwdSm90INS1_25CollectiveMainloopFwdSm90ILi2EN4cute5tupleIJNS5_1CILi2EEENS7_ILi1EEES9_EEENS6_IJNS7_ILi128EEESB_NS7_ILi192EEEEEELi128ENS_10bfloat16_tEfNS_4arch4Sm90ELb0ELb0ELb1ELb0ELb0ELb0ELb0ELb1ELb1ELb0ELb0ELb0EEENS1_21CollectiveEpilogueFwdINS6_IJSB_SB_SB_EEESA_SE_SG_Li256ELb0ELb0ELb0ELb0EEENS1_29StaticPersistentTileSchedulerILb0EEEEEEEEEvNT_6ParamsE,"a",@progbits
	.sectionflags	@""
	.align	4
.nv.constant0._ZN7cutlass13device_kernelIN5flash11enable_sm90INS1_16FlashAttnFwdSm90INS1_25CollectiveMainloopFwdSm90ILi2EN4cute5tupleIJNS5_1CILi2EEENS7_ILi1EEES9_EEENS6_IJNS7_ILi128EEESB_NS7_ILi192EEEEEELi128ENS_10bfloat16_tEfNS_4arch4Sm90ELb0ELb0ELb1ELb0ELb0ELb0ELb0ELb1ELb1ELb0ELb0ELb0EEENS1_21CollectiveEpilogueFwdINS6_IJSB_SB_SB_EEESA_SE_SG_Li256ELb0ELb0ELb0ELb0EEENS1_29StaticPersistentTileSchedulerILb0EEEEEEEEEvNT_6ParamsE:
	.zero		3584


//--------------------- .nv.constant0._ZN7cutlass13device_kernelIN5flash11enable_sm90INS1_16FlashAttnFwdSm90INS1_25CollectiveMainloopFwdSm90ILi2EN4cute5tupleIJNS5_1CILi1EEES8_S8_EEENS6_IJNS7_ILi128EEESA_NS7_ILi192EEEEEELi128ENS_10bfloat16_tEfNS_4arch4Sm90ELb0ELb0ELb1ELb1ELb0ELb0ELb0ELb1ELb1ELb0ELb0ELb0EEENS1_21CollectiveEpilogueFwdINS6_IJSA_SA_SA_EEES9_SD_SF_Li256ELb1ELb0ELb0ELb0EEENS1_36VarlenDynamicPersistentTileSchedulerILi128ELi128ELi256ELi32ELb0ELb0ELb1ELb0ELb1ELb1EEEEEEEEEvNT_6ParamsE --------------------------
	.section	.nv.constant0._ZN7cutlass13device_kernelIN5flash11enable_sm90INS1_16FlashAttnFwdSm90INS1_25CollectiveMainloopFwdSm90ILi2EN4cute5tupleIJNS5_1CILi1EEES8_S8_EEENS6_IJNS7_ILi128EEESA_NS7_ILi192EEEEEELi128ENS_10bfloat16_tEfNS_4arch4Sm90ELb0ELb0ELb1ELb1ELb0ELb0ELb0ELb1ELb1ELb0ELb0ELb0EEENS1_21CollectiveEpilogueFwdINS6_IJSA_SA_SA_EEES9_SD_SF_Li256ELb1ELb0ELb0ELb0EEENS1_36VarlenDynamicPersistentTileSchedulerILi128ELi128ELi256ELi32ELb0ELb0ELb1ELb0ELb1ELb1EEEEEEEEEvNT_6ParamsE,"a",@progbits
	.sectionflags	@""
	.align	4
.nv.constant0._ZN7cutlass13device_kernelIN5flash11enable_sm90INS1_16FlashAttnFwdSm90INS1_25CollectiveMainloopFwdSm90ILi2EN4cute5tupleIJNS5_1CILi1EEES8_S8_EEENS6_IJNS7_ILi128EEESA_NS7_ILi192EEEEEELi128ENS_10bfloat16_tEfNS_4arch4Sm90ELb0ELb0ELb1ELb1ELb0ELb0ELb0ELb1ELb1ELb0ELb0ELb0EEENS1_21CollectiveEpilogueFwdINS6_IJSA_SA_SA_EEES9_SD_SF_Li256ELb1ELb0ELb0ELb0EEENS1_36VarlenDynamicPersistentTileSchedulerILi128ELi128ELi256ELi32ELb0ELb0ELb1ELb0ELb1ELb1EEEEEEEEEvNT_6ParamsE:
	.zero		3200


//--------------------- .nv.constant0._ZN7cutlass13device_kernelIN5flash11enable_sm90INS1_16FlashAttnFwdSm90INS1_25CollectiveMainloopFwdSm90ILi2EN4cute5tupleIJNS5_1CILi1EEES8_S8_EEENS6_IJNS7_ILi128EEESA_NS7_ILi192EEEEEELi128ENS_10bfloat16_tEfNS_4arch4Sm90ELb0ELb0ELb1ELb1ELb0ELb1ELb0ELb1ELb1ELb0ELb0ELb0EEENS1_21CollectiveEpilogueFwdINS6_IJSA_SA_SA_EEES9_SD_SF_Li256ELb1ELb0ELb0ELb0EEENS1_36VarlenDynamicPersistentTileSchedulerILi128ELi128ELi256ELi32ELb0ELb0ELb1ELb0ELb1ELb1EEEEEEEEEvNT_6ParamsE --------------------------
	.section	.nv.constant0._ZN7cutlass13device_kernelIN5flash11enable_sm90INS1_16FlashAttnFwdSm90INS1_25CollectiveMainloopFwdSm90ILi2EN4cute5tupleIJNS5_1CILi1EEES8_S8_EEENS6_IJNS7_ILi128EEESA_NS7_ILi192EEEEEELi128ENS_10bfloat16_tEfNS_4arch4Sm90ELb0ELb0ELb1ELb1ELb0ELb1ELb0ELb1ELb1ELb0ELb0ELb0EEENS1_21CollectiveEpilogueFwdINS6_IJSA_SA_SA_EEES9_SD_SF_Li256ELb1ELb0ELb0ELb0EEENS1_36VarlenDynamicPersistentTileSchedulerILi128ELi128ELi256ELi32ELb0ELb0ELb1ELb0ELb1ELb1EEEEEEEEEvNT_6ParamsE,"a",@progbits
	.sectionflags	@""
	.align	4
.nv.constant0._ZN7cutlass13device_kernelIN5flash11enable_sm90INS1_16FlashAttnFwdSm90INS1_25CollectiveMainloopFwdSm90ILi2EN4cute5tupleIJNS5_1CILi1EEES8_S8_EEENS6_IJNS7_ILi128EEESA_NS7_ILi192EEEEEELi128ENS_10bfloat16_tEfNS_4arch4Sm90ELb0ELb0ELb1ELb1ELb0ELb1ELb0ELb1ELb1ELb0ELb0ELb0EEENS1_21CollectiveEpilogueFwdINS6_IJSA_SA_SA_EEES9_SD_SF_Li256ELb1ELb0ELb0ELb0EEENS1_36VarlenDynamicPersistentTileSchedulerILi128ELi128ELi256ELi32ELb0ELb0ELb1ELb0ELb1ELb1EEEEEEEEEvNT_6ParamsE:
	.zero		3200


//--------------------- .nv.constant0._ZN7cutlass13device_kernelIN5flash11enable_sm90INS1_16FlashAttnFwdSm90INS1_25CollectiveMainloopFwdSm90ILi2EN4cute5tupleIJNS5_1CILi1EEES8_S8_EEENS6_IJNS7_ILi128EEENS7_ILi96EEENS7_ILi192EEEEEELi128ENS_10bfloat16_tEfNS_4arch4Sm90ELb0ELb1ELb1ELb0ELb0ELb0ELb0ELb1ELb1ELb0ELb0ELb0EEENS1_21CollectiveEpilogueFwdINS6_IJSA_SA_SB_EEES9_SE_SG_Li256ELb0ELb0ELb0ELb0EEENS1_30DynamicPersistentTileSchedulerILi256ELi32ELb0ELb0ELb1EEEEEEEEEvNT_6ParamsE --------------------------
	.section	.nv.constant0._ZN7cutlass13device_kernelIN5flash11enable_sm90INS1_16FlashAttnFwdSm90INS1_25CollectiveMainloopFwdSm90ILi2EN4cute5tupleIJNS5_1CILi1EEES8_S8_EEENS6_IJNS7_ILi128EEENS7_ILi96EEENS7_ILi192EEEEEELi128ENS_10bfloat16_tEfNS_4arch4Sm90ELb0ELb1ELb1ELb0ELb0ELb0ELb0ELb1ELb1ELb0ELb0ELb0EEENS1_21CollectiveEpilogueFwdINS6_IJSA_SA_SB_EEES9_SE_SG_Li256ELb0ELb0ELb0ELb0EEENS1_30DynamicPersistentTileSchedulerILi256ELi32ELb0ELb0ELb1EEEEEEEEEvNT_6ParamsE,"a",@progbits
	.sectionflags	@""
	.align	4
.nv.constant0._ZN7cutlass13device_kernelIN5flash11enable_sm90INS1_16FlashAttnFwdSm90INS1_25CollectiveMainloopFwdSm90ILi2EN4cute5tupleIJNS5_1CILi1EEES8_S8_EEENS6_IJNS7_ILi128EEENS7_ILi96EEENS7_ILi192EEEEEELi128ENS_10bfloat16_tEfNS_4arch4Sm90ELb0ELb1ELb1ELb0ELb0ELb0ELb0ELb1ELb1ELb0ELb0ELb0EEENS1_21CollectiveEpilogueFwdINS6_IJSA_SA_SB_EEES9_SE_SG_Li256ELb0ELb0ELb0ELb0EEENS1_30DynamicPersistentTileSchedulerILi256ELi32ELb0ELb0ELb1EEEEEEEEEvNT_6ParamsE:
	.zero		3584


//--------------------- .nv.constant0._ZN7cutlass13device_kernelIN5flash11enable_sm90INS1_16FlashAttnFwdSm90INS1_25CollectiveMainloopFwdSm90ILi2EN4cute5tupleIJNS5_1CILi1EEES8_S8_EEENS6_IJNS7_ILi128EEENS7_ILi96EEENS7_ILi192EEEEEELi128ENS_10bfloat16_tEfNS_4arch4Sm90ELb0ELb1ELb1ELb1ELb0ELb0ELb0ELb1ELb1ELb0ELb0ELb0EEENS1_21CollectiveEpilogueFwdINS6_IJSA_SA_SB_EEES9_SE_SG_Li256ELb1ELb0ELb0ELb0EEENS1_36VarlenDynamicPersistentTileSchedulerILi128ELi96ELi256ELi32ELb0ELb0ELb1ELb1ELb0ELb1EEEEEEEEEvNT_6ParamsE --------------------------
	.section	.nv.constant0._ZN7cutlass13device_kernelIN5flash11enable_sm90INS1_16FlashAttnFwdSm90INS1_25CollectiveMainloopFwdSm90ILi2EN4cute5tupleIJNS5_1CILi1EEES8_S8_EEENS6_IJNS7_ILi128EEENS7_ILi96EEENS7_ILi192EEEEEELi128ENS_10bfloat16_tEfNS_4arch4Sm90ELb0ELb1ELb1ELb1ELb0ELb0ELb0ELb1ELb1ELb0ELb0ELb0EEENS1_21CollectiveEpilogueFwdINS6_IJSA_SA_SB_EEES9_SE_SG_Li256ELb1ELb0ELb0ELb0EEENS1_36VarlenDynamicPersistentTileSchedulerILi128ELi96ELi256ELi32ELb0ELb0ELb1ELb1ELb0ELb1EEEEEEEEEvNT_6ParamsE,"a",@progbits
	.sectionflags	@""
	.align	4
.nv.constant0._ZN7cutlass13device_kernelIN5flash11enable_sm90INS1_16FlashAttnFwdSm90INS1_25CollectiveMainloopFwdSm90ILi2EN4cute5tupleIJNS5_1CILi1EEES8_S8_EEENS6_IJNS7_ILi128EEENS7_ILi96EEENS7_ILi192EEEEEELi128ENS_10bfloat16_tEfNS_4arch4Sm90ELb0ELb1ELb1ELb1ELb0ELb0ELb0ELb1ELb1ELb0ELb0ELb0EEENS1_21CollectiveEpilogueFwdINS6_IJSA_SA_SB_EEES9_SE_SG_Li256ELb1ELb0ELb0ELb0EEENS1_36VarlenDynamicPersistentTileSchedulerILi128ELi96ELi256ELi32ELb0ELb0ELb1ELb1ELb0ELb1EEEEEEEEEvNT_6ParamsE:
	.zero		3200


//--------------------- .nv.constant0._ZN7cutlass13device_kernelIN5flash11enable_sm90INS1_16FlashAttnFwdSm90INS1_25CollectiveMainloopFwdSm90ILi2EN4cute5tupleIJNS5_1CILi1EEES8_S8_EEENS6_IJNS7_ILi128EEENS7_ILi96EEENS7_ILi192EEEEEELi128ENS_10bfloat16_tEfNS_4arch4Sm90ELb0ELb1ELb1ELb1ELb0ELb1ELb0ELb1ELb1ELb0ELb0ELb0EEENS1_21CollectiveEpilogueFwdINS6_IJSA_SA_SB_EEES9_SE_SG_Li256ELb1ELb0ELb0ELb0EEENS1_36VarlenDynamicPersistentTileSchedulerILi128ELi96ELi256ELi32ELb0ELb0ELb1ELb1ELb0ELb1EEEEEEEEEvNT_6ParamsE --------------------------
	.section	.nv.constant0._ZN7cutlass13device_kernelIN5flash11enable_sm90INS1_16FlashAttnFwdSm90INS1_25CollectiveMainloopFwdSm90ILi2EN4cute5tupleIJNS5_1CILi1EEES8_S8_EEENS6_IJNS7_ILi128EEENS7_ILi96EEENS7_ILi192EEEEEELi128ENS_10bfloat16_tEfNS_4arch4Sm90ELb0ELb1ELb1ELb1ELb0ELb1ELb0ELb1ELb1ELb0ELb0ELb0EEENS1_21CollectiveEpilogueFwdINS6_IJSA_SA_SB_EEES9_SE_SG_Li256ELb1ELb0ELb0ELb0EEENS1_36VarlenDynamicPersistentTileSchedulerILi128ELi96ELi256ELi32ELb0ELb0ELb1ELb1ELb0ELb1EEEEEEEEEvNT_6ParamsE,"a",@progbits
	.sectionflags	@""
	.align	4
.nv.constant0._ZN7cutlass13device_kernelIN5flash11enable_sm90INS1_16FlashAttnFwdSm90INS1_25CollectiveMainloopFwdSm90ILi2EN4cute5tupleIJNS5_1CILi1EEES8_S8_EEENS6_IJNS7_ILi128EEENS7_ILi96EEENS7_ILi192EEEEEELi128ENS_10bfloat16_tEfNS_4arch4Sm90ELb0ELb1ELb1ELb1ELb0ELb1ELb0ELb1ELb1ELb0ELb0ELb0EEENS1_21CollectiveEpilogueFwdINS6_IJSA_SA_SB_EEES9_SE_SG_Li256ELb1ELb0ELb0ELb0EEENS1_36VarlenDynamicPersistentTileSchedulerILi128ELi96ELi256ELi32ELb0ELb0ELb1ELb1ELb0ELb1EEEEEEEEEvNT_6ParamsE:
	.zero		3200


//--------------------- .nv.constant0._ZN7cutlass13device_kernelIN5flash11enable_sm90INS1_16FlashAttnFwdSm90INS1_25CollectiveMainloopFwdSm90ILi2EN4cute5tupleIJNS5_1CILi1EEES8_S8_EEENS6_IJNS7_ILi128EEESA_NS7_ILi192EEEEEELi128ENS_10bfloat16_tEfNS_4arch4Sm90ELb1ELb0ELb1ELb0ELb0ELb0ELb0ELb1ELb1ELb0ELb0ELb0EEENS1_21CollectiveEpilogueFwdINS6_IJSA_SA_SA_EEES9_SD_SF_Li256ELb0ELb0ELb0ELb0EEENS1_30DynamicPersistentTileSchedulerILi256ELi32ELb0ELb0ELb1EEEEEEEEEvNT_6ParamsE --------------------------
	.section	.nv.constant0._ZN7cutlass13device_kernelIN5flash11enable_sm90INS1_16FlashAttnFwdSm90INS1_25CollectiveMainloopFwdSm90ILi2EN4cute5tupleIJNS5_1CILi1EEES8_S8_EEENS6_IJNS7_ILi128EEESA_NS7_ILi192EEEEEELi128ENS_10bfloat16_tEfNS_4arch4Sm90ELb1ELb0ELb1ELb0ELb0ELb0ELb0ELb1ELb1ELb0ELb0ELb0EEENS1_21CollectiveEpilogueFwdINS6_IJSA_SA_SA_EEES9_SD_SF_Li256ELb0ELb0ELb0ELb0EEENS1_30DynamicPersistentTileSchedulerILi256ELi32ELb0ELb0ELb1EEEEEEEEEvNT_6ParamsE,"a",@progbits
	.sectionflags	@""
	.align	4
.nv.constant0._ZN7cutlass13device_kernelIN5flash11enable_sm90INS1_16FlashAttnFwdSm90INS1_25CollectiveMainloopFwdSm90ILi2EN4cute5tupleIJNS5_1CILi1EEES8_S8_EEENS6_IJNS7_ILi128EEESA_NS7_ILi192EEEEEELi128ENS_10bfloat16_tEfNS_4arch4Sm90ELb1ELb0ELb1ELb0ELb0ELb0ELb0ELb1ELb1ELb0ELb0ELb0EEENS1_21CollectiveEpilogueFwdINS6_IJSA_SA_SA_EEES9_SD_SF_Li256ELb0ELb0ELb0ELb0EEENS1_30DynamicPersistentTileSchedulerILi256ELi32ELb0ELb0ELb1EEEEEEEEEvNT_6ParamsE:
	.zero		3584


//--------------------- .nv.constant0._ZN7cutlass13device_kernelIN5flash11enable_sm90INS1_16FlashAttnFwdSm90INS1_25CollectiveMainloopFwdSm90ILi2EN4cute5tupleIJNS5_1CILi1EEES8_S8_EEENS6_IJNS7_ILi128EEESA_NS7_ILi192EEEEEELi128ENS_10bfloat16_tEfNS_4arch4Sm90ELb1ELb0ELb1ELb1ELb0ELb0ELb0ELb1ELb1ELb0ELb0ELb0EEENS1_21CollectiveEpilogueFwdINS6_IJSA_SA_SA_EEES9_SD_SF_Li256ELb1ELb0ELb0ELb0EEENS1_36VarlenDynamicPersistentTileSchedulerILi128ELi128ELi256ELi32ELb0ELb0ELb1ELb1ELb1ELb1EEEEEEEEEvNT_6ParamsE --------------------------
	.section	.nv.constant0._ZN7cutlass13device_kernelIN5flash11enable_sm90INS1_16FlashAttnFwdSm90INS1_25CollectiveMainloopFwdSm90ILi2EN4cute5tupleIJNS5_1CILi1EEES8_S8_EEENS6_IJNS7_ILi128EEESA_NS7_ILi192EEEEEELi128ENS_10bfloat16_tEfNS_4arch4Sm90ELb1ELb0ELb1ELb1ELb0ELb0ELb0ELb1ELb1ELb0ELb0ELb0EEENS1_21CollectiveEpilogueFwdINS6_IJSA_SA_SA_EEES9_SD_SF_Li256ELb1ELb0ELb0ELb0EEENS1_36VarlenDynamicPersistentTileSchedulerILi128ELi128ELi256ELi32ELb0ELb0ELb1ELb1ELb1ELb1EEEEEEEEEvNT_6ParamsE,"a",@progbits
	.sectionflags	@""
	.align	4
.nv.constant0._ZN7cutlass13device_kernelIN5flash11enable_sm90INS1_16FlashAttnFwdSm90INS1_25CollectiveMainloopFwdSm90ILi2EN4cute5tupleIJNS5_1CILi1EEES8_S8_EEENS6_IJNS7_ILi128EEESA_NS7_ILi192EEEEEELi128ENS_10bfloat16_tEfNS_4arch4Sm90ELb1ELb0ELb1ELb1ELb0ELb0ELb0ELb1ELb1ELb0ELb0ELb0EEENS1_21CollectiveEpilogueFwdINS6_IJSA_SA_SA_EEES9_SD_SF_Li256ELb1ELb0ELb0ELb0EEENS1_36VarlenDynamicPersistentTileSchedulerILi128ELi128ELi256ELi32ELb0ELb0ELb1ELb1ELb1ELb1EEEEEEEEEvNT_6ParamsE:
	.zero		3200


//--------------------- .nv.constant0._ZN7cutlass13device_kernelIN5flash11enable_sm90INS1_16FlashAttnFwdSm90INS1_25CollectiveMainloopFwdSm90ILi2EN4cute5tupleIJNS5_1CILi1EEES8_S8_EEENS6_IJNS7_ILi128EEESA_NS7_ILi192EEEEEELi128ENS_10bfloat16_tEfNS_4arch4Sm90ELb1ELb0ELb1ELb1ELb0ELb1ELb0ELb1ELb1ELb0ELb0ELb0EEENS1_21CollectiveEpilogueFwdINS6_IJSA_SA_SA_EEES9_SD_SF_Li256ELb1ELb0ELb0ELb0EEENS1_36VarlenDynamicPersistentTileSchedulerILi128ELi128ELi256ELi32ELb0ELb0ELb1ELb1ELb1ELb1EEEEEEEEEvNT_6ParamsE --------------------------
	.section	.nv.constant0._ZN7cutlass13device_kernelIN5flash11enable_sm90INS1_16FlashAttnFwdSm90INS1_25CollectiveMainloopFwdSm90ILi2EN4cute5tupleIJNS5_1CILi1EEES8_S8_EEENS6_IJNS7_ILi128EEESA_NS7_ILi192EEEEEELi128ENS_10bfloat16_tEfNS_4arch4Sm90ELb1ELb0ELb1ELb1ELb0ELb1ELb0ELb1ELb1ELb0ELb0ELb0EEENS1_21CollectiveEpilogueFwdINS6_IJSA_SA_SA_EEES9_SD_SF_Li256ELb1ELb0ELb0ELb0EEENS1_36VarlenDynamicPersistentTileSchedulerILi128ELi128ELi256ELi32ELb0ELb0ELb1ELb1ELb1ELb1EEEEEEEEEvNT_6ParamsE,"a",@progbits
	.sectionflags	@""
	.align	4
.nv.constant0._ZN7cutlass13device_kernelIN5flash11enable_sm90INS1_16FlashAttnFwdSm90INS1_25CollectiveMainloopFwdSm90ILi2EN4cute5tupleIJNS5_1CILi1EEES8_S8_EEENS6_IJNS7_ILi128EEESA_NS7_ILi192EEEEEELi128ENS_10bfloat16_tEfNS_4arch4Sm90ELb1ELb0ELb1ELb1ELb0ELb1ELb0ELb1ELb1ELb0ELb0ELb0EEENS1_21CollectiveEpilogueFwdINS6_IJSA_SA_SA_EEES9_SD_SF_Li256ELb1ELb0ELb0ELb0EEENS1_36VarlenDynamicPersistentTileSchedulerILi128ELi128ELi256ELi32ELb0ELb0ELb1ELb1ELb1ELb1EEEEEEEEEvNT_6ParamsE:
	.zero		3200


//--------------------- SYMBOLS --------------------------

	.type		.nv.reservedSmem.offset0,@object
	.size		.nv.reservedSmem.offset0,0x4
	.type		__assertfail,@function
